def matmul_kernel(
    a_ptr,
    b_ptr,
    c_ptr,
    M,
    N,
    K,
    stride_am,
    stride_ak,
    stride_bk,
    stride_bn,
    stride_cm,
    stride_cn,
    BLOCK_M: tl.constexpr,
    BLOCK_N: tl.constexpr,
    BLOCK_K: tl.constexpr,
    GROUP_M: tl.constexpr,
):
    pid = tl.program_id(axis=0)
    num_pid_m = tl.cdiv(M, BLOCK_M)
    num_pid_n = tl.cdiv(N, BLOCK_N)
    num_pid_in_group = GROUP_M * num_pid_n
    group_id = pid // num_pid_in_group
    first_pid_m = group_id * GROUP_M
    group_size_m = min(num_pid_m - first_pid_m, GROUP_M)
    pid_m = first_pid_m + ((pid % num_pid_in_group) % group_size_m)
    pid_n = (pid % num_pid_in_group) // group_size_m

    offs_am = (pid_m * BLOCK_M + tl.arange(0, BLOCK_M)) % M
    offs_bn = (pid_n * BLOCK_N + tl.arange(0, BLOCK_N)) % N
    offs_k = tl.arange(0, BLOCK_K)
    a_ptrs = a_ptr + offs_am[:, None] * stride_am + offs_k[None, :] * stride_ak
    b_ptrs = b_ptr + offs_k[:, None] * stride_bk + offs_bn[None, :] * stride_bn

    acc = tl.zeros((BLOCK_M, BLOCK_N), dtype=tl.float32)
    for kk in range(0, tl.cdiv(K, BLOCK_K)):
        a = tl.load(a_ptrs, mask=offs_k[None, :] < K - kk * BLOCK_K, other=0.0)
        b = tl.load(b_ptrs, mask=offs_k[:, None] < K - kk * BLOCK_K, other=0.0)
        acc = tl.dot(a, b, acc)
        a_ptrs += BLOCK_K * stride_ak
        b_ptrs += BLOCK_K * stride_bk

    c = acc.to(c_ptr.dtype.element_ty)
    offs_cm = pid_m * BLOCK_M + tl.arange(0, BLOCK_M)
    offs_cn = pid_n * BLOCK_N + tl.arange(0, BLOCK_N)
    c_ptrs = c_ptr + offs_cm[:, None] * stride_cm + offs_cn[None, :] * stride_cn
    mask = (offs_cm[:, None] < M) & (offs_cn[None, :] < N)
    tl.store(c_ptrs, c, mask=mask)

# config = {"BLOCK_K": 128, "BLOCK_M": 256, "BLOCK_N": 512, "GROUP_M": 8, "arch": "sm_90", "dtype": "fp8e4m3", "num_ctas": 1, "num_stages": 3, "num_warps": 2}
# arch = sm_90


// ===== COMPILED SASS (sm_90a) =====

	.target	sm_90a

	.elftype	@"ET_EXEC"


//--------------------- .note.nv.tkinfo           --------------------------
	.section	.note.nv.tkinfo,"",@"SHT_NOTE"
	.sectionflags	@"SHF_NOTE_NV_TKINFO"
	.tkinfo
        /*0018*/ 	.word	0x00000002
        /*0030*/ 	.string	""
        /*0030*/ 	.string	"ptxas"
        /*0030*/ 	.string	"Cuda compilation tools, release 13.0, V13.0.88"
        /*0030*/ 	.string	"Build cuda_13.0.r13.0/compiler.36424714_0"
        /*0030*/ 	.string	"-v  -suppress-debug-info  -lineinfo  -arch sm_90a "



//--------------------- .note.nv.cuinfo           --------------------------
	.section	.note.nv.cuinfo,"",@"SHT_NOTE"
	.sectionflags	@"SHF_NOTE_NV_CUINFO"
        /*0018*/ 	.short	0x0002
        /*001a*/ 	.short	0x005a
        /*001c*/ 	.short	0x0082
	.zero		2


//--------------------- .nv.info                  --------------------------
	.section	.nv.info,"",@"SHT_CUDA_INFO"
	.align	4


	//----- nvinfo : EIATTR_REGCOUNT
	.align		4
        /*0000*/ 	.byte	0x04, 0x2f
        /*0002*/ 	.short	(.L_1 - .L_0)
	.align		4
.L_0:
        /*0004*/ 	.word	index@(matmul_kernel)
        /*0008*/ 	.word	0x00000020


	//----- nvinfo : EIATTR_FRAME_SIZE
	.align		4
.L_1:
        /*000c*/ 	.byte	0x04, 0x11
        /*000e*/ 	.short	(.L_3 - .L_2)
	.align		4
.L_2:
        /*0010*/ 	.word	index@(matmul_kernel)
        /*0014*/ 	.word	0x00012a48


	//----- nvinfo : EIATTR_MIN_STACK_SIZE
	.align		4
.L_3:
        /*0018*/ 	.byte	0x04, 0x12
        /*001a*/ 	.short	(.L_5 - .L_4)
	.align		4
.L_4:
        /*001c*/ 	.word	index@(matmul_kernel)
        /*0020*/ 	.word	0x00012a48
.L_5:


//--------------------- .nv.compat                --------------------------
	.section	.nv.compat,"",@"SHT_CUDA_COMPAT_INFO"
	.align	4
        /*0000*/ 	.byte	0x02, 0x09, 0x01, 0x00, 0x02, 0x02, 0x02, 0x00, 0x02, 0x05, 0x05, 0x00, 0x03, 0x07, 0x01, 0x01
        /*0010*/ 	.byte	0x02, 0x03, 0x00, 0x00, 0x02, 0x06, 0x01, 0x00, 0x04, 0x0b, 0x08, 0x00, 0x00, 0x00, 0x00, 0x00
        /*0020*/ 	.byte	0x00, 0x00, 0x00, 0x00


//--------------------- .nv.info.matmul_kernel    --------------------------
	.section	.nv.info.matmul_kernel,"",@"SHT_CUDA_INFO"
	.sectionflags	@""
	.align	4


	//----- nvinfo : EIATTR_CUDA_API_VERSION
	.align		4
        /*0000*/ 	.byte	0x04, 0x37
        /*0002*/ 	.short	(.L_7 - .L_6)
.L_6:
        /*0004*/ 	.word	0x00000082


	//----- nvinfo : EIATTR_KPARAM_INFO
	.align		4
.L_7:
        /*0008*/ 	.byte	0x04, 0x17
        /*000a*/ 	.short	(.L_9 - .L_8)
.L_8:
        /*000c*/ 	.word	0x00000000
        /*0010*/ 	.short	0x000d
        /*0012*/ 	.short	0x0048
        /*0014*/ 	.byte	0x00, 0xf4, 0x21, 0x00


	//----- nvinfo : EIATTR_KPARAM_INFO
	.align		4
.L_9:
        /*0018*/ 	.byte	0x04, 0x17
        /*001a*/ 	.short	(.L_11 - .L_10)
.L_10:
        /*001c*/ 	.word	0x00000000
        /*0020*/ 	.short	0x000c
        /*0022*/ 	.short	0x0040
        /*0024*/ 	.byte	0x00, 0xf4, 0x21, 0x00


	//----- nvinfo : EIATTR_KPARAM_INFO
	.align		4
.L_11:
        /*0028*/ 	.byte	0x04, 0x17
        /*002a*/ 	.short	(.L_13 - .L_12)
.L_12:
        /*002c*/ 	.word	0x00000000
        /*0030*/ 	.short	0x000b
        /*0032*/ 	.short	0x0038
        /*0034*/ 	.byte	0x00, 0xf0, 0x11, 0x00


	//----- nvinfo : EIATTR_KPARAM_INFO
	.align		4
.L_13:
        /*0038*/ 	.byte	0x04, 0x17
        /*003a*/ 	.short	(.L_15 - .L_14)
.L_14:
        /*003c*/ 	.word	0x00000000
        /*0040*/ 	.short	0x000a
        /*0042*/ 	.short	0x0034
        /*0044*/ 	.byte	0x00, 0xf0, 0x11, 0x00


	//----- nvinfo : EIATTR_KPARAM_INFO
	.align		4
.L_15:
        /*0048*/ 	.byte	0x04, 0x17
        /*004a*/ 	.short	(.L_17 - .L_16)
.L_16:
        /*004c*/ 	.word	0x00000000
        /*0050*/ 	.short	0x0009
        /*0052*/ 	.short	0x0030
        /*0054*/ 	.byte	0x00, 0xf0, 0x11, 0x00


	//----- nvinfo : EIATTR_KPARAM_INFO
	.align		4
.L_17:
        /*0058*/ 	.byte	0x04, 0x17
        /*005a*/ 	.short	(.L_19 - .L_18)
.L_18:
        /*005c*/ 	.word	0x00000000
        /*0060*/ 	.short	0x0008
        /*0062*/ 	.short	0x002c
        /*0064*/ 	.byte	0x00, 0xf0, 0x11, 0x00


	//----- nvinfo : EIATTR_KPARAM_INFO
	.align		4
.L_19:
        /*0068*/ 	.byte	0x04, 0x17
        /*006a*/ 	.short	(.L_21 - .L_20)
.L_20:
        /*006c*/ 	.word	0x00000000
        /*0070*/ 	.short	0x0007
        /*0072*/ 	.short	0x0028
        /*0074*/ 	.byte	0x00, 0xf0, 0x11, 0x00


	//----- nvinfo : EIATTR_KPARAM_INFO
	.align		4
.L_21:
        /*0078*/ 	.byte	0x04, 0x17
        /*007a*/ 	.short	(.L_23 - .L_22)
.L_22:
        /*007c*/ 	.word	0x00000000
        /*0080*/ 	.short	0x0006
        /*0082*/ 	.short	0x0024
        /*0084*/ 	.byte	0x00, 0xf0, 0x11, 0x00


	//----- nvinfo : EIATTR_KPARAM_INFO
	.align		4
.L_23:
        /*0088*/ 	.byte	0x04, 0x17
        /*008a*/ 	.short	(.L_25 - .L_24)
.L_24:
        /*008c*/ 	.word	0x00000000
        /*0090*/ 	.short	0x0005
        /*0092*/ 	.short	0x0020
        /*0094*/ 	.byte	0x00, 0xf0, 0x11, 0x00


	//----- nvinfo : EIATTR_KPARAM_INFO
	.align		4
.L_25:
        /*0098*/ 	.byte	0x04, 0x17
        /*009a*/ 	.short	(.L_27 - .L_26)
.L_26:
        /*009c*/ 	.word	0x00000000
        /*00a0*/ 	.short	0x0004
        /*00a2*/ 	.short	0x001c
        /*00a4*/ 	.byte	0x00, 0xf0, 0x11, 0x00


	//----- nvinfo : EIATTR_KPARAM_INFO
	.align		4
.L_27:
        /*00a8*/ 	.byte	0x04, 0x17
        /*00aa*/ 	.short	(.L_29 - .L_28)
.L_28:
        /*00ac*/ 	.word	0x00000000
        /*00b0*/ 	.short	0x0003
        /*00b2*/ 	.short	0x0018
        /*00b4*/ 	.byte	0x00, 0xf0, 0x11, 0x00


	//----- nvinfo : EIATTR_KPARAM_INFO
	.align		4
.L_29:
        /*00b8*/ 	.byte	0x04, 0x17
        /*00ba*/ 	.short	(.L_31 - .L_30)
.L_30:
        /*00bc*/ 	.word	0x00000000
        /*00c0*/ 	.short	0x0002
        /*00c2*/ 	.short	0x0010
        /*00c4*/ 	.byte	0x00, 0xf4, 0x21, 0x00


	//----- nvinfo : EIATTR_KPARAM_INFO
	.align		4
.L_31:
        /*00c8*/ 	.byte	0x04, 0x17
        /*00ca*/ 	.short	(.L_33 - .L_32)
.L_32:
        /*00cc*/ 	.word	0x00000000
        /*00d0*/ 	.short	0x0001
        /*00d2*/ 	.short	0x0008
        /*00d4*/ 	.byte	0x00, 0xf4, 0x21, 0x00


	//----- nvinfo : EIATTR_KPARAM_INFO
	.align		4
.L_33:
        /*00d8*/ 	.byte	0x04, 0x17
        /*00da*/ 	.short	(.L_35 - .L_34)
.L_34:
        /*00dc*/ 	.word	0x00000000
        /*00e0*/ 	.short	0x0000
        /*00e2*/ 	.short	0x0000
        /*00e4*/ 	.byte	0x00, 0xf4, 0x21, 0x00


	//----- nvinfo : EIATTR_SPARSE_MMA_MASK
	.align		4
.L_35:
        /*00e8*/ 	.byte	0x03, 0x50
        /*00ea*/ 	.short	0x0000


	//----- nvinfo : EIATTR_MAXREG_COUNT
	.align		4
        /*00ec*/ 	.byte	0x03, 0x1b
        /*00ee*/ 	.short	0x00ff


	//----- nvinfo : EIATTR_NUM_BARRIERS
	.align		4
        /*00f0*/ 	.byte	0x02, 0x4c
        /*00f2*/ 	.byte	0x01
	.zero		1


	//----- nvinfo : EIATTR_ANNOTATIONS
	.align		4
        /*00f4*/ 	.byte	0x04, 0x55
        /*00f6*/ 	.short	(.L_37 - .L_36)


	//   ....[0]....
.L_36:
        /*00f8*/ 	.word	0x00000001
        /*00fc*/ 	.byte	0xf0, 0x04, 0x00, 0x00, 0x01, 0x00, 0x00, 0x00, 0x20, 0x05, 0x00, 0x00, 0x01, 0x00, 0x00, 0x00
        /* <DEDUP_REMOVED lines=1680> */
        /*6a0c*/ 	.byte	0x10, 0xac, 0x01, 0x00, 0x01, 0x00, 0x00, 0x00, 0x30, 0xac, 0x01, 0x00


	//----- nvinfo : EIATTR_MERCURY_ISA_VERSION
	.align		4
.L_37:
        /*6a18*/ 	.byte	0x03, 0x5f
        /*6a1a*/ 	.short	0x0101


	//----- nvinfo : EIATTR_EXIT_INSTR_OFFSETS
	.align		4
        /*6a1c*/ 	.byte	0x04, 0x1c
        /*6a1e*/ 	.short	(.L_39 - .L_38)


	//   ....[0]....
.L_38:
        /*6a20*/ 	.word	0x00271820


	//   ....[1]....
        /*6a24*/ 	.word	0x00271850


	//----- nvinfo : EIATTR_REQNTID
	.align		4
.L_39:
        /*6a28*/ 	.byte	0x04, 0x10
        /*6a2a*/ 	.short	(.L_41 - .L_40)
.L_40:
        /*6a2c*/ 	.word	0x00000040
        /*6a30*/ 	.word	0x00000001
        /*6a34*/ 	.word	0x00000001


	//----- nvinfo : EIATTR_CBANK_PARAM_SIZE
	.align		4
.L_41:
        /*6a38*/ 	.byte	0x03, 0x19
        /*6a3a*/ 	.short	0x0050


	//----- nvinfo : EIATTR_PARAM_CBANK
	.align		4
        /*6a3c*/ 	.byte	0x04, 0x0a
        /*6a3e*/ 	.short	(.L_43 - .L_42)
	.align		4
.L_42:
        /*6a40*/ 	.word	index@(.nv.constant0.matmul_kernel)
        /*6a44*/ 	.short	0x0210
        /*6a46*/ 	.short	0x0050


	//----- nvinfo : EIATTR_SW_WAR
	.align		4
.L_43:
        /*6a48*/ 	.byte	0x04, 0x36
        /*6a4a*/ 	.short	(.L_45 - .L_44)
.L_44:
        /*6a4c*/ 	.word	0x00000008
.L_45:


//--------------------- .nv.callgraph             --------------------------
	.section	.nv.callgraph,"",@"SHT_CUDA_CALLGRAPH"
	.align	4
	.sectionentsize	8
	.align		4
        /*0000*/ 	.word	0x00000000
	.align		4
        /*0004*/ 	.word	0xffffffff
	.align		4
        /*0008*/ 	.word	0x00000000
	.align		4
        /*000c*/ 	.word	0xfffffffe
	.align		4
        /*0010*/ 	.word	0x00000000
	.align		4
        /*0014*/ 	.word	0xfffffffd
	.align		4
        /*0018*/ 	.word	0x00000000
	.align		4
        /*001c*/ 	.word	0xfffffffc


//--------------------- .text.matmul_kernel       --------------------------
	.section	.text.matmul_kernel,"ax",@progbits
	.align	128
        .global         matmul_kernel
        .type           matmul_kernel,@function
        .size           matmul_kernel,(.L_x_4 - matmul_kernel)
        .other          matmul_kernel,@"STO_CUDA_ENTRY STV_DEFAULT"
matmul_kernel:
.text.matmul_kernel:
[----:B------:R-:W0:Y:S08]  /*0000*/  LDC R1, c[0x0][0x28] ;  /* 0x00000a00ff017b82 */ /* 0x000e300000000800 */
[----:B------:R-:W1:Y:S01]  /*0010*/  LDC.64 R2, c[0x0][0x228] ;  /* 0x00008a00ff027b82 */ /* 0x000e620000000a00 */
[----:B0-----:R-:W-:Y:S01]  /*0020*/  VIADD R1, R1, 0xfffed5b8 ;  /* 0xfffed5b801017836 */ /* 0x001fe20000000000 */
[----:B------:R-:W0:Y:S01]  /*0030*/  S2R R14, SR_TID.X ;  /* 0x00000000000e7919 */ /* 0x000e220000002100 */
[----:B------:R-:W-:Y:S01]  /*0040*/  UMOV UR4, 0x400 ;  /* 0x0000040000047882 */ /* 0x000fe20000000000 */
[----:B------:R-:W-:-:S04]  /*0050*/  ULDC.64 UR20, c[0x0][0x208] ;  /* 0x0000820000147ab9 */ /* 0x000fc80000000a00 */
[----:B------:R-:W2:Y:S01]  /*0060*/  S2UR UR5, SR_CgaCtaId ;  /* 0x00000000000579c3 */ /* 0x000ea20000008800 */
[----:B-1----:R-:W-:-:S05]  /*0070*/  VIADD R0, R3, 0x1ff ;  /* 0x000001ff03007836 */ /* 0x002fca0000000000 */
[----:B------:R-:W-:Y:S01]  /*0080*/  SHF.R.S32.HI R5, RZ, 0x1f, R0 ;  /* 0x0000001fff057819 */ /* 0x000fe20000011400 */
[----:B--2---:R-:W-:-:S03]  /*0090*/  ULEA UR4, UR5, UR4, 0x18 ;  /* 0x0000000405047291 */ /* 0x004fc6000f8ec03f */
[----:B------:R-:W-:Y:S02]  /*00a0*/  LEA.HI R5, R5, R0, RZ, 0x9 ;  /* 0x0000000005057211 */ /* 0x000fe400078f48ff */
[----:B0-----:R-:W-:Y:S02]  /*00b0*/  LOP3.LUT R18, R14, 0x3f, RZ, 0xc0, !PT ;  /* 0x0000003f0e127812 */ /* 0x001fe400078ec0ff */
[----:B------:R-:W-:Y:S02]  /*00c0*/  SHF.R.S32.HI R0, RZ, 0x9, R5 ;  /* 0x00000009ff007819 */ /* 0x000fe40000011405 */
[----:B------:R-:W0:Y:S03]  /*00d0*/  S2R R5, SR_CTAID.X ;  /* 0x0000000000057919 */ /* 0x000e260000002500 */
[----:B------:R-:W-:-:S05]  /*00e0*/  IMAD.SHL.U32 R0, R0, 0x8, RZ ;  /* 0x0000000800007824 */ /* 0x000fca00078e00ff */
[-C--:B------:R-:W-:Y:S02]  /*00f0*/  IABS R9, R0.reuse ;  /* 0x0000000000097213 */ /* 0x080fe40000000000 */
[----:B------:R-:W-:Y:S02]  /*0100*/  IABS R12, R0 ;  /* 0x00000000000c7213 */ /* 0x000fe40000000000 */
[----:B------:R-:W1:Y:S08]  /*0110*/  I2F.RP R4, R9 ;  /* 0x0000000900047306 */ /* 0x000e700000209400 */
[----:B-1----:R-:W1:Y:S01]  /*0120*/  MUFU.RCP R4, R4 ;  /* 0x0000000400047308 */ /* 0x002e620000001000 */
[----:B0-----:R-:W-:Y:S01]  /*0130*/  IABS R10, R5 ;  /* 0x00000005000a7213 */ /* 0x001fe20000000000 */
[----:B-1----:R-:W-:-:S02]  /*0140*/  VIADD R6, R4, 0xffffffe ;  /* 0x0ffffffe04067836 */ /* 0x002fc40000000000 */
[----:B------:R-:W-:-:S04]  /*0150*/  IMAD.MOV R4, RZ, RZ, -R12 ;  /* 0x000000ffff047224 */ /* 0x000fc800078e0a0c */
[----:B------:R0:W1:Y:S02]  /*0160*/  F2I.FTZ.U32.TRUNC.NTZ R7, R6 ;  /* 0x0000000600077305 */ /* 0x000064000021f000 */
[----:B0-----:R-:W-:Y:S02]  /*0170*/  IMAD.MOV.U32 R6, RZ, RZ, RZ ;  /* 0x000000ffff067224 */ /* 0x001fe400078e00ff */
[----:B-1----:R-:W-:-:S04]  /*0180*/  IMAD.MOV R8, RZ, RZ, -R7 ;  /* 0x000000ffff087224 */ /* 0x002fc800078e0a07 */
[----:B------:R-:W-:Y:S02]  /*0190*/  IMAD R11, R8, R9, RZ ;  /* 0x00000009080b7224 */ /* 0x000fe400078e02ff */
[----:B------:R-:W-:Y:S02]  /*01a0*/  IMAD.MOV.U32 R8, RZ, RZ, R10 ;  /* 0x000000ffff087224 */ /* 0x000fe400078e000a */
[----:B------:R-:W-:-:S06]  /*01b0*/  IMAD.HI.U32 R7, R7, R11, R6 ;  /* 0x0000000b07077227 */ /* 0x000fcc00078e0006 */
[----:B------:R-:W-:-:S04]  /*01c0*/  IMAD.HI.U32 R7, R7, R8, RZ ;  /* 0x0000000807077227 */ /* 0x000fc800078e00ff */
[----:B------:R-:W-:-:S05]  /*01d0*/  IMAD R4, R7, R4, R8 ;  /* 0x0000000407047224 */ /* 0x000fca00078e0208 */
[----:B------:R-:W-:-:S13]  /*01e0*/  ISETP.GT.U32.AND P1, PT, R9, R4, PT ;  /* 0x000000040900720c */ /* 0x000fda0003f24070 */
[----:B------:R-:W-:Y:S02]  /*01f0*/  @!P1 IMAD.IADD R4, R4, 0x1, -R9 ;  /* 0x0000000104049824 */ /* 0x000fe400078e0a09 */
[----:B------:R-:W-:Y:S01]  /*0200*/  @!P1 VIADD R7, R7, 0x1 ;  /* 0x0000000107079836 */ /* 0x000fe20000000000 */
[----:B------:R-:W-:Y:S02]  /*0210*/  ISETP.NE.AND P1, PT, R0, RZ, PT ;  /* 0x000000ff0000720c */ /* 0x000fe40003f25270 */
[----:B------:R-:W-:Y:S02]  /*0220*/  ISETP.GE.U32.AND P0, PT, R4, R9, PT ;  /* 0x000000090400720c */ /* 0x000fe40003f06070 */
[----:B------:R-:W-:-:S04]  /*0230*/  LOP3.LUT R4, R5, R0, RZ, 0x3c, !PT ;  /* 0x0000000005047212 */ /* 0x000fc800078e3cff */
[----:B------:R-:W-:Y:S01]  /*0240*/  ISETP.GE.AND P2, PT, R4, RZ, PT ;  /* 0x000000ff0400720c */ /* 0x000fe20003f46270 */
[----:B------:R-:W-:-:S06]  /*0250*/  VIADD R4, R2, 0xff ;  /* 0x000000ff02047836 */ /* 0x000fcc0000000000 */
[----:B------:R-:W-:-:S04]  /*0260*/  @P0 VIADD R7, R7, 0x1 ;  /* 0x0000000107070836 */ /* 0x000fc80000000000 */
[----:B------:R-:W-:Y:S01]  /*0270*/  IMAD.MOV.U32 R6, RZ, RZ, R7 ;  /* 0x000000ffff067224 */ /* 0x000fe200078e0007 */
[----:B------:R-:W-:-:S03]  /*0280*/  SHF.R.S32.HI R7, RZ, 0x1f, R4 ;  /* 0x0000001fff077819 */ /* 0x000fc60000011404 */
[----:B------:R-:W-:Y:S01]  /*0290*/  @!P2 IMAD.MOV R6, RZ, RZ, -R6 ;  /* 0x000000ffff06a224 */ /* 0x000fe200078e0a06 */
[----:B------:R-:W-:Y:S02]  /*02a0*/  @!P1 LOP3.LUT R6, RZ, R0, RZ, 0x33, !PT ;  /* 0x00000000ff069212 */ /* 0x000fe400078e33ff */
[----:B------:R-:W-:-:S03]  /*02b0*/  LEA.HI R7, R7, R4, RZ, 0x8 ;  /* 0x0000000407077211 */ /* 0x000fc600078f40ff */
[----:B------:R-:W-:Y:S02]  /*02c0*/  IMAD.SHL.U32 R4, R6, 0x8, RZ ;  /* 0x0000000806047824 */ /* 0x000fe400078e00ff */
[----:B------:R-:W-:-:S03]  /*02d0*/  IMAD.MOV R6, RZ, RZ, -R6 ;  /* 0x000000ffff067224 */ /* 0x000fc600078e0a06 */
[----:B------:R-:W-:Y:S01]  /*02e0*/  LEA.HI.SX32 R7, R7, -R4, 0x18 ;  /* 0x8000000407077211 */ /* 0x000fe200078fc2ff */
[----:B------:R-:W-:Y:S02]  /*02f0*/  IMAD R15, R0, R6, R5 ;  /* 0x00000006000f7224 */ /* 0x000fe400078e0205 */
[----:B------:R-:W-:Y:S01]  /*0300*/  IMAD.MOV.U32 R6, RZ, RZ, RZ ;  /* 0x000000ffff067224 */ /* 0x000fe200078e00ff */
[----:B------:R-:W-:Y:S02]  /*0310*/  VIMNMX R8, R7, 0x8, PT ;  /* 0x0000000807087848 */ /* 0x000fe40003fe0100 */
[----:B------:R-:W-:Y:S02]  /*0320*/  IABS R13, R15 ;  /* 0x0000000f000d7213 */ /* 0x000fe40000000000 */
[----:B------:R-:W-:-:S04]  /*0330*/  IABS R11, R8 ;  /* 0x00000008000b7213 */ /* 0x000fc80000000000 */
[----:B------:R-:W0:Y:S08]  /*0340*/  I2F.RP R9, R11 ;  /* 0x0000000b00097306 */ /* 0x000e300000209400 */
[----:B0-----:R-:W0:Y:S02]  /*0350*/  MUFU.RCP R9, R9 ;  /* 0x0000000900097308 */ /* 0x001e240000001000 */
[----:B0-----:R-:W-:-:S06]  /*0360*/  VIADD R7, R9, 0xffffffe ;  /* 0x0ffffffe09077836 */ /* 0x001fcc0000000000 */
[----:B------:R-:W0:Y:S02]  /*0370*/  F2I.FTZ.U32.TRUNC.NTZ R7, R7 ;  /* 0x0000000700077305 */ /* 0x000e24000021f000 */
[----:B0-----:R-:W-:-:S04]  /*0380*/  IMAD.MOV R10, RZ, RZ, -R7 ;  /* 0x000000ffff0a7224 */ /* 0x001fc800078e0a07 */
[----:B------:R-:W-:-:S04]  /*0390*/  IMAD.MOV.U32 R0, RZ, RZ, R10 ;  /* 0x000000ffff007224 */ /* 0x000fc800078e000a */
[----:B------:R-:W-:Y:S01]  /*03a0*/  IMAD R5, R0, R11, RZ ;  /* 0x0000000b00057224 */ /* 0x000fe200078e02ff */
[----:B------:R-:W-:-:S03]  /*03b0*/  IABS R0, R8 ;  /* 0x0000000800007213 */ /* 0x000fc60000000000 */
[----:B------:R-:W-:-:S04]  /*03c0*/  IMAD.HI.U32 R6, R7, R5, R6 ;  /* 0x0000000507067227 */ /* 0x000fc800078e0006 */
[----:B------:R-:W-:Y:S02]  /*03d0*/  IMAD.MOV R0, RZ, RZ, -R0 ;  /* 0x000000ffff007224 */ /* 0x000fe400078e0a00 */
        /* <DEDUP_REMOVED lines=8> */
[----:B------:R-:W-:Y:S02]  /*0460*/  ISETP.GE.AND P2, PT, R0, RZ, PT ;  /* 0x000000ff0000720c */ /* 0x000fe40003f46270 */
[----:B------:R-:W0:Y:S05]  /*0470*/  LDC R0, c[0x0][0x230] ;  /* 0x00008c00ff007b82 */ /* 0x000e2a0000000800 */
[----:B------:R-:W-:-:S06]  /*0480*/  @P0 VIADD R6, R6, 0x1 ;  /* 0x0000000106060836 */ /* 0x000fcc0000000000 */
[----:B------:R-:W-:Y:S01]  /*0490*/  @!P2 IMAD.MOV R6, RZ, RZ, -R6 ;  /* 0x000000ffff06a224 */ /* 0x000fe200078e0a06 */
[----:B------:R-:W-:-:S05]  /*04a0*/  @!P1 LOP3.LUT R6, RZ, R8, RZ, 0x33, !PT ;  /* 0x00000008ff069212 */ /* 0x000fca00078e33ff */
[----:B------:R-:W-:Y:S02]  /*04b0*/  IMAD.MOV R5, RZ, RZ, -R6 ;  /* 0x000000ffff057224 */ /* 0x000fe400078e0a06 */
[----:B------:R-:W-:Y:S02]  /*04c0*/  IMAD.SHL.U32 R24, R6, 0x200, RZ ;  /* 0x0000020006187824 */ /* 0x000fe400078e00ff */
[----:B------:R-:W-:Y:S02]  /*04d0*/  IMAD R5, R8, R5, R15 ;  /* 0x0000000508057224 */ /* 0x000fe400078e020f */
[----:B------:R-:W-:Y:S01]  /*04e0*/  VIADD R6, R24, 0x1 ;  /* 0x0000000118067836 */ /* 0x000fe20000000000 */
[----:B------:R-:W-:Y:S01]  /*04f0*/  STL [R1+0x12c0], R24 ;  /* 0x0012c01801007387 */ /* 0x000fe20000100800 */
[----:B------:R-:W-:Y:S02]  /*0500*/  IMAD.IADD R4, R4, 0x1, R5 ;  /* 0x0000000104047824 */ /* 0x000fe400078e0205 */
[----:B0-----:R-:W-:Y:S01]  /*0510*/  VIADD R16, R0, 0x7f ;  /* 0x0000007f00107836 */ /* 0x001fe20000000000 */
[----:B------:R0:W-:Y:S01]  /*0520*/  STL [R1+0xba8], R6 ;  /* 0x000ba80601007387 */ /* 0x0001e20000100800 */
[----:B------:R-:W-:-:S02]  /*0530*/  VIADD R5, R24, 0x2 ;  /* 0x0000000218057836 */ /* 0x000fc40000000000 */
[----:B------:R-:W-:Y:S01]  /*0540*/  VIADD R0, R24, 0x3 ;  /* 0x0000000318007836 */ /* 0x000fe20000000000 */
[----:B------:R-:W-:Y:S01]  /*0550*/  ISETP.GT.AND P0, PT, R16, 0x7f, PT ;  /* 0x0000007f1000780c */ /* 0x000fe20003f04270 */
[C---:B------:R-:W-:Y:S01]  /*0560*/  VIADD R17, R24.reuse, 0x1c ;  /* 0x0000001c18117836 */ /* 0x040fe20000000000 */
[----:B------:R1:W-:Y:S01]  /*0570*/  STL [R1+0xba4], R5 ;  /* 0x000ba40501007387 */ /* 0x0003e20000100800 */
[C---:B------:R-:W-:Y:S02]  /*0580*/  VIADD R15, R24.reuse, 0xc2 ;  /* 0x000000c2180f7836 */ /* 0x040fe40000000000 */
[C---:B------:R-:W-:Y:S01]  /*0590*/  VIADD R16, R24.reuse, 0xd0 ;  /* 0x000000d018107836 */ /* 0x040fe20000000000 */
[----:B------:R2:W-:Y:S01]  /*05a0*/  STL [R1+0xba0], R0 ;  /* 0x000ba00001007387 */ /* 0x0005e20000100800 */
[C---:B0-----:R-:W-:Y:S02]  /*05b0*/  VIADD R6, R24.reuse, 0x4 ;  /* 0x0000000418067836 */ /* 0x041fe40000000000 */
[----:B------:R-:W-:-:S02]  /*05c0*/  VIADD R23, R24, 0x150 ;  /* 0x0000015018177836 */ /* 0x000fc40000000000 */
[C---:B------:R-:W-:Y:S01]  /*05d0*/  VIADD R29, R24.reuse, 0x1f1 ;  /* 0x000001f1181d7836 */ /* 0x040fe20000000000 */
[----:B------:R0:W-:Y:S01]  /*05e0*/  STL [R1+0xb9c], R6 ;  /* 0x000b9c0601007387 */ /* 0x0001e20000100800 */
[C---:B-1----:R-:W-:Y:S02]  /*05f0*/  VIADD R5, R24.reuse, 0x5 ;  /* 0x0000000518057836 */ /* 0x042fe40000000000 */
[C---:B------:R-:W-:Y:S02]  /*0600*/  VIADD R22, R24.reuse, 0x1f2 ;  /* 0x000001f218167836 */ /* 0x040fe40000000000 */
[C---:B--2---:R-:W-:Y:S01]  /*0610*/  VIADD R0, R24.reuse, 0x6 ;  /* 0x0000000618007836 */ /* 0x044fe20000000000 */
[----:B------:R1:W-:Y:S01]  /*0620*/  STL [R1+0xb98], R5 ;  /* 0x000b980501007387 */ /* 0x0003e20000100800 */
[C---:B------:R-:W-:Y:S02]  /*0630*/  VIADD R21, R24.reuse, 0x1f3 ;  /* 0x000001f318157836 */ /* 0x040fe40000000000 */
[C---:B------:R-:W-:Y:S01]  /*0640*/  VIADD R20, R24.reuse, 0x1f4 ;  /* 0x000001f418147836 */ /* 0x040fe20000000000 */
[----:B------:R2:W-:Y:S01]  /*0650*/  STL [R1+0xb94], R0 ;  /* 0x000b940001007387 */ /* 0x0005e20000100800 */
[----:B0-----:R-:W-:-:S02]  /*0660*/  VIADD R6, R24, 0x7 ;  /* 0x0000000718067836 */ /* 0x001fc40000000000 */
[C---:B------:R-:W-:Y:S02]  /*0670*/  VIADD R19, R24.reuse, 0x1f5 ;  /* 0x000001f518137836 */ /* 0x040fe40000000000 */
[C---:B------:R-:W-:Y:S01]  /*0680*/  VIADD R13, R24.reuse, 0x1f7 ;  /* 0x000001f7180d7836 */ /* 0x040fe20000000000 */
[----:B------:R0:W-:Y:S01]  /*0690*/  STL [R1+0xb90], R6 ;  /* 0x000b900601007387 */ /* 0x0001e20000100800 */
[C---:B-1----:R-:W-:Y:S02]  /*06a0*/  VIADD R5, R24.reuse, 0x8 ;  /* 0x0000000818057836 */ /* 0x042fe40000000000 */
[C---:B------:R-:W-:Y:S02]  /*06b0*/  VIADD R12, R24.reuse, 0x1f8 ;  /* 0x000001f8180c7836 */ /* 0x040fe40000000000 */
[C---:B--2---:R-:W-:Y:S01]  /*06c0*/  VIADD R0, R24.reuse, 0x9 ;  /* 0x0000000918007836 */ /* 0x044fe20000000000 */
[----:B------:R1:W-:Y:S01]  /*06d0*/  STL [R1+0xb8c], R5 ;  /* 0x000b8c0501007387 */ /* 0x0003e20000100800 */
[----:B------:R-:W-:-:S02]  /*06e0*/  VIADD R11, R24, 0x1f9 ;  /* 0x000001f9180b7836 */ /* 0x000fc40000000000 */
[C---:B------:R-:W-:Y:S01]  /*06f0*/  VIADD R10, R24.reuse, 0x1fa ;  /* 0x000001fa180a7836 */ /* 0x040fe20000000000 */
[----:B------:R2:W-:Y:S01]  /*0700*/  STL [R1+0xb88], R0 ;  /* 0x000b880001007387 */ /* 0x0005e20000100800 */
[C---:B0-----:R-:W-:Y:S02]  /*0710*/  VIADD R6, R24.reuse, 0xa ;  /* 0x0000000a18067836 */ /* 0x041fe40000000000 */
[C---:B------:R-:W-:Y:S02]  /*0720*/  VIADD R9, R24.reuse, 0x1fb ;  /* 0x000001fb18097836 */ /* 0x040fe40000000000 */
[C---:B------:R-:W-:Y:S01]  /*0730*/  VIADD R8, R24.reuse, 0x1fc ;  /* 0x000001fc18087836 */ /* 0x040fe20000000000 */
[----:B------:R0:W-:Y:S01]  /*0740*/  STL [R1+0xb84], R6 ;  /* 0x000b840601007387 */ /* 0x0001e20000100800 */
[C---:B-1----:R-:W-:Y:S02]  /*0750*/  VIADD R5, R24.reuse, 0xb ;  /* 0x0000000b18057836 */ /* 0x042fe40000000000 */
[----:B------:R-:W-:-:S02]  /*0760*/  VIADD R7, R24, 0x1fd ;  /* 0x000001fd18077836 */ /* 0x000fc40000000000 */
[C---:B--2---:R-:W-:Y:S01]  /*0770*/  VIADD R0, R24.reuse, 0xc ;  /* 0x0000000c18007836 */ /* 0x044fe20000000000 */
[----:B------:R1:W-:Y:S01]  /*0780*/  STL [R1+0xb80], R5 ;  /* 0x000b800501007387 */ /* 0x0003e20000100800 */
[----:B0-----:R-:W-:-:S03]  /*0790*/  VIADD R6, R24, 0xd ;  /* 0x0000000d18067836 */ /* 0x001fc60000000000 */
[----:B------:R0:W-:Y:S04]  /*07a0*/  STL [R1+0xa5c], R0 ;  /* 0x000a5c0001007387 */ /* 0x0001e80000100800 */
[----:B------:R2:W-:Y:S01]  /*07b0*/  STL [R1+0xb7c], R6 ;  /* 0x000b7c0601007387 */ /* 0x0005e20000100800 */
[C---:B-1----:R-:W-:Y:S02]  /*07c0*/  VIADD R5, R24.reuse, 0xe ;  /* 0x0000000e18057836 */ /* 0x042fe40000000000 */
[----:B0-----:R-:W-:-:S03]  /*07d0*/  VIADD R0, R24, 0xf ;  /* 0x0000000f18007836 */ /* 0x001fc60000000000 */
[----:B------:R0:W-:Y:S01]  /*07e0*/  STL [R1+0xb78], R5 ;  /* 0x000b780501007387 */ /* 0x0001e20000100800 */
[----:B--2---:R-:W-:-:S03]  /*07f0*/  VIADD R6, R24, 0x10 ;  /* 0x0000001018067836 */ /* 0x004fc60000000000 */
[----:B------:R1:W-:Y:S04]  /*0800*/  STL [R1+0xb74], R0 ;  /* 0x000b740001007387 */ /* 0x0003e80000100800 */
[----:B------:R2:W-:Y:S01]  /*0810*/  STL [R1+0xb70], R6 ;  /* 0x000b700601007387 */ /* 0x0005e20000100800 */
[C---:B0-----:R-:W-:Y:S02]  /*0820*/  VIADD R5, R24.reuse, 0x11 ;  /* 0x0000001118057836 */ /* 0x041fe40000000000 */
[----:B-1----:R-:W-:-:S03]  /*0830*/  VIADD R0, R24, 0x12 ;  /* 0x0000001218007836 */ /* 0x002fc60000000000 */
        /* <DEDUP_REMOVED lines=353> */
[C---:B-1----:R-:W-:Y:S02]  /*1e50*/  VIADD R0, R24.reuse, 0xc4 ;  /* 0x000000c418007836 */ /* 0x042fe40000000000 */
[----:B--2---:R-:W-:-:S03]  /*1e60*/  VIADD R6, R24, 0xc7 ;  /* 0x000000c718067836 */ /* 0x004fc60000000000 */
[----:B------:R0:W-:Y:S04]  /*1e70*/  STL [R1+0x704], R0 ;  /* 0x0007040001007387 */ /* 0x0001e80000100800 */
[----:B------:R1:W-:Y:S01]  /*1e80*/  STL [R1+0x700], R5 ;  /* 0x0007000501007387 */ /* 0x0003e20000100800 */
[C---:B0-----:R-:W-:Y:S02]  /*1e90*/  VIADD R0, R24.reuse, 0xc6 ;  /* 0x000000c618007836 */ /* 0x041fe40000000000 */
[----:B-1----:R-:W-:-:S03]  /*1ea0*/  VIADD R5, R24, 0xc8 ;  /* 0x000000c818057836 */ /* 0x002fc60000000000 */
[----:B------:R0:W-:Y:S04]  /*1eb0*/  STL [R1+0x6fc], R0 ;  /* 0x0006fc0001007387 */ /* 0x0001e80000100800 */
        /* <DEDUP_REMOVED lines=18> */
[----:B------:R1:W-:Y:S01]  /*1fe0*/  STL [R1+0x69c], R6 ;  /* 0x00069c0601007387 */ /* 0x0003e20000100800 */
[C---:B0-----:R-:W-:Y:S02]  /*1ff0*/  VIADD R0, R24.reuse, 0xd2 ;  /* 0x000000d218007836 */ /* 0x041fe40000000000 */
[----:B-1----:R-:W-:-:S03]  /*2000*/  VIADD R6, R24, 0xd5 ;  /* 0x000000d518067836 */ /* 0x002fc60000000000 */
        /* <DEDUP_REMOVED lines=535> */
[----:B0-----:R-:W-:Y:S01]  /*4180*/  IMAD.SHL.U32 R0, R4, 0x100, RZ ;  /* 0x0000010004007824 */ /* 0x001fe200078e00ff */
[----:B------:R-:W-:Y:S01]  /*4190*/  PRMT R4, R18, 0x6540, R4 ;  /* 0x0000654012047816 */ /* 0x000fe20000000004 */
[C---:B-1----:R-:W-:Y:S02]  /*41a0*/  VIADD R6, R24.reuse, 0x1e0 ;  /* 0x000001e018067836 */ /* 0x042fe40000000000 */
[----:B--2---:R-:W-:-:S03]  /*41b0*/  VIADD R5, R24, 0x1e1 ;  /* 0x000001e118057836 */ /* 0x004fc60000000000 */
[----:B------:R0:W-:Y:S04]  /*41c0*/  STL [R1+0x40], R6 ;  /* 0x0000400601007387 */ /* 0x0001e80000100800 */
[----:B------:R1:W-:Y:S01]  /*41d0*/  STL [R1+0x3c], R5 ;  /* 0x00003c0501007387 */ /* 0x0003e20000100800 */
[----:B0-----:R-:W-:Y:S01]  /*41e0*/  LOP3.LUT R6, R0, 0x40, R18, 0xfe, !PT ;  /* 0x0000004000067812 */ /* 0x001fe200078efe12 */
[C---:B------:R-:W-:Y:S02]  /*41f0*/  VIADD R0, R24.reuse, 0x1e2 ;  /* 0x000001e218007836 */ /* 0x040fe40000000000 */
[C---:B------:R-:W-:Y:S02]  /*4200*/  VIADD R18, R24.reuse, 0x1f6 ;  /* 0x000001f618127836 */ /* 0x040fe40000000000 */
[----:B------:R0:W-:Y:S01]  /*4210*/  STL [R1+0x3784], R6 ;  /* 0x0037840601007387 */ /* 0x0001e20000100800 */
[----:B-1----:R-:W-:-:S03]  /*4220*/  VIADD R5, R24, 0x1e3 ;  /* 0x000001e318057836 */ /* 0x002fc60000000000 */
[----:B------:R-:W-:Y:S04]  /*4230*/  STL [R1+0x3780], R4 ;  /* 0x0037800401007387 */ /* 0x000fe80000100800 */
[----:B------:R1:W-:Y:S01]  /*4240*/  STL [R1+0x38], R0 ;  /* 0x0000380001007387 */ /* 0x0003e20000100800 */
[----:B0-----:R-:W-:-:S03]  /*4250*/  VIADD R6, R24, 0x1e5 ;  /* 0x000001e518067836 */ /* 0x001fc60000000000 */
[----:B------:R0:W-:Y:S01]  /*4260*/  STL [R1+0x34], R5 ;  /* 0x0000340501007387 */ /* 0x0001e20000100800 */
[C---:B-1----:R-:W-:Y:S02]  /*4270*/  VIADD R0, R24.reuse, 0x1e4 ;  /* 0x000001e418007836 */ /* 0x042fe40000000000 */
[----:B0-----:R-:W-:-:S03]  /*4280*/  VIADD R5, R24, 0x1e6 ;  /* 0x000001e618057836 */ /* 0x001fc60000000000 */
        /* <DEDUP_REMOVED lines=20> */
[----:B------:R2:W-:Y:S01]  /*43d0*/  STL [R1], R5 ;  /* 0x0000000501007387 */ /* 0x0005e20000100800 */
[C---:B0-----:R-:W-:Y:S02]  /*43e0*/  VIADD R0, R24.reuse, 0x1f0 ;  /* 0x000001f018007836 */ /* 0x041fe40000000000 */
[----:B-1----:R-:W-:-:S03]  /*43f0*/  VIADD R6, R24, 0x1fe ;  /* 0x000001fe18067836 */ /* 0x002fc60000000000 */
[----:B------:R0:W-:Y:S01]  /*4400*/  STL [R1+0x24], R0 ;  /* 0x0000240001007387 */ /* 0x0001e20000100800 */
[----:B--2---:R-:W-:Y:S01]  /*4410*/  VIADD R5, R24, 0x1ff ;  /* 0x000001ff18057836 */ /* 0x004fe20000000000 */
[----:B------:R-:W-:-:S05]  /*4420*/  LOP3.LUT R24, R4, 0x80, RZ, 0xfc, !PT ;  /* 0x0000008004187812 */ /* 0x000fca00078efcff */
[----:B------:R1:W-:Y:S01]  /*4430*/  STL [R1+0x378c], R24 ;  /* 0x00378c1801007387 */ /* 0x0003e20000100800 */
[----:B0-----:R-:W-:-:S05]  /*4440*/  LOP3.LUT R0, R4, 0xc0, RZ, 0xfc, !PT ;  /* 0x000000c004007812 */ /* 0x001fca00078efcff */
[----:B------:R1:W-:Y:S01]  /*4450*/  STL [R1+0x3788], R0 ;  /* 0x0037880001007387 */ /* 0x0003e20000100800 */
[----:B------:R-:W-:Y:S05]  /*4460*/  @P0 BRA `(.L_x_0) ;  /* 0x0000008000100947 */ /* 0x000fea0003800000 */
[----:B------:R0:W-:Y:S01]  /*4470*/  STL [R1+0x180], RZ ;  /* 0x000180ff01007387 */ /* 0x0001e20000100800 */
[----:B-1----:R-:W-:-:S03]  /*4480*/  IMAD.SHL.U32 R0, R14, 0x20, RZ ;  /* 0x000000200e007824 */ /* 0x002fc600078e00ff */
[----:B------:R0:W-:Y:S02]  /*4490*/  STL [R1+0x184], RZ ;  /* 0x000184ff01007387 */ /* 0x0001e40000100800 */
[----:B------:R-:W-:Y:S02]  /*44a0*/  LOP3.LUT R0, R0, 0x400, RZ, 0xc0, !PT ;  /* 0x0000040000007812 */ /* 0x000fe400078ec0ff */
[----:B------:R0:W-:Y:S04]  /*44b0*/  STL [R1+0x188], RZ ;  /* 0x000188ff01007387 */ /* 0x0001e80000100800 */
        /* <DEDUP_REMOVED lines=1923> */
[----:B------:R0:W-:Y:S04]  /*bcf0*/  STL [R1+0x73cc], R0 ;  /* 0x0073cc0001007387 */ /* 0x0001e80000100800 */
        /* <DEDUP_REMOVED lines=121> */
[----:B------:R0:W-:Y:S01]  /*c490*/  STL [R1+0x8ec], RZ ;  /* 0x0008ecff01007387 */ /* 0x0001e20000100800 */
[----:B------:R-:W-:Y:S05]  /*c4a0*/  BRA `(.L_x_1) ;  /* 0x00001b4c00547947 */ /* 0x000fea0003800000 */
.L_x_0:
[----:B------:R0:W-:Y:S01]  /*c4b0*/  STL [R1+0x774c], R13 ;  /* 0x00774c0d01007387 */ /* 0x0001e20000100800 */
[----:B------:R-:W-:Y:S02]  /*c4c0*/  IABS R4, R2 ;  /* 0x0000000200047213 */ /* 0x000fe40000000000 */
[----:B------:R-:W-:Y:S01]  /*c4d0*/  IABS R26, R3 ;  /* 0x00000003001a7213 */ /* 0x000fe20000000000 */
[----:B------:R-:W-:Y:S01]  /*c4e0*/  IMAD.MOV.U32 R14, RZ, RZ, RZ ;  /* 0x000000ffff0e7224 */ /* 0x000fe200078e00ff */
[----:B------:R-:W-:Y:S01]  /*c4f0*/  ISETP.GE.AND P2, PT, R5, RZ, PT ;  /* 0x000000ff0500720c */ /* 0x000fe20003f46270 */
[----:B------:R-:W-:Y:S01]  /*c500*/  ULDC.64 UR6, c[0x0][0x218] ;  /* 0x0000860000067ab9 */ /* 0x000fe20000000a00 */
[----:B------:R-:W-:Y:S01]  /*c510*/  ULDC UR16, c[0x0][0x234] ;  /* 0x00008d0000107ab9 */ /* 0x000fe20000000800 */
[----:B------:R-:W-:Y:S01]  /*c520*/  ULDC.64 UR34, c[0x0][0x210] ;  /* 0x0000840000227ab9 */ /* 0x000fe20000000a00 */
[----:B------:R-:W-:Y:S01]  /*c530*/  ULDC UR61, c[0x0][0x240] ;  /* 0x00009000003d7ab9 */ /* 0x000fe20000000800 */
[----:B0-----:R-:W2:Y:S01]  /*c540*/  LDL R13, [R1+0x3780] ;  /* 0x00378000010d7983 */ /* 0x001ea20000100800 */
[----:B------:R-:W-:Y:S01]  /*c550*/  ULDC UR17, c[0x0][0x238] ;  /* 0x00008e0000117ab9 */ /* 0x000fe20000000800 */
[----:B------:R-:W-:Y:S01]  /*c560*/  ULDC UR18, c[0x0][0x238] ;  /* 0x00008e0000127ab9 */ /* 0x000fe20000000800 */
[----:B------:R-:W-:Y:S01]  /*c570*/  ULDC UR19, c[0x0][0x238] ;  /* 0x00008e0000137ab9 */ /* 0x000fe20000000800 */
[----:B------:R0:W-:Y:S01]  /*c580*/  STL [R1+0x7748], R18 ;  /* 0x0077481201007387 */ /* 0x0001e20000100800 */
[----:B------:R-:W-:Y:S01]  /*c590*/  ULDC UR22, c[0x0][0x238] ;  /* 0x00008e0000167ab9 */ /* 0x000fe20000000800 */
        /* <DEDUP_REMOVED lines=8> */
[----:B0-----:R-:W3:Y:S01]  /*c620*/  LDL R18, [R1+0x3784] ;  /* 0x0037840001127983 */ /* 0x001ee20000100800 */
        /* <DEDUP_REMOVED lines=13> */
[----:B0-----:R-:W4:Y:S01]  /*c700*/  LDL R19, [R1+0x378c] ;  /* 0x00378c0001137983 */ /* 0x001f220000100800 */
        /* <DEDUP_REMOVED lines=13> */
[----:B0-----:R-:W5:Y:S01]  /*c7e0*/  LDL R20, [R1+0x3788] ;  /* 0x0037880001147983 */ /* 0x001f620000100800 */
[----:B-1----:R-:W0:Y:S01]  /*c7f0*/  I2F.RP R0, R4 ;  /* 0x0000000400007306 */ /* 0x002e220000209400 */
[----:B------:R-:W-:Y:S01]  /*c800*/  ULDC UR57, c[0x0][0x238] ;  /* 0x00008e0000397ab9 */ /* 0x000fe20000000800 */
[----:B------:R-:W-:Y:S01]  /*c810*/  ULDC UR58, c[0x0][0x238] ;  /* 0x00008e00003a7ab9 */ /* 0x000fe20000000800 */
[----:B------:R1:W-:Y:S01]  /*c820*/  STL [R1+0x773c], R21 ;  /* 0x00773c1501007387 */ /* 0x0003e20000100800 */
[----:B------:R-:W-:Y:S01]  /*c830*/  ULDC UR9, c[0x0][0x238] ;  /* 0x00008e0000097ab9 */ /* 0x000fe20000000800 */
        /* <DEDUP_REMOVED lines=8> */
[----:B-1----:R-:W-:Y:S01]  /*c8c0*/  IMAD.MOV.U32 R21, RZ, RZ, R15 ;  /* 0x000000ffff157224 */ /* 0x002fe200078e000f */
[----:B------:R-:W-:Y:S01]  /*c8d0*/  ULDC UR12, c[0x0][0x238] ;  /* 0x00008e00000c7ab9 */ /* 0x000fe20000000800 */
[----:B0-----:R-:W0:Y:S01]  /*c8e0*/  MUFU.RCP R0, R0 ;  /* 0x0000000000007308 */ /* 0x001e220000001000 */
[----:B------:R1:W-:Y:S01]  /*c8f0*/  STL [R1+0x7588], R3 ;  /* 0x0075880301007387 */ /* 0x0003e20000100800 */
[----:B------:R-:W-:Y:S01]  /*c900*/  IMAD.MOV.U32 R22, RZ, RZ, R16 ;  /* 0x000000ffff167224 */ /* 0x000fe200078e0010 */
[----:B------:R-:W-:Y:S01]  /*c910*/  ULDC UR13, c[0x0][0x238] ;  /* 0x00008e00000d7ab9 */ /* 0x000fe20000000800 */
[----:B------:R-:W-:Y:S01]  /*c920*/  ULDC UR14, c[0x0][0x238] ;  /* 0x00008e00000e7ab9 */ /* 0x000fe20000000800 */
[----:B------:R-:W-:Y:S01]  /*c930*/  ULDC UR15, c[0x0][0x238] ;  /* 0x00008e00000f7ab9 */ /* 0x000fe20000000800 */
[----:B------:R-:W-:-:S02]  /*c940*/  IMAD.MOV.U32 R29, RZ, RZ, R23 ;  /* 0x000000ffff1d7224 */ /* 0x000fc400078e0017 */
[----:B-1----:R-:W-:Y:S02]  /*c950*/  IMAD.MOV.U32 R3, RZ, RZ, R17 ;  /* 0x000000ffff037224 */ /* 0x002fe400078e0011 */
[----:B------:R-:W1:Y:S01]  /*c960*/  I2F.RP R17, R26 ;  /* 0x0000001a00117306 */ /* 0x000e620000209400 */
[----:B0-----:R-:W-:-:S07]  /*c970*/  VIADD R0, R0, 0xffffffe ;  /* 0x0ffffffe00007836 */ /* 0x001fce0000000000 */
[----:B------:R-:W0:Y:S08]  /*c980*/  F2I.FTZ.U32.TRUNC.NTZ R15, R0 ;  /* 0x00000000000f7305 */ /* 0x000e30000021f000 */
[----:B-1----:R-:W1:Y:S01]  /*c990*/  MUFU.RCP R17, R17 ;  /* 0x0000001100117308 */ /* 0x002e620000001000 */
[----:B0-----:R-:W-:-:S04]  /*c9a0*/  IMAD.MOV R24, RZ, RZ, -R15 ;  /* 0x000000ffff187224 */ /* 0x001fc800078e0a0f */
[----:B------:R-:W-:-:S04]  /*c9b0*/  IMAD R24, R24, R4, RZ ;  /* 0x0000000418187224 */ /* 0x000fc800078e02ff */
[----:B------:R-:W-:-:S04]  /*c9c0*/  IMAD.HI.U32 R24, R15, R24, R14 ;  /* 0x000000180f187227 */ /* 0x000fc800078e000e */
[----:B-1----:R-:W-:-:S06]  /*c9d0*/  VIADD R17, R17, 0xffffffe ;  /* 0x0ffffffe11117836 */ /* 0x002fcc0000000000 */
[----:B------:R-:W0:Y:S02]  /*c9e0*/  F2I.FTZ.U32.TRUNC.NTZ R17, R17 ;  /* 0x0000001100117305 */ /* 0x000e24000021f000 */
[----:B0-----:R-:W-:Y:S01]  /*c9f0*/  IMAD.MOV R28, RZ, RZ, -R17 ;  /* 0x000000ffff1c7224 */ /* 0x001fe200078e0a11 */
[----:B--2---:R-:W-:-:S05]  /*ca00*/  IABS R16, R13 ;  /* 0x0000000d00107213 */ /* 0x004fca0000000000 */
[----:B------:R-:W-:-:S04]  /*ca10*/  IMAD.HI.U32 R25, R24, R16, RZ ;  /* 0x0000001018197227 */ /* 0x000fc800078e00ff */
[----:B------:R-:W-:-:S04]  /*ca20*/  IMAD.MOV R25, RZ, RZ, -R25 ;  /* 0x000000ffff197224 */ /* 0x000fc800078e0a19 */
[----:B------:R-:W-:Y:S01]  /*ca30*/  IMAD R25, R4, R25, R16 ;  /* 0x0000001904197224 */ /* 0x000fe200078e0210 */
[----:B---3--:R-:W-:Y:S01]  /*ca40*/  IABS R15, R18 ;  /* 0x00000012000f7213 */ /* 0x008fe20000000000 */
[----:B------:R-:W-:-:S03]  /*ca50*/  IMAD.MOV.U32 R16, RZ, RZ, RZ ;  /* 0x000000ffff107224 */ /* 0x000fc600078e00ff */
[----:B------:R-:W-:Y:S01]  /*ca60*/  ISETP.GT.U32.AND P0, PT, R4, R25, PT ;  /* 0x000000190400720c */ /* 0x000fe20003f04070 */
[----:B------:R-:W-:-:S04]  /*ca70*/  IMAD.HI.U32 R27, R24, R15, RZ ;  /* 0x0000000f181b7227 */ /* 0x000fc800078e00ff */
[----:B------:R-:W-:-:S04]  /*ca80*/  IMAD.MOV R27, RZ, RZ, -R27 ;  /* 0x000000ffff1b7224 */ /* 0x000fc800078e0a1b */
[----:B------:R-:W-:Y:S01]  /*ca90*/  IMAD R15, R4, R27, R15 ;  /* 0x0000001b040f7224 */ /* 0x000fe200078e020f */
[----:B----4-:R-:W-:-:S03]  /*caa0*/  IABS R14, R19 ;  /* 0x00000013000e7213 */ /* 0x010fc60000000000 */
[----:B------:R-:W-:Y:S01]  /*cab0*/  @!P0 IMAD.IADD R25, R25, 0x1, -R4 ;  /* 0x0000000119198824 */ /* 0x000fe200078e0a04 */
[----:B------:R-:W-:Y:S01]  /*cac0*/  ISETP.GT.U32.AND P1, PT, R4, R15, PT ;  /* 0x0000000f0400720c */ /* 0x000fe20003f24070 */
[----:B------:R-:W-:-:S03]  /*cad0*/  IMAD.HI.U32 R23, R24, R14, RZ ;  /* 0x0000000e18177227 */ /* 0x000fc600078e00ff */
[----:B------:R-:W-:Y:S01]  /*cae0*/  ISETP.GT.U32.AND P4, PT, R4, R25, PT ;  /* 0x000000190400720c */ /* 0x000fe20003f84070 */
[----:B------:R-:W-:-:S04]  /*caf0*/  IMAD.MOV R23, RZ, RZ, -R23 ;  /* 0x000000ffff177224 */ /* 0x000fc800078e0a17 */
[C---:B------:R-:W-:Y:S01]  /*cb00*/  IMAD R14, R4.reuse, R23, R14 ;  /* 0x00000017040e7224 */ /* 0x040fe200078e020e */
[----:B-----5:R-:W-:Y:S02]  /*cb10*/  IABS R0, R20 ;  /* 0x0000001400007213 */ /* 0x020fe40000000000 */
[----:B------:R-:W-:Y:S01]  /*cb20*/  IABS R23, R6 ;  /* 0x0000000600177213 */ /* 0x000fe20000000000 */
[----:B------:R-:W-:Y:S01]  /*cb30*/  @!P1 IMAD.IADD R15, R15, 0x1, -R4 ;  /* 0x000000010f0f9824 */ /* 0x000fe200078e0a04 */
[----:B------:R-:W-:Y:S01]  /*cb40*/  ISETP.GT.U32.AND P3, PT, R4, R14, PT ;  /* 0x0000000e0400720c */ /* 0x000fe20003f64070 */
[----:B------:R-:W-:-:S04]  /*cb50*/  IMAD.HI.U32 R24, R24, R0, RZ ;  /* 0x0000000018187227 */ /* 0x000fc800078e00ff */
[----:B------:R-:W-:Y:S01]  /*cb60*/  @!P4 IMAD.IADD R25, R25, 0x1, -R4 ;  /* 0x000000011919c824 */ /* 0x000fe200078e0a04 */
[----:B------:R-:W-:Y:S01]  /*cb70*/  ISETP.GE.AND P1, PT, R13, RZ, PT ;  /* 0x000000ff0d00720c */ /* 0x000fe20003f26270 */
[----:B------:R-:W-:Y:S01]  /*cb80*/  IMAD.MOV R24, RZ, RZ, -R24 ;  /* 0x000000ffff187224 */ /* 0x000fe200078e0a18 */
[----:B------:R-:W-:-:S03]  /*cb90*/  ISETP.GT.U32.AND P0, PT, R4, R15, PT ;  /* 0x0000000f0400720c */ /* 0x000fc60003f04070 */
[----:B------:R-:W-:Y:S02]  /*cba0*/  IMAD R24, R4, R24, R0 ;  /* 0x0000001804187224 */ /* 0x000fe400078e0200 */
[----:B------:R-:W-:Y:S02]  /*cbb0*/  IMAD R0, R28, R26, RZ ;  /* 0x0000001a1c007224 */ /* 0x000fe400078e02ff */
[----:B------:R-:W-:Y:S01]  /*cbc0*/  @!P3 IMAD.IADD R14, R14, 0x1, -R4 ;  /* 0x000000010e0eb824 */ /* 0x000fe200078e0a04 */
[----:B------:R-:W-:Y:S01]  /*cbd0*/  ISETP.GT.U32.AND P5, PT, R4, R24, PT ;  /* 0x000000180400720c */ /* 0x000fe20003fa4070 */
[----:B------:R-:W-:Y:S01]  /*cbe0*/  IMAD.HI.U32 R0, R17, R0, R16 ;  /* 0x0000000011007227 */ /* 0x000fe200078e0010 */
[----:B------:R-:W-:Y:S02]  /*cbf0*/  IABS R16, R5 ;  /* 0x0000000500107213 */ /* 0x000fe40000000000 */
[----:B------:R-:W-:Y:S01]  /*cc00*/  ISETP.GE.AND P3, PT, R6, RZ, PT ;  /* 0x000000ff0600720c */ /* 0x000fe20003f66270 */
[----:B------:R-:W-:Y:S01]  /*cc10*/  @!P1 IMAD.MOV R25, RZ, RZ, -R25 ;  /* 0x000000ffff199224 */ /* 0x000fe200078e0a19 */
[----:B------:R-:W2:Y:S01]  /*cc20*/  LDL.LU R6, [R1+0xb50] ;  /* 0x000b500001067983 */ /* 0x000ea20000300800 */
[----:B------:R-:W-:Y:S01]  /*cc30*/  IMAD.HI.U32 R27, R0, R16, RZ ;  /* 0x00000010001b7227 */ /* 0x000fe200078e00ff */
[----:B------:R-:W-:-:S02]  /*cc40*/  IABS R17, R7 ;  /* 0x0000000700117213 */ /* 0x000fc40000000000 */
[----:B------:R-:W3:Y:S01]  /*cc50*/  LDL.LU R13, [R1+0x774c] ;  /* 0x00774c00010d7983 */ /* 0x000ee20000300800 */
[----:B------:R-:W-:Y:S02]  /*cc60*/  IMAD.MOV R27, RZ, RZ, -R27 ;  /* 0x000000ffff1b7224 */ /* 0x000fe400078e0a1b */
[----:B------:R-:W-:Y:S01]  /*cc70*/  @!P5 IMAD.IADD R24, R24, 0x1, -R4 ;  /* 0x000000011818d824 */ /* 0x000fe200078e0a04 */
[----:B------:R-:W-:Y:S01]  /*cc80*/  ISETP.GT.U32.AND P5, PT, R4, R14, PT ;  /* 0x0000000e0400720c */ /* 0x000fe20003fa4070 */
[----:B------:R-:W-:Y:S02]  /*cc90*/  IMAD R16, R26, R27, R16 ;  /* 0x0000001b1a107224 */ /* 0x000fe400078e0210 */
[----:B------:R-:W-:Y:S01]  /*cca0*/  @!P0 IMAD.IADD R15, R15, 0x1, -R4 ;  /* 0x000000010f0f8824 */ /* 0x000fe200078e0a04 */
[----:B------:R-:W-:Y:S01]  /*ccb0*/  ISETP.GT.U32.AND P6, PT, R4, R24, PT ;  /* 0x000000180400720c */ /* 0x000fe20003fc4070 */
[----:B------:R-:W-:Y:S01]  /*ccc0*/  IMAD.MOV.U32 R5, RZ, RZ, R23 ;  /* 0x000000ffff057224 */ /* 0x000fe200078e0017 */
[----:B------:R-:W-:Y:S01]  /*ccd0*/  ISETP.GT.U32.AND P4, PT, R26, R16, PT ;  /* 0x000000101a00720c */ /* 0x000fe20003f84070 */
[----:B------:R-:W-:-:S04]  /*cce0*/  IMAD.HI.U32 R28, R0, R17, RZ ;  /* 0x00000011001c7227 */ /* 0x000fc800078e00ff */
[----:B------:R-:W-:-:S08]  /*ccf0*/  IMAD.HI.U32 R23, R0, R5, RZ ;  /* 0x0000000500177227 */ /* 0x000fd000078e00ff */
[----:B------:R-:W-:-:S05]  /*cd00*/  @!P4 IMAD.IADD R16, R16, 0x1, -R26 ;  /* 0x000000011010c824 */ /* 0x000fca00078e0a1a */
[----:B------:R-:W-:Y:S01]  /*cd10*/  ISETP.GT.U32.AND P1, PT, R26, R16, PT ;  /* 0x000000101a00720c */ /* 0x000fe20003f24070 */
[--C-:B------:R-:W-:Y:S01]  /*cd20*/  @!P5 IMAD.IADD R14, R14, 0x1, -R4.reuse ;  /* 0x000000010e0ed824 */ /* 0x100fe200078e0a04 */
[----:B------:R-:W-:Y:S01]  /*cd30*/  ISETP.GE.AND P5, PT, R18, RZ, PT ;  /* 0x000000ff1200720c */ /* 0x000fe20003fa6270 */
[----:B------:R-:W-:Y:S01]  /*cd40*/  @!P6 IMAD.IADD R24, R24, 0x1, -R4 ;  /* 0x000000011818e824 */ /* 0x000fe200078e0a04 */
[----:B------:R-:W4:Y:S01]  /*cd50*/  LDL.LU R18, [R1+0x7748] ;  /* 0x0077480001127983 */ /* 0x000f220000300800 */
[----:B------:R-:W-:Y:S02]  /*cd60*/  ISETP.GE.AND P6, PT, R19, RZ, PT ;  /* 0x000000ff1300720c */ /* 0x000fe40003fc6270 */
[----:B------:R-:W-:Y:S01]  /*cd70*/  ISETP.GE.AND P4, PT, R20, RZ, PT ;  /* 0x000000ff1400720c */ /* 0x000fe20003f86270 */
[----:B------:R-:W5:Y:S01]  /*cd80*/  LDL.LU R19, [R1+0x7744] ;  /* 0x0077440001137983 */ /* 0x000f620000300800 */
[----:B------:R-:W-:-:S03]  /*cd90*/  IABS R4, R8 ;  /* 0x0000000800047213 */ /* 0x000fc60000000000 */
[----:B------:R-:W5:Y:S01]  /*cda0*/  LDL.LU R20, [R1+0x7740] ;  /* 0x0077400001147983 */ /* 0x000f620000300800 */
[----:B------:R-:W-:Y:S01]  /*cdb0*/  @!P1 IMAD.IADD R16, R16, 0x1, -R26 ;  /* 0x0000000110109824 */ /* 0x000fe200078e0a1a */
[----:B------:R-:W-:Y:S02]  /*cdc0*/  ISETP.GE.AND P1, PT, R8, RZ, PT ;  /* 0x000000ff0800720c */ /* 0x000fe40003f26270 */
[----:B------:R-:W3:Y:S01]  /*cdd0*/  LDL.LU R8, [R1+0xb20] ;  /* 0x000b200001087983 */ /* 0x000ee20000300800 */
[----:B------:R-:W-:-:S04]  /*cde0*/  IMAD.MOV R23, RZ, RZ, -R23 ;  /* 0x000000ffff177224 */ /* 0x000fc800078e0a17 */
[----:B------:R-:W-:Y:S02]  /*cdf0*/  IMAD R5, R26, R23, R5 ;  /* 0x000000171a057224 */ /* 0x000fe400078e0205 */
[----:B------:R-:W-:-:S03]  /*ce00*/  @!P5 IMAD.MOV R15, RZ, RZ, -R15 ;  /* 0x000000ffff0fd224 */ /* 0x000fc600078e0a0f */
[----:B------:R-:W-:Y:S01]  /*ce10*/  ISETP.GT.U32.AND P5, PT, R26, R5, PT ;  /* 0x000000051a00720c */ /* 0x000fe20003fa4070 */
[----:B------:R-:W-:-:S04]  /*ce20*/  IMAD.MOV R28, RZ, RZ, -R28 ;  /* 0x000000ffff1c7224 */ /* 0x000fc800078e0a1c */
[----:B------:R-:W-:Y:S02]  /*ce30*/  IMAD R17, R26, R28, R17 ;  /* 0x0000001c1a117224 */ /* 0x000fe400078e0211 */
[----:B------:R-:W-:Y:S02]  /*ce40*/  IMAD.MOV.U32 R27, RZ, RZ, R14 ;  /* 0x000000ffff1b7224 */ /* 0x000fe400078e000e */
[----:B------:R-:W-:-:S04]  /*ce50*/  @!P4 IMAD.MOV R24, RZ, RZ, -R24 ;  /* 0x000000ffff18c224 */ /* 0x000fc800078e0a18 */
[----:B------:R-:W-:Y:S01]  /*ce60*/  @!P5 IMAD.IADD R5, R5, 0x1, -R26 ;  /* 0x000000010505d824 */ /* 0x000fe200078e0a1a */
[----:B------:R-:W-:Y:S02]  /*ce70*/  ISETP.NE.AND P5, PT, R2, RZ, PT ;  /* 0x000000ff0200720c */ /* 0x000fe40003fa5270 */
[----:B------:R-:W-:Y:S02]  /*ce80*/  LOP3.LUT R2, RZ, R2, RZ, 0x33, !PT ;  /* 0x00000002ff027212 */ /* 0x000fe400078e33ff */
[----:B------:R-:W-:Y:S01]  /*ce90*/  ISETP.GT.U32.AND P4, PT, R26, R5, PT ;  /* 0x000000051a00720c */ /* 0x000fe20003f84070 */
[----:B------:R-:W-:Y:S01]  /*cea0*/  @!P6 IMAD.MOV R27, RZ, RZ, -R27 ;  /* 0x000000ffff1be224 */ /* 0x000fe200078e0a1b */
[C---:B------:R-:W-:Y:S02]  /*ceb0*/  SEL R25, R2.reuse, R25, !P5 ;  /* 0x0000001902197207 */ /* 0x040fe40006800000 */
[C---:B------:R-:W-:Y:S02]  /*cec0*/  SEL R15, R2.reuse, R15, !P5 ;  /* 0x0000000f020f7207 */ /* 0x040fe40006800000 */
[C---:B------:R-:W-:Y:S01]  /*ced0*/  SEL R27, R2.reuse, R27, !P5 ;  /* 0x0000001b021b7207 */ /* 0x040fe20006800000 */
[----:B------:R-:W-:Y:S01]  /*cee0*/  @!P2 IMAD.MOV R16, RZ, RZ, -R16 ;  /* 0x000000ffff10a224 */ /* 0x000fe200078e0a10 */
[----:B------:R-:W-:-:S05]  /*cef0*/  SEL R2, R2, R24, !P5 ;  /* 0x0000001802027207 */ /* 0x000fca0006800000 */
[----:B------:R-:W-:Y:S02]  /*cf00*/  @!P4 IMAD.IADD R5, R5, 0x1, -R26 ;  /* 0x000000010505c824 */ /* 0x000fe400078e0a1a */
[----:B--2---:R-:W-:Y:S02]  /*cf10*/  IMAD.MOV.U32 R28, RZ, RZ, R6 ;  /* 0x000000ffff1c7224 */ /* 0x004fe400078e0006 */
[----:B------:R-:W-:-:S04]  /*cf20*/  IMAD.HI.U32 R6, R0, R4, RZ ;  /* 0x0000000400067227 */ /* 0x000fc800078e00ff */
[----:B------:R-:W-:-:S04]  /*cf30*/  IMAD.MOV R6, RZ, RZ, -R6 ;  /* 0x000000ffff067224 */ /* 0x000fc800078e0a06 */
[----:B------:R-:W-:Y:S02]  /*cf40*/  IMAD R4, R26, R6, R4 ;  /* 0x000000061a047224 */ /* 0x000fe400078e0204 */
[----:B------:R-:W2:Y:S04]  /*cf50*/  LDL.LU R6, [R1+0xb40] ;  /* 0x000b400001067983 */ /* 0x000ea80000300800 */
[----:B------:R0:W-:Y:S04]  /*cf60*/  STL [R1+0xbb8], R25 ;  /* 0x000bb81901007387 */ /* 0x0001e80000100800 */
[----:B0-----:R-:W5:Y:S04]  /*cf70*/  LDL.LU R25, [R1+0xafc] ;  /* 0x000afc0001197983 */ /* 0x001f680000300800 */
[----:B------:R0:W-:Y:S04]  /*cf80*/  STL [R1+0xbb4], R15 ;  /* 0x000bb40f01007387 */ /* 0x0001e80000100800 */
[----:B0-----:R-:W4:Y:S04]  /*cf90*/  LDL.LU R15, [R1+0x69c] ;  /* 0x00069c00010f7983 */ /* 0x001f280000300800 */
[----:B------:R0:W-:Y:S01]  /*cfa0*/  STL [R1+0xbb0], R27 ;  /* 0x000bb01b01007387 */ /* 0x0001e20000100800 */
[----:B---3--:R-:W-:Y:S01]  /*cfb0*/  IMAD.MOV.U32 R24, RZ, RZ, R8 ;  /* 0x000000ffff187224 */ /* 0x008fe200078e0008 */
[----:B------:R-:W-:-:S02]  /*cfc0*/  IABS R8, R13 ;  /* 0x0000000d00087213 */ /* 0x000fc40000000000 */
[----:B0-----:R-:W3:Y:S04]  /*cfd0*/  LDL.LU R27, [R1+0xb4c] ;  /* 0x000b4c00011b7983 */ /* 0x001ee80000300800 */
[----:B------:R-:W-:Y:S04]  /*cfe0*/  STL [R1+0xbac], R2 ;  /* 0x000bac0201007387 */ /* 0x000fe80000100800 */
[----:B------:R-:W-:Y:S04]  /*cff0*/  STL [R1+0x968], R16 ;  /* 0x0009681001007387 */ /* 0x000fe80000100800 */
[----:B------:R0:W-:Y:S02]  /*d000*/  STL [R1+0x7734], R13 ;  /* 0x0077340d01007387 */ /* 0x0001e40000100800 */
[----:B0-----:R-:W-:-:S02]  /*d010*/  IMAD.MOV.U32 R13, RZ, RZ, R21 ;  /* 0x000000ffff0d7224 */ /* 0x001fc400078e0015 */
[----:B------:R-:W-:Y:S02]  /*d020*/  IMAD.MOV.U32 R21, RZ, RZ, R5 ;  /* 0x000000ffff157224 */ /* 0x000fe400078e0005 */
[----:B------:R-:W5:Y:S01]  /*d030*/  LDL.LU R5, [R1+0x98] ;  /* 0x0000980001057983 */ /* 0x000f620000300800 */
[----:B------:R-:W-:Y:S02]  /*d040*/  ISETP.GE.AND P0, PT, R7, RZ, PT ;  /* 0x000000ff0700720c */ /* 0x000fe40003f06270 */
[----:B------:R-:W-:Y:S02]  /*d050*/  IABS R7, R9 ;  /* 0x0000000900077213 */ /* 0x000fe40000000000 */
[----:B------:R-:W-:-:S03]  /*d060*/  ISETP.GT.U32.AND P6, PT, R26, R17, PT ;  /* 0x000000111a00720c */ /* 0x000fc60003fc4070 */
[----:B------:R-:W-:Y:S01]  /*d070*/  IMAD.HI.U32 R23, R0, R7, RZ ;  /* 0x0000000700177227 */ /* 0x000fe200078e00ff */
[----:B------:R-:W-:-:S03]  /*d080*/  IABS R14, R10 ;  /* 0x0000000a000e7213 */ /* 0x000fc60000000000 */
[----:B------:R-:W-:-:S04]  /*d090*/  IMAD.MOV R23, RZ, RZ, -R23 ;  /* 0x000000ffff177224 */ /* 0x000fc800078e0a17 */
[C---:B------:R-:W-:Y:S02]  /*d0a0*/  IMAD R7, R26.reuse, R23, R7 ;  /* 0x000000171a077224 */ /* 0x040fe400078e0207 */
[--C-:B------:R-:W-:Y:S01]  /*d0b0*/  @!P6 IMAD.IADD R17, R17, 0x1, -R26.reuse ;  /* 0x000000011111e824 */ /* 0x100fe200078e0a1a */
[C---:B------:R-:W-:Y:S01]  /*d0c0*/  ISETP.GT.U32.AND P6, PT, R26.reuse, R4, PT ;  /* 0x000000041a00720c */ /* 0x040fe20003fc4070 */
[----:B------:R-:W-:Y:S01]  /*d0d0*/  @!P3 IMAD.MOV R21, RZ, RZ, -R21 ;  /* 0x000000ffff15b224 */ /* 0x000fe200078e0a15 */
[C---:B------:R-:W-:Y:S02]  /*d0e0*/  ISETP.GT.U32.AND P2, PT, R26.reuse, R7, PT ;  /* 0x000000071a00720c */ /* 0x040fe40003f44070 */
[----:B------:R-:W-:Y:S02]  /*d0f0*/  ISETP.GT.U32.AND P5, PT, R26, R17, PT ;  /* 0x000000111a00720c */ /* 0x000fe40003fa4070 */
[----:B------:R0:W-:Y:S07]  /*d100*/  STL [R1+0x964], R21 ;  /* 0x0009641501007387 */ /* 0x0001ee0000100800 */
[--C-:B------:R-:W-:Y:S01]  /*d110*/  @!P6 IMAD.IADD R4, R4, 0x1, -R26.reuse ;  /* 0x000000010404e824 */ /* 0x100fe200078e0a1a */
[----:B0-----:R-:W5:Y:S04]  /*d120*/  LDL.LU R21, [R1+0x773c] ;  /* 0x00773c0001157983 */ /* 0x001f680000300800 */
[----:B------:R-:W-:Y:S01]  /*d130*/  ISETP.GT.U32.AND P6, PT, R26, R4, PT ;  /* 0x000000041a00720c */ /* 0x000fe20003fc4070 */
[----:B------:R-:W-:-:S02]  /*d140*/  @!P2 IMAD.IADD R7, R7, 0x1, -R26 ;  /* 0x000000010707a824 */ /* 0x000fc400078e0a1a */
[----:B------:R-:W-:-:S03]  /*d150*/  @!P5 IMAD.IADD R17, R17, 0x1, -R26 ;  /* 0x000000011111d824 */ /* 0x000fc600078e0a1a */
[----:B------:R-:W-:Y:S02]  /*d160*/  ISETP.GT.U32.AND P2, PT, R26, R7, PT ;  /* 0x000000071a00720c */ /* 0x000fe40003f44070 */
[----:B------:R-:W-:-:S05]  /*d170*/  ISETP.GE.AND P5, PT, R9, RZ, PT ;  /* 0x000000ff0900720c */ /* 0x000fca0003fa6270 */
[----:B------:R-:W-:-:S06]  /*d180*/  @!P6 IMAD.IADD R4, R4, 0x1, -R26 ;  /* 0x000000010404e824 */ /* 0x000fcc00078e0a1a */
[----:B------:R-:W-:Y:S02]  /*d190*/  @!P2 IMAD.IADD R7, R7, 0x1, -R26 ;  /* 0x000000010707a824 */ /* 0x000fe400078e0a1a */
[----:B--2---:R-:W-:Y:S02]  /*d1a0*/  IMAD.MOV.U32 R23, RZ, RZ, R6 ;  /* 0x000000ffff177224 */ /* 0x004fe400078e0006 */
[----:B------:R-:W-:-:S04]  /*d1b0*/  IMAD.HI.U32 R6, R0, R14, RZ ;  /* 0x0000000e00067227 */ /* 0x000fc800078e00ff */
[----:B------:R-:W-:-:S04]  /*d1c0*/  IMAD.MOV R6, RZ, RZ, -R6 ;  /* 0x000000ffff067224 */ /* 0x000fc800078e0a06 */
[----:B------:R-:W-:Y:S01]  /*d1d0*/  IMAD R14, R26, R6, R14 ;  /* 0x000000061a0e7224 */ /* 0x000fe200078e020e */
[----:B------:R-:W-:-:S04]  /*d1e0*/  IABS R6, R11 ;  /* 0x0000000b00067213 */ /* 0x000fc80000000000 */
[----:B------:R-:W-:Y:S01]  /*d1f0*/  ISETP.GT.U32.AND P4, PT, R26, R14, PT ;  /* 0x0000000e1a00720c */ /* 0x000fe20003f84070 */
[----:B----4-:R-:W-:Y:S02]  /*d200*/  IMAD.MOV.U32 R16, RZ, RZ, R15 ;  /* 0x000000ffff107224 */ /* 0x010fe400078e000f */
[----:B------:R-:W-:-:S04]  /*d210*/  IMAD.HI.U32 R15, R0, R6, RZ ;  /* 0x00000006000f7227 */ /* 0x000fc800078e00ff */
[----:B------:R-:W-:Y:S01]  /*d220*/  IMAD.MOV R15, RZ, RZ, -R15 ;  /* 0x000000ffff0f7224 */ /* 0x000fe200078e0a0f */
[----:B---3--:R5:W-:Y:S03]  /*d230*/  STL [R1+0x7738], R27 ;  /* 0x0077381b01007387 */ /* 0x008be60000100800 */
[----:B------:R-:W-:Y:S02]  /*d240*/  IMAD R6, R26, R15, R6 ;  /* 0x0000000f1a067224 */ /* 0x000fe400078e0206 */
[----:B------:R-:W-:-:S05]  /*d250*/  @!P4 IMAD.IADD R14, R14, 0x1, -R26 ;  /* 0x000000010e0ec824 */ /* 0x000fca00078e0a1a */
[----:B------:R-:W-:Y:S01]  /*d260*/  ISETP.GT.U32.AND P3, PT, R26, R14, PT ;  /* 0x0000000e1a00720c */ /* 0x000fe20003f64070 */
[----:B-----5:R-:W-:Y:S01]  /*d270*/  IMAD.MOV.U32 R27, RZ, RZ, R5 ;  /* 0x000000ffff1b7224 */ /* 0x020fe200078e0005 */
[----:B------:R-:W-:-:S05]  /*d280*/  IABS R5, R18 ;  /* 0x0000001200057213 */ /* 0x000fca0000000000 */
[----:B------:R-:W-:-:S04]  /*d290*/  IMAD.HI.U32 R15, R0, R5, RZ ;  /* 0x00000005000f7227 */ /* 0x000fc800078e00ff */
[----:B------:R-:W-:-:S04]  /*d2a0*/  IMAD.MOV R15, RZ, RZ, -R15 ;  /* 0x000000ffff0f7224 */ /* 0x000fc800078e0a0f */
[----:B------:R-:W-:Y:S02]  /*d2b0*/  IMAD R5, R26, R15, R5 ;  /* 0x0000000f1a057224 */ /* 0x000fe400078e0205 */
[----:B------:R-:W-:Y:S02]  /*d2c0*/  IMAD.MOV.U32 R15, RZ, RZ, R27 ;  /* 0x000000ffff0f7224 */ /* 0x000fe400078e001b */
[----:B------:R-:W-:Y:S02]  /*d2d0*/  IMAD.MOV.U32 R27, RZ, RZ, R17 ;  /* 0x000000ffff1b7224 */ /* 0x000fe400078e0011 */
[----:B------:R-:W-:Y:S02]  /*d2e0*/  IMAD.MOV.U32 R17, RZ, RZ, R13 ;  /* 0x000000ffff117224 */ /* 0x000fe400078e000d */
[----:B------:R-:W-:Y:S02]  /*d2f0*/  IMAD.MOV.U32 R13, RZ, RZ, R4 ;  /* 0x000000ffff0d7224 */ /* 0x000fe400078e0004 */
[----:B------:R-:W-:Y:S01]  /*d300*/  @!P0 IMAD.MOV R27, RZ, RZ, -R27 ;  /* 0x000000ffff1b8224 */ /* 0x000fe200078e0a1b */
[----:B------:R-:W2:Y:S01]  /*d310*/  LDL.LU R4, [R1+0x4] ;  /* 0x0000040001047983 */ /* 0x000ea20000300800 */
[----:B------:R-:W-:-:S03]  /*d320*/  @!P1 IMAD.MOV R13, RZ, RZ, -R13 ;  /* 0x000000ffff0d9224 */ /* 0x000fc600078e0a0d */
[----:B------:R0:W-:Y:S01]  /*d330*/  STL [R1+0x944], R27 ;  /* 0x0009441b01007387 */ /* 0x0001e20000100800 */
[----:B------:R-:W-:-:S03]  /*d340*/  @!P3 IMAD.IADD R14, R14, 0x1, -R26 ;  /* 0x000000010e0eb824 */ /* 0x000fc600078e0a1a */
[----:B0-----:R-:W3:Y:S04]  /*d350*/  LDL.LU R27, [R1+0x7738] ;  /* 0x00773800011b7983 */ /* 0x001ee80000300800 */
[----:B------:R0:W-:Y:S02]  /*d360*/  STL [R1+0x940], R13 ;  /* 0x0009400d01007387 */ /* 0x0001e40000100800 */
[----:B0-----:R-:W-:Y:S02]  /*d370*/  IMAD.MOV.U32 R13, RZ, RZ, R7 ;  /* 0x000000ffff0d7224 */ /* 0x001fe400078e0007 */
[----:B------:R-:W-:Y:S02]  /*d380*/  IMAD.MOV.U32 R7, RZ, RZ, R22 ;  /* 0x000000ffff077224 */ /* 0x000fe400078e0016 */
[----:B------:R-:W-:-:S02]  /*d390*/  @!P5 IMAD.MOV R13, RZ, RZ, -R13 ;  /* 0x000000ffff0dd224 */ /* 0x000fc400078e0a0d */
[----:B------:R-:W-:Y:S02]  /*d3a0*/  IMAD.MOV.U32 R22, RZ, RZ, R14 ;  /* 0x000000ffff167224 */ /* 0x000fe400078e000e */
[----:B------:R-:W4:Y:S04]  /*d3b0*/  LDL.LU R14, [R1+0xb8] ;  /* 0x0000b800010e7983 */ /* 0x000f280000300800 */
[----:B------:R0:W-:Y:S04]  /*d3c0*/  STL [R1+0x93c], R13 ;  /* 0x00093c0d01007387 */ /* 0x0001e80000100800 */
[----:B0-----:R-:W5:Y:S01]  /*d3d0*/  LDL.LU R13, [R1+0x7734] ;  /* 0x00773400010d7983 */ /* 0x001f620000300800 */
[----:B------:R-:W-:Y:S01]  /*d3e0*/  IABS R2, R12 ;  /* 0x0000000c00027213 */ /* 0x000fe20000000000 */
[----:B------:R-:W-:-:S04]  /*d3f0*/  IMAD.MOV.U32 R9, RZ, RZ, R8 ;  /* 0x000000ffff097224 */ /* 0x000fc800078e0008 */
[----:B------:R-:W-:-:S04]  /*d400*/  IMAD.HI.U32 R8, R0, R2, RZ ;  /* 0x0000000200087227 */ /* 0x000fc800078e00ff */
[----:B------:R-:W-:-:S04]  /*d410*/  IMAD.MOV R8, RZ, RZ, -R8 ;  /* 0x000000ffff087224 */ /* 0x000fc800078e0a08 */
[C---:B------:R-:W-:Y:S01]  /*d420*/  IMAD R8, R26.reuse, R8, R2 ;  /* 0x000000081a087224 */ /* 0x040fe200078e0202 */
[----:B------:R-:W-:-:S04]  /*d430*/  ISETP.GT.U32.AND P6, PT, R26, R6, PT ;  /* 0x000000061a00720c */ /* 0x000fc80003fc4070 */
[----:B------:R-:W-:Y:S02]  /*d440*/  ISETP.GT.U32.AND P2, PT, R26, R8, PT ;  /* 0x000000081a00720c */ /* 0x000fe40003f44070 */
[----:B------:R-:W-:-:S07]  /*d450*/  ISETP.GE.AND P4, PT, R10, RZ, PT ;  /* 0x000000ff0a00720c */ /* 0x000fce0003f86270 */
[----:B------:R-:W-:-:S04]  /*d460*/  @!P6 IMAD.IADD R6, R6, 0x1, -R26 ;  /* 0x000000010606e824 */ /* 0x000fc800078e0a1a */
[----:B------:R-:W-:Y:S01]  /*d470*/  @!P2 IMAD.IADD R8, R8, 0x1, -R26 ;  /* 0x000000010808a824 */ /* 0x000fe200078e0a1a */
[----:B------:R-:W-:-:S04]  /*d480*/  ISETP.GT.U32.AND P0, PT, R26, R6, PT ;  /* 0x000000061a00720c */ /* 0x000fc80003f04070 */
[----:B------:R-:W-:Y:S02]  /*d490*/  ISETP.GT.U32.AND P1, PT, R26, R8, PT ;  /* 0x000000081a00720c */ /* 0x000fe40003f24070 */
[----:B------:R-:W-:Y:S01]  /*d4a0*/  ISETP.GE.AND P3, PT, R11, RZ, PT ;  /* 0x000000ff0b00720c */ /* 0x000fe20003f66270 */
[----:B------:R-:W-:-:S06]  /*d4b0*/  @!P4 IMAD.MOV R22, RZ, RZ, -R22 ;  /* 0x000000ffff16c224 */ /* 0x000fcc00078e0a16 */
[----:B------:R-:W-:-:S04]  /*d4c0*/  @!P0 IMAD.IADD R6, R6, 0x1, -R26 ;  /* 0x0000000106068824 */ /* 0x000fc800078e0a1a */
[----:B------:R-:W-:Y:S01]  /*d4d0*/  @!P1 IMAD.IADD R8, R8, 0x1, -R26 ;  /* 0x0000000108089824 */ /* 0x000fe200078e0a1a */
[----:B------:R-:W-:Y:S01]  /*d4e0*/  ISETP.GE.AND P1, PT, R18, RZ, PT ;  /* 0x000000ff1200720c */ /* 0x000fe20003f26270 */
[----:B------:R-:W-:Y:S02]  /*d4f0*/  IMAD.MOV.U32 R18, RZ, RZ, R29 ;  /* 0x000000ffff127224 */ /* 0x000fe400078e001d */
[----:B------:R-:W-:Y:S01]  /*d500*/  IMAD.MOV.U32 R29, RZ, RZ, R6 ;  /* 0x000000ffff1d7224 */ /* 0x000fe200078e0006 */
[----:B------:R0:W-:Y:S03]  /*d510*/  STL [R1+0x938], R22 ;  /* 0x0009381601007387 */ /* 0x0001e60000100800 */
[----:B------:R-:W-:Y:S01]  /*d520*/  @!P3 IMAD.MOV R29, RZ, RZ, -R29 ;  /* 0x000000ffff1db224 */ /* 0x000fe200078e0a1d */
[----:B0-----:R-:W3:Y:S01]  /*d530*/  LDL.LU R22, [R1+0x7730] ;  /* 0x0077300001167983 */ /* 0x001ee20000300800 */
[----:B-----5:R-:W-:-:S03]  /*d540*/  ISETP.GE.AND P4, PT, R13, RZ, PT ;  /* 0x000000ff0d00720c */ /* 0x020fc60003f86270 */
[----:B------:R-:W5:Y:S04]  /*d550*/  LDL.LU R13, [R1+0x78] ;  /* 0x00007800010d7983 */ /* 0x000f680000300800 */
[----:B------:R-:W4:Y:S04]  /*d560*/  LDL.LU R6, [R1+0x7ac] ;  /* 0x0007ac0001067983 */ /* 0x000f280000300800 */
[----:B------:R0:W-:Y:S04]  /*d570*/  STL [R1+0x934], R29 ;  /* 0x0009341d01007387 */ /* 0x0001e80000100800 */
[----:B0-----:R-:W5:Y:S01]  /*d580*/  LDL.LU R29, [R1+0x772c] ;  /* 0x00772c00011d7983 */ /* 0x001f620000300800 */
[----:B------:R-:W-:-:S04]  /*d590*/  IMAD.HI.U32 R10, R0, R9, RZ ;  /* 0x00000009000a7227 */ /* 0x000fc800078e00ff */
[----:B------:R-:W-:Y:S01]  /*d5a0*/  IMAD.MOV R10, RZ, RZ, -R10 ;  /* 0x000000ffff0a7224 */ /* 0x000fe200078e0a0a */
[----:B------:R-:W-:-:S03]  /*d5b0*/  IABS R2, R19 ;  /* 0x0000001300027213 */ /* 0x000fc60000000000 */
[C---:B------:R-:W-:Y:S01]  /*d5c0*/  IMAD R9, R26.reuse, R10, R9 ;  /* 0x0000000a1a097224 */ /* 0x040fe200078e0209 */
[----:B------:R-:W-:Y:S01]  /*d5d0*/  ISETP.GT.U32.AND P5, PT, R26, R5, PT ;  /* 0x000000051a00720c */ /* 0x000fe20003fa4070 */
[----:B------:R-:W-:-:S03]  /*d5e0*/  IMAD.HI.U32 R10, R0, R2, RZ ;  /* 0x00000002000a7227 */ /* 0x000fc600078e00ff */
[----:B------:R-:W-:Y:S01]  /*d5f0*/  ISETP.GT.U32.AND P6, PT, R26, R9, PT ;  /* 0x000000091a00720c */ /* 0x000fe20003fc4070 */
[----:B------:R-:W-:-:S04]  /*d600*/  IMAD.MOV R10, RZ, RZ, -R10 ;  /* 0x000000ffff0a7224 */ /* 0x000fc800078e0a0a */
[----:B------:R-:W-:Y:S01]  /*d610*/  IMAD R10, R26, R10, R2 ;  /* 0x0000000a1a0a7224 */ /* 0x000fe200078e0202 */
[----:B------:R-:W-:-:S03]  /*d620*/  ISETP.GE.AND P2, PT, R12, RZ, PT ;  /* 0x000000ff0c00720c */ /* 0x000fc60003f46270 */
[----:B------:R-:W-:Y:S01]  /*d630*/  @!P5 IMAD.IADD R5, R5, 0x1, -R26 ;  /* 0x000000010505d824 */ /* 0x000fe200078e0a1a */
[----:B------:R-:W-:-:S03]  /*d640*/  ISETP.GT.U32.AND P0, PT, R26, R10, PT ;  /* 0x0000000a1a00720c */ /* 0x000fc60003f04070 */
[----:B------:R-:W-:Y:S01]  /*d650*/  @!P6 IMAD.IADD R9, R9, 0x1, -R26 ;  /* 0x000000010909e824 */ /* 0x000fe200078e0a1a */
[----:B------:R-:W-:-:S04]  /*d660*/  ISETP.GT.U32.AND P3, PT, R26, R5, PT ;  /* 0x000000051a00720c */ /* 0x000fc80003f64070 */
[----:B------:R-:W-:Y:S02]  /*d670*/  ISETP.GT.U32.AND P6, PT, R26, R9, PT ;  /* 0x000000091a00720c */ /* 0x000fe40003fc4070 */
[----:B------:R-:W-:-:S03]  /*d680*/  IABS R11, R20 ;  /* 0x00000014000b7213 */ /* 0x000fc60000000000 */
[----:B------:R-:W-:Y:S02]  /*d690*/  @!P0 IMAD.IADD R10, R10, 0x1, -R26 ;  /* 0x000000010a0a8824 */ /* 0x000fe400078e0a1a */
[----:B------:R-:W-:Y:S01]  /*d6a0*/  IMAD.HI.U32 R12, R0, R11, RZ ;  /* 0x0000000b000c7227 */ /* 0x000fe200078e00ff */
[----:B------:R0:W-:Y:S03]  /*d6b0*/  STL [R1+0x7728], R16 ;  /* 0x0077281001007387 */ /* 0x0001e60000100800 */
[----:B------:R-:W-:Y:S02]  /*d6c0*/  @!P2 IMAD.MOV R8, RZ, RZ, -R8 ;  /* 0x000000ffff08a224 */ /* 0x000fe400078e0a08 */
[--C-:B------:R-:W-:Y:S01]  /*d6d0*/  @!P6 IMAD.IADD R9, R9, 0x1, -R26.reuse ;  /* 0x000000010909e824 */ /* 0x100fe200078e0a1a */
[----:B------:R-:W-:Y:S01]  /*d6e0*/  ISETP.GT.U32.AND P2, PT, R26, R10, PT ;  /* 0x0000000a1a00720c */ /* 0x000fe20003f44070 */
[----:B------:R-:W-:-:S02]  /*d6f0*/  @!P3 IMAD.IADD R5, R5, 0x1, -R26 ;  /* 0x000000010505b824 */ /* 0x000fc400078e0a1a */
[----:B------:R-:W-:Y:S02]  /*d700*/  IMAD.MOV R12, RZ, RZ, -R12 ;  /* 0x000000ffff0c7224 */ /* 0x000fe400078e0a0c */
[----:B0-----:R-:W-:Y:S02]  /*d710*/  IMAD.MOV.U32 R16, RZ, RZ, R9 ;  /* 0x000000ffff107224 */ /* 0x001fe400078e0009 */
[----:B------:R-:W-:Y:S02]  /*d720*/  IMAD.MOV.U32 R9, RZ, RZ, R5 ;  /* 0x000000ffff097224 */ /* 0x000fe400078e0005 */
[----:B------:R-:W-:Y:S02]  /*d730*/  IMAD R11, R26, R12, R11 ;  /* 0x0000000c1a0b7224 */ /* 0x000fe400078e020b */
[----:B------:R-:W-:Y:S02]  /*d740*/  @!P4 IMAD.MOV R16, RZ, RZ, -R16 ;  /* 0x000000ffff10c224 */ /* 0x000fe400078e0a10 */
[----:B--2---:R-:W-:Y:S01]  /*d750*/  IMAD.MOV.U32 R12, RZ, RZ, R4 ;  /* 0x000000ffff0c7224 */ /* 0x004fe200078e0004 */
[----:B------:R-:W-:Y:S01]  /*d760*/  ISETP.GE.AND P5, PT, R19, RZ, PT ;  /* 0x000000ff1300720c */ /* 0x000fe20003fa6270 */
[----:B------:R0:W-:Y:S01]  /*d770*/  STL [R1+0x930], R8 ;  /* 0x0009300801007387 */ /* 0x0001e20000100800 */
[----:B------:R-:W-:Y:S01]  /*d780*/  @!P1 IMAD.MOV R9, RZ, RZ, -R9 ;  /* 0x000000ffff099224 */ /* 0x000fe200078e0a09 */
[----:B---3--:R-:W-:Y:S01]  /*d790*/  ISETP.GE.AND P1, PT, R22, RZ, PT ;  /* 0x000000ff1600720c */ /* 0x008fe20003f26270 */
[----:B------:R-:W-:Y:S01]  /*d7a0*/  @!P2 IMAD.IADD R10, R10, 0x1, -R26 ;  /* 0x000000010a0aa824 */ /* 0x000fe200078e0a1a */
[----:B------:R-:W-:Y:S01]  /*d7b0*/  ISETP.GE.AND P0, PT, R20, RZ, PT ;  /* 0x000000ff1400720c */ /* 0x000fe20003f06270 */
[----:B------:R-:W-:Y:S01]  /*d7c0*/  IMAD.MOV.U32 R20, RZ, RZ, R7 ;  /* 0x000000ffff147224 */ /* 0x000fe200078e0007 */
[----:B0-----:R-:W2:Y:S04]  /*d7d0*/  LDL.LU R8, [R1+0x24] ;  /* 0x0000240001087983 */ /* 0x001ea80000300800 */
[----:B------:R0:W-:Y:S01]  /*d7e0*/  STL [R1+0x92c], R16 ;  /* 0x00092c1001007387 */ /* 0x0001e20000100800 */
[----:B------:R-:W-:-:S02]  /*d7f0*/  IABS R2, R21 ;  /* 0x0000001500027213 */ /* 0x000fc40000000000 */
[----:B------:R-:W-:Y:S01]  /*d800*/  ISETP.GE.AND P4, PT, R21, RZ, PT ;  /* 0x000000ff1500720c */ /* 0x000fe20003f86270 */
[----:B0-----:R-:W3:Y:S01]  /*d810*/  LDL.LU R16, [R1+0x7728] ;  /* 0x0077280001107983 */ /* 0x001ee20000300800 */
[----:B----4-:R-:W-:Y:S01]  /*d820*/  IMAD.MOV.U32 R19, RZ, RZ, R6 ;  /* 0x000000ffff137224 */ /* 0x010fe200078e0006 */
[----:B------:R-:W-:Y:S01]  /*d830*/  IABS R6, R22 ;  /* 0x0000001600067213 */ /* 0x000fe20000000000 */
[----:B------:R-:W-:Y:S02]  /*d840*/  IMAD.MOV.U32 R22, RZ, RZ, R12 ;  /* 0x000000ffff167224 */ /* 0x000fe400078e000c */
[----:B------:R-:W4:Y:S04]  /*d850*/  LDL R12, [R1+0x8] ;  /* 0x00000800010c7983 */ /* 0x000f280000100800 */
[----:B------:R0:W-:Y:S01]  /*d860*/  STL [R1+0x928], R9 ;  /* 0x0009280901007387 */ /* 0x0001e20000100800 */
[----:B-----5:R-:W-:-:S02]  /*d870*/  IABS R7, R29 ;  /* 0x0000001d00077213 */ /* 0x020fc40000000000 */
[----:B------:R-:W-:Y:S02]  /*d880*/  ISETP.GE.AND P2, PT, R29, RZ, PT ;  /* 0x000000ff1d00720c */ /* 0x000fe40003f46270 */
[----:B------:R-:W5:Y:S04]  /*d890*/  LDL.LU R29, [R1] ;  /* 0x00000000011d7983 */ /* 0x000f680000300800 */
[----:B------:R-:W3:Y:S01]  /*d8a0*/  LDL.LU R21, [R1+0x10] ;  /* 0x0000100001157983 */ /* 0x000ee20000300800 */
[----:B------:R-:W-:Y:S01]  /*d8b0*/  ISETP.GT.U32.AND P6, PT, R26, R11, PT ;  /* 0x0000000b1a00720c */ /* 0x000fe20003fc4070 */
[----:B------:R-:W-:-:S04]  /*d8c0*/  IMAD.HI.U32 R4, R0, R2, RZ ;  /* 0x0000000200047227 */ /* 0x000fc800078e00ff */
[----:B------:R-:W-:-:S04]  /*d8d0*/  IMAD.MOV R4, RZ, RZ, -R4 ;  /* 0x000000ffff047224 */ /* 0x000fc800078e0a04 */
[----:B------:R-:W-:-:S04]  /*d8e0*/  IMAD R2, R26, R4, R2 ;  /* 0x000000041a027224 */ /* 0x000fc800078e0202 */
[----:B------:R-:W-:Y:S01]  /*d8f0*/  @!P6 IMAD.IADD R11, R11, 0x1, -R26 ;  /* 0x000000010b0be824 */ /* 0x000fe200078e0a1a */
[----:B------:R-:W-:-:S04]  /*d900*/  ISETP.GT.U32.AND P3, PT, R26, R2, PT ;  /* 0x000000021a00720c */ /* 0x000fc80003f64070 */
[----:B------:R-:W-:Y:S01]  /*d910*/  ISETP.GT.U32.AND P6, PT, R26, R11, PT ;  /* 0x0000000b1a00720c */ /* 0x000fe20003fc4070 */
[----:B------:R-:W-:-:S04]  /*d920*/  IMAD.HI.U32 R5, R0, R7, RZ ;  /* 0x0000000700057227 */ /* 0x000fc800078e00ff */
[----:B------:R-:W-:-:S04]  /*d930*/  IMAD.MOV R5, RZ, RZ, -R5 ;  /* 0x000000ffff057224 */ /* 0x000fc800078e0a05 */
[----:B------:R-:W-:-:S04]  /*d940*/  @!P3 IMAD.IADD R2, R2, 0x1, -R26 ;  /* 0x000000010202b824 */ /* 0x000fc800078e0a1a */
[----:B------:R-:W-:Y:S02]  /*d950*/  @!P6 IMAD.IADD R11, R11, 0x1, -R26 ;  /* 0x000000010b0be824 */ /* 0x000fe400078e0a1a */
[----:B0-----:R-:W-:Y:S01]  /*d960*/  IMAD R9, R26, R5, R7 ;  /* 0x000000051a097224 */ /* 0x001fe200078e0207 */
[----:B--2---:R-:W-:Y:S02]  /*d970*/  ISETP.GE.AND P3, PT, R8, RZ, PT ;  /* 0x000000ff0800720c */ /* 0x004fe40003f66270 */
[----:B------:R-:W-:Y:S02]  /*d980*/  IABS R8, R8 ;  /* 0x0000000800087213 */ /* 0x000fe40000000000 */
[----:B----4-:R-:W-:-:S03]  /*d990*/  IABS R7, R12 ;  /* 0x0000000c00077213 */ /* 0x010fc60000000000 */
[----:B------:R-:W-:Y:S01]  /*d9a0*/  IMAD.HI.U32 R12, R0, R8, RZ ;  /* 0x00000008000c7227 */ /* 0x000fe200078e00ff */
[----:B---3--:R0:W-:Y:S03]  /*d9b0*/  STL [R1+0x7724], R21 ;  /* 0x0077241501007387 */ /* 0x0081e60000100800 */
[----:B0-----:R-:W-:-:S04]  /*d9c0*/  IMAD.MOV.U32 R21, RZ, RZ, R10 ;  /* 0x000000ffff157224 */ /* 0x001fc800078e000a */
[----:B------:R-:W-:-:S05]  /*d9d0*/  @!P5 IMAD.MOV R21, RZ, RZ, -R21 ;  /* 0x000000ffff15d224 */ /* 0x000fca00078e0a15 */
[----:B------:R0:W-:Y:S02]  /*d9e0*/  STL [R1+0x920], R21 ;  /* 0x0009201501007387 */ /* 0x0001e40000100800 */
[----:B0-----:R-:W-:-:S04]  /*d9f0*/  IMAD.MOV.U32 R21, RZ, RZ, R11 ;  /* 0x000000ffff157224 */ /* 0x001fc800078e000b */
[----:B------:R-:W-:Y:S02]  /*da00*/  @!P0 IMAD.MOV R21, RZ, RZ, -R21 ;  /* 0x000000ffff158224 */ /* 0x000fe400078e0a15 */
[----:B------:R-:W-:Y:S02]  /*da10*/  IMAD.MOV R11, RZ, RZ, -R12 ;  /* 0x000000ffff0b7224 */ /* 0x000fe400078e0a0c */
[----:B------:R-:W2:Y:S04]  /*da20*/  LDL R12, [R1+0xc] ;  /* 0x00000c00010c7983 */ /* 0x000ea80000100800 */
[----:B------:R0:W-:Y:S04]  /*da30*/  STL [R1+0x91c], R21 ;  /* 0x00091c1501007387 */ /* 0x0001e80000100800 */
[----:B0-----:R-:W3:Y:S01]  /*da40*/  LDL.LU R21, [R1+0x7724] ;  /* 0x0077240001157983 */ /* 0x001ee20000300800 */
[----:B------:R-:W-:-:S04]  /*da50*/  IMAD.HI.U32 R4, R0, R6, RZ ;  /* 0x0000000600047227 */ /* 0x000fc800078e00ff */
[----:B------:R-:W-:-:S04]  /*da60*/  IMAD.MOV R4, RZ, RZ, -R4 ;  /* 0x000000ffff047224 */ /* 0x000fc800078e0a04 */
[C---:B------:R-:W-:Y:S01]  /*da70*/  IMAD R4, R26.reuse, R4, R6 ;  /* 0x000000041a047224 */ /* 0x040fe200078e0206 */
[----:B-----5:R-:W-:Y:S02]  /*da80*/  IABS R6, R29 ;  /* 0x0000001d00067213 */ /* 0x020fe40000000000 */
[----:B------:R-:W-:-:S03]  /*da90*/  ISETP.GT.U32.AND P5, PT, R26, R2, PT ;  /* 0x000000021a00720c */ /* 0x000fc60003fa4070 */
[----:B------:R-:W-:Y:S01]  /*daa0*/  IMAD.HI.U32 R10, R0, R6, RZ ;  /* 0x00000006000a7227 */ /* 0x000fe200078e00ff */
[C---:B------:R-:W-:Y:S02]  /*dab0*/  ISETP.GT.U32.AND P0, PT, R26.reuse, R9, PT ;  /* 0x000000091a00720c */ /* 0x040fe40003f04070 */
[----:B------:R-:W-:Y:S01]  /*dac0*/  IABS R5, R22 ;  /* 0x0000001600057213 */ /* 0x000fe20000000000 */
[----:B------:R-:W-:Y:S02]  /*dad0*/  IMAD.MOV R10, RZ, RZ, -R10 ;  /* 0x000000ffff0a7224 */ /* 0x000fe400078e0a0a */
[C---:B------:R-:W-:Y:S02]  /*dae0*/  IMAD R8, R26.reuse, R11, R8 ;  /* 0x0000000b1a087224 */ /* 0x040fe400078e0208 */
[----:B------:R-:W-:Y:S02]  /*daf0*/  IMAD R11, R26, R10, R6 ;  /* 0x0000000a1a0b7224 */ /* 0x000fe400078e0206 */
[----:B------:R-:W-:-:S04]  /*db00*/  IMAD.HI.U32 R6, R0, R5, RZ ;  /* 0x0000000500067227 */ /* 0x000fc800078e00ff */
[----:B------:R-:W-:Y:S02]  /*db10*/  IMAD.MOV R6, RZ, RZ, -R6 ;  /* 0x000000ffff067224 */ /* 0x000fe400078e0a06 */
[--C-:B------:R-:W-:Y:S02]  /*db20*/  @!P5 IMAD.IADD R2, R2, 0x1, -R26.reuse ;  /* 0x000000010202d824 */ /* 0x100fe400078e0a1a */
[----:B------:R-:W-:Y:S01]  /*db30*/  @!P0 IMAD.IADD R9, R9, 0x1, -R26 ;  /* 0x0000000109098824 */ /* 0x000fe200078e0a1a */
[----:B------:R-:W-:Y:S01]  /*db40*/  ISETP.GE.AND P0, PT, R29, RZ, PT ;  /* 0x000000ff1d00720c */ /* 0x000fe20003f06270 */
[C---:B------:R-:W-:Y:S01]  /*db50*/  IMAD R5, R26.reuse, R6, R5 ;  /* 0x000000061a057224 */ /* 0x040fe200078e0205 */
[----:B------:R-:W4:Y:S01]  /*db60*/  LDL.LU R29, [R1+0x18] ;  /* 0x00001800011d7983 */ /* 0x000f220000300800 */
[----:B------:R-:W-:Y:S02]  /*db70*/  ISETP.GT.U32.AND P6, PT, R26, R4, PT ;  /* 0x000000041a00720c */ /* 0x000fe40003fc4070 */
[----:B---3--:R-:W-:Y:S01]  /*db80*/  IABS R6, R21 ;  /* 0x0000001500067213 */ /* 0x008fe20000000000 */
[----:B------:R0:W-:Y:S02]  /*db90*/  STL [R1+0x7718], R21 ;  /* 0x0077181501007387 */ /* 0x0001e40000100800 */
[----:B0-----:R-:W-:-:S02]  /*dba0*/  IMAD.MOV.U32 R21, RZ, RZ, R2 ;  /* 0x000000ffff157224 */ /* 0x001fc400078e0002 */
[----:B------:R-:W3:Y:S02]  /*dbb0*/  LDL R2, [R1+0x14] ;  /* 0x0000140001027983 */ /* 0x000ee40000100800 */
[----:B------:R-:W-:-:S05]  /*dbc0*/  @!P4 IMAD.MOV R21, RZ, RZ, -R21 ;  /* 0x000000ffff15c224 */ /* 0x000fca00078e0a15 */
[----:B------:R0:W-:Y:S02]  /*dbd0*/  STL [R1+0x914], R21 ;  /* 0x0009141501007387 */ /* 0x0001e40000100800 */
[----:B0-----:R-:W-:Y:S02]  /*dbe0*/  IMAD.MOV.U32 R21, RZ, RZ, R22 ;  /* 0x000000ffff157224 */ /* 0x001fe400078e0016 */
[----:B------:R-:W5:Y:S01]  /*dbf0*/  LDL.LU R22, [R1+0x20] ;  /* 0x0000200001167983 */ /* 0x000f620000300800 */
[----:B------:R-:W-:-:S05]  /*dc00*/  @!P6 IMAD.IADD R4, R4, 0x1, -R26 ;  /* 0x000000010404e824 */ /* 0x000fca00078e0a1a */
[----:B------:R-:W-:-:S13]  /*dc10*/  ISETP.GT.U32.AND P6, PT, R26, R4, PT ;  /* 0x000000041a00720c */ /* 0x000fda0003fc4070 */
[----:B------:R-:W-:Y:S01]  /*dc20*/  @!P6 IMAD.IADD R4, R4, 0x1, -R26 ;  /* 0x000000010404e824 */ /* 0x000fe200078e0a1a */
[----:B------:R-:W-:-:S13]  /*dc30*/  ISETP.GT.U32.AND P6, PT, R26, R11, PT ;  /* 0x0000000b1a00720c */ /* 0x000fda0003fc4070 */
[----:B------:R-:W-:-:S05]  /*dc40*/  @!P6 IMAD.IADD R11, R11, 0x1, -R26 ;  /* 0x000000010b0be824 */ /* 0x000fca00078e0a1a */
[----:B------:R-:W-:Y:S01]  /*dc50*/  ISETP.GT.U32.AND P4, PT, R26, R11, PT ;  /* 0x0000000b1a00720c */ /* 0x000fe20003f84070 */
[----:B------:R-:W-:-:S12]  /*dc60*/  @!P1 IMAD.MOV R4, RZ, RZ, -R4 ;  /* 0x000000ffff049224 */ /* 0x000fd800078e0a04 */
[----:B------:R-:W-:Y:S01]  /*dc70*/  @!P4 IMAD.IADD R11, R11, 0x1, -R26 ;  /* 0x000000010b0bc824 */ /* 0x000fe200078e0a1a */
[----:B------:R-:W-:Y:S01]  /*dc80*/  ISETP.GE.AND P4, PT, R21, RZ, PT ;  /* 0x000000ff1500720c */ /* 0x000fe20003f86270 */
[----:B-----5:R0:W-:Y:S04]  /*dc90*/  STL [R1+0x771c], R22 ;  /* 0x00771c1601007387 */ /* 0x0201e80000100800 */
[----:B0-----:R-:W5:Y:S04]  /*dca0*/  LDL.LU R22, [R1+0x8] ;  /* 0x0000080001167983 */ /* 0x001f680000300800 */
[----:B------:R-:W-:Y:S04]  /*dcb0*/  STL [R1+0x910], R4 ;  /* 0x0009100401007387 */ /* 0x000fe80000100800 */
[----:B------:R0:W-:Y:S04]  /*dcc0*/  STL [R1+0x7720], R24 ;  /* 0x0077201801007387 */ /* 0x0001e80000100800 */
[----:B------:R-:W2:Y:S01]  /*dcd0*/  LDL.LU R21, [R1+0xc] ;  /* 0x00000c0001157983 */ /* 0x000ea20000300800 */
[----:B------:R-:W-:-:S02]  /*dce0*/  ISETP.GT.U32.AND P5, PT, R26, R8, PT ;  /* 0x000000081a00720c */ /* 0x000fc40003fa4070 */
[----:B------:R-:W-:-:S11]  /*dcf0*/  ISETP.GT.U32.AND P1, PT, R26, R5, PT ;  /* 0x000000051a00720c */ /* 0x000fd60003f24070 */
[----:B------:R-:W-:Y:S01]  /*dd00*/  @!P5 IMAD.IADD R8, R8, 0x1, -R26 ;  /* 0x000000010808d824 */ /* 0x000fe200078e0a1a */
[----:B------:R-:W-:-:S04]  /*dd10*/  ISETP.GT.U32.AND P5, PT, R26, R9, PT ;  /* 0x000000091a00720c */ /* 0x000fc80003fa4070 */
[----:B------:R-:W-:Y:S01]  /*dd20*/  ISETP.GT.U32.AND P6, PT, R26, R8, PT ;  /* 0x000000081a00720c */ /* 0x000fe20003fc4070 */
[----:B------:R-:W-:-:S08]  /*dd30*/  @!P1 IMAD.IADD R5, R5, 0x1, -R26 ;  /* 0x0000000105059824 */ /* 0x000fd000078e0a1a */
[----:B------:R-:W-:-:S04]  /*dd40*/  @!P5 IMAD.IADD R9, R9, 0x1, -R26 ;  /* 0x000000010909d824 */ /* 0x000fc800078e0a1a */
[----:B------:R-:W-:Y:S02]  /*dd50*/  @!P6 IMAD.IADD R8, R8, 0x1, -R26 ;  /* 0x000000010808e824 */ /* 0x000fe400078e0a1a */
[----:B0-----:R-:W-:Y:S02]  /*dd60*/  IMAD.MOV.U32 R24, RZ, RZ, R9 ;  /* 0x000000ffff187224 */ /* 0x001fe400078e0009 */
[----:B------:R-:W3:Y:S02]  /*dd70*/  LDL R9, [R1+0x1c] ;  /* 0x00001c0001097983 */ /* 0x000ee40000100800 */
[----:B------:R-:W-:-:S05]  /*dd80*/  @!P2 IMAD.MOV R24, RZ, RZ, -R24 ;  /* 0x000000ffff18a224 */ /* 0x000fca00078e0a18 */
[----:B------:R0:W-:Y:S04]  /*dd90*/  STL [R1+0x904], R24 ;  /* 0x0009041801007387 */ /* 0x0001e80000100800 */
[----:B0-----:R-:W3:Y:S01]  /*dda0*/  LDL.LU R24, [R1+0x7720] ;  /* 0x0077200001187983 */ /* 0x001ee20000300800 */
[----:B-----5:R-:W-:Y:S01]  /*ddb0*/  ISETP.GE.AND P1, PT, R22, RZ, PT ;  /* 0x000000ff1600720c */ /* 0x020fe20003f26270 */
[----:B------:R-:W-:-:S04]  /*ddc0*/  IMAD.MOV.U32 R22, RZ, RZ, R8 ;  /* 0x000000ffff167224 */ /* 0x000fc800078e0008 */
[----:B------:R-:W-:Y:S02]  /*ddd0*/  @!P3 IMAD.MOV R22, RZ, RZ, -R22 ;  /* 0x000000ffff16b224 */ /* 0x000fe400078e0a16 */
[----:B------:R-:W-:Y:S02]  /*dde0*/  IMAD.MOV.U32 R8, RZ, RZ, R11 ;  /* 0x000000ffff087224 */ /* 0x000fe400078e000b */
[----:B------:R-:W5:Y:S01]  /*ddf0*/  LDL.LU R11, [R1+0x14] ;  /* 0x00001400010b7983 */ /* 0x000f620000300800 */
[----:B--2---:R-:W-:-:S03]  /*de00*/  ISETP.GE.AND P3, PT, R21, RZ, PT ;  /* 0x000000ff1500720c */ /* 0x004fc60003f66270 */
[----:B------:R0:W-:Y:S04]  /*de10*/  STL [R1+0x814], R22 ;  /* 0x0008141601007387 */ /* 0x0001e80000100800 */
[----:B0-----:R-:W2:Y:S04]  /*de20*/  LDL.LU R22, [R1+0x771c] ;  /* 0x00771c0001167983 */ /* 0x001ea80000300800 */
[----:B------:R-:W3:Y:S01]  /*de30*/  LDL.LU R21, [R1+0x7718] ;  /* 0x0077180001157983 */ /* 0x000ee20000300800 */
[----:B------:R-:W-:Y:S01]  /*de40*/  IABS R10, R12 ;  /* 0x0000000c000a7213 */ /* 0x000fe20000000000 */
[----:B------:R-:W-:-:S04]  /*de50*/  IMAD.HI.U32 R12, R0, R7, RZ ;  /* 0x00000007000c7227 */ /* 0x000fc800078e00ff */
[----:B------:R-:W-:-:S04]  /*de60*/  IMAD.MOV R12, RZ, RZ, -R12 ;  /* 0x000000ffff0c7224 */ /* 0x000fc800078e0a0c */
[----:B------:R-:W-:Y:S02]  /*de70*/  IMAD R7, R26, R12, R7 ;  /* 0x0000000c1a077224 */ /* 0x000fe400078e0207 */
[----:B------:R-:W-:-:S03]  /*de80*/  IMAD.HI.U32 R4, R0, R6, RZ ;  /* 0x0000000600047227 */ /* 0x000fc600078e00ff */
[----:B------:R-:W-:Y:S01]  /*de90*/  ISETP.GT.U32.AND P5, PT, R26, R7, PT ;  /* 0x000000071a00720c */ /* 0x000fe20003fa4070 */
[----:B------:R-:W-:-:S04]  /*dea0*/  IMAD.MOV R4, RZ, RZ, -R4 ;  /* 0x000000ffff047224 */ /* 0x000fc800078e0a04 */
[----:B------:R-:W-:Y:S02]  /*deb0*/  IMAD R6, R26, R4, R6 ;  /* 0x000000041a067224 */ /* 0x000fe400078e0206 */
[----:B------:R-:W-:-:S03]  /*dec0*/  @!P0 IMAD.MOV R8, RZ, RZ, -R8 ;  /* 0x000000ffff088224 */ /* 0x000fc600078e0a08 */
[----:B------:R-:W-:-:S03]  /*ded0*/  ISETP.GT.U32.AND P0, PT, R26, R6, PT ;  /* 0x000000061a00720c */ /* 0x000fc60003f04070 */
[----:B------:R-:W-:Y:S01]  /*dee0*/  @!P5 IMAD.IADD R7, R7, 0x1, -R26 ;  /* 0x000000010707d824 */ /* 0x000fe200078e0a1a */
[----:B------:R-:W-:Y:S01]  /*def0*/  ISETP.GT.U32.AND P5, PT, R26, R5, PT ;  /* 0x000000051a00720c */ /* 0x000fe20003fa4070 */
[----:B------:R-:W-:Y:S01]  /*df00*/  STL [R1+0x900], R8 ;  /* 0x0009000801007387 */ /* 0x000fe20000100800 */
[----:B----4-:R-:W-:-:S07]  /*df10*/  IABS R4, R29 ;  /* 0x0000001d00047213 */ /* 0x010fce0000000000 */
[----:B------:R-:W-:Y:S01]  /*df20*/  @!P0 IMAD.IADD R6, R6, 0x1, -R26 ;  /* 0x0000000106068824 */ /* 0x000fe200078e0a1a */
[----:B------:R-:W-:-:S03]  /*df30*/  ISETP.GE.AND P0, PT, R29, RZ, PT ;  /* 0x000000ff1d00720c */ /* 0x000fc60003f06270 */
[----:B------:R-:W-:Y:S01]  /*df40*/  @!P5 IMAD.IADD R5, R5, 0x1, -R26 ;  /* 0x000000010505d824 */ /* 0x000fe200078e0a1a */
[----:B---3--:R-:W-:Y:S02]  /*df50*/  ISETP.GE.AND P5, PT, R21, RZ, PT ;  /* 0x000000ff1500720c */ /* 0x008fe40003fa6270 */
[----:B------:R-:W3:Y:S04]  /*df60*/  LDL R21, [R1+0x28] ;  /* 0x0000280001157983 */ /* 0x000ee80000100800 */
[----:B--2---:R0:W-:Y:S04]  /*df70*/  STL [R1+0x7710], R22 ;  /* 0x0077101601007387 */ /* 0x0041e80000100800 */
[----:B------:R-:W2:Y:S01]  /*df80*/  LDL.LU R29, [R1+0x38] ;  /* 0x00003800011d7983 */ /* 0x000ea20000300800 */
[----:B------:R-:W-:-:S04]  /*df90*/  IMAD.HI.U32 R12, R0, R10, RZ ;  /* 0x0000000a000c7227 */ /* 0x000fc800078e00ff */
[----:B------:R-:W-:-:S04]  /*dfa0*/  IMAD.MOV R12, RZ, RZ, -R12 ;  /* 0x000000ffff0c7224 */ /* 0x000fc800078e0a0c */
[----:B------:R-:W-:-:S05]  /*dfb0*/  IMAD R10, R26, R12, R10 ;  /* 0x0000000c1a0a7224 */ /* 0x000fca00078e020a */
[----:B------:R-:W-:-:S13]  /*dfc0*/  ISETP.GT.U32.AND P6, PT, R26, R10, PT ;  /* 0x0000000a1a00720c */ /* 0x000fda0003fc4070 */
[----:B------:R-:W-:-:S05]  /*dfd0*/  @!P6 IMAD.IADD R10, R10, 0x1, -R26 ;  /* 0x000000010a0ae824 */ /* 0x000fca00078e0a1a */
[----:B------:R-:W-:-:S13]  /*dfe0*/  ISETP.GT.U32.AND P2, PT, R26, R10, PT ;  /* 0x0000000a1a00720c */ /* 0x000fda0003f44070 */
[----:B------:R-:W-:Y:S01]  /*dff0*/  @!P2 IMAD.IADD R10, R10, 0x1, -R26 ;  /* 0x000000010a0aa824 */ /* 0x000fe200078e0a1a */
[----:B-----5:R-:W-:Y:S02]  /*e000*/  ISETP.GE.AND P2, PT, R11, RZ, PT ;  /* 0x000000ff0b00720c */ /* 0x020fe40003f46270 */
[----:B------:R-:W-:Y:S01]  /*e010*/  IABS R11, R22 ;  /* 0x00000016000b7213 */ /* 0x000fe20000000000 */
[----:B--2---:R1:W-:Y:S04]  /*e020*/  STL [R1+0x7714], R29 ;  /* 0x0077141d01007387 */ /* 0x0043e80000100800 */
[----:B0-----:R-:W2:Y:S01]  /*e030*/  LDL.LU R22, [R1+0x1c] ;  /* 0x00001c0001167983 */ /* 0x001ea20000300800 */
[----:B------:R-:W-:Y:S02]  /*e040*/  IABS R2, R2 ;  /* 0x0000000200027213 */ /* 0x000fe40000000000 */
[----:B------:R-:W-:Y:S01]  /*e050*/  ISETP.GT.U32.AND P6, PT, R26, R7, PT ;  /* 0x000000071a00720c */ /* 0x000fe20003fc4070 */
[----:B------:R-:W-:-:S04]  /*e060*/  IMAD.HI.U32 R8, R0, R4, RZ ;  /* 0x0000000400087227 */ /* 0x000fc800078e00ff */
[----:B------:R-:W-:-:S04]  /*e070*/  IMAD.HI.U32 R12, R0, R2, RZ ;  /* 0x00000002000c7227 */ /* 0x000fc800078e00ff */
[----:B------:R-:W-:Y:S02]  /*e080*/  IMAD.MOV R12, RZ, RZ, -R12 ;  /* 0x000000ffff0c7224 */ /* 0x000fe400078e0a0c */
[----:B------:R-:W-:Y:S01]  /*e090*/  IMAD.MOV R8, RZ, RZ, -R8 ;  /* 0x000000ffff087224 */ /* 0x000fe200078e0a08 */
[----:B------:R-:W-:Y:S01]  /*e0a0*/  IABS R9, R9 ;  /* 0x0000000900097213 */ /* 0x000fe20000000000 */
[C---:B------:R-:W-:Y:S02]  /*e0b0*/  IMAD R2, R26.reuse, R12, R2 ;  /* 0x0000000c1a027224 */ /* 0x040fe400078e0202 */
[----:B------:R-:W-:Y:S01]  /*e0c0*/  IMAD R12, R26, R8, R4 ;  /* 0x000000081a0c7224 */ /* 0x000fe200078e0204 */
[----:B---3--:R-:W-:Y:S01]  /*e0d0*/  IABS R8, R21 ;  /* 0x0000001500087213 */ /* 0x008fe20000000000 */
[----:B------:R-:W-:Y:S02]  /*e0e0*/  IMAD.MOV.U32 R21, RZ, RZ, R5 ;  /* 0x000000ffff157224 */ /* 0x000fe400078e0005 */
[----:B------:R-:W-:-:S02]  /*e0f0*/  @!P6 IMAD.IADD R7, R7, 0x1, -R26 ;  /* 0x000000010707e824 */ /* 0x000fc400078e0a1a */
[----:B------:R-:W-:-:S04]  /*e100*/  IMAD.HI.U32 R4, R0, R9, RZ ;  /* 0x0000000900047227 */ /* 0x000fc800078e00ff */
[----:B-1----:R-:W-:Y:S02]  /*e110*/  IMAD.MOV.U32 R29, RZ, RZ, R10 ;  /* 0x000000ffff1d7224 */ /* 0x002fe400078e000a */
[----:B------:R-:W-:Y:S02]  /*e120*/  @!P4 IMAD.MOV R21, RZ, RZ, -R21 ;  /* 0x000000ffff15c224 */ /* 0x000fe400078e0a15 */
[----:B------:R-:W-:Y:S02]  /*e130*/  @!P1 IMAD.MOV R7, RZ, RZ, -R7 ;  /* 0x000000ffff079224 */ /* 0x000fe400078e0a07 */
[----:B------:R-:W-:Y:S02]  /*e140*/  IMAD.MOV R4, RZ, RZ, -R4 ;  /* 0x000000ffff047224 */ /* 0x000fe400078e0a04 */
[----:B------:R-:W-:Y:S01]  /*e150*/  @!P3 IMAD.MOV R29, RZ, RZ, -R29 ;  /* 0x000000ffff1db224 */ /* 0x000fe200078e0a1d */
[----:B------:R0:W-:Y:S01]  /*e160*/  STL [R1+0x8fc], R21 ;  /* 0x0008fc1501007387 */ /* 0x0001e20000100800 */
[----:B------:R-:W-:-:S03]  /*e170*/  IMAD R4, R26, R4, R9 ;  /* 0x000000041a047224 */ /* 0x000fc600078e0209 */
[----:B------:R-:W-:Y:S04]  /*e180*/  STL [R1+0x8f8], R7 ;  /* 0x0008f80701007387 */ /* 0x000fe80000100800 */
[----:B------:R-:W3:Y:S04]  /*e190*/  LDL R10, [R1+0x30] ;  /* 0x00003000010a7983 */ /* 0x000ee80000100800 */
[----:B0-----:R-:W4:Y:S04]  /*e1a0*/  LDL R21, [R1+0x34] ;  /* 0x0000340001157983 */ /* 0x001f280000100800 */
[----:B------:R-:W5:Y:S04]  /*e1b0*/  LDL R9, [R1+0x2c] ;  /* 0x00002c0001097983 */ /* 0x000f680000100800 */
[----:B------:R0:W-:Y:S04]  /*e1c0*/  STL [R1+0x8f4], R29 ;  /* 0x0008f41d01007387 */ /* 0x0001e80000100800 */
[----:B0-----:R-:W3:Y:S01]  /*e1d0*/  LDL.LU R29, [R1+0x7714] ;  /* 0x00771400011d7983 */ /* 0x001ee20000300800 */
[----:B--2---:R-:W-:-:S03]  /*e1e0*/  ISETP.GE.AND P3, PT, R22, RZ, PT ;  /* 0x000000ff1600720c */ /* 0x004fc60003f66270 */
[----:B------:R-:W2:Y:S01]  /*e1f0*/  LDL.LU R22, [R1+0x7710] ;  /* 0x0077100001167983 */ /* 0x000ea20000300800 */
[----:B------:R-:W-:-:S13]  /*e200*/  ISETP.GT.U32.AND P6, PT, R26, R2, PT ;  /* 0x000000021a00720c */ /* 0x000fda0003fc4070 */
[----:B------:R-:W-:-:S05]  /*e210*/  @!P6 IMAD.IADD R2, R2, 0x1, -R26 ;  /* 0x000000010202e824 */ /* 0x000fca00078e0a1a */
[----:B------:R-:W-:-:S13]  /*e220*/  ISETP.GT.U32.AND P1, PT, R26, R2, PT ;  /* 0x000000021a00720c */ /* 0x000fda0003f24070 */
[----:B------:R-:W-:Y:S01]  /*e230*/  @!P1 IMAD.IADD R2, R2, 0x1, -R26 ;  /* 0x0000000102029824 */ /* 0x000fe200078e0a1a */
[----:B--2---:R-:W-:Y:S02]  /*e240*/  ISETP.GE.AND P1, PT, R22, RZ, PT ;  /* 0x000000ff1600720c */ /* 0x004fe40003f26270 */
[----:B------:R-:W2:Y:S01]  /*e250*/  LDL.LU R22, [R1+0x3c] ;  /* 0x00003c0001167983 */ /* 0x000ea20000300800 */
[----:B------:R-:W-:Y:S01]  /*e260*/  ISETP.GT.U32.AND P4, PT, R26, R6, PT ;  /* 0x000000061a00720c */ /* 0x000fe20003f84070 */
[----:B------:R-:W-:-:S04]  /*e270*/  IMAD.HI.U32 R5, R0, R11, RZ ;  /* 0x0000000b00057227 */ /* 0x000fc800078e00ff */
[----:B------:R-:W-:-:S04]  /*e280*/  IMAD.HI.U32 R7, R0, R8, RZ ;  /* 0x0000000800077227 */ /* 0x000fc800078e00ff */
[----:B------:R-:W-:Y:S02]  /*e290*/  IMAD.MOV R5, RZ, RZ, -R5 ;  /* 0x000000ffff057224 */ /* 0x000fe400078e0a05 */
[----:B------:R-:W-:Y:S02]  /*e2a0*/  IMAD.MOV R7, RZ, RZ, -R7 ;  /* 0x000000ffff077224 */ /* 0x000fe400078e0a07 */
[----:B------:R-:W-:Y:S02]  /*e2b0*/  IMAD R5, R26, R5, R11 ;  /* 0x000000051a057224 */ /* 0x000fe400078e020b */
[----:B------:R-:W-:Y:S02]  /*e2c0*/  @!P4 IMAD.IADD R6, R6, 0x1, -R26 ;  /* 0x000000010606c824 */ /* 0x000fe400078e0a1a */
[C---:B------:R-:W-:Y:S01]  /*e2d0*/  IMAD R11, R26.reuse, R7, R8 ;  /* 0x000000071a0b7224 */ /* 0x040fe200078e0208 */
[----:B-----5:R-:W-:Y:S02]  /*e2e0*/  IABS R8, R9 ;  /* 0x0000000900087213 */ /* 0x020fe40000000000 */
[----:B---3--:R-:W-:Y:S01]  /*e2f0*/  IABS R9, R29 ;  /* 0x0000001d00097213 */ /* 0x008fe20000000000 */
[----:B------:R-:W-:Y:S01]  /*e300*/  @!P2 IMAD.MOV R2, RZ, RZ, -R2 ;  /* 0x000000ffff02a224 */ /* 0x000fe200078e0a02 */
[----:B------:R-:W-:-:S02]  /*e310*/  ISETP.GT.U32.AND P6, PT, R26, R12, PT ;  /* 0x0000000c1a00720c */ /* 0x000fc40003fc4070 */
[----:B------:R-:W-:Y:S01]  /*e320*/  ISETP.GT.U32.AND P4, PT, R26, R4, PT ;  /* 0x000000041a00720c */ /* 0x000fe20003f84070 */
[----:B--2---:R0:W-:Y:S04]  /*e330*/  STL [R1+0x770c], R22 ;  /* 0x00770c1601007387 */ /* 0x0041e80000100800 */
[----:B0-----:R-:W2:Y:S04]  /*e340*/  LDL.LU R22, [R1+0x28] ;  /* 0x0000280001167983 */ /* 0x001ea80000300800 */
[----:B------:R0:W-:Y:S02]  /*e350*/  STL [R1+0x7708], R29 ;  /* 0x0077081d01007387 */ /* 0x0001e40000100800 */
[----:B0-----:R-:W-:-:S04]  /*e360*/  IMAD.MOV.U32 R29, RZ, RZ, R6 ;  /* 0x000000ffff1d7224 */ /* 0x001fc800078e0006 */
[----:B------:R-:W-:-:S05]  /*e370*/  @!P5 IMAD.MOV R29, RZ, RZ, -R29 ;  /* 0x000000ffff1dd224 */ /* 0x000fca00078e0a1d */
[----:B------:R0:W-:Y:S04]  /*e380*/  STL [R1+0x800], R29 ;  /* 0x0008001d01007387 */ /* 0x0001e80000100800 */
[----:B------:R-:W-:Y:S04]  /*e390*/  STL [R1+0x8f0], R2 ;  /* 0x0008f00201007387 */ /* 0x000fe80000100800 */
[----:B0-----:R-:W3:Y:S01]  /*e3a0*/  LDL.LU R29, [R1+0x30] ;  /* 0x00003000011d7983 */ /* 0x001ee20000300800 */
[--C-:B------:R-:W-:Y:S01]  /*e3b0*/  @!P6 IMAD.IADD R12, R12, 0x1, -R26.reuse ;  /* 0x000000010c0ce824 */ /* 0x100fe200078e0a1a */
[----:B------:R-:W-:Y:S01]  /*e3c0*/  ISETP.GT.U32.AND P6, PT, R26, R5, PT ;  /* 0x000000051a00720c */ /* 0x000fe20003fc4070 */
[----:B------:R-:W-:-:S03]  /*e3d0*/  @!P4 IMAD.IADD R4, R4, 0x1, -R26 ;  /* 0x000000010404c824 */ /* 0x000fc600078e0a1a */
[----:B------:R-:W-:Y:S02]  /*e3e0*/  ISETP.GT.U32.AND P4, PT, R26, R12, PT ;  /* 0x0000000c1a00720c */ /* 0x000fe40003f84070 */
[----:B------:R-:W-:Y:S02]  /*e3f0*/  IABS R7, R10 ;  /* 0x0000000a00077213 */ /* 0x000fe40000000000 */
[----:B----4-:R-:W-:Y:S01]  /*e400*/  IABS R10, R21 ;  /* 0x00000015000a7213 */ /* 0x010fe20000000000 */
[----:B------:R-:W-:Y:S02]  /*e410*/  IMAD.MOV.U32 R21, RZ, RZ, R13 ;  /* 0x000000ffff157224 */ /* 0x000fe400078e000d */
[----:B------:R-:W-:-:S04]  /*e420*/  IMAD.HI.U32 R6, R0, R8, RZ ;  /* 0x0000000800067227 */ /* 0x000fc800078e00ff */
[--C-:B------:R-:W-:Y:S01]  /*e430*/  @!P6 IMAD.IADD R5, R5, 0x1, -R26.reuse ;  /* 0x000000010505e824 */ /* 0x100fe200078e0a1a */
[----:B------:R-:W-:Y:S01]  /*e440*/  ISETP.GT.U32.AND P6, PT, R26, R4, PT ;  /* 0x000000041a00720c */ /* 0x000fe20003fc4070 */
[----:B------:R-:W-:Y:S02]  /*e450*/  @!P4 IMAD.IADD R12, R12, 0x1, -R26 ;  /* 0x000000010c0cc824 */ /* 0x000fe400078e0a1a */
[----:B------:R-:W-:-:S04]  /*e460*/  IMAD.HI.U32 R13, R0, R7, RZ ;  /* 0x00000007000d7227 */ /* 0x000fc800078e00ff */
[----:B------:R-:W-:Y:S02]  /*e470*/  IMAD.MOV R6, RZ, RZ, -R6 ;  /* 0x000000ffff067224 */ /* 0x000fe400078e0a06 */
[----:B------:R-:W-:Y:S02]  /*e480*/  IMAD.MOV R13, RZ, RZ, -R13 ;  /* 0x000000ffff0d7224 */ /* 0x000fe400078e0a0d */
[C---:B------:R-:W-:Y:S02]  /*e490*/  IMAD R6, R26.reuse, R6, R8 ;  /* 0x000000061a067224 */ /* 0x040fe400078e0208 */
[----:B------:R-:W-:Y:S02]  /*e4a0*/  IMAD R7, R26, R13, R7 ;  /* 0x0000000d1a077224 */ /* 0x000fe400078e0207 */
[----:B------:R-:W4:Y:S01]  /*e4b0*/  LDL.LU R13, [R1+0x40] ;  /* 0x00004000010d7983 */ /* 0x000f220000300800 */
[----:B------:R-:W-:Y:S01]  /*e4c0*/  @!P6 IMAD.IADD R4, R4, 0x1, -R26 ;  /* 0x000000010404e824 */ /* 0x000fe200078e0a1a */
[----:B------:R-:W-:-:S13]  /*e4d0*/  ISETP.GT.U32.AND P6, PT, R26, R6, PT ;  /* 0x000000061a00720c */ /* 0x000fda0003fc4070 */
[----:B------:R-:W-:Y:S01]  /*e4e0*/  @!P6 IMAD.IADD R6, R6, 0x1, -R26 ;  /* 0x000000010606e824 */ /* 0x000fe200078e0a1a */
[----:B--2---:R-:W-:Y:S01]  /*e4f0*/  ISETP.GE.AND P4, PT, R22, RZ, PT ;  /* 0x000000ff1600720c */ /* 0x004fe20003f86270 */
[----:B------:R-:W-:Y:S02]  /*e500*/  IMAD.MOV.U32 R22, RZ, RZ, R12 ;  /* 0x000000ffff167224 */ /* 0x000fe400078e000c */
[----:B------:R-:W2:Y:S02]  /*e510*/  LDL.LU R12, [R1+0x2c] ;  /* 0x00002c00010c7983 */ /* 0x000ea40000300800 */
[----:B------:R-:W-:-:S05]  /*e520*/  @!P0 IMAD.MOV R22, RZ, RZ, -R22 ;  /* 0x000000ffff168224 */ /* 0x000fca00078e0a16 */
[----:B------:R0:W-:Y:S04]  /*e530*/  STL [R1+0x7f8], R22 ;  /* 0x0007f81601007387 */ /* 0x0001e80000100800 */
[----:B0-----:R-:W5:Y:S01]  /*e540*/  LDL.LU R22, [R1+0x770c] ;  /* 0x00770c0001167983 */ /* 0x001f620000300800 */
[----:B---3--:R-:W-:-:S03]  /*e550*/  ISETP.GE.AND P6, PT, R29, RZ, PT ;  /* 0x000000ff1d00720c */ /* 0x008fc60003fc6270 */
[----:B------:R-:W3:Y:S01]  /*e560*/  LDL.LU R29, [R1+0x7708] ;  /* 0x00770800011d7983 */ /* 0x000ee20000300800 */
[C---:B------:R-:W-:Y:S02]  /*e570*/  ISETP.GT.U32.AND P5, PT, R26.reuse, R5, PT ;  /* 0x000000051a00720c */ /* 0x040fe40003fa4070 */
[----:B------:R-:W-:Y:S01]  /*e580*/  ISETP.GT.U32.AND P2, PT, R26, R11, PT ;  /* 0x0000000b1a00720c */ /* 0x000fe20003f44070 */
[----:B------:R-:W-:-:S10]  /*e590*/  IMAD.HI.U32 R8, R0, R9, RZ ;  /* 0x0000000900087227 */ /* 0x000fd400078e00ff */
[--C-:B------:R-:W-:Y:S01]  /*e5a0*/  @!P5 IMAD.IADD R5, R5, 0x1, -R26.reuse ;  /* 0x000000010505d824 */ /* 0x100fe200078e0a1a */
[----:B------:R-:W-:Y:S01]  /*e5b0*/  ISETP.GT.U32.AND P5, PT, R26, R7, PT ;  /* 0x000000071a00720c */ /* 0x000fe20003fa4070 */
[----:B------:R-:W-:Y:S02]  /*e5c0*/  @!P2 IMAD.IADD R11, R11, 0x1, -R26 ;  /* 0x000000010b0ba824 */ /* 0x000fe400078e0a1a */
[----:B------:R-:W-:-:S03]  /*e5d0*/  IMAD.MOV R8, RZ, RZ, -R8 ;  /* 0x000000ffff087224 */ /* 0x000fc600078e0a08 */
[----:B------:R-:W-:Y:S01]  /*e5e0*/  ISETP.GT.U32.AND P2, PT, R26, R11, PT ;  /* 0x0000000b1a00720c */ /* 0x000fe20003f44070 */
[----:B------:R-:W-:-:S04]  /*e5f0*/  IMAD.HI.U32 R2, R0, R10, RZ ;  /* 0x0000000a00027227 */ /* 0x000fc800078e00ff */
[C---:B------:R-:W-:Y:S02]  /*e600*/  IMAD R8, R26.reuse, R8, R9 ;  /* 0x000000081a087224 */ /* 0x040fe400078e0209 */
[----:B------:R-:W-:Y:S02]  /*e610*/  IMAD.MOV.U32 R9, RZ, RZ, R4 ;  /* 0x000000ffff097224 */ /* 0x000fe400078e0004 */
[----:B------:R-:W-:Y:S02]  /*e620*/  @!P5 IMAD.IADD R7, R7, 0x1, -R26 ;  /* 0x000000010707d824 */ /* 0x000fe400078e0a1a */
[----:B------:R-:W-:Y:S02]  /*e630*/  IMAD.MOV R2, RZ, RZ, -R2 ;  /* 0x000000ffff027224 */ /* 0x000fe400078e0a02 */
[----:B------:R-:W-:Y:S01]  /*e640*/  @!P3 IMAD.MOV R9, RZ, RZ, -R9 ;  /* 0x000000ffff09b224 */ /* 0x000fe200078e0a09 */
[C---:B------:R-:W-:Y:S01]  /*e650*/  ISETP.GT.U32.AND P5, PT, R26.reuse, R7, PT ;  /* 0x000000071a00720c */ /* 0x040fe20003fa4070 */
[----:B------:R-:W-:-:S02]  /*e660*/  IMAD R2, R26, R2, R10 ;  /* 0x000000021a027224 */ /* 0x000fc400078e020a */
[----:B------:R-:W-:Y:S01]  /*e670*/  @!P2 IMAD.IADD R11, R11, 0x1, -R26 ;  /* 0x000000010b0ba824 */ /* 0x000fe200078e0a1a */
[----:B------:R-:W4:Y:S04]  /*e680*/  LDL.LU R10, [R1+0x34] ;  /* 0x00003400010a7983 */ /* 0x000f280000300800 */
[----:B------:R-:W-:Y:S01]  /*e690*/  STL [R1+0x7f4], R4 ;  /* 0x0007f40401007387 */ /* 0x000fe20000100800 */
[----:B------:R-:W-:-:S03]  /*e6a0*/  @!P1 IMAD.MOV R5, RZ, RZ, -R5 ;  /* 0x000000ffff059224 */ /* 0x000fc600078e0a05 */
[----:B------:R0:W-:Y:S01]  /*e6b0*/  @!P3 STL [R1+0x7f4], R9 ;  /* 0x0007f4090100b387 */ /* 0x0001e20000100800 */
[----:B------:R-:W-:Y:S02]  /*e6c0*/  @!P5 IMAD.IADD R7, R7, 0x1, -R26 ;  /* 0x000000010707d824 */ /* 0x000fe400078e0a1a */
[----:B0-----:R-:W-:Y:S01]  /*e6d0*/  IMAD.MOV.U32 R9, RZ, RZ, R11 ;  /* 0x000000ffff097224 */ /* 0x001fe200078e000b */
[----:B------:R-:W-:Y:S03]  /*e6e0*/  STL [R1+0x7f0], R5 ;  /* 0x0007f00501007387 */ /* 0x000fe60000100800 */
[----:B------:R-:W-:Y:S01]  /*e6f0*/  @!P4 IMAD.MOV R9, RZ, RZ, -R9 ;  /* 0x000000ffff09c224 */ /* 0x000fe200078e0a09 */
[----:B--2---:R-:W-:Y:S02]  /*e700*/  ISETP.GE.AND P0, PT, R12, RZ, PT ;  /* 0x000000ff0c00720c */ /* 0x004fe40003f06270 */
[----:B-----5:R-:W-:-:S05]  /*e710*/  IABS R12, R22 ;  /* 0x00000016000c7213 */ /* 0x020fca0000000000 */
[----:B------:R-:W-:-:S04]  /*e720*/  IMAD.HI.U32 R4, R0, R12, RZ ;  /* 0x0000000c00047227 */ /* 0x000fc800078e00ff */
[----:B------:R-:W-:-:S04]  /*e730*/  IMAD.MOV R4, RZ, RZ, -R4 ;  /* 0x000000ffff047224 */ /* 0x000fc800078e0a04 */
[----:B------:R-:W-:Y:S02]  /*e740*/  IMAD R4, R26, R4, R12 ;  /* 0x000000041a047224 */ /* 0x000fe400078e020c */
[----:B------:R-:W2:Y:S01]  /*e750*/  LDL.LU R12, [R1+0x48] ;  /* 0x00004800010c7983 */ /* 0x000ea20000300800 */
[----:B---3--:R-:W-:-:S03]  /*e760*/  ISETP.GE.AND P5, PT, R29, RZ, PT ;  /* 0x000000ff1d00720c */ /* 0x008fc60003fa6270 */
[----:B------:R-:W-:Y:S04]  /*e770*/  STL [R1+0x8ec], R9 ;  /* 0x0008ec0901007387 */ /* 0x000fe80000100800 */
[----:B------:R-:W3:Y:S01]  /*e780*/  LDL.LU R29, [R1+0x4c] ;  /* 0x00004c00011d7983 */ /* 0x000ee20000300800 */
[C---:B------:R-:W-:Y:S02]  /*e790*/  ISETP.GT.U32.AND P3, PT, R26.reuse, R6, PT ;  /* 0x000000061a00720c */ /* 0x040fe40003f64070 */
[C---:B------:R-:W-:Y:S02]  /*e7a0*/  ISETP.GT.U32.AND P4, PT, R26.reuse, R8, PT ;  /* 0x000000081a00720c */ /* 0x040fe40003f84070 */
[----:B------:R-:W-:-:S09]  /*e7b0*/  ISETP.GT.U32.AND P2, PT, R26, R2, PT ;  /* 0x000000021a00720c */ /* 0x000fd20003f44070 */
[--C-:B------:R-:W-:Y:S01]  /*e7c0*/  @!P3 IMAD.IADD R6, R6, 0x1, -R26.reuse ;  /* 0x000000010606b824 */ /* 0x100fe200078e0a1a */
[----:B------:R-:W-:Y:S01]  /*e7d0*/  ISETP.GT.U32.AND P3, PT, R26, R4, PT ;  /* 0x000000041a00720c */ /* 0x000fe20003f64070 */
[--C-:B------:R-:W-:Y:S02]  /*e7e0*/  @!P4 IMAD.IADD R8, R8, 0x1, -R26.reuse ;  /* 0x000000010808c824 */ /* 0x100fe400078e0a1a */
[--C-:B------:R-:W-:Y:S01]  /*e7f0*/  @!P2 IMAD.IADD R2, R2, 0x1, -R26.reuse ;  /* 0x000000010202a824 */ /* 0x100fe200078e0a1a */
[----:B---3--:R0:W-:Y:S04]  /*e800*/  STL [R1+0x7704], R29 ;  /* 0x0077041d01007387 */ /* 0x0081e80000100800 */
[----:B0-----:R-:W3:Y:S05]  /*e810*/  LDL.LU R29, [R1+0x44] ;  /* 0x00004400011d7983 */ /* 0x001eea0000300800 */
[----:B------:R-:W-:Y:S01]  /*e820*/  @!P3 IMAD.IADD R4, R4, 0x1, -R26 ;  /* 0x000000010404b824 */ /* 0x000fe200078e0a1a */
[----:B------:R-:W-:Y:S01]  /*e830*/  ISETP.GT.U32.AND P3, PT, R26, R8, PT ;  /* 0x000000081a00720c */ /* 0x000fe20003f64070 */
[----:B------:R-:W-:Y:S01]  /*e840*/  @!P0 IMAD.MOV R6, RZ, RZ, -R6 ;  /* 0x000000ffff068224 */ /* 0x000fe200078e0a06 */
[----:B----4-:R-:W-:-:S02]  /*e850*/  IABS R5, R13 ;  /* 0x0000000d00057213 */ /* 0x010fc40000000000 */
[----:B------:R-:W-:Y:S01]  /*e860*/  ISETP.GE.AND P2, PT, R22, RZ, PT ;  /* 0x000000ff1600720c */ /* 0x000fe20003f46270 */
[----:B------:R-:W-:Y:S01]  /*e870*/  IMAD.MOV.U32 R22, RZ, RZ, R21 ;  /* 0x000000ffff167224 */ /* 0x000fe200078e0015 */
[----:B------:R-:W-:Y:S01]  /*e880*/  ISETP.GT.U32.AND P4, PT, R26, R2, PT ;  /* 0x000000021a00720c */ /* 0x000fe20003f84070 */
[----:B------:R-:W4:Y:S01]  /*e890*/  LDL.LU R21, [R1+0x54] ;  /* 0x0000540001157983 */ /* 0x000f220000300800 */
[----:B------:R-:W-:-:S03]  /*e8a0*/  IMAD.HI.U32 R11, R0, R5, RZ ;  /* 0x00000005000b7227 */ /* 0x000fc600078e00ff */
[----:B------:R0:W-:Y:S01]  /*e8b0*/  STL [R1+0x7e8], R6 ;  /* 0x0007e80601007387 */ /* 0x0001e20000100800 */
[----:B------:R-:W-:Y:S01]  /*e8c0*/  ISETP.GE.AND P1, PT, R10, RZ, PT ;  /* 0x000000ff0a00720c */ /* 0x000fe20003f26270 */
[----:B------:R-:W-:Y:S02]  /*e8d0*/  IMAD.MOV R11, RZ, RZ, -R11 ;  /* 0x000000ffff0b7224 */ /* 0x000fe400078e0a0b */
[----:B0-----:R-:W-:-:S04]  /*e8e0*/  IMAD.MOV.U32 R6, RZ, RZ, R7 ;  /* 0x000000ffff067224 */ /* 0x001fc800078e0007 */
[----:B------:R-:W-:Y:S01]  /*e8f0*/  @!P6 IMAD.MOV R6, RZ, RZ, -R6 ;  /* 0x000000ffff06e224 */ /* 0x000fe200078e0a06 */
[----:B------:R-:W-:Y:S01]  /*e900*/  ISETP.GE.AND P6, PT, R13, RZ, PT ;  /* 0x000000ff0d00720c */ /* 0x000fe20003fc6270 */
[--C-:B------:R-:W-:Y:S01]  /*e910*/  @!P3 IMAD.IADD R8, R8, 0x1, -R26.reuse ;  /* 0x000000010808b824 */ /* 0x100fe200078e0a1a */
[----:B------:R-:W5:Y:S01]  /*e920*/  LDL R13, [R1+0x58] ;  /* 0x00005800010d7983 */ /* 0x000f620000100800 */
[----:B------:R-:W-:Y:S02]  /*e930*/  IMAD R5, R26, R11, R5 ;  /* 0x0000000b1a057224 */ /* 0x000fe400078e0205 */
[----:B------:R-:W-:Y:S01]  /*e940*/  @!P4 IMAD.IADD R2, R2, 0x1, -R26 ;  /* 0x000000010202c824 */ /* 0x000fe200078e0a1a */
[----:B------:R-:W-:Y:S04]  /*e950*/  STL [R1+0x7e4], R6 ;  /* 0x0007e40601007387 */ /* 0x000fe80000100800 */
[----:B------:R-:W4:Y:S01]  /*e960*/  LDL R11, [R1+0x50] ;  /* 0x00005000010b7983 */ /* 0x000f220000100800 */
[----:B---3--:R-:W-:-:S02]  /*e970*/  IABS R9, R29 ;  /* 0x0000001d00097213 */ /* 0x008fc40000000000 */
[----:B------:R-:W-:Y:S02]  /*e980*/  ISETP.GE.AND P4, PT, R29, RZ, PT ;  /* 0x000000ff1d00720c */ /* 0x000fe40003f86270 */
[----:B------:R-:W3:Y:S04]  /*e990*/  LDL.LU R29, [R1+0x7704] ;  /* 0x00770400011d7983 */ /* 0x000ee80000300800 */
[----:B------:R0:W-:Y:S02]  /*e9a0*/  STL [R1+0x7700], R8 ;  /* 0x0077000801007387 */ /* 0x0001e40000100800 */
[----:B0-----:R-:W-:-:S04]  /*e9b0*/  IMAD.MOV.U32 R8, RZ, RZ, R2 ;  /* 0x000000ffff087224 */ /* 0x001fc800078e0002 */
[----:B------:R-:W-:-:S05]  /*e9c0*/  @!P1 IMAD.MOV R8, RZ, RZ, -R8 ;  /* 0x000000ffff089224 */ /* 0x000fca00078e0a08 */
[----:B------:R0:W-:Y:S04]  /*e9d0*/  STL [R1+0x7e0], R8 ;  /* 0x0007e00801007387 */ /* 0x0001e80000100800 */
[----:B0-----:R-:W3:Y:S01]  /*e9e0*/  LDL.LU R8, [R1+0x7700] ;  /* 0x0077000001087983 */ /* 0x001ee20000300800 */
[C---:B------:R-:W-:Y:S02]  /*e9f0*/  ISETP.GT.U32.AND P3, PT, R26.reuse, R5, PT ;  /* 0x000000051a00720c */ /* 0x040fe40003f64070 */
[----:B------:R-:W-:Y:S02]  /*ea00*/  ISETP.GT.U32.AND P0, PT, R26, R4, PT ;  /* 0x000000041a00720c */ /* 0x000fe40003f04070 */
[----:B--2---:R-:W-:-:S09]  /*ea10*/  IABS R10, R12 ;  /* 0x0000000c000a7213 */ /* 0x004fd20000000000 */
[----:B------:R-:W-:Y:S02]  /*ea20*/  @!P3 IMAD.IADD R5, R5, 0x1, -R26 ;  /* 0x000000010505b824 */ /* 0x000fe400078e0a1a */
[----:B------:R-:W-:-:S03]  /*ea30*/  IMAD.HI.U32 R7, R0, R10, RZ ;  /* 0x0000000a00077227 */ /* 0x000fc600078e00ff */
[----:B------:R-:W-:Y:S01]  /*ea40*/  ISETP.GT.U32.AND P3, PT, R26, R5, PT ;  /* 0x000000051a00720c */ /* 0x000fe20003f64070 */
[----:B------:R-:W-:Y:S02]  /*ea50*/  IMAD.MOV R7, RZ, RZ, -R7 ;  /* 0x000000ffff077224 */ /* 0x000fe400078e0a07 */
[----:B------:R-:W-:Y:S01]  /*ea60*/  @!P0 IMAD.IADD R4, R4, 0x1, -R26 ;  /* 0x0000000104048824 */ /* 0x000fe200078e0a1a */
[----:B------:R-:W-:Y:S01]  /*ea70*/  ISETP.GE.AND P0, PT, R12, RZ, PT ;  /* 0x000000ff0c00720c */ /* 0x000fe20003f06270 */
[----:B------:R-:W-:Y:S01]  /*ea80*/  IMAD R12, R26, R7, R10 ;  /* 0x000000071a0c7224 */ /* 0x000fe200078e020a */
[----:B----4-:R-:W-:Y:S01]  /*ea90*/  IABS R7, R11 ;  /* 0x0000000b00077213 */ /* 0x010fe20000000000 */
[----:B------:R-:W-:Y:S01]  /*eaa0*/  @!P2 IMAD.MOV R4, RZ, RZ, -R4 ;  /* 0x000000ffff04a224 */ /* 0x000fe200078e0a04 */
[----:B-----5:R-:W-:-:S03]  /*eab0*/  IABS R11, R13 ;  /* 0x0000000d000b7213 */ /* 0x020fc60000000000 */
[----:B------:R-:W-:-:S04]  /*eac0*/  IMAD.HI.U32 R13, R0, R7, RZ ;  /* 0x00000007000d7227 */ /* 0x000fc800078e00ff */
[----:B------:R-:W-:Y:S02]  /*ead0*/  @!P3 IMAD.IADD R5, R5, 0x1, -R26 ;  /* 0x000000010505b824 */ /* 0x000fe400078e0a1a */
[----:B------:R-:W-:Y:S02]  /*eae0*/  IMAD.MOV R13, RZ, RZ, -R13 ;  /* 0x000000ffff0d7224 */ /* 0x000fe400078e0a0d */
[----:B------:R-:W-:-:S04]  /*eaf0*/  IMAD.HI.U32 R6, R0, R9, RZ ;  /* 0x0000000900067227 */ /* 0x000fc800078e00ff */
[----:B------:R-:W-:Y:S02]  /*eb00*/  IMAD R7, R26, R13, R7 ;  /* 0x0000000d1a077224 */ /* 0x000fe400078e0207 */
[----:B------:R-:W-:-:S04]  /*eb10*/  IMAD.MOV R6, RZ, RZ, -R6 ;  /* 0x000000ffff067224 */ /* 0x000fc800078e0a06 */
[----:B------:R-:W-:-:S05]  /*eb20*/  IMAD R9, R26, R6, R9 ;  /* 0x000000061a097224 */ /* 0x000fca00078e0209 */
[----:B------:R-:W-:-:S13]  /*eb30*/  ISETP.GT.U32.AND P1, PT, R26, R9, PT ;  /* 0x000000091a00720c */ /* 0x000fda0003f24070 */
[----:B------:R-:W-:-:S05]  /*eb40*/  @!P1 IMAD.IADD R9, R9, 0x1, -R26 ;  /* 0x0000000109099824 */ /* 0x000fca00078e0a1a */
[----:B------:R-:W-:Y:S02]  /*eb50*/  ISETP.GT.U32.AND P1, PT, R26, R9, PT ;  /* 0x000000091a00720c */ /* 0x000fe40003f24070 */
[----:B------:R-:W-:-:S11]  /*eb60*/  IABS R6, R21 ;  /* 0x0000001500067213 */ /* 0x000fd60000000000 */
[----:B------:R-:W-:-:S04]  /*eb70*/  @!P1 IMAD.IADD R9, R9, 0x1, -R26 ;  /* 0x0000000109099824 */ /* 0x000fc800078e0a1a */
[----:B------:R-:W-:Y:S01]  /*eb80*/  @!P4 IMAD.MOV R9, RZ, RZ, -R9 ;  /* 0x000000ffff09c224 */ /* 0x000fe200078e0a09 */
[----:B---3--:R-:W-:Y:S02]  /*eb90*/  IABS R10, R29 ;  /* 0x0000001d000a7213 */ /* 0x008fe40000000000 */
[----:B------:R-:W-:Y:S01]  /*eba0*/  ISETP.GE.AND P2, PT, R29, RZ, PT ;  /* 0x000000ff1d00720c */ /* 0x000fe20003f46270 */
[----:B------:R-:W-:Y:S02]  /*ebb0*/  IMAD.MOV.U32 R29, RZ, RZ, R5 ;  /* 0x000000ffff1d7224 */ /* 0x000fe400078e0005 */
[----:B------:R-:W-:-:S04]  /*ebc0*/  IMAD.HI.U32 R2, R0, R10, RZ ;  /* 0x0000000a00027227 */ /* 0x000fc800078e00ff */
[----:B------:R-:W-:Y:S02]  /*ebd0*/  IMAD.MOV R2, RZ, RZ, -R2 ;  /* 0x000000ffff027224 */ /* 0x000fe400078e0a02 */
[----:B------:R-:W-:Y:S02]  /*ebe0*/  @!P6 IMAD.MOV R29, RZ, RZ, -R29 ;  /* 0x000000ffff1de224 */ /* 0x000fe400078e0a1d */
[----:B------:R-:W-:Y:S02]  /*ebf0*/  IMAD R2, R26, R2, R10 ;  /* 0x000000021a027224 */ /* 0x000fe400078e020a */
[----:B------:R-:W-:-:S05]  /*ec00*/  @!P5 IMAD.MOV R8, RZ, RZ, -R8 ;  /* 0x000000ffff08d224 */ /* 0x000fca00078e0a08 */
[----:B------:R0:W-:Y:S04]  /*ec10*/  STL [R1+0x7dc], R8 ;  /* 0x0007dc0801007387 */ /* 0x0001e80000100800 */
[----:B------:R-:W-:Y:S04]  /*ec20*/  STL [R1+0x8e8], R4 ;  /* 0x0008e80401007387 */ /* 0x000fe80000100800 */
[----:B------:R-:W2:Y:S01]  /*ec30*/  LDL.LU R10, [R1+0x60] ;  /* 0x00006000010a7983 */ /* 0x000ea20000300800 */
[----:B0-----:R-:W-:-:S03]  /*ec40*/  IMAD.HI.U32 R8, R0, R11, RZ ;  /* 0x0000000b00087227 */ /* 0x001fc600078e00ff */
[----:B------:R-:W3:Y:S04]  /*ec50*/  LDL.LU R13, [R1+0x5c] ;  /* 0x00005c00010d7983 */ /* 0x000ee80000300800 */
[----:B------:R0:W-:Y:S01]  /*ec60*/  STL [R1+0x8e4], R29 ;  /* 0x0008e41d01007387 */ /* 0x0001e20000100800 */
[----:B------:R-:W-:Y:S02]  /*ec70*/  IMAD.MOV R8, RZ, RZ, -R8 ;  /* 0x000000ffff087224 */ /* 0x000fe400078e0a08 */
[----:B0-----:R-:W-:Y:S02]  /*ec80*/  IMAD.MOV.U32 R29, RZ, RZ, R22 ;  /* 0x000000ffff1d7224 */ /* 0x001fe400078e0016 */
[----:B------:R-:W-:-:S03]  /*ec90*/  IMAD R11, R26, R8, R11 ;  /* 0x000000081a0b7224 */ /* 0x000fc600078e020b */
[----:B------:R0:W-:Y:S04]  /*eca0*/  STL [R1+0x76fc], R29 ;  /* 0x0076fc1d01007387 */ /* 0x0001e80000100800 */
[----:B0-----:R-:W4:Y:S04]  /*ecb0*/  LDL.LU R29, [R1+0x58] ;  /* 0x00005800011d7983 */ /* 0x001f280000300800 */
[----:B------:R-:W5:Y:S04]  /*ecc0*/  LDL.LU R22, [R1+0x64] ;  /* 0x0000640001167983 */ /* 0x000f680000300800 */
[----:B------:R-:W4:Y:S01]  /*ecd0*/  LDL.LU R8, [R1+0x50] ;  /* 0x0000500001087983 */ /* 0x000f220000300800 */
[----:B------:R-:W-:-:S13]  /*ece0*/  ISETP.GT.U32.AND P3, PT, R26, R2, PT ;  /* 0x000000021a00720c */ /* 0x000fda0003f64070 */
[----:B------:R-:W-:-:S05]  /*ecf0*/  @!P3 IMAD.IADD R2, R2, 0x1, -R26 ;  /* 0x000000010202b824 */ /* 0x000fca00078e0a1a */
[----:B------:R-:W-:Y:S01]  /*ed00*/  ISETP.GT.U32.AND P3, PT, R26, R2, PT ;  /* 0x000000021a00720c */ /* 0x000fe20003f64070 */
[----:B------:R0:W-:-:S12]  /*ed10*/  STL [R1+0x8e0], R9 ;  /* 0x0008e00901007387 */ /* 0x0001d80000100800 */
[----:B------:R-:W-:Y:S01]  /*ed20*/  @!P3 IMAD.IADD R2, R2, 0x1, -R26 ;  /* 0x000000010202b824 */ /* 0x000fe200078e0a1a */
[----:B------:R-:W-:Y:S02]  /*ed30*/  ISETP.GE.AND P3, PT, R21, RZ, PT ;  /* 0x000000ff1500720c */ /* 0x000fe40003f66270 */
[----:B------:R-:W5:Y:S01]  /*ed40*/  LDL.LU R21, [R1+0x68] ;  /* 0x0000680001157983 */ /* 0x000f620000300800 */
[C---:B------:R-:W-:Y:S02]  /*ed50*/  ISETP.GT.U32.AND P5, PT, R26.reuse, R12, PT ;  /* 0x0000000c1a00720c */ /* 0x040fe40003fa4070 */
[----:B------:R-:W-:Y:S01]  /*ed60*/  ISETP.GT.U32.AND P6, PT, R26, R7, PT ;  /* 0x000000071a00720c */ /* 0x000fe20003fc4070 */
[----:B------:R-:W-:-:S10]  /*ed70*/  IMAD.HI.U32 R4, R0, R6, RZ ;  /* 0x0000000600047227 */ /* 0x000fd400078e00ff */
[--C-:B------:R-:W-:Y:S02]  /*ed80*/  @!P5 IMAD.IADD R12, R12, 0x1, -R26.reuse ;  /* 0x000000010c0cd824 */ /* 0x100fe400078e0a1a */
[----:B------:R-:W-:-:S03]  /*ed90*/  @!P6 IMAD.IADD R7, R7, 0x1, -R26 ;  /* 0x000000010707e824 */ /* 0x000fc600078e0a1a */
[C---:B------:R-:W-:Y:S01]  /*eda0*/  ISETP.GT.U32.AND P5, PT, R26.reuse, R12, PT ;  /* 0x0000000c1a00720c */ /* 0x040fe20003fa4070 */
[----:B------:R-:W-:Y:S01]  /*edb0*/  IMAD.MOV R4, RZ, RZ, -R4 ;  /* 0x000000ffff047224 */ /* 0x000fe200078e0a04 */
[----:B------:R-:W-:-:S03]  /*edc0*/  ISETP.GT.U32.AND P4, PT, R26, R7, PT ;  /* 0x000000071a00720c */ /* 0x000fc60003f84070 */
[----:B------:R-:W-:-:S05]  /*edd0*/  IMAD R4, R26, R4, R6 ;  /* 0x000000041a047224 */ /* 0x000fca00078e0206 */
[----:B------:R-:W-:-:S03]  /*ede0*/  ISETP.GT.U32.AND P1, PT, R26, R4, PT ;  /* 0x000000041a00720c */ /* 0x000fc60003f24070 */
[--C-:B------:R-:W-:Y:S01]  /*edf0*/  @!P5 IMAD.IADD R12, R12, 0x1, -R26.reuse ;  /* 0x000000010c0cd824 */ /* 0x100fe200078e0a1a */
[----:B------:R-:W-:Y:S01]  /*ee00*/  ISETP.GT.U32.AND P5, PT, R26, R11, PT ;  /* 0x0000000b1a00720c */ /* 0x000fe20003fa4070 */
[----:B------:R-:W-:Y:S02]  /*ee10*/  @!P4 IMAD.IADD R7, R7, 0x1, -R26 ;  /* 0x000000010707c824 */ /* 0x000fe400078e0a1a */
[----:B------:R-:W-:-:S06]  /*ee20*/  @!P0 IMAD.MOV R12, RZ, RZ, -R12 ;  /* 0x000000ffff0c8224 */ /* 0x000fcc00078e0a0c */
[----:B------:R-:W-:-:S04]  /*ee30*/  @!P1 IMAD.IADD R4, R4, 0x1, -R26 ;  /* 0x0000000104049824 */ /* 0x000fc800078e0a1a */
[----:B------:R-:W-:Y:S01]  /*ee40*/  @!P5 IMAD.IADD R11, R11, 0x1, -R26 ;  /* 0x000000010b0bd824 */ /* 0x000fe200078e0a1a */
[----:B------:R-:W-:-:S04]  /*ee50*/  ISETP.GT.U32.AND P0, PT, R26, R4, PT ;  /* 0x000000041a00720c */ /* 0x000fc80003f04070 */
[----:B------:R-:W-:-:S09]  /*ee60*/  ISETP.GT.U32.AND P5, PT, R26, R11, PT ;  /* 0x0000000b1a00720c */ /* 0x000fd20003fa4070 */
[----:B------:R-:W-:-:S04]  /*ee70*/  @!P0 IMAD.IADD R4, R4, 0x1, -R26 ;  /* 0x0000000104048824 */ /* 0x000fc800078e0a1a */
[----:B------:R-:W-:Y:S02]  /*ee80*/  @!P5 IMAD.IADD R11, R11, 0x1, -R26 ;  /* 0x000000010b0bd824 */ /* 0x000fe400078e0a1a */
[----:B------:R-:W-:Y:S01]  /*ee90*/  @!P3 IMAD.MOV R4, RZ, RZ, -R4 ;  /* 0x000000ffff04b224 */ /* 0x000fe200078e0a04 */
[----:B--2---:R-:W-:Y:S02]  /*eea0*/  IABS R6, R10 ;  /* 0x0000000a00067213 */ /* 0x004fe40000000000 */
[----:B---3--:R-:W-:-:S03]  /*eeb0*/  IABS R5, R13 ;  /* 0x0000000d00057213 */ /* 0x008fc60000000000 */
[----:B0-----:R-:W-:-:S04]  /*eec0*/  IMAD.HI.U32 R9, R0, R6, RZ ;  /* 0x0000000600097227 */ /* 0x001fc800078e00ff */
[----:B------:R-:W-:-:S04]  /*eed0*/  IMAD.MOV R9, RZ, RZ, -R9 ;  /* 0x000000ffff097224 */ /* 0x000fc800078e0a09 */
[----:B------:R-:W-:Y:S01]  /*eee0*/  IMAD R6, R26, R9, R6 ;  /* 0x000000091a067224 */ /* 0x000fe200078e0206 */
[----:B----4-:R-:W-:Y:S01]  /*eef0*/  ISETP.GE.AND P6, PT, R8, RZ, PT ;  /* 0x000000ff0800720c */ /* 0x010fe20003fc6270 */
[----:B------:R-:W-:-:S04]  /*ef00*/  IMAD.HI.U32 R8, R0, R5, RZ ;  /* 0x0000000500087227 */ /* 0x000fc800078e00ff */
[----:B------:R-:W-:-:S04]  /*ef10*/  IMAD.MOV R8, RZ, RZ, -R8 ;  /* 0x000000ffff087224 */ /* 0x000fc800078e0a08 */
[----:B------:R-:W-:Y:S02]  /*ef20*/  IMAD R5, R26, R8, R5 ;  /* 0x000000081a057224 */ /* 0x000fe400078e0205 */
[----:B------:R-:W-:-:S03]  /*ef30*/  IMAD.MOV.U32 R8, RZ, RZ, R7 ;  /* 0x000000ffff087224 */ /* 0x000fc600078e0007 */
[C---:B------:R-:W-:Y:S01]  /*ef40*/  ISETP.GT.U32.AND P4, PT, R26.reuse, R5, PT ;  /* 0x000000051a00720c */ /* 0x040fe20003f84070 */
[----:B------:R-:W-:Y:S01]  /*ef50*/  @!P6 IMAD.MOV R8, RZ, RZ, -R8 ;  /* 0x000000ffff08e224 */ /* 0x000fe200078e0a08 */
[----:B------:R-:W-:Y:S01]  /*ef60*/  ISETP.GT.U32.AND P6, PT, R26, R6, PT ;  /* 0x000000061a00720c */ /* 0x000fe20003fc4070 */
[----:B------:R-:W-:Y:S01]  /*ef70*/  IMAD.MOV.U32 R9, RZ, RZ, R2 ;  /* 0x000000ffff097224 */ /* 0x000fe200078e0002 */
[----:B------:R-:W-:Y:S02]  /*ef80*/  ISETP.GE.AND P1, PT, R29, RZ, PT ;  /* 0x000000ff1d00720c */ /* 0x000fe40003f26270 */
[----:B------:R-:W2:Y:S01]  /*ef90*/  LDL.LU R29, [R1+0x76fc] ;  /* 0x0076fc00011d7983 */ /* 0x000ea20000300800 */
[----:B------:R-:W-:-:S06]  /*efa0*/  @!P2 IMAD.MOV R9, RZ, RZ, -R9 ;  /* 0x000000ffff09a224 */ /* 0x000fcc00078e0a09 */
[--C-:B------:R-:W-:Y:S02]  /*efb0*/  @!P4 IMAD.IADD R5, R5, 0x1, -R26.reuse ;  /* 0x000000010505c824 */ /* 0x100fe400078e0a1a */
[----:B------:R-:W-:-:S03]  /*efc0*/  @!P6 IMAD.IADD R6, R6, 0x1, -R26 ;  /* 0x000000010606e824 */ /* 0x000fc600078e0a1a */
[----:B------:R-:W-:Y:S01]  /*efd0*/  ISETP.GT.U32.AND P6, PT, R26, R5, PT ;  /* 0x000000051a00720c */ /* 0x000fe20003fc4070 */
[----:B------:R0:W-:Y:S04]  /*efe0*/  STL [R1+0x8dc], R12 ;  /* 0x0008dc0c01007387 */ /* 0x0001e80000100800 */
[----:B------:R-:W-:Y:S01]  /*eff0*/  STL [R1+0x8d8], R9 ;  /* 0x0008d80901007387 */ /* 0x000fe20000100800 */
[----:B------:R-:W-:-:S03]  /*f000*/  ISETP.GE.AND P2, PT, R13, RZ, PT ;  /* 0x000000ff0d00720c */ /* 0x000fc60003f46270 */
[----:B0-----:R-:W3:Y:S01]  /*f010*/  LDL.LU R12, [R1+0x84] ;  /* 0x00008400010c7983 */ /* 0x001ee20000300800 */
[----:B------:R-:W-:Y:S01]  /*f020*/  @!P1 IMAD.MOV R11, RZ, RZ, -R11 ;  /* 0x000000ffff0b9224 */ /* 0x000fe200078e0a0b */
[----:B-----5:R-:W-:Y:S02]  /*f030*/  IABS R2, R22 ;  /* 0x0000001600027213 */ /* 0x020fe40000000000 */
[----:B------:R-:W-:Y:S01]  /*f040*/  @!P6 IMAD.IADD R5, R5, 0x1, -R26 ;  /* 0x000000010505e824 */ /* 0x000fe200078e0a1a */
[----:B------:R-:W-:Y:S01]  /*f050*/  IABS R7, R21 ;  /* 0x0000001500077213 */ /* 0x000fe20000000000 */
[----:B------:R-:W-:Y:S01]  /*f060*/  STL [R1+0x8d4], R8 ;  /* 0x0008d40801007387 */ /* 0x000fe20000100800 */
[----:B------:R-:W-:Y:S02]  /*f070*/  ISETP.GE.AND P5, PT, R22, RZ, PT ;  /* 0x000000ff1600720c */ /* 0x000fe40003fa6270 */
[----:B------:R-:W-:Y:S01]  /*f080*/  ISETP.GE.AND P4, PT, R21, RZ, PT ;  /* 0x000000ff1500720c */ /* 0x000fe20003f86270 */
[----:B------:R-:W4:Y:S04]  /*f090*/  LDL R13, [R1+0x6c] ;  /* 0x00006c00010d7983 */ /* 0x000f280000100800 */
[----:B------:R-:W5:Y:S04]  /*f0a0*/  LDL R22, [R1+0x70] ;  /* 0x0000700001167983 */ /* 0x000f680000100800 */
[----:B------:R-:W5:Y:S04]  /*f0b0*/  LDL R21, [R1+0x74] ;  /* 0x0000740001157983 */ /* 0x000f680000100800 */
[----:B------:R-:W-:Y:S04]  /*f0c0*/  STL [R1+0x8d0], R4 ;  /* 0x0008d00401007387 */ /* 0x000fe80000100800 */
[----:B------:R-:W-:Y:S04]  /*f0d0*/  STL [R1+0x8cc], R11 ;  /* 0x0008cc0b01007387 */ /* 0x000fe80000100800 */
[----:B------:R0:W-:Y:S02]  /*f0e0*/  STL [R1+0x76f8], R20 ;  /* 0x0076f81401007387 */ /* 0x0001e40000100800 */
[----:B0-----:R-:W-:-:S02]  /*f0f0*/  IMAD.MOV.U32 R20, RZ, RZ, R5 ;  /* 0x000000ffff147224 */ /* 0x001fc400078e0005 */
[----:B------:R-:W5:Y:S02]  /*f100*/  LDL.LU R5, [R1+0x6c] ;  /* 0x00006c0001057983 */ /* 0x000f640000300800 */
[----:B------:R-:W-:-:S05]  /*f110*/  @!P2 IMAD.MOV R20, RZ, RZ, -R20 ;  /* 0x000000ffff14a224 */ /* 0x000fca00078e0a14 */
[----:B------:R0:W-:Y:S04]  /*f120*/  STL [R1+0x8c8], R20 ;  /* 0x0008c81401007387 */ /* 0x0001e80000100800 */
[----:B0-----:R-:W5:Y:S01]  /*f130*/  LDL.LU R20, [R1+0x76f8] ;  /* 0x0076f80001147983 */ /* 0x001f620000300800 */
[----:B------:R-:W-:-:S04]  /*f140*/  IMAD.HI.U32 R9, R0, R2, RZ ;  /* 0x0000000200097227 */ /* 0x000fc800078e00ff */
[----:B------:R-:W-:-:S04]  /*f150*/  IMAD.MOV R9, RZ, RZ, -R9 ;  /* 0x000000ffff097224 */ /* 0x000fc800078e0a09 */
[----:B------:R-:W-:-:S05]  /*f160*/  IMAD R2, R26, R9, R2 ;  /* 0x000000091a027224 */ /* 0x000fca00078e0202 */
[C---:B------:R-:W-:Y:S01]  /*f170*/  ISETP.GT.U32.AND P6, PT, R26.reuse, R2, PT ;  /* 0x000000021a00720c */ /* 0x040fe20003fc4070 */
[----:B------:R-:W-:Y:S01]  /*f180*/  IMAD.MOV.U32 R8, RZ, RZ, R7 ;  /* 0x000000ffff087224 */ /* 0x000fe200078e0007 */
[----:B------:R-:W-:Y:S02]  /*f190*/  ISETP.GT.U32.AND P3, PT, R26, R6, PT ;  /* 0x000000061a00720c */ /* 0x000fe40003f64070 */
[----:B------:R-:W-:Y:S01]  /*f1a0*/  ISETP.GE.AND P0, PT, R10, RZ, PT ;  /* 0x000000ff0a00720c */ /* 0x000fe20003f06270 */
[----:B------:R-:W-:-:S04]  /*f1b0*/  IMAD.HI.U32 R10, R0, R8, RZ ;  /* 0x00000008000a7227 */ /* 0x000fc800078e00ff */
[----:B------:R-:W-:-:S04]  /*f1c0*/  IMAD.MOV R10, RZ, RZ, -R10 ;  /* 0x000000ffff0a7224 */ /* 0x000fc800078e0a0a */
[----:B------:R-:W-:Y:S02]  /*f1d0*/  @!P6 IMAD.IADD R2, R2, 0x1, -R26 ;  /* 0x000000010202e824 */ /* 0x000fe400078e0a1a */
[----:B------:R-:W-:Y:S02]  /*f1e0*/  IMAD R4, R26, R10, R8 ;  /* 0x0000000a1a047224 */ /* 0x000fe400078e0208 */
[----:B------:R-:W-:Y:S01]  /*f1f0*/  @!P3 IMAD.IADD R6, R6, 0x1, -R26 ;  /* 0x000000010606b824 */ /* 0x000fe200078e0a1a */
[----:B------:R-:W-:-:S03]  /*f200*/  ISETP.GT.U32.AND P2, PT, R26, R2, PT ;  /* 0x000000021a00720c */ /* 0x000fc60003f44070 */
[----:B------:R-:W-:-:S05]  /*f210*/  @!P0 IMAD.MOV R6, RZ, RZ, -R6 ;  /* 0x000000ffff068224 */ /* 0x000fca00078e0a06 */
[----:B------:R0:W-:Y:S05]  /*f220*/  STL [R1+0x8c4], R6 ;  /* 0x0008c40601007387 */ /* 0x0001ea0000100800 */
[----:B------:R-:W-:Y:S01]  /*f230*/  @!P2 IMAD.IADD R2, R2, 0x1, -R26 ;  /* 0x000000010202a824 */ /* 0x000fe200078e0a1a */
[----:B--2---:R-:W-:Y:S01]  /*f240*/  IABS R11, R29 ;  /* 0x0000001d000b7213 */ /* 0x004fe20000000000 */
[----:B0-----:R-:W-:Y:S01]  /*f250*/  IMAD.MOV.U32 R6, RZ, RZ, R29 ;  /* 0x000000ffff067224 */ /* 0x001fe200078e001d */
[----:B---3--:R-:W-:Y:S02]  /*f260*/  IABS R7, R12 ;  /* 0x0000000c00077213 */ /* 0x008fe40000000000 */
[----:B------:R-:W-:-:S03]  /*f270*/  ISETP.GE.AND P1, PT, R12, RZ, PT ;  /* 0x000000ff0c00720c */ /* 0x000fc60003f26270 */
[----:B------:R-:W-:Y:S01]  /*f280*/  IMAD.HI.U32 R12, R0, R7, RZ ;  /* 0x00000007000c7227 */ /* 0x000fe200078e00ff */
[----:B----4-:R-:W-:-:S03]  /*f290*/  IABS R8, R13 ;  /* 0x0000000d00087213 */ /* 0x010fc60000000000 */
[----:B------:R-:W-:Y:S01]  /*f2a0*/  IMAD.MOV R12, RZ, RZ, -R12 ;  /* 0x000000ffff0c7224 */ /* 0x000fe200078e0a0c */
[----:B-----5:R-:W-:-:S03]  /*f2b0*/  IABS R9, R22 ;  /* 0x0000001600097213 */ /* 0x020fc60000000000 */
[----:B------:R-:W-:Y:S02]  /*f2c0*/  IMAD R7, R26, R12, R7 ;  /* 0x0000000c1a077224 */ /* 0x000fe400078e0207 */
[----:B------:R-:W-:Y:S01]  /*f2d0*/  IMAD.HI.U32 R12, R0, R8, RZ ;  /* 0x00000008000c7227 */ /* 0x000fe200078e00ff */
[----:B------:R-:W-:-:S03]  /*f2e0*/  IABS R10, R21 ;  /* 0x00000015000a7213 */ /* 0x000fc60000000000 */
[----:B------:R-:W-:-:S04]  /*f2f0*/  IMAD.HI.U32 R13, R0, R9, RZ ;  /* 0x00000009000d7227 */ /* 0x000fc800078e00ff */
[----:B------:R-:W-:Y:S02]  /*f300*/  IMAD.MOV.U32 R21, RZ, RZ, R14 ;  /* 0x000000ffff157224 */ /* 0x000fe400078e000e */
[----:B------:R-:W-:Y:S02]  /*f310*/  IMAD.MOV.U32 R22, RZ, RZ, R15 ;  /* 0x000000ffff167224 */ /* 0x000fe400078e000f */
[----:B------:R-:W-:-:S04]  /*f320*/  IMAD.HI.U32 R15, R0, R11, RZ ;  /* 0x0000000b000f7227 */ /* 0x000fc800078e00ff */
[----:B------:R-:W-:Y:S02]  /*f330*/  IMAD.MOV R12, RZ, RZ, -R12 ;  /* 0x000000ffff0c7224 */ /* 0x000fe400078e0a0c */
[----:B------:R-:W-:-:S04]  /*f340*/  IMAD.HI.U32 R14, R0, R10, RZ ;  /* 0x0000000a000e7227 */ /* 0x000fc800078e00ff */
[----:B------:R-:W-:Y:S02]  /*f350*/  IMAD.MOV R13, RZ, RZ, -R13 ;  /* 0x000000ffff0d7224 */ /* 0x000fe400078e0a0d */
[----:B------:R-:W-:Y:S02]  /*f360*/  IMAD.MOV.U32 R29, RZ, RZ, R21 ;  /* 0x000000ffff1d7224 */ /* 0x000fe400078e0015 */
[----:B------:R-:W-:Y:S02]  /*f370*/  IMAD.MOV R15, RZ, RZ, -R15 ;  /* 0x000000ffff0f7224 */ /* 0x000fe400078e0a0f */
[----:B------:R-:W-:Y:S02]  /*f380*/  IMAD.MOV R14, RZ, RZ, -R14 ;  /* 0x000000ffff0e7224 */ /* 0x000fe400078e0a0e */
[C---:B------:R-:W-:Y:S02]  /*f390*/  IMAD R8, R26.reuse, R12, R8 ;  /* 0x0000000c1a087224 */ /* 0x040fe400078e0208 */
[----:B------:R-:W-:-:S02]  /*f3a0*/  IMAD R9, R26, R13, R9 ;  /* 0x0000000d1a097224 */ /* 0x000fc400078e0209 */
[C---:B------:R-:W-:Y:S02]  /*f3b0*/  IMAD R10, R26.reuse, R14, R10 ;  /* 0x0000000e1a0a7224 */ /* 0x040fe400078e020a */
[----:B------:R-:W-:Y:S02]  /*f3c0*/  IMAD R11, R26, R15, R11 ;  /* 0x0000000f1a0b7224 */ /* 0x000fe400078e020b */
[----:B------:R-:W-:Y:S02]  /*f3d0*/  IMAD.MOV.U32 R21, RZ, RZ, R20 ;  /* 0x000000ffff157224 */ /* 0x000fe400078e0014 */
[----:B------:R-:W2:Y:S04]  /*f3e0*/  LDL.LU R20, [R1+0x88] ;  /* 0x0000880001147983 */ /* 0x000ea80000300800 */
[----:B------:R-:W3:Y:S01]  /*f3f0*/  LDL.LU R12, [R1+0x74] ;  /* 0x00007400010c7983 */ /* 0x000ee20000300800 */
[----:B------:R-:W-:-:S03]  /*f400*/  IMAD.MOV.U32 R14, RZ, RZ, R2 ;  /* 0x000000ffff0e7224 */ /* 0x000fc600078e0002 */
[----:B------:R-:W4:Y:S04]  /*f410*/  LDL.LU R13, [R1+0x7c] ;  /* 0x00007c00010d7983 */ /* 0x000f280000300800 */
[----:B------:R-:W5:Y:S04]  /*f420*/  LDL.LU R15, [R1+0x80] ;  /* 0x00008000010f7983 */ /* 0x000f680000300800 */
[----:B------:R-:W2:Y:S01]  /*f430*/  LDL.LU R2, [R1+0x70] ;  /* 0x0000700001027983 */ /* 0x000ea20000300800 */
[C---:B------:R-:W-:Y:S02]  /*f440*/  ISETP.GT.U32.AND P3, PT, R26.reuse, R4, PT ;  /* 0x000000041a00720c */ /* 0x040fe40003f64070 */
[----:B------:R-:W-:-:S11]  /*f450*/  ISETP.GT.U32.AND P6, PT, R26, R7, PT ;  /* 0x000000071a00720c */ /* 0x000fd60003fc4070 */
[--C-:B------:R-:W-:Y:S02]  /*f460*/  @!P3 IMAD.IADD R4, R4, 0x1, -R26.reuse ;  /* 0x000000010404b824 */ /* 0x100fe400078e0a1a */
[----:B------:R-:W-:-:S03]  /*f470*/  @!P6 IMAD.IADD R7, R7, 0x1, -R26 ;  /* 0x000000010707e824 */ /* 0x000fc600078e0a1a */
[C---:B------:R-:W-:Y:S02]  /*f480*/  ISETP.GT.U32.AND P3, PT, R26.reuse, R4, PT ;  /* 0x000000041a00720c */ /* 0x040fe40003f64070 */
[C---:B------:R-:W-:Y:S02]  /*f490*/  ISETP.GT.U32.AND P6, PT, R26.reuse, R7, PT ;  /* 0x000000071a00720c */ /* 0x040fe40003fc4070 */
[----:B------:R-:W-:Y:S01]  /*f4a0*/  ISETP.GT.U32.AND P2, PT, R26, R8, PT ;  /* 0x000000081a00720c */ /* 0x000fe20003f44070 */
[----:B------:R-:W-:Y:S01]  /*f4b0*/  @!P5 IMAD.MOV R14, RZ, RZ, -R14 ;  /* 0x000000ffff0ed224 */ /* 0x000fe200078e0a0e */
[----:B------:R-:W-:-:S07]  /*f4c0*/  ISETP.GE.AND P0, PT, R5, RZ, PT ;  /* 0x000000ff0500720c */ /* 0x000fce0003f06270 */
[--C-:B------:R-:W-:Y:S01]  /*f4d0*/  @!P3 IMAD.IADD R4, R4, 0x1, -R26.reuse ;  /* 0x000000010404b824 */ /* 0x100fe200078e0a1a */
[----:B------:R0:W-:Y:S01]  /*f4e0*/  STL [R1+0x7b0], R14 ;  /* 0x0007b00e01007387 */ /* 0x0001e20000100800 */
[----:B------:R-:W-:Y:S02]  /*f4f0*/  @!P6 IMAD.IADD R7, R7, 0x1, -R26 ;  /* 0x000000010707e824 */ /* 0x000fe400078e0a1a */
[----:B------:R-:W-:Y:S02]  /*f500*/  @!P4 IMAD.MOV R4, RZ, RZ, -R4 ;  /* 0x000000ffff04c224 */ /* 0x000fe400078e0a04 */
[----:B------:R-:W-:Y:S02]  /*f510*/  @!P1 IMAD.MOV R7, RZ, RZ, -R7 ;  /* 0x000000ffff079224 */ /* 0x000fe400078e0a07 */
[----:B------:R-:W-:Y:S01]  /*f520*/  @!P2 IMAD.IADD R8, R8, 0x1, -R26 ;  /* 0x000000010808a824 */ /* 0x000fe200078e0a1a */
[----:B0-----:R-:W2:Y:S04]  /*f530*/  LDL.LU R14, [R1+0x90] ;  /* 0x00009000010e7983 */ /* 0x001ea80000300800 */
[----:B------:R5:W-:Y:S04]  /*f540*/  STL [R1+0x8c0], R4 ;  /* 0x0008c00401007387 */ /* 0x000be80000100800 */
[----:B------:R-:W-:Y:S01]  /*f550*/  STL [R1+0x7a8], R7 ;  /* 0x0007a80701007387 */ /* 0x000fe20000100800 */
[----:B----4-:R-:W-:-:S02]  /*f560*/  IABS R5, R13 ;  /* 0x0000000d00057213 */ /* 0x010fc40000000000 */
[----:B---3--:R-:W-:Y:S02]  /*f570*/  ISETP.GE.AND P2, PT, R12, RZ, PT ;  /* 0x000000ff0c00720c */ /* 0x008fe40003f46270 */
[----:B-----5:R-:W-:Y:S02]  /*f580*/  IABS R4, R15 ;  /* 0x0000000f00047213 */ /* 0x020fe40000000000 */
[----:B--2---:R-:W-:Y:S01]  /*f590*/  ISETP.GE.AND P4, PT, R2, RZ, PT ;  /* 0x000000ff0200720c */ /* 0x004fe20003f86270 */
[----:B------:R-:W-:Y:S01]  /*f5a0*/  IMAD.HI.U32 R2, R0, R5, RZ ;  /* 0x0000000500027227 */ /* 0x000fe200078e00ff */
[----:B------:R0:W-:Y:S03]  /*f5b0*/  STL [R1+0x76f4], R20 ;  /* 0x0076f41401007387 */ /* 0x0001e60000100800 */
[----:B------:R-:W-:Y:S02]  /*f5c0*/  IMAD.MOV.U32 R12, RZ, RZ, R6 ;  /* 0x000000ffff0c7224 */ /* 0x000fe400078e0006 */
[----:B------:R-:W-:-:S02]  /*f5d0*/  IMAD.MOV R6, RZ, RZ, -R2 ;  /* 0x000000ffff067224 */ /* 0x000fc400078e0a02 */
[----:B------:R-:W-:Y:S01]  /*f5e0*/  IMAD.MOV.U32 R2, RZ, RZ, R4 ;  /* 0x000000ffff027224 */ /* 0x000fe200078e0004 */
[----:B------:R-:W-:Y:S02]  /*f5f0*/  IABS R4, R20 ;  /* 0x0000001400047213 */ /* 0x000fe40000000000 */
[----:B0-----:R-:W2:Y:S01]  /*f600*/  LDL.LU R20, [R1+0x8c] ;  /* 0x00008c0001147983 */ /* 0x001ea20000300800 */
[C---:B------:R-:W-:Y:S02]  /*f610*/  ISETP.GT.U32.AND P3, PT, R26.reuse, R9, PT ;  /* 0x000000091a00720c */ /* 0x040fe40003f64070 */
[----:B------:R-:W-:-:S11]  /*f620*/  ISETP.GT.U32.AND P5, PT, R26, R10, PT ;  /* 0x0000000a1a00720c */ /* 0x000fd60003fa4070 */
[--C-:B------:R-:W-:Y:S02]  /*f630*/  @!P3 IMAD.IADD R9, R9, 0x1, -R26.reuse ;  /* 0x000000010909b824 */ /* 0x100fe400078e0a1a */
[----:B------:R-:W-:-:S03]  /*f640*/  @!P5 IMAD.IADD R10, R10, 0x1, -R26 ;  /* 0x000000010a0ad824 */ /* 0x000fc600078e0a1a */
[C---:B------:R-:W-:Y:S01]  /*f650*/  ISETP.GT.U32.AND P5, PT, R26.reuse, R9, PT ;  /* 0x000000091a00720c */ /* 0x040fe20003fa4070 */
[C---:B------:R-:W-:Y:S01]  /*f660*/  IMAD R5, R26.reuse, R6, R5 ;  /* 0x000000061a057224 */ /* 0x040fe200078e0205 */
[----:B------:R-:W-:-:S11]  /*f670*/  ISETP.GT.U32.AND P3, PT, R26, R8, PT ;  /* 0x000000081a00720c */ /* 0x000fd60003f64070 */
[--C-:B------:R-:W-:Y:S01]  /*f680*/  @!P5 IMAD.IADD R9, R9, 0x1, -R26.reuse ;  /* 0x000000010909d824 */ /* 0x100fe200078e0a1a */
[----:B------:R-:W-:Y:S01]  /*f690*/  ISETP.GT.U32.AND P5, PT, R26, R5, PT ;  /* 0x000000051a00720c */ /* 0x000fe20003fa4070 */
[----:B------:R-:W-:Y:S01]  /*f6a0*/  @!P3 IMAD.IADD R8, R8, 0x1, -R26 ;  /* 0x000000010808b824 */ /* 0x000fe200078e0a1a */
[----:B------:R-:W-:-:S11]  /*f6b0*/  ISETP.GE.AND P3, PT, R12, RZ, PT ;  /* 0x000000ff0c00720c */ /* 0x000fd60003f66270 */
[----:B------:R-:W-:Y:S01]  /*f6c0*/  @!P5 IMAD.IADD R5, R5, 0x1, -R26 ;  /* 0x000000010505d824 */ /* 0x000fe200078e0a1a */
[----:B------:R-:W-:Y:S01]  /*f6d0*/  ISETP.GE.AND P5, PT, R15, RZ, PT ;  /* 0x000000ff0f00720c */ /* 0x000fe20003fa6270 */
[----:B------:R-:W-:Y:S01]  /*f6e0*/  IMAD.MOV.U32 R15, RZ, RZ, R8 ;  /* 0x000000ffff0f7224 */ /* 0x000fe200078e0008 */
[----:B--2---:R-:W-:Y:S01]  /*f6f0*/  IABS R12, R20 ;  /* 0x00000014000c7213 */ /* 0x004fe20000000000 */
[----:B------:R-:W-:Y:S02]  /*f700*/  IMAD.MOV.U32 R8, RZ, RZ, R20 ;  /* 0x000000ffff087224 */ /* 0x000fe400078e0014 */
[----:B------:R-:W2:Y:S01]  /*f710*/  LDL.LU R20, [R1+0x76f4] ;  /* 0x0076f40001147983 */ /* 0x000ea20000300800 */
[----:B------:R-:W-:Y:S01]  /*f720*/  ISETP.GT.U32.AND P6, PT, R26, R11, PT ;  /* 0x0000000b1a00720c */ /* 0x000fe20003fc4070 */
[----:B------:R-:W-:-:S12]  /*f730*/  @!P0 IMAD.MOV R15, RZ, RZ, -R15 ;  /* 0x000000ffff0f8224 */ /* 0x000fd800078e0a0f */
[--C-:B------:R-:W-:Y:S01]  /*f740*/  @!P6 IMAD.IADD R11, R11, 0x1, -R26.reuse ;  /* 0x000000010b0be824 */ /* 0x100fe200078e0a1a */
[----:B------:R-:W-:Y:S01]  /*f750*/  ISETP.GT.U32.AND P6, PT, R26, R10, PT ;  /* 0x0000000a1a00720c */ /* 0x000fe20003fc4070 */
[----:B------:R-:W-:Y:S01]  /*f760*/  @!P4 IMAD.MOV R9, RZ, RZ, -R9 ;  /* 0x000000ffff09c224 */ /* 0x000fe200078e0a09 */
[----:B------:R0:W-:Y:S04]  /*f770*/  STL [R1+0x7a4], R15 ;  /* 0x0007a40f01007387 */ /* 0x0001e80000100800 */
[----:B0-----:R-:W3:Y:S07]  /*f780*/  LDL.LU R15, [R1+0xb0] ;  /* 0x0000b000010f7983 */ /* 0x001eee0000300800 */
[----:B------:R-:W-:Y:S01]  /*f790*/  @!P6 IMAD.IADD R10, R10, 0x1, -R26 ;  /* 0x000000010a0ae824 */ /* 0x000fe200078e0a1a */
[----:B------:R-:W-:Y:S03]  /*f7a0*/  STL [R1+0x7a0], R9 ;  /* 0x0007a00901007387 */ /* 0x000fe60000100800 */
[----:B------:R-:W-:-:S02]  /*f7b0*/  @!P2 IMAD.MOV R10, RZ, RZ, -R10 ;  /* 0x000000ffff0aa224 */ /* 0x000fc400078e0a0a */
[----:B------:R-:W-:-:S04]  /*f7c0*/  IMAD.HI.U32 R6, R0, R2, RZ ;  /* 0x0000000200067227 */ /* 0x000fc800078e00ff */
[----:B------:R-:W-:-:S04]  /*f7d0*/  IMAD.MOV R6, RZ, RZ, -R6 ;  /* 0x000000ffff067224 */ /* 0x000fc800078e0a06 */
[----:B------:R-:W-:Y:S01]  /*f7e0*/  IMAD R2, R26, R6, R2 ;  /* 0x000000061a027224 */ /* 0x000fe200078e0202 */
[----:B--2---:R-:W-:Y:S02]  /*f7f0*/  ISETP.GE.AND P2, PT, R20, RZ, PT ;  /* 0x000000ff1400720c */ /* 0x004fe40003f46270 */
[----:B------:R-:W2:Y:S02]  /*f800*/  LDL.LU R20, [R1+0xb4] ;  /* 0x0000b40001147983 */ /* 0x000ea40000300800 */
[C---:B------:R-:W-:Y:S02]  /*f810*/  ISETP.GT.U32.AND P6, PT, R26.reuse, R2, PT ;  /* 0x000000021a00720c */ /* 0x040fe40003fc4070 */
[C---:B------:R-:W-:Y:S02]  /*f820*/  ISETP.GT.U32.AND P1, PT, R26.reuse, R11, PT ;  /* 0x0000000b1a00720c */ /* 0x040fe40003f24070 */
[----:B------:R-:W-:-:S09]  /*f830*/  ISETP.GT.U32.AND P0, PT, R26, R5, PT ;  /* 0x000000051a00720c */ /* 0x000fd20003f04070 */
[----:B------:R-:W-:-:S05]  /*f840*/  @!P6 IMAD.IADD R2, R2, 0x1, -R26 ;  /* 0x000000010202e824 */ /* 0x000fca00078e0a1a */
[----:B------:R-:W-:Y:S01]  /*f850*/  ISETP.GT.U32.AND P6, PT, R26, R2, PT ;  /* 0x000000021a00720c */ /* 0x000fe20003fc4070 */
[--C-:B------:R-:W-:Y:S01]  /*f860*/  @!P1 IMAD.IADD R11, R11, 0x1, -R26.reuse ;  /* 0x000000010b0b9824 */ /* 0x100fe200078e0a1a */
[----:B------:R-:W-:Y:S01]  /*f870*/  ISETP.GE.AND P1, PT, R13, RZ, PT ;  /* 0x000000ff0d00720c */ /* 0x000fe20003f26270 */
[----:B------:R-:W-:Y:S02]  /*f880*/  @!P0 IMAD.IADD R5, R5, 0x1, -R26 ;  /* 0x0000000105058824 */ /* 0x000fe400078e0a1a */
[----:B------:R-:W-:Y:S01]  /*f890*/  @!P3 IMAD.MOV R11, RZ, RZ, -R11 ;  /* 0x000000ffff0bb224 */ /* 0x000fe200078e0a0b */
[----:B------:R-:W-:-:S07]  /*f8a0*/  ISETP.GE.AND P3, PT, R8, RZ, PT ;  /* 0x000000ff0800720c */ /* 0x000fce0003f66270 */
[----:B------:R-:W-:-:S04]  /*f8b0*/  @!P6 IMAD.IADD R2, R2, 0x1, -R26 ;  /* 0x000000010202e824 */ /* 0x000fc800078e0a1a */
[----:B------:R-:W-:Y:S02]  /*f8c0*/  IMAD.MOV.U32 R8, RZ, RZ, R2 ;  /* 0x000000ffff087224 */ /* 0x000fe400078e0002 */
[----:B------:R-:W-:Y:S01]  /*f8d0*/  @!P1 IMAD.MOV R5, RZ, RZ, -R5 ;  /* 0x000000ffff059224 */ /* 0x000fe200078e0a05 */
[----:B------:R-:W-:Y:S01]  /*f8e0*/  STL [R1+0x79c], R10 ;  /* 0x00079c0a01007387 */ /* 0x000fe20000100800 */
[----:B------:R-:W-:Y:S01]  /*f8f0*/  @!P5 IMAD.MOV R8, RZ, RZ, -R8 ;  /* 0x000000ffff08d224 */ /* 0x000fe200078e0a08 */
[----:B------:R-:W-:Y:S02]  /*f900*/  IABS R6, R14 ;  /* 0x0000000e00067213 */ /* 0x000fe40000000000 */
[----:B------:R0:W-:Y:S01]  /*f910*/  STL [R1+0x8bc], R11 ;  /* 0x0008bc0b01007387 */ /* 0x0001e20000100800 */
[----:B------:R-:W-:-:S03]  /*f920*/  ISETP.GE.AND P0, PT, R14, RZ, PT ;  /* 0x000000ff0e00720c */ /* 0x000fc60003f06270 */
[----:B------:R-:W4:Y:S04]  /*f930*/  LDL R14, [R1+0x9c] ;  /* 0x00009c00010e7983 */ /* 0x000f280000100800 */
[----:B------:R-:W-:Y:S04]  /*f940*/  STL [R1+0x794], R5 ;  /* 0x0007940501007387 */ /* 0x000fe80000100800 */
[----:B------:R-:W-:Y:S01]  /*f950*/  STL [R1+0x790], R8 ;  /* 0x0007900801007387 */ /* 0x000fe20000100800 */
[----:B--2---:R-:W-:Y:S02]  /*f960*/  ISETP.GE.AND P5, PT, R20, RZ, PT ;  /* 0x000000ff1400720c */ /* 0x004fe40003fa6270 */
[----:B0-----:R-:W-:-:S02]  /*f970*/  IABS R11, R20 ;  /* 0x00000014000b7213 */ /* 0x001fc40000000000 */
[----:B------:R-:W2:Y:S01]  /*f980*/  LDL.LU R20, [R1+0xa8] ;  /* 0x0000a80001147983 */ /* 0x000ea20000300800 */
[----:B------:R-:W-:-:S04]  /*f990*/  IMAD.HI.U32 R7, R0, R4, RZ ;  /* 0x0000000400077227 */ /* 0x000fc800078e00ff */
[----:B------:R-:W-:-:S04]  /*f9a0*/  IMAD.MOV R7, RZ, RZ, -R7 ;  /* 0x000000ffff077224 */ /* 0x000fc800078e0a07 */
[----:B------:R-:W-:-:S05]  /*f9b0*/  IMAD R4, R26, R7, R4 ;  /* 0x000000071a047224 */ /* 0x000fca00078e0204 */
[----:B------:R-:W-:Y:S01]  /*f9c0*/  ISETP.GT.U32.AND P4, PT, R26, R4, PT ;  /* 0x000000041a00720c */ /* 0x000fe20003f84070 */
[----:B------:R-:W-:-:S12]  /*f9d0*/  IMAD.HI.U32 R7, R0, R6, RZ ;  /* 0x0000000600077227 */ /* 0x000fd800078e00ff */
[----:B------:R-:W-:Y:S01]  /*f9e0*/  @!P4 IMAD.IADD R4, R4, 0x1, -R26 ;  /* 0x000000010404c824 */ /* 0x000fe200078e0a1a */
[----:B--2---:R0:W-:Y:S04]  /*f9f0*/  STL [R1+0x76f0], R20 ;  /* 0x0076f01401007387 */ /* 0x0041e80000100800 */
[----:B0-----:R-:W2:Y:S01]  /*fa00*/  LDL.LU R20, [R1+0x94] ;  /* 0x0000940001147983 */ /* 0x001ea20000300800 */
[----:B------:R-:W-:Y:S01]  /*fa10*/  ISETP.GT.U32.AND P4, PT, R26, R4, PT ;  /* 0x000000041a00720c */ /* 0x000fe20003f84070 */
[----:B------:R-:W-:-:S04]  /*fa20*/  IMAD.MOV R7, RZ, RZ, -R7 ;  /* 0x000000ffff077224 */ /* 0x000fc800078e0a07 */
[----:B------:R-:W-:Y:S02]  /*fa30*/  IMAD R6, R26, R7, R6 ;  /* 0x000000071a067224 */ /* 0x000fe400078e0206 */
[----:B------:R-:W-:-:S06]  /*fa40*/  IMAD.HI.U32 R13, R0, R12, RZ ;  /* 0x0000000c000d7227 */ /* 0x000fcc00078e00ff */
[----:B------:R-:W-:Y:S01]  /*fa50*/  @!P4 IMAD.IADD R4, R4, 0x1, -R26 ;  /* 0x000000010404c824 */ /* 0x000fe200078e0a1a */
[----:B------:R-:W-:Y:S01]  /*fa60*/  ISETP.GT.U32.AND P4, PT, R26, R6, PT ;  /* 0x000000061a00720c */ /* 0x000fe20003f84070 */
[----:B------:R-:W-:-:S04]  /*fa70*/  IMAD.HI.U32 R5, R0, R11, RZ ;  /* 0x0000000b00057227 */ /* 0x000fc800078e00ff */
[----:B------:R-:W-:Y:S02]  /*fa80*/  IMAD.MOV R13, RZ, RZ, -R13 ;  /* 0x000000ffff0d7224 */ /* 0x000fe400078e0a0d */
[----:B------:R-:W-:Y:S01]  /*fa90*/  IMAD.MOV R5, RZ, RZ, -R5 ;  /* 0x000000ffff057224 */ /* 0x000fe200078e0a05 */
[----:B---3--:R-:W-:Y:S01]  /*faa0*/  ISETP.GE.AND P1, PT, R15, RZ, PT ;  /* 0x000000ff0f00720c */ /* 0x008fe20003f26270 */
[C---:B------:R-:W-:Y:S01]  /*fab0*/  IMAD R12, R26.reuse, R13, R12 ;  /* 0x0000000d1a0c7224 */ /* 0x040fe200078e020c */
[----:B------:R-:W-:Y:S01]  /*fac0*/  IABS R13, R15 ;  /* 0x0000000f000d7213 */ /* 0x000fe20000000000 */
[----:B------:R-:W-:Y:S01]  /*fad0*/  IMAD R5, R26, R5, R11 ;  /* 0x000000051a057224 */ /* 0x000fe200078e020b */
[----:B------:R-:W3:Y:S01]  /*fae0*/  LDL R15, [R1+0xac] ;  /* 0x0000ac00010f7983 */ /* 0x000ee20000100800 */
[----:B------:R-:W-:Y:S01]  /*faf0*/  @!P4 IMAD.IADD R6, R6, 0x1, -R26 ;  /* 0x000000010606c824 */ /* 0x000fe200078e0a1a */
[----:B------:R-:W-:Y:S02]  /*fb00*/  ISETP.GT.U32.AND P6, PT, R26, R12, PT ;  /* 0x0000000c1a00720c */ /* 0x000fe40003fc4070 */
[----:B--2---:R-:W-:-:S02]  /*fb10*/  IABS R10, R20 ;  /* 0x00000014000a7213 */ /* 0x004fc40000000000 */
[----:B------:R-:W-:Y:S02]  /*fb20*/  ISETP.GE.AND P4, PT, R20, RZ, PT ;  /* 0x000000ff1400720c */ /* 0x000fe40003f86270 */
[----:B------:R-:W2:Y:S04]  /*fb30*/  LDL.LU R20, [R1+0x76f0] ;  /* 0x0076f00001147983 */ /* 0x000ea80000300800 */
[----:B------:R-:W5:Y:S03]  /*fb40*/  LDL R11, [R1+0xa4] ;  /* 0x0000a400010b7983 */ /* 0x000f660000100800 */
[----:B------:R-:W-:Y:S01]  /*fb50*/  @!P6 IMAD.IADD R12, R12, 0x1, -R26 ;  /* 0x000000010c0ce824 */ /* 0x000fe200078e0a1a */
[----:B----4-:R-:W-:-:S04]  /*fb60*/  IABS R8, R14 ;  /* 0x0000000e00087213 */ /* 0x010fc80000000000 */
[----:B------:R-:W-:Y:S01]  /*fb70*/  ISETP.GT.U32.AND P6, PT, R26, R12, PT ;  /* 0x0000000c1a00720c */ /* 0x000fe20003fc4070 */
[----:B------:R-:W-:-:S04]  /*fb80*/  IMAD.HI.U32 R2, R0, R13, RZ ;  /* 0x0000000d00027227 */ /* 0x000fc800078e00ff */
[----:B------:R-:W-:Y:S02]  /*fb90*/  IMAD.MOV R2, RZ, RZ, -R2 ;  /* 0x000000ffff027224 */ /* 0x000fe400078e0a02 */
[----:B------:R-:W-:-:S04]  /*fba0*/  IMAD.HI.U32 R7, R0, R8, RZ ;  /* 0x0000000800077227 */ /* 0x000fc800078e00ff */
[----:B------:R-:W-:Y:S02]  /*fbb0*/  IMAD R13, R26, R2, R13 ;  /* 0x000000021a0d7224 */ /* 0x000fe400078e020d */
[----:B------:R-:W-:Y:S02]  /*fbc0*/  IMAD.MOV R7, RZ, RZ, -R7 ;  /* 0x000000ffff077224 */ /* 0x000fe400078e0a07 */
[----:B------:R-:W-:-:S04]  /*fbd0*/  IMAD.HI.U32 R2, R0, R10, RZ ;  /* 0x0000000a00027227 */ /* 0x000fc800078e00ff */
[----:B------:R-:W-:Y:S02]  /*fbe0*/  @!P6 IMAD.IADD R12, R12, 0x1, -R26 ;  /* 0x000000010c0ce824 */ /* 0x000fe400078e0a1a */
[C---:B------:R-:W-:Y:S02]  /*fbf0*/  IMAD R7, R26.reuse, R7, R8 ;  /* 0x000000071a077224 */ /* 0x040fe400078e0208 */
[----:B------:R-:W-:Y:S02]  /*fc00*/  IMAD.MOV R2, RZ, RZ, -R2 ;  /* 0x000000ffff027224 */ /* 0x000fe400078e0a02 */
[----:B------:R-:W-:Y:S02]  /*fc10*/  IMAD.MOV.U32 R8, RZ, RZ, R12 ;  /* 0x000000ffff087224 */ /* 0x000fe400078e000c */
[----:B------:R-:W-:Y:S02]  /*fc20*/  @!P2 IMAD.MOV R4, RZ, RZ, -R4 ;  /* 0x000000ffff04a224 */ /* 0x000fe400078e0a04 */
[----:B------:R-:W-:-:S02]  /*fc30*/  IMAD R2, R26, R2, R10 ;  /* 0x000000021a027224 */ /* 0x000fc400078e020a */
[----:B------:R-:W-:Y:S01]  /*fc40*/  @!P3 IMAD.MOV R8, RZ, RZ, -R8 ;  /* 0x000000ffff08b224 */ /* 0x000fe200078e0a08 */
[----:B------:R-:W4:Y:S01]  /*fc50*/  LDL R10, [R1+0xa0] ;  /* 0x0000a000010a7983 */ /* 0x000f220000100800 */
[----:B------:R-:W-:-:S03]  /*fc60*/  IABS R9, R22 ;  /* 0x0000001600097213 */ /* 0x000fc60000000000 */
[----:B------:R5:W-:Y:S04]  /*fc70*/  STL [R1+0x8b8], R4 ;  /* 0x0008b80401007387 */ /* 0x000be80000100800 */
[----:B--2---:R0:W-:Y:S01]  /*fc80*/  STL [R1+0x76e8], R20 ;  /* 0x0076e81401007387 */ /* 0x0041e20000100800 */
[----:B-----5:R-:W-:-:S03]  /*fc90*/  IABS R4, R11 ;  /* 0x0000000b00047213 */ /* 0x020fc60000000000 */
[----:B------:R-:W-:Y:S01]  /*fca0*/  STL [R1+0x8b4], R8 ;  /* 0x0008b40801007387 */ /* 0x000fe20000100800 */
[----:B------:R-:W-:Y:S01]  /*fcb0*/  IABS R11, R20 ;  /* 0x00000014000b7213 */ /* 0x000fe20000000000 */
[----:B0-----:R-:W-:Y:S02]  /*fcc0*/  IMAD.MOV.U32 R20, RZ, RZ, R22 ;  /* 0x000000ffff147224 */ /* 0x001fe400078e0016 */
[----:B------:R-:W2:Y:S01]  /*fcd0*/  LDL.LU R22, [R1+0xc0] ;  /* 0x0000c00001167983 */ /* 0x000ea20000300800 */
[----:B------:R-:W-:-:S13]  /*fce0*/  ISETP.GT.U32.AND P6, PT, R26, R13, PT ;  /* 0x0000000d1a00720c */ /* 0x000fda0003fc4070 */
[----:B------:R-:W-:Y:S01]  /*fcf0*/  @!P6 IMAD.IADD R13, R13, 0x1, -R26 ;  /* 0x000000010d0de824 */ /* 0x000fe200078e0a1a */
[----:B------:R-:W-:Y:S01]  /*fd00*/  ISETP.GT.U32.AND P6, PT, R26, R6, PT ;  /* 0x000000061a00720c */ /* 0x000fe20003fc4070 */
[----:B------:R-:W-:-:S04]  /*fd10*/  IMAD.MOV.U32 R12, RZ, RZ, R4 ;  /* 0x000000ffff0c7224 */ /* 0x000fc800078e0004 */
[----:B------:R-:W-:-:S08]  /*fd20*/  IMAD.HI.U32 R4, R0, R12, RZ ;  /* 0x0000000c00047227 */ /* 0x000fd000078e00ff */
[----:B------:R-:W-:Y:S02]  /*fd30*/  @!P6 IMAD.IADD R6, R6, 0x1, -R26 ;  /* 0x000000010606e824 */ /* 0x000fe400078e0a1a */
[----:B------:R-:W-:-:S04]  /*fd40*/  IMAD.MOV R4, RZ, RZ, -R4 ;  /* 0x000000ffff047224 */ /* 0x000fc800078e0a04 */
[----:B------:R-:W-:Y:S02]  /*fd50*/  IMAD R4, R26, R4, R12 ;  /* 0x000000041a047224 */ /* 0x000fe400078e020c */
[----:B------:R-:W-:Y:S02]  /*fd60*/  IMAD.MOV.U32 R12, RZ, RZ, R20 ;  /* 0x000000ffff0c7224 */ /* 0x000fe400078e0014 */
[----:B------:R-:W-:Y:S01]  /*fd70*/  IMAD.HI.U32 R14, R0, R9, RZ ;  /* 0x00000009000e7227 */ /* 0x000fe200078e00ff */
[----:B------:R-:W-:-:S03]  /*fd80*/  ISETP.GT.U32.AND P2, PT, R26, R13, PT ;  /* 0x0000000d1a00720c */ /* 0x000fc60003f44070 */
[----:B------:R-:W-:Y:S01]  /*fd90*/  IMAD.MOV R14, RZ, RZ, -R14 ;  /* 0x000000ffff0e7224 */ /* 0x000fe200078e0a0e */
[----:B--2---:R0:W-:Y:S02]  /*fda0*/  STL [R1+0x76ec], R22 ;  /* 0x0076ec1601007387 */ /* 0x0041e40000100800 */
[----:B0-----:R-:W-:Y:S02]  /*fdb0*/  IMAD.MOV.U32 R22, RZ, RZ, R6 ;  /* 0x000000ffff167224 */ /* 0x001fe400078e0006 */
[----:B------:R-:W2:Y:S02]  /*fdc0*/  LDL R6, [R1+0xbc] ;  /* 0x0000bc0001067983 */ /* 0x000ea40000100800 */
[----:B------:R-:W-:-:S05]  /*fdd0*/  @!P0 IMAD.MOV R22, RZ, RZ, -R22 ;  /* 0x000000ffff168224 */ /* 0x000fca00078e0a16 */
[----:B------:R0:W-:Y:S04]  /*fde0*/  STL [R1+0x8b0], R22 ;  /* 0x0008b01601007387 */ /* 0x0001e80000100800 */
[----:B0-----:R-:W5:Y:S04]  /*fdf0*/  LDL.LU R22, [R1+0x9c] ;  /* 0x00009c0001167983 */ /* 0x001f680000300800 */
[----:B------:R-:W2:Y:S01]  /*fe00*/  LDL.LU R20, [R1+0xa0] ;  /* 0x0000a00001147983 */ /* 0x000ea20000300800 */
[----:B------:R-:W-:Y:S01]  /*fe10*/  IMAD R9, R26, R14, R9 ;  /* 0x0000000e1a097224 */ /* 0x000fe200078e0209 */
[----:B----4-:R-:W-:-:S02]  /*fe20*/  IABS R14, R10 ;  /* 0x0000000a000e7213 */ /* 0x010fc40000000000 */
[----:B---3--:R-:W-:Y:S02]  /*fe30*/  IABS R10, R15 ;  /* 0x0000000f000a7213 */ /* 0x008fe40000000000 */
[----:B------:R-:W-:Y:S01]  /*fe40*/  ISETP.GT.U32.AND P6, PT, R26, R2, PT ;  /* 0x000000021a00720c */ /* 0x000fe20003fc4070 */
[----:B------:R-:W-:Y:S01]  /*fe50*/  IMAD.HI.U32 R15, R0, R14, RZ ;  /* 0x0000000e000f7227 */ /* 0x000fe200078e00ff */
[----:B------:R-:W-:-:S03]  /*fe60*/  ISETP.GT.U32.AND P3, PT, R26, R5, PT ;  /* 0x000000051a00720c */ /* 0x000fc60003f64070 */
[----:B------:R-:W-:Y:S01]  /*fe70*/  @!P2 IMAD.IADD R13, R13, 0x1, -R26 ;  /* 0x000000010d0da824 */ /* 0x000fe200078e0a1a */
[----:B------:R-:W-:Y:S01]  /*fe80*/  ISETP.GT.U32.AND P2, PT, R26, R9, PT ;  /* 0x000000091a00720c */ /* 0x000fe20003f44070 */
[----:B------:R-:W-:-:S04]  /*fe90*/  IMAD.MOV R15, RZ, RZ, -R15 ;  /* 0x000000ffff0f7224 */ /* 0x000fc800078e0a0f */
[----:B------:R-:W-:Y:S02]  /*fea0*/  IMAD R15, R26, R15, R14 ;  /* 0x0000000f1a0f7224 */ /* 0x000fe400078e020e */
[--C-:B------:R-:W-:Y:S02]  /*feb0*/  @!P6 IMAD.IADD R2, R2, 0x1, -R26.reuse ;  /* 0x000000010202e824 */ /* 0x100fe400078e0a1a */
[----:B------:R-:W-:Y:S01]  /*fec0*/  @!P3 IMAD.IADD R5, R5, 0x1, -R26 ;  /* 0x000000010505b824 */ /* 0x000fe200078e0a1a */
[----:B------:R-:W-:-:S03]  /*fed0*/  ISETP.GT.U32.AND P6, PT, R26, R15, PT ;  /* 0x0000000f1a00720c */ /* 0x000fc60003fc4070 */
[----:B------:R-:W-:Y:S01]  /*fee0*/  @!P2 IMAD.IADD R9, R9, 0x1, -R26 ;  /* 0x000000010909a824 */ /* 0x000fe200078e0a1a */
[----:B------:R-:W-:Y:S01]  /*fef0*/  ISETP.GT.U32.AND P2, PT, R26, R5, PT ;  /* 0x000000051a00720c */ /* 0x000fe20003f44070 */
[----:B------:R-:W-:-:S08]  /*ff00*/  @!P1 IMAD.MOV R13, RZ, RZ, -R13 ;  /* 0x000000ffff0d9224 */ /* 0x000fd000078e0a0d */
[----:B------:R-:W-:-:S04]  /*ff10*/  @!P6 IMAD.IADD R15, R15, 0x1, -R26 ;  /* 0x000000010f0fe824 */ /* 0x000fc800078e0a1a */
[----:B------:R-:W-:Y:S01]  /*ff20*/  @!P2 IMAD.IADD R5, R5, 0x1, -R26 ;  /* 0x000000010505a824 */ /* 0x000fe200078e0a1a */
[C---:B------:R-:W-:Y:S02]  /*ff30*/  ISETP.GT.U32.AND P1, PT, R26.reuse, R15, PT ;  /* 0x0000000f1a00720c */ /* 0x040fe40003f24070 */
[----:B------:R-:W-:Y:S01]  /*ff40*/  ISETP.GT.U32.AND P2, PT, R26, R4, PT ;  /* 0x000000041a00720c */ /* 0x000fe20003f44070 */
[----:B------:R-:W-:-:S04]  /*ff50*/  IMAD.HI.U32 R14, R0, R10, RZ ;  /* 0x0000000a000e7227 */ /* 0x000fc800078e00ff */
[----:B------:R-:W-:Y:S01]  /*ff60*/  IMAD.MOV R14, RZ, RZ, -R14 ;  /* 0x000000ffff0e7224 */ /* 0x000fe200078e0a0e */
[----:B------:R0:W-:Y:S03]  /*ff70*/  STL [R1+0x8ac], R13 ;  /* 0x0008ac0d01007387 */ /* 0x0001e60000100800 */
[----:B------:R-:W-:Y:S02]  /*ff80*/  IMAD R10, R26, R14, R10 ;  /* 0x0000000e1a0a7224 */ /* 0x000fe400078e020a */
[--C-:B------:R-:W-:Y:S01]  /*ff90*/  @!P1 IMAD.IADD R15, R15, 0x1, -R26.reuse ;  /* 0x000000010f0f9824 */ /* 0x100fe200078e0a1a */
[----:B------:R-:W3:Y:S01]  /*ffa0*/  LDL.LU R14, [R1+0xa4] ;  /* 0x0000a400010e7983 */ /* 0x000ee20000300800 */
[----:B------:R-:W-:Y:S01]  /*ffb0*/  @!P2 IMAD.IADD R4, R4, 0x1, -R26 ;  /* 0x000000010404a824 */ /* 0x000fe200078e0a1a */
[----:B-----5:R-:W-:Y:S02]  /*ffc0*/  ISETP.GE.AND P1, PT, R22, RZ, PT ;  /* 0x000000ff1600720c */ /* 0x020fe40003f26270 */
[----:B------:R-:W4:Y:S01]  /*ffd0*/  LDL.LU R22, [R1+0x76ec] ;  /* 0x0076ec0001167983 */ /* 0x000f220000300800 */
[----:B--2---:R-:W-:-:S03]  /*ffe0*/  ISETP.GE.AND P2, PT, R20, RZ, PT ;  /* 0x000000ff1400720c */ /* 0x004fc60003f46270 */
[----:B------:R-:W2:Y:S01]  /*fff0*/  LDL.LU R20, [R1+0x76e8] ;  /* 0x0076e80001147983 */ /* 0x000ea20000300800 */
[----:B------:R-:W-:Y:S01]  /*10000*/  ISETP.GT.U32.AND P3, PT, R26, R7, PT ;  /* 0x000000071a00720c */ /* 0x000fe20003f64070 */
[----:B------:R-:W-:Y:S01]  /*10010*/  IMAD.HI.U32 R8, R0, R11, RZ ;  /* 0x0000000b00087227 */ /* 0x000fe200078e00ff */
[----:B------:R-:W-:-:S03]  /*10020*/  ISETP.GT.U32.AND P0, PT, R26, R2, PT ;  /* 0x000000021a00720c */ /* 0x000fc60003f04070 */
[----:B------:R-:W-:-:S08]  /*10030*/  IMAD.MOV R8, RZ, RZ, -R8 ;  /* 0x000000ffff087224 */ /* 0x000fd000078e0a08 */
[--C-:B------:R-:W-:Y:S01]  /*10040*/  @!P3 IMAD.IADD R7, R7, 0x1, -R26.reuse ;  /* 0x000000010707b824 */ /* 0x100fe200078e0a1a */
[C---:B------:R-:W-:Y:S01]  /*10050*/  ISETP.GT.U32.AND P3, PT, R26.reuse, R9, PT ;  /* 0x000000091a00720c */ /* 0x040fe20003f64070 */
[C---:B------:R-:W-:Y:S01]  /*10060*/  IMAD R8, R26.reuse, R8, R11 ;  /* 0x000000081a087224 */ /* 0x040fe200078e020b */
[----:B------:R-:W-:Y:S02]  /*10070*/  IABS R11, R29 ;  /* 0x0000001d000b7213 */ /* 0x000fe40000000000 */
[----:B------:R-:W-:Y:S02]  /*10080*/  ISETP.GT.U32.AND P6, PT, R26, R7, PT ;  /* 0x000000071a00720c */ /* 0x000fe40003fc4070 */
[----:B------:R-:W-:Y:S01]  /*10090*/  IABS R6, R6 ;  /* 0x0000000600067213 */ /* 0x000fe20000000000 */
[----:B------:R-:W-:-:S06]  /*100a0*/  @!P0 IMAD.IADD R2, R2, 0x1, -R26 ;  /* 0x0000000102028824 */ /* 0x000fcc00078e0a1a */
[----:B------:R-:W-:Y:S01]  /*100b0*/  @!P3 IMAD.IADD R9, R9, 0x1, -R26 ;  /* 0x000000010909b824 */ /* 0x000fe200078e0a1a */
[----:B------:R-:W-:Y:S01]  /*100c0*/  ISETP.GE.AND P3, PT, R12, RZ, PT ;  /* 0x000000ff0c00720c */ /* 0x000fe20003f66270 */
[----:B------:R-:W-:-:S04]  /*100d0*/  IMAD.HI.U32 R12, R0, R11, RZ ;  /* 0x0000000b000c7227 */ /* 0x000fc800078e00ff */
[----:B0-----:R-:W-:-:S04]  /*100e0*/  IMAD.HI.U32 R13, R0, R6, RZ ;  /* 0x00000006000d7227 */ /* 0x001fc800078e00ff */
[----:B------:R-:W-:Y:S02]  /*100f0*/  IMAD.MOV R12, RZ, RZ, -R12 ;  /* 0x000000ffff0c7224 */ /* 0x000fe400078e0a0c */
[----:B------:R-:W-:Y:S02]  /*10100*/  @!P5 IMAD.MOV R5, RZ, RZ, -R5 ;  /* 0x000000ffff05d224 */ /* 0x000fe400078e0a05 */
[----:B------:R-:W-:Y:S02]  /*10110*/  IMAD.MOV R13, RZ, RZ, -R13 ;  /* 0x000000ffff0d7224 */ /* 0x000fe400078e0a0d */
[----:B------:R-:W-:Y:S01]  /*10120*/  @!P4 IMAD.MOV R2, RZ, RZ, -R2 ;  /* 0x000000ffff02c224 */ /* 0x000fe200078e0a02 */
[----:B------:R0:W-:Y:S01]  /*10130*/  STL [R1+0x77c], R5 ;  /* 0x00077c0501007387 */ /* 0x0001e20000100800 */
[----:B------:R-:W-:Y:S02]  /*10140*/  IMAD R11, R26, R12, R11 ;  /* 0x0000000c1a0b7224 */ /* 0x000fe400078e020b */
[----:B------:R-:W-:-:S02]  /*10150*/  @!P6 IMAD.IADD R7, R7, 0x1, -R26 ;  /* 0x000000010707e824 */ /* 0x000fc400078e0a1a */
[----:B------:R-:W-:Y:S02]  /*10160*/  IMAD.MOV.U32 R12, RZ, RZ, R9 ;  /* 0x000000ffff0c7224 */ /* 0x000fe400078e0009 */
[----:B------:R-:W-:Y:S01]  /*10170*/  IMAD R6, R26, R13, R6 ;  /* 0x0000000d1a067224 */ /* 0x000fe200078e0206 */
[----:B------:R-:W5:Y:S04]  /*10180*/  LDL.LU R9, [R1+0xac] ;  /* 0x0000ac0001097983 */ /* 0x000f680000300800 */
[----:B------:R-:W4:Y:S01]  /*10190*/  LDL.LU R13, [R1+0xbc] ;  /* 0x0000bc00010d7983 */ /* 0x000f220000300800 */
[----:B------:R-:W-:-:S03]  /*101a0*/  @!P3 IMAD.MOV R12, RZ, RZ, -R12 ;  /* 0x000000ffff0cb224 */ /* 0x000fc600078e0a0c */
[----:B------:R1:W-:Y:S01]  /*101b0*/  STL [R1+0x778], R2 ;  /* 0x0007780201007387 */ /* 0x0003e20000100800 */
[----:B0-----:R-:W-:Y:S02]  /*101c0*/  IMAD.MOV.U32 R5, RZ, RZ, R29 ;  /* 0x000000ffff057224 */ /* 0x001fe400078e001d */
[----:B-1----:R-:W-:Y:S02]  /*101d0*/  IMAD.MOV.U32 R2, RZ, RZ, R7 ;  /* 0x000000ffff027224 */ /* 0x002fe400078e0007 */
[----:B------:R-:W-:Y:S02]  /*101e0*/  IMAD.MOV.U32 R7, RZ, RZ, R15 ;  /* 0x000000ffff077224 */ /* 0x000fe400078e000f */
[----:B------:R-:W-:Y:S02]  /*101f0*/  @!P1 IMAD.MOV R2, RZ, RZ, -R2 ;  /* 0x000000ffff029224 */ /* 0x000fe400078e0a02 */
[----:B------:R-:W-:Y:S01]  /*10200*/  @!P2 IMAD.MOV R7, RZ, RZ, -R7 ;  /* 0x000000ffff07a224 */ /* 0x000fe200078e0a07 */
[----:B------:R0:W-:Y:S04]  /*10210*/  STL [R1+0x774], R12 ;  /* 0x0007740c01007387 */ /* 0x0001e80000100800 */
[----:B------:R-:W4:Y:S04]  /*10220*/  LDL.LU R29, [R1+0xc8] ;  /* 0x0000c800011d7983 */ /* 0x000f280000300800 */
[----:B------:R-:W-:Y:S04]  /*10230*/  STL [R1+0x770], R2 ;  /* 0x0007700201007387 */ /* 0x000fe80000100800 */
[----:B------:R1:W-:Y:S01]  /*10240*/  STL [R1+0x8a8], R7 ;  /* 0x0008a80701007387 */ /* 0x0003e20000100800 */
[----:B--2---:R-:W-:Y:S01]  /*10250*/  ISETP.GE.AND P1, PT, R20, RZ, PT ;  /* 0x000000ff1400720c */ /* 0x004fe20003f26270 */
[----:B------:R-:W-:-:S02]  /*10260*/  IMAD.MOV.U32 R20, RZ, RZ, R19 ;  /* 0x000000ffff147224 */ /* 0x000fc400078e0013 */
[----:B------:R-:W-:Y:S02]  /*10270*/  IMAD.MOV.U32 R19, RZ, RZ, R17 ;  /* 0x000000ffff137224 */ /* 0x000fe400078e0011 */
[----:B------:R-:W2:Y:S01]  /*10280*/  LDL.LU R17, [R1+0xf0] ;  /* 0x0000f00001117983 */ /* 0x000ea20000300800 */
[C---:B------:R-:W-:Y:S02]  /*10290*/  ISETP.GT.U32.AND P0, PT, R26.reuse, R8, PT ;  /* 0x000000081a00720c */ /* 0x040fe40003f04070 */
[C---:B------:R-:W-:Y:S01]  /*102a0*/  ISETP.GT.U32.AND P6, PT, R26.reuse, R10, PT ;  /* 0x0000000a1a00720c */ /* 0x040fe20003fc4070 */
[----:B0-----:R-:W2:Y:S01]  /*102b0*/  LDL.LU R12, [R1+0xc4] ;  /* 0x0000c400010c7983 */ /* 0x001ea20000300800 */
[----:B------:R-:W-:-:S09]  /*102c0*/  ISETP.GT.U32.AND P3, PT, R26, R11, PT ;  /* 0x0000000b1a00720c */ /* 0x000fd20003f64070 */
[--C-:B------:R-:W-:Y:S02]  /*102d0*/  @!P0 IMAD.IADD R8, R8, 0x1, -R26.reuse ;  /* 0x0000000108088824 */ /* 0x100fe400078e0a1a */
[--C-:B------:R-:W-:Y:S01]  /*102e0*/  @!P6 IMAD.IADD R10, R10, 0x1, -R26.reuse ;  /* 0x000000010a0ae824 */ /* 0x100fe200078e0a1a */
[----:B------:R-:W-:Y:S02]  /*102f0*/  ISETP.GT.U32.AND P6, PT, R26, R4, PT ;  /* 0x000000041a00720c */ /* 0x000fe40003fc4070 */
[----:B---3--:R-:W-:Y:S02]  /*10300*/  ISETP.GE.AND P0, PT, R14, RZ, PT ;  /* 0x000000ff0e00720c */ /* 0x008fe40003f06270 */
[C---:B------:R-:W-:Y:S02]  /*10310*/  ISETP.GT.U32.AND P5, PT, R26.reuse, R8, PT ;  /* 0x000000081a00720c */ /* 0x040fe40003fa4070 */
[C---:B------:R-:W-:Y:S01]  /*10320*/  ISETP.GT.U32.AND P4, PT, R26.reuse, R10, PT ;  /* 0x0000000a1a00720c */ /* 0x040fe20003f84070 */
[----:B------:R-:W-:Y:S01]  /*10330*/  @!P3 IMAD.IADD R11, R11, 0x1, -R26 ;  /* 0x000000010b0bb824 */ /* 0x000fe200078e0a1a */
[----:B------:R-:W-:-:S05]  /*10340*/  ISETP.GT.U32.AND P2, PT, R26, R6, PT ;  /* 0x000000061a00720c */ /* 0x000fca0003f44070 */
[----:B------:R-:W-:-:S04]  /*10350*/  @!P6 IMAD.IADD R4, R4, 0x1, -R26 ;  /* 0x000000010404e824 */ /* 0x000fc800078e0a1a */
[----:B------:R-:W-:Y:S02]  /*10360*/  @!P5 IMAD.IADD R8, R8, 0x1, -R26 ;  /* 0x000000010808d824 */ /* 0x000fe400078e0a1a */
[----:B------:R-:W-:Y:S01]  /*10370*/  @!P0 IMAD.MOV R4, RZ, RZ, -R4 ;  /* 0x000000ffff048224 */ /* 0x000fe200078e0a04 */
[----:B------:R-:W-:Y:S01]  /*10380*/  ISETP.GT.U32.AND P0, PT, R26, R11, PT ;  /* 0x0000000b1a00720c */ /* 0x000fe20003f04070 */
[----:B------:R-:W-:Y:S01]  /*10390*/  @!P4 IMAD.IADD R10, R10, 0x1, -R26 ;  /* 0x000000010a0ac824 */ /* 0x000fe200078e0a1a */
[----:B------:R-:W-:Y:S01]  /*103a0*/  ISETP.GE.AND P5, PT, R5, RZ, PT ;  /* 0x000000ff0500720c */ /* 0x000fe20003fa6270 */
[----:B------:R-:W-:Y:S01]  /*103b0*/  IMAD.MOV.U32 R5, RZ, RZ, R8 ;  /* 0x000000ffff057224 */ /* 0x000fe200078e0008 */
[----:B-----5:R-:W-:-:S03]  /*103c0*/  ISETP.GE.AND P6, PT, R9, RZ, PT ;  /* 0x000000ff0900720c */ /* 0x020fc60003fc6270 */
[----:B------:R-:W-:Y:S01]  /*103d0*/  @!P1 IMAD.MOV R5, RZ, RZ, -R5 ;  /* 0x000000ffff059224 */ /* 0x000fe200078e0a05 */
[----:B----4-:R-:W-:Y:S02]  /*103e0*/  ISETP.GE.AND P4, PT, R13, RZ, PT ;  /* 0x000000ff0d00720c */ /* 0x010fe40003f86270 */
[----:B------:R-:W3:Y:S01]  /*103f0*/  LDL.LU R13, [R1+0xcc] ;  /* 0x0000cc00010d7983 */ /* 0x000ee20000300800 */
[----:B-1----:R-:W-:Y:S02]  /*10400*/  IMAD.MOV.U32 R7, RZ, RZ, R10 ;  /* 0x000000ffff077224 */ /* 0x002fe400078e000a */
[--C-:B------:R-:W-:Y:S01]  /*10410*/  @!P2 IMAD.IADD R6, R6, 0x1, -R26.reuse ;  /* 0x000000010606a824 */ /* 0x100fe200078e0a1a */
[----:B------:R-:W-:Y:S01]  /*10420*/  STL [R1+0x8a4], R4 ;  /* 0x0008a40401007387 */ /* 0x000fe20000100800 */
[----:B------:R-:W-:Y:S01]  /*10430*/  @!P0 IMAD.IADD R11, R11, 0x1, -R26 ;  /* 0x000000010b0b8824 */ /* 0x000fe200078e0a1a */
[----:B------:R-:W-:Y:S01]  /*10440*/  IABS R14, R22 ;  /* 0x00000016000e7213 */ /* 0x000fe20000000000 */
[----:B------:R-:W-:Y:S01]  /*10450*/  @!P6 IMAD.MOV R7, RZ, RZ, -R7 ;  /* 0x000000ffff07e224 */ /* 0x000fe200078e0a07 */
[----:B------:R0:W-:Y:S01]  /*10460*/  STL [R1+0x8a0], R5 ;  /* 0x0008a00501007387 */ /* 0x0001e20000100800 */
[----:B------:R-:W-:Y:S01]  /*10470*/  ISETP.GE.AND P3, PT, R22, RZ, PT ;  /* 0x000000ff1600720c */ /* 0x000fe20003f66270 */
[----:B------:R-:W-:Y:S01]  /*10480*/  IMAD.MOV.U32 R15, RZ, RZ, R11 ;  /* 0x000000ffff0f7224 */ /* 0x000fe200078e000b */
[----:B------:R-:W-:Y:S01]  /*10490*/  ISETP.GT.U32.AND P2, PT, R26, R6, PT ;  /* 0x000000061a00720c */ /* 0x000fe20003f44070 */
[----:B------:R-:W-:-:S04]  /*104a0*/  IMAD.HI.U32 R2, R0, R14, RZ ;  /* 0x0000000e00027227 */ /* 0x000fc800078e00ff */
[----:B------:R-:W-:-:S04]  /*104b0*/  IMAD.MOV R2, RZ, RZ, -R2 ;  /* 0x000000ffff027224 */ /* 0x000fc800078e0a02 */
[----:B------:R-:W-:-:S04]  /*104c0*/  IMAD R2, R26, R2, R14 ;  /* 0x000000021a027224 */ /* 0x000fc800078e020e */
[----:B------:R-:W-:-:S04]  /*104d0*/  @!P2 IMAD.IADD R6, R6, 0x1, -R26 ;  /* 0x000000010606a824 */ /* 0x000fc800078e0a1a */
[----:B------:R-:W-:Y:S02]  /*104e0*/  IMAD.MOV.U32 R14, RZ, RZ, R6 ;  /* 0x000000ffff0e7224 */ /* 0x000fe400078e0006 */
[----:B------:R-:W-:Y:S02]  /*104f0*/  @!P5 IMAD.MOV R15, RZ, RZ, -R15 ;  /* 0x000000ffff0fd224 */ /* 0x000fe400078e0a0f */
[----:B------:R-:W-:Y:S01]  /*10500*/  @!P4 IMAD.MOV R14, RZ, RZ, -R14 ;  /* 0x000000ffff0ec224 */ /* 0x000fe200078e0a0e */
[----:B--2---:R-:W-:Y:S02]  /*10510*/  ISETP.GE.AND P1, PT, R17, RZ, PT ;  /* 0x000000ff1100720c */ /* 0x004fe40003f26270 */
[----:B0-----:R-:W-:Y:S02]  /*10520*/  IABS R5, R17 ;  /* 0x0000001100057213 */ /* 0x001fe40000000000 */
[----:B------:R-:W2:Y:S04]  /*10530*/  LDL.LU R17, [R1+0xd0] ;  /* 0x0000d00001117983 */ /* 0x000ea80000300800 */
[----:B------:R-:W4:Y:S04]  /*10540*/  LDL.LU R22, [R1+0xd4] ;  /* 0x0000d40001167983 */ /* 0x000f280000300800 */
[----:B------:R-:W-:Y:S04]  /*10550*/  STL [R1+0x89c], R7 ;  /* 0x00089c0701007387 */ /* 0x000fe80000100800 */
[----:B------:R-:W5:Y:S04]  /*10560*/  LDL R11, [R1+0xd8] ;  /* 0x0000d800010b7983 */ /* 0x000f680000100800 */
[----:B------:R0:W-:Y:S04]  /*10570*/  STL [R1+0x898], R15 ;  /* 0x0008980f01007387 */ /* 0x0001e80000100800 */
[----:B------:R1:W-:Y:S04]  /*10580*/  STL [R1+0x894], R14 ;  /* 0x0008940e01007387 */ /* 0x0003e80000100800 */
[----:B0-----:R-:W5:Y:S04]  /*10590*/  LDL R15, [R1+0xdc] ;  /* 0x0000dc00010f7983 */ /* 0x001f680000100800 */
[----:B-1----:R-:W5:Y:S01]  /*105a0*/  LDL.LU R14, [R1+0xe0] ;  /* 0x0000e000010e7983 */ /* 0x002f620000300800 */
[----:B------:R-:W-:-:S02]  /*105b0*/  ISETP.GT.U32.AND P6, PT, R26, R2, PT ;  /* 0x000000021a00720c */ /* 0x000fc40003fc4070 */
[----:B------:R-:W-:Y:S01]  /*105c0*/  IABS R4, R12 ;  /* 0x0000000c00047213 */ /* 0x000fe20000000000 */
[----:B------:R-:W-:Y:S01]  /*105d0*/  IMAD.HI.U32 R7, R0, R5, RZ ;  /* 0x0000000500077227 */ /* 0x000fe200078e00ff */
[----:B------:R-:W-:-:S03]  /*105e0*/  IABS R9, R29 ;  /* 0x0000001d00097213 */ /* 0x000fc60000000000 */
[----:B------:R-:W-:Y:S01]  /*105f0*/  IMAD.HI.U32 R8, R0, R4, RZ ;  /* 0x0000000400087227 */ /* 0x000fe200078e00ff */
[----:B------:R-:W-:-:S05]  /*10600*/  ISETP.GE.AND P0, PT, R12, RZ, PT ;  /* 0x000000ff0c00720c */ /* 0x000fca0003f06270 */
[----:B------:R-:W-:Y:S02]  /*10610*/  @!P6 IMAD.IADD R2, R2, 0x1, -R26 ;  /* 0x000000010202e824 */ /* 0x000fe400078e0a1a */
[----:B------:R-:W-:Y:S02]  /*10620*/  IMAD.MOV R7, RZ, RZ, -R7 ;  /* 0x000000ffff077224 */ /* 0x000fe400078e0a07 */
[----:B------:R-:W-:Y:S01]  /*10630*/  IMAD.HI.U32 R12, R0, R9, RZ ;  /* 0x00000009000c7227 */ /* 0x000fe200078e00ff */
[----:B------:R-:W-:-:S03]  /*10640*/  ISETP.GT.U32.AND P6, PT, R26, R2, PT ;  /* 0x000000021a00720c */ /* 0x000fc60003fc4070 */
[----:B------:R-:W-:Y:S02]  /*10650*/  IMAD.MOV R8, RZ, RZ, -R8 ;  /* 0x000000ffff087224 */ /* 0x000fe400078e0a08 */
[C---:B------:R-:W-:Y:S02]  /*10660*/  IMAD R5, R26.reuse, R7, R5 ;  /* 0x000000071a057224 */ /* 0x040fe400078e0205 */
[----:B------:R-:W-:Y:S02]  /*10670*/  IMAD.MOV R12, RZ, RZ, -R12 ;  /* 0x000000ffff0c7224 */ /* 0x000fe400078e0a0c */
[C---:B------:R-:W-:Y:S01]  /*10680*/  IMAD R4, R26.reuse, R8, R4 ;  /* 0x000000081a047224 */ /* 0x040fe200078e0204 */
[C---:B------:R-:W-:Y:S01]  /*10690*/  ISETP.GT.U32.AND P5, PT, R26.reuse, R5, PT ;  /* 0x000000051a00720c */ /* 0x040fe20003fa4070 */
[----:B------:R-:W-:-:S03]  /*106a0*/  IMAD R9, R26, R12, R9 ;  /* 0x0000000c1a097224 */ /* 0x000fc600078e0209 */
[----:B------:R-:W-:Y:S01]  /*106b0*/  ISETP.GT.U32.AND P4, PT, R26, R4, PT ;  /* 0x000000041a00720c */ /* 0x000fe20003f84070 */
[----:B------:R-:W-:Y:S01]  /*106c0*/  @!P6 IMAD.IADD R2, R2, 0x1, -R26 ;  /* 0x000000010202e824 */ /* 0x000fe200078e0a1a */
[----:B------:R-:W-:Y:S02]  /*106d0*/  ISETP.GT.U32.AND P6, PT, R26, R9, PT ;  /* 0x000000091a00720c */ /* 0x000fe40003fc4070 */
[----:B---3--:R-:W-:-:S05]  /*106e0*/  IABS R10, R13 ;  /* 0x0000000d000a7213 */ /* 0x008fca0000000000 */
[----:B------:R-:W-:-:S04]  /*106f0*/  IMAD.HI.U32 R8, R0, R10, RZ ;  /* 0x0000000a00087227 */ /* 0x000fc800078e00ff */
[----:B------:R-:W-:Y:S02]  /*10700*/  @!P5 IMAD.IADD R5, R5, 0x1, -R26 ;  /* 0x000000010505d824 */ /* 0x000fe400078e0a1a */
[----:B------:R-:W-:Y:S02]  /*10710*/  IMAD.MOV R8, RZ, RZ, -R8 ;  /* 0x000000ffff087224 */ /* 0x000fe400078e0a08 */
[--C-:B------:R-:W-:Y:S01]  /*10720*/  @!P4 IMAD.IADD R4, R4, 0x1, -R26.reuse ;  /* 0x000000010404c824 */ /* 0x100fe200078e0a1a */
[C---:B------:R-:W-:Y:S01]  /*10730*/  ISETP.GT.U32.AND P4, PT, R26.reuse, R5, PT ;  /* 0x000000051a00720c */ /* 0x040fe20003f84070 */
[----:B------:R-:W-:Y:S02]  /*10740*/  @!P6 IMAD.IADD R9, R9, 0x1, -R26 ;  /* 0x000000010909e824 */ /* 0x000fe400078e0a1a */
[C---:B------:R-:W-:Y:S02]  /*10750*/  IMAD R10, R26.reuse, R8, R10 ;  /* 0x000000081a0a7224 */ /* 0x040fe400078e020a */
[----:B------:R-:W-:Y:S01]  /*10760*/  @!P3 IMAD.MOV R2, RZ, RZ, -R2 ;  /* 0x000000ffff02b224 */ /* 0x000fe200078e0a02 */
[----:B------:R-:W-:-:S02]  /*10770*/  ISETP.GT.U32.AND P3, PT, R26, R4, PT ;  /* 0x000000041a00720c */ /* 0x000fc40003f64070 */
[----:B------:R-:W-:-:S05]  /*10780*/  ISETP.GT.U32.AND P6, PT, R26, R9, PT ;  /* 0x000000091a00720c */ /* 0x000fca0003fc4070 */
[--C-:B------:R-:W-:Y:S01]  /*10790*/  @!P4 IMAD.IADD R5, R5, 0x1, -R26.reuse ;  /* 0x000000010505c824 */ /* 0x100fe200078e0a1a */
[----:B------:R-:W-:Y:S02]  /*107a0*/  ISETP.GE.AND P2, PT, R29, RZ, PT ;  /* 0x000000ff1d00720c */ /* 0x000fe40003f46270 */
[----:B------:R-:W3:Y:S03]  /*107b0*/  LDL.LU R29, [R1+0xe4] ;  /* 0x0000e400011d7983 */ /* 0x000ee60000300800 */
[--C-:B------:R-:W-:Y:S02]  /*107c0*/  @!P3 IMAD.IADD R4, R4, 0x1, -R26.reuse ;  /* 0x000000010404b824 */ /* 0x100fe400078e0a1a */
[----:B------:R-:W-:Y:S01]  /*107d0*/  @!P6 IMAD.IADD R9, R9, 0x1, -R26 ;  /* 0x000000010909e824 */ /* 0x000fe200078e0a1a */
[----:B------:R-:W-:Y:S04]  /*107e0*/  STL [R1+0x890], R2 ;  /* 0x0008900201007387 */ /* 0x000fe80000100800 */
[----:B------:R0:W-:Y:S02]  /*107f0*/  STL [R1+0x76e4], R9 ;  /* 0x0076e40901007387 */ /* 0x0001e40000100800 */
[----:B0-----:R-:W-:-:S04]  /*10800*/  IMAD.MOV.U32 R9, RZ, RZ, R5 ;  /* 0x000000ffff097224 */ /* 0x001fc800078e0005 */
[----:B------:R-:W-:Y:S01]  /*10810*/  @!P1 IMAD.MOV R9, RZ, RZ, -R9 ;  /* 0x000000ffff099224 */ /* 0x000fe200078e0a09 */
[----:B--2---:R-:W-:Y:S02]  /*10820*/  IABS R6, R17 ;  /* 0x0000001100067213 */ /* 0x004fe40000000000 */
[----:B----4-:R-:W-:-:S03]  /*10830*/  IABS R7, R22 ;  /* 0x0000001600077213 */ /* 0x010fc60000000000 */
[----:B------:R-:W-:Y:S01]  /*10840*/  IMAD.HI.U32 R12, R0, R6, RZ ;  /* 0x00000006000c7227 */ /* 0x000fe200078e00ff */
[----:B-----5:R-:W-:-:S03]  /*10850*/  IABS R8, R11 ;  /* 0x0000000b00087213 */ /* 0x020fc60000000000 */
[----:B------:R-:W-:-:S04]  /*10860*/  IMAD.HI.U32 R11, R0, R7, RZ ;  /* 0x00000007000b7227 */ /* 0x000fc800078e00ff */
[----:B------:R-:W-:Y:S02]  /*10870*/  IMAD.MOV R12, RZ, RZ, -R12 ;  /* 0x000000ffff0c7224 */ /* 0x000fe400078e0a0c */
[----:B------:R-:W-:Y:S02]  /*10880*/  IMAD.MOV R11, RZ, RZ, -R11 ;  /* 0x000000ffff0b7224 */ /* 0x000fe400078e0a0b */
[C---:B------:R-:W-:Y:S02]  /*10890*/  IMAD R6, R26.reuse, R12, R6 ;  /* 0x0000000c1a067224 */ /* 0x040fe400078e0206 */
[----:B------:R-:W-:-:S03]  /*108a0*/  IMAD R7, R26, R11, R7 ;  /* 0x0000000b1a077224 */ /* 0x000fc600078e0207 */
[C---:B------:R-:W-:Y:S02]  /*108b0*/  ISETP.GT.U32.AND P4, PT, R26.reuse, R6, PT ;  /* 0x000000061a00720c */ /* 0x040fe40003f84070 */
[----:B------:R-:W-:Y:S01]  /*108c0*/  ISETP.GT.U32.AND P3, PT, R26, R7, PT ;  /* 0x000000071a00720c */ /* 0x000fe20003f64070 */
[----:B------:R-:W-:Y:S01]  /*108d0*/  IMAD.HI.U32 R11, R0, R8, RZ ;  /* 0x00000008000b7227 */ /* 0x000fe200078e00ff */
[----:B------:R-:W-:-:S03]  /*108e0*/  IABS R2, R15 ;  /* 0x0000000f00027213 */ /* 0x000fc60000000000 */
[----:B------:R-:W-:Y:S01]  /*108f0*/  IMAD.MOV R11, RZ, RZ, -R11 ;  /* 0x000000ffff0b7224 */ /* 0x000fe200078e0a0b */
[----:B------:R0:W-:Y:S03]  /*10900*/  STL [R1+0x76e0], R14 ;  /* 0x0076e00e01007387 */ /* 0x0001e60000100800 */
[----:B------:R-:W-:Y:S01]  /*10910*/  IMAD R8, R26, R11, R8 ;  /* 0x0000000b1a087224 */ /* 0x000fe200078e0208 */
[----:B------:R-:W2:Y:S01]  /*10920*/  LDL.LU R15, [R1+0xe8] ;  /* 0x0000e800010f7983 */ /* 0x000ea20000300800 */
[--C-:B------:R-:W-:Y:S01]  /*10930*/  @!P4 IMAD.IADD R6, R6, 0x1, -R26.reuse ;  /* 0x000000010606c824 */ /* 0x100fe200078e0a1a */
[----:B------:R-:W-:Y:S01]  /*10940*/  ISETP.GE.AND P4, PT, R17, RZ, PT ;  /* 0x000000ff1100720c */ /* 0x000fe20003f86270 */
[----:B------:R-:W-:Y:S01]  /*10950*/  @!P3 IMAD.IADD R7, R7, 0x1, -R26 ;  /* 0x000000010707b824 */ /* 0x000fe200078e0a1a */
[----:B------:R-:W-:Y:S01]  /*10960*/  IABS R11, R14 ;  /* 0x0000000e000b7213 */ /* 0x000fe20000000000 */
[----:B------:R-:W4:Y:S01]  /*10970*/  LDL.LU R17, [R1+0xec] ;  /* 0x0000ec0001117983 */ /* 0x000f220000300800 */
[----:B------:R-:W-:Y:S01]  /*10980*/  ISETP.GE.AND P3, PT, R22, RZ, PT ;  /* 0x000000ff1600720c */ /* 0x000fe20003f66270 */
[----:B0-----:R-:W-:-:S02]  /*10990*/  IMAD.MOV.U32 R14, RZ, RZ, R4 ;  /* 0x000000ffff0e7224 */ /* 0x001fc400078e0004 */
[----:B------:R-:W5:Y:S04]  /*109a0*/  LDL.LU R22, [R1+0xf4] ;  /* 0x0000f40001167983 */ /* 0x000f680000300800 */
[----:B------:R-:W2:Y:S04]  /*109b0*/  LDL.LU R4, [R1+0xdc] ;  /* 0x0000dc0001047983 */ /* 0x000ea80000300800 */
[----:B------:R0:W-:Y:S04]  /*109c0*/  STL [R1+0x750], R9 ;  /* 0x0007500901007387 */ /* 0x0001e80000100800 */
[----:B0-----:R-:W3:Y:S01]  /*109d0*/  LDL.LU R9, [R1+0x76e4] ;  /* 0x0076e40001097983 */ /* 0x001ee20000300800 */
[----:B------:R-:W-:-:S05]  /*109e0*/  @!P0 IMAD.MOV R14, RZ, RZ, -R14 ;  /* 0x000000ffff0e8224 */ /* 0x000fca00078e0a0e */
[----:B------:R3:W-:Y:S01]  /*109f0*/  STL [R1+0x74c], R14 ;  /* 0x00074c0e01007387 */ /* 0x0007e20000100800 */
[----:B------:R-:W-:-:S13]  /*10a00*/  ISETP.GT.U32.AND P5, PT, R26, R10, PT ;  /* 0x0000000a1a00720c */ /* 0x000fda0003fa4070 */
[----:B------:R-:W-:-:S05]  /*10a10*/  @!P5 IMAD.IADD R10, R10, 0x1, -R26 ;  /* 0x000000010a0ad824 */ /* 0x000fca00078e0a1a */
[----:B------:R-:W-:Y:S02]  /*10a20*/  ISETP.GT.U32.AND P5, PT, R26, R10, PT ;  /* 0x0000000a1a00720c */ /* 0x000fe40003fa4070 */
[----:B------:R-:W-:Y:S01]  /*10a30*/  ISETP.GE.AND P6, PT, R13, RZ, PT ;  /* 0x000000ff0d00720c */ /* 0x000fe20003fc6270 */
[----:B------:R-:W-:-:S10]  /*10a40*/  IMAD.HI.U32 R13, R0, R2, RZ ;  /* 0x00000002000d7227 */ /* 0x000fd400078e00ff */
[----:B------:R-:W-:Y:S01]  /*10a50*/  @!P5 IMAD.IADD R10, R10, 0x1, -R26 ;  /* 0x000000010a0ad824 */ /* 0x000fe200078e0a1a */
[----:B------:R-:W-:Y:S01]  /*10a60*/  ISETP.GT.U32.AND P5, PT, R26, R8, PT ;  /* 0x000000081a00720c */ /* 0x000fe20003fa4070 */
[----:B---3--:R-:W-:Y:S02]  /*10a70*/  IMAD.MOV.U32 R14, RZ, RZ, R9 ;  /* 0x000000ffff0e7224 */ /* 0x008fe400078e0009 */
[----:B------:R-:W3:Y:S02]  /*10a80*/  LDL.LU R9, [R1+0xd8] ;  /* 0x0000d80001097983 */ /* 0x000ee40000300800 */
[----:B------:R-:W-:-:S05]  /*10a90*/  @!P2 IMAD.MOV R14, RZ, RZ, -R14 ;  /* 0x000000ffff0ea224 */ /* 0x000fca00078e0a0e */
[----:B------:R0:W-:Y:S04]  /*10aa0*/  STL [R1+0x748], R14 ;  /* 0x0007480e01007387 */ /* 0x0001e80000100800 */
[----:B0-----:R-:W4:Y:S01]  /*10ab0*/  LDL.LU R14, [R1+0x76e0] ;  /* 0x0076e000010e7983 */ /* 0x001f220000300800 */
[----:B------:R-:W-:Y:S02]  /*10ac0*/  IMAD.MOV R13, RZ, RZ, -R13 ;  /* 0x000000ffff0d7224 */ /* 0x000fe400078e0a0d */
[----:B------:R-:W-:Y:S01]  /*10ad0*/  @!P5 IMAD.IADD R8, R8, 0x1, -R26 ;  /* 0x000000010808d824 */ /* 0x000fe200078e0a1a */
[C---:B------:R-:W-:Y:S01]  /*10ae0*/  ISETP.GT.U32.AND P5, PT, R26.reuse, R7, PT ;  /* 0x000000071a00720c */ /* 0x040fe20003fa4070 */
[----:B------:R-:W-:Y:S01]  /*10af0*/  IMAD R13, R26, R13, R2 ;  /* 0x0000000d1a0d7224 */ /* 0x000fe200078e0202 */
[----:B------:R-:W-:Y:S01]  /*10b00*/  IABS R12, R29 ;  /* 0x0000001d000c7213 */ /* 0x000fe20000000000 */
[----:B------:R-:W-:-:S04]  /*10b10*/  IMAD.HI.U32 R2, R0, R11, RZ ;  /* 0x0000000b00027227 */ /* 0x000fc800078e00ff */
[----:B------:R-:W-:Y:S01]  /*10b20*/  @!P6 IMAD.MOV R10, RZ, RZ, -R10 ;  /* 0x000000ffff0ae224 */ /* 0x000fe200078e0a0a */
[----:B------:R-:W-:Y:S01]  /*10b30*/  ISETP.GT.U32.AND P6, PT, R26, R13, PT ;  /* 0x0000000d1a00720c */ /* 0x000fe20003fc4070 */
[----:B------:R-:W-:Y:S02]  /*10b40*/  IMAD.MOV R2, RZ, RZ, -R2 ;  /* 0x000000ffff027224 */ /* 0x000fe400078e0a02 */
[----:B------:R-:W-:-:S04]  /*10b50*/  IMAD.HI.U32 R5, R0, R12, RZ ;  /* 0x0000000c00057227 */ /* 0x000fc800078e00ff */
[C---:B------:R-:W-:Y:S02]  /*10b60*/  IMAD R2, R26.reuse, R2, R11 ;  /* 0x000000021a027224 */ /* 0x040fe400078e020b */
[----:B------:R-:W-:Y:S01]  /*10b70*/  IMAD.MOV R5, RZ, RZ, -R5 ;  /* 0x000000ffff057224 */ /* 0x000fe200078e0a05 */
[C---:B------:R-:W-:Y:S01]  /*10b80*/  ISETP.GT.U32.AND P1, PT, R26.reuse, R6, PT ;  /* 0x000000061a00720c */ /* 0x040fe20003f24070 */
[----:B------:R-:W-:Y:S01]  /*10b90*/  @!P5 IMAD.IADD R7, R7, 0x1, -R26 ;  /* 0x000000010707d824 */ /* 0x000fe200078e0a1a */
[C---:B------:R-:W-:Y:S01]  /*10ba0*/  ISETP.GT.U32.AND P5, PT, R26.reuse, R2, PT ;  /* 0x000000021a00720c */ /* 0x040fe20003fa4070 */
[----:B------:R-:W-:Y:S02]  /*10bb0*/  IMAD R12, R26, R5, R12 ;  /* 0x000000051a0c7224 */ /* 0x000fe400078e020c */
[----:B------:R-:W-:-:S03]  /*10bc0*/  @!P6 IMAD.IADD R13, R13, 0x1, -R26 ;  /* 0x000000010d0de824 */ /* 0x000fc600078e0a1a */
[C---:B------:R-:W-:Y:S02]  /*10bd0*/  ISETP.GT.U32.AND P6, PT, R26.reuse, R12, PT ;  /* 0x0000000c1a00720c */ /* 0x040fe40003fc4070 */
[----:B------:R-:W-:-:S03]  /*10be0*/  ISETP.GT.U32.AND P0, PT, R26, R8, PT ;  /* 0x000000081a00720c */ /* 0x000fc60003f04070 */
[--C-:B------:R-:W-:Y:S02]  /*10bf0*/  @!P1 IMAD.IADD R6, R6, 0x1, -R26.reuse ;  /* 0x0000000106069824 */ /* 0x100fe400078e0a1a */
[----:B------:R-:W-:Y:S01]  /*10c00*/  @!P5 IMAD.IADD R2, R2, 0x1, -R26 ;  /* 0x000000010202d824 */ /* 0x000fe200078e0a1a */
[----:B------:R-:W-:Y:S01]  /*10c10*/  ISETP.GT.U32.AND P5, PT, R26, R13, PT ;  /* 0x0000000d1a00720c */ /* 0x000fe20003fa4070 */
[----:B------:R-:W-:-:S04]  /*10c20*/  IMAD.MOV.U32 R11, RZ, RZ, R6 ;  /* 0x000000ffff0b7224 */ /* 0x000fc800078e0006 */
[--C-:B------:R-:W-:Y:S02]  /*10c30*/  @!P6 IMAD.IADD R12, R12, 0x1, -R26.reuse ;  /* 0x000000010c0ce824 */ /* 0x100fe400078e0a1a */
[----:B------:R-:W-:Y:S01]  /*10c40*/  @!P4 IMAD.MOV R11, RZ, RZ, -R11 ;  /* 0x000000ffff0bc224 */ /* 0x000fe200078e0a0b */
[----:B--2---:R-:W-:Y:S01]  /*10c50*/  ISETP.GE.AND P1, PT, R4, RZ, PT ;  /* 0x000000ff0400720c */ /* 0x004fe20003f26270 */
[--C-:B------:R-:W-:Y:S02]  /*10c60*/  @!P0 IMAD.IADD R8, R8, 0x1, -R26.reuse ;  /* 0x0000000108088824 */ /* 0x100fe400078e0a1a */
[----:B------:R-:W-:Y:S01]  /*10c70*/  @!P3 IMAD.MOV R7, RZ, RZ, -R7 ;  /* 0x000000ffff07b224 */ /* 0x000fe200078e0a07 */
[----:B------:R-:W-:Y:S01]  /*10c80*/  ISETP.GT.U32.AND P3, PT, R26, R12, PT ;  /* 0x0000000c1a00720c */ /* 0x000fe20003f64070 */
[----:B------:R-:W-:Y:S01]  /*10c90*/  STL [R1+0x88c], R10 ;  /* 0x00088c0a01007387 */ /* 0x000fe20000100800 */
[----:B------:R-:W-:Y:S01]  /*10ca0*/  ISETP.GE.AND P4, PT, R29, RZ, PT ;  /* 0x000000ff1d00720c */ /* 0x000fe20003f86270 */
[----:B------:R-:W-:-:S02]  /*10cb0*/  @!P5 IMAD.IADD R13, R13, 0x1, -R26 ;  /* 0x000000010d0dd824 */ /* 0x000fc400078e0a1a */
[----:B------:R0:W-:Y:S04]  /*10cc0*/  STL [R1+0x740], R11 ;  /* 0x0007400b01007387 */ /* 0x0001e80000100800 */
[----:B------:R-:W2:Y:S04]  /*10cd0*/  LDL.LU R29, [R1+0xfc] ;  /* 0x0000fc00011d7983 */ /* 0x000ea80000300800 */
[----:B------:R1:W-:Y:S01]  /*10ce0*/  STL [R1+0x73c], R7 ;  /* 0x00073c0701007387 */ /* 0x0003e20000100800 */
[----:B0-----:R-:W-:-:S03]  /*10cf0*/  IMAD.MOV.U32 R11, RZ, RZ, R8 ;  /* 0x000000ffff0b7224 */ /* 0x001fc600078e0008 */
[----:B------:R-:W2:Y:S01]  /*10d00*/  LDL.LU R8, [R1+0xf8] ;  /* 0x0000f80001087983 */ /* 0x000ea20000300800 */
[----:B------:R-:W-:Y:S02]  /*10d10*/  @!P3 IMAD.IADD R12, R12, 0x1, -R26 ;  /* 0x000000010c0cb824 */ /* 0x000fe400078e0a1a */
[----:B-1----:R-:W-:-:S04]  /*10d20*/  IMAD.MOV.U32 R7, RZ, RZ, R13 ;  /* 0x000000ffff077224 */ /* 0x002fc800078e000d */
[----:B------:R-:W-:Y:S01]  /*10d30*/  @!P1 IMAD.MOV R7, RZ, RZ, -R7 ;  /* 0x000000ffff079224 */ /* 0x000fe200078e0a07 */
[----:B------:R-:W-:-:S13]  /*10d40*/  ISETP.GT.U32.AND P6, PT, R26, R2, PT ;  /* 0x000000021a00720c */ /* 0x000fda0003fc4070 */
[----:B------:R-:W-:Y:S01]  /*10d50*/  @!P6 IMAD.IADD R2, R2, 0x1, -R26 ;  /* 0x000000010202e824 */ /* 0x000fe200078e0a1a */
[----:B---3--:R-:W-:-:S13]  /*10d60*/  ISETP.GE.AND P2, PT, R9, RZ, PT ;  /* 0x000000ff0900720c */ /* 0x008fda0003f46270 */
[----:B------:R-:W-:Y:S01]  /*10d70*/  @!P2 IMAD.MOV R11, RZ, RZ, -R11 ;  /* 0x000000ffff0ba224 */ /* 0x000fe200078e0a0b */
[----:B----4-:R-:W-:Y:S02]  /*10d80*/  ISETP.GE.AND P0, PT, R14, RZ, PT ;  /* 0x000000ff0e00720c */ /* 0x010fe40003f06270 */
[----:B------:R-:W3:Y:S04]  /*10d90*/  LDL R14, [R1+0x104] ;  /* 0x00010400010e7983 */ /* 0x000ee80000100800 */
[----:B------:R-:W-:Y:S04]  /*10da0*/  STL [R1+0x888], R11 ;  /* 0x0008880b01007387 */ /* 0x000fe80000100800 */
[----:B------:R-:W-:Y:S04]  /*10db0*/  STL [R1+0x884], R7 ;  /* 0x0008840701007387 */ /* 0x000fe80000100800 */
[----:B------:R0:W-:Y:S04]  /*10dc0*/  STL [R1+0x76dc], R12 ;  /* 0x0076dc0c01007387 */ /* 0x0001e80000100800 */
[----:B0-----:R-:W4:Y:S01]  /*10dd0*/  LDL.LU R12, [R1+0x100] ;  /* 0x00010000010c7983 */ /* 0x001f220000300800 */
[----:B------:R-:W-:-:S05]  /*10de0*/  @!P0 IMAD.MOV R2, RZ, RZ, -R2 ;  /* 0x000000ffff028224 */ /* 0x000fca00078e0a02 */
[----:B------:R0:W-:Y:S04]  /*10df0*/  STL [R1+0x880], R2 ;  /* 0x0008800201007387 */ /* 0x0001e80000100800 */
[----:B------:R-:W4:Y:S04]  /*10e00*/  LDL R13, [R1+0x108] ;  /* 0x00010800010d7983 */ /* 0x000f280000100800 */
[----:B------:R-:W4:Y:S01]  /*10e10*/  LDL R11, [R1+0x10c] ;  /* 0x00010c00010b7983 */ /* 0x000f220000100800 */
[----:B------:R-:W-:Y:S02]  /*10e20*/  IABS R5, R15 ;  /* 0x0000000f00057213 */ /* 0x000fe40000000000 */
[----:B------:R-:W-:-:S03]  /*10e30*/  IABS R4, R17 ;  /* 0x0000001100047213 */ /* 0x000fc60000000000 */
[----:B------:R-:W-:Y:S01]  /*10e40*/  IMAD.HI.U32 R6, R0, R5, RZ ;  /* 0x0000000500067227 */ /* 0x000fe200078e00ff */
[----:B-----5:R-:W-:-:S03]  /*10e50*/  IABS R9, R22 ;  /* 0x0000001600097213 */ /* 0x020fc60000000000 */
[----:B------:R-:W-:Y:S02]  /*10e60*/  IMAD.MOV R6, RZ, RZ, -R6 ;  /* 0x000000ffff067224 */ /* 0x000fe400078e0a06 */
[----:B------:R-:W-:-:S04]  /*10e70*/  IMAD.HI.U32 R10, R0, R4, RZ ;  /* 0x00000004000a7227 */ /* 0x000fc800078e00ff */
[----:B------:R-:W-:Y:S02]  /*10e80*/  IMAD R5, R26, R6, R5 ;  /* 0x000000061a057224 */ /* 0x000fe400078e0205 */
[----:B------:R-:W-:-:S03]  /*10e90*/  IMAD.HI.U32 R6, R0, R9, RZ ;  /* 0x0000000900067227 */ /* 0x000fc600078e00ff */
[C---:B------:R-:W-:Y:S01]  /*10ea0*/  ISETP.GT.U32.AND P5, PT, R26.reuse, R5, PT ;  /* 0x000000051a00720c */ /* 0x040fe20003fa4070 */
[----:B------:R-:W-:Y:S02]  /*10eb0*/  IMAD.MOV R10, RZ, RZ, -R10 ;  /* 0x000000ffff0a7224 */ /* 0x000fe400078e0a0a */
[----:B------:R-:W-:Y:S02]  /*10ec0*/  IMAD.MOV R6, RZ, RZ, -R6 ;  /* 0x000000ffff067224 */ /* 0x000fe400078e0a06 */
[C---:B------:R-:W-:Y:S02]  /*10ed0*/  IMAD R4, R26.reuse, R10, R4 ;  /* 0x0000000a1a047224 */ /* 0x040fe400078e0204 */
[C---:B------:R-:W-:Y:S01]  /*10ee0*/  IMAD R6, R26.reuse, R6, R9 ;  /* 0x000000061a067224 */ /* 0x040fe200078e0209 */
[----:B------:R-:W-:Y:S01]  /*10ef0*/  ISETP.GE.AND P1, PT, R17, RZ, PT ;  /* 0x000000ff1100720c */ /* 0x000fe20003f26270 */
[----:B------:R-:W5:Y:S01]  /*10f00*/  LDL R9, [R1+0x114] ;  /* 0x0001140001097983 */ /* 0x000f620000100800 */
[----:B------:R-:W-:-:S02]  /*10f10*/  ISETP.GT.U32.AND P6, PT, R26, R4, PT ;  /* 0x000000041a00720c */ /* 0x000fc40003fc4070 */
[C---:B------:R-:W-:Y:S01]  /*10f20*/  ISETP.GT.U32.AND P3, PT, R26.reuse, R6, PT ;  /* 0x000000061a00720c */ /* 0x040fe20003f64070 */
[----:B------:R-:W-:Y:S01]  /*10f30*/  @!P5 IMAD.IADD R5, R5, 0x1, -R26 ;  /* 0x000000010505d824 */ /* 0x000fe200078e0a1a */
[----:B--2---:R-:W-:Y:S01]  /*10f40*/  IABS R17, R8 ;  /* 0x0000000800117213 */ /* 0x004fe20000000000 */
[----:B------:R-:W2:Y:S03]  /*10f50*/  LDL R10, [R1+0x110] ;  /* 0x00011000010a7983 */ /* 0x000ea60000100800 */
[----:B------:R-:W-:Y:S02]  /*10f60*/  ISETP.GT.U32.AND P5, PT, R26, R5, PT ;  /* 0x000000051a00720c */ /* 0x000fe40003fa4070 */
[----:B------:R-:W-:Y:S01]  /*10f70*/  ISETP.GE.AND P0, PT, R22, RZ, PT ;  /* 0x000000ff1600720c */ /* 0x000fe20003f06270 */
[----:B------:R-:W-:Y:S02]  /*10f80*/  IMAD.MOV.U32 R22, RZ, RZ, R16 ;  /* 0x000000ffff167224 */ /* 0x000fe400078e0010 */
[--C-:B------:R-:W-:Y:S01]  /*10f90*/  @!P6 IMAD.IADD R4, R4, 0x1, -R26.reuse ;  /* 0x000000010404e824 */ /* 0x100fe200078e0a1a */
[----:B------:R-:W-:Y:S01]  /*10fa0*/  IABS R16, R29 ;  /* 0x0000001d00107213 */ /* 0x000fe20000000000 */
[----:B------:R-:W-:-:S02]  /*10fb0*/  @!P3 IMAD.IADD R6, R6, 0x1, -R26 ;  /* 0x000000010606b824 */ /* 0x000fc400078e0a1a */
[----:B------:R-:W-:Y:S01]  /*10fc0*/  IMAD.HI.U32 R7, R0, R17, RZ ;  /* 0x0000001100077227 */ /* 0x000fe200078e00ff */
[C---:B------:R-:W-:Y:S02]  /*10fd0*/  ISETP.GT.U32.AND P6, PT, R26.reuse, R4, PT ;  /* 0x000000041a00720c */ /* 0x040fe40003fc4070 */
[----:B------:R-:W-:Y:S01]  /*10fe0*/  ISETP.GT.U32.AND P3, PT, R26, R6, PT ;  /* 0x000000061a00720c */ /* 0x000fe20003f64070 */
[----:B0-----:R-:W-:-:S04]  /*10ff0*/  IMAD.HI.U32 R2, R0, R16, RZ ;  /* 0x0000001000027227 */ /* 0x001fc800078e00ff */
[----:B------:R-:W-:Y:S02]  /*11000*/  IMAD.MOV R7, RZ, RZ, -R7 ;  /* 0x000000ffff077224 */ /* 0x000fe400078e0a07 */
[----:B------:R-:W-:Y:S01]  /*11010*/  @!P5 IMAD.IADD R5, R5, 0x1, -R26 ;  /* 0x000000010505d824 */ /* 0x000fe200078e0a1a */
[----:B------:R-:W-:Y:S01]  /*11020*/  ISETP.GE.AND P5, PT, R8, RZ, PT ;  /* 0x000000ff0800720c */ /* 0x000fe20003fa6270 */
[----:B------:R-:W-:Y:S01]  /*11030*/  IMAD.MOV R8, RZ, RZ, -R2 ;  /* 0x000000ffff087224 */ /* 0x000fe200078e0a02 */
[----:B------:R-:W-:Y:S01]  /*11040*/  ISETP.GE.AND P2, PT, R15, RZ, PT ;  /* 0x000000ff0f00720c */ /* 0x000fe20003f46270 */
[C---:B------:R-:W-:Y:S02]  /*11050*/  IMAD R17, R26.reuse, R7, R17 ;  /* 0x000000071a117224 */ /* 0x040fe400078e0211 */
[----:B------:R-:W-:Y:S02]  /*11060*/  IMAD R16, R26, R8, R16 ;  /* 0x000000081a107224 */ /* 0x000fe400078e0210 */
[--C-:B------:R-:W-:Y:S01]  /*11070*/  @!P6 IMAD.IADD R4, R4, 0x1, -R26.reuse ;  /* 0x000000010404e824 */ /* 0x100fe200078e0a1a */
[----:B------:R-:W-:Y:S01]  /*11080*/  ISETP.GT.U32.AND P6, PT, R26, R17, PT ;  /* 0x000000111a00720c */ /* 0x000fe20003fc4070 */
[--C-:B------:R-:W-:Y:S01]  /*11090*/  @!P3 IMAD.IADD R6, R6, 0x1, -R26.reuse ;  /* 0x000000010606b824 */ /* 0x100fe200078e0a1a */
[----:B------:R-:W-:Y:S01]  /*110a0*/  ISETP.GT.U32.AND P3, PT, R26, R16, PT ;  /* 0x000000101a00720c */ /* 0x000fe20003f64070 */
[----:B------:R-:W2:Y:S10]  /*110b0*/  LDL R8, [R1+0x118] ;  /* 0x0001180001087983 */ /* 0x000eb40000100800 */
[----:B------:R-:W-:-:S02]  /*110c0*/  @!P6 IMAD.IADD R17, R17, 0x1, -R26 ;  /* 0x000000011111e824 */ /* 0x000fc400078e0a1a */
[----:B------:R-:W-:-:S05]  /*110d0*/  @!P3 IMAD.IADD R16, R16, 0x1, -R26 ;  /* 0x000000011010b824 */ /* 0x000fca00078e0a1a */
[----:B------:R-:W-:Y:S01]  /*110e0*/  STL [R1+0x76d8], R16 ;  /* 0x0076d81001007387 */ /* 0x000fe20000100800 */
[----:B---3--:R-:W-:-:S05]  /*110f0*/  IABS R14, R14 ;  /* 0x0000000e000e7213 */ /* 0x008fca0000000000 */
[----:B------:R-:W-:-:S04]  /*11100*/  IMAD.HI.U32 R2, R0, R14, RZ ;  /* 0x0000000e00027227 */ /* 0x000fc800078e00ff */
[----:B------:R-:W-:Y:S01]  /*11110*/  IMAD.MOV R2, RZ, RZ, -R2 ;  /* 0x000000ffff027224 */ /* 0x000fe200078e0a02 */
[----:B----4-:R-:W-:-:S05]  /*11120*/  IABS R15, R12 ;  /* 0x0000000c000f7213 */ /* 0x010fca0000000000 */
[----:B------:R-:W-:-:S04]  /*11130*/  IMAD.HI.U32 R7, R0, R15, RZ ;  /* 0x0000000f00077227 */ /* 0x000fc800078e00ff */
[----:B------:R-:W-:Y:S02]  /*11140*/  IMAD.MOV R7, RZ, RZ, -R7 ;  /* 0x000000ffff077224 */ /* 0x000fe400078e0a07 */
[C---:B------:R-:W-:Y:S02]  /*11150*/  IMAD R14, R26.reuse, R2, R14 ;  /* 0x000000021a0e7224 */ /* 0x040fe400078e020e */
[----:B------:R-:W-:-:S03]  /*11160*/  IMAD R15, R26, R7, R15 ;  /* 0x000000071a0f7224 */ /* 0x000fc600078e020f */
[C---:B------:R-:W-:Y:S02]  /*11170*/  ISETP.GT.U32.AND P3, PT, R26.reuse, R14, PT ;  /* 0x0000000e1a00720c */ /* 0x040fe40003f64070 */
[----:B------:R-:W-:Y:S02]  /*11180*/  ISETP.GT.U32.AND P6, PT, R26, R15, PT ;  /* 0x0000000f1a00720c */ /* 0x000fe40003fc4070 */
[----:B------:R-:W-:-:S09]  /*11190*/  IABS R13, R13 ;  /* 0x0000000d000d7213 */ /* 0x000fd20000000000 */
[--C-:B------:R-:W-:Y:S02]  /*111a0*/  @!P3 IMAD.IADD R14, R14, 0x1, -R26.reuse ;  /* 0x000000010e0eb824 */ /* 0x100fe400078e0a1a */
[----:B------:R-:W-:-:S05]  /*111b0*/  @!P6 IMAD.IADD R15, R15, 0x1, -R26 ;  /* 0x000000010f0fe824 */ /* 0x000fca00078e0a1a */
[----:B------:R0:W-:Y:S01]  /*111c0*/  STL [R1+0x76d4], R15 ;  /* 0x0076d40f01007387 */ /* 0x0001e20000100800 */
[----:B------:R-:W-:-:S03]  /*111d0*/  IMAD.HI.U32 R2, R0, R13, RZ ;  /* 0x0000000d00027227 */ /* 0x000fc600078e00ff */
[----:B0-----:R-:W3:Y:S04]  /*111e0*/  LDL.LU R15, [R1+0x298] ;  /* 0x00029800010f7983 */ /* 0x001ee80000300800 */
[----:B------:R0:W-:Y:S01]  /*111f0*/  STL [R1+0x76d0], R14 ;  /* 0x0076d00e01007387 */ /* 0x0001e20000100800 */
[----:B------:R-:W-:Y:S01]  /*11200*/  IABS R11, R11 ;  /* 0x0000000b000b7213 */ /* 0x000fe20000000000 */
[----:B------:R-:W-:Y:S02]  /*11210*/  IMAD.MOV R2, RZ, RZ, -R2 ;  /* 0x000000ffff027224 */ /* 0x000fe400078e0a02 */
[----:B0-----:R-:W-:Y:S02]  /*11220*/  IMAD.MOV.U32 R14, RZ, RZ, R12 ;  /* 0x000000ffff0e7224 */ /* 0x001fe400078e000c */
[----:B------:R-:W4:Y:S01]  /*11230*/  LDL.LU R12, [R1+0x76dc] ;  /* 0x0076dc00010c7983 */ /* 0x000f220000300800 */
[----:B------:R-:W-:-:S02]  /*11240*/  IMAD R13, R26, R2, R13 ;  /* 0x000000021a0d7224 */ /* 0x000fc400078e020d */
[----:B------:R-:W-:-:S04]  /*11250*/  IMAD.HI.U32 R2, R0, R11, RZ ;  /* 0x0000000b00027227 */ /* 0x000fc800078e00ff */
[----:B------:R-:W-:-:S04]  /*11260*/  IMAD.MOV R2, RZ, RZ, -R2 ;  /* 0x000000ffff027224 */ /* 0x000fc800078e0a02 */
[----:B------:R-:W-:Y:S02]  /*11270*/  IMAD R2, R26, R2, R11 ;  /* 0x000000021a027224 */ /* 0x000fe400078e020b */
[----:B------:R-:W3:Y:S01]  /*11280*/  LDL.LU R11, [R1+0x11c] ;  /* 0x00011c00010b7983 */ /* 0x000ee20000300800 */
[----:B-----5:R-:W-:Y:S02]  /*11290*/  IABS R9, R9 ;  /* 0x0000000900097213 */ /* 0x020fe40000000000 */
[----:B--2---:R-:W-:Y:S02]  /*112a0*/  IABS R10, R10 ;  /* 0x0000000a000a7213 */ /* 0x004fe40000000000 */
[----:B------:R-:W-:Y:S01]  /*112b0*/  IABS R7, R8 ;  /* 0x0000000800077213 */ /* 0x000fe20000000000 */
[----:B------:R-:W-:-:S04]  /*112c0*/  IMAD.HI.U32 R8, R0, R9, RZ ;  /* 0x0000000900087227 */ /* 0x000fc800078e00ff */
[----:B------:R-:W-:Y:S02]  /*112d0*/  IMAD.MOV R8, RZ, RZ, -R8 ;  /* 0x000000ffff087224 */ /* 0x000fe400078e0a08 */
[----:B------:R-:W-:Y:S02]  /*112e0*/  IMAD.MOV.U32 R16, RZ, RZ, R18 ;  /* 0x000000ffff107224 */ /* 0x000fe400078e0012 */
[----:B------:R-:W-:-:S04]  /*112f0*/  IMAD.HI.U32 R18, R0, R10, RZ ;  /* 0x0000000a00127227 */ /* 0x000fc800078e00ff */
[C---:B------:R-:W-:Y:S02]  /*11300*/  IMAD R8, R26.reuse, R8, R9 ;  /* 0x000000081a087224 */ /* 0x040fe400078e0209 */
[----:B------:R-:W-:Y:S02]  /*11310*/  IMAD.MOV.U32 R9, RZ, RZ, R14 ;  /* 0x000000ffff097224 */ /* 0x000fe400078e000e */
[----:B------:R-:W-:Y:S01]  /*11320*/  IMAD.MOV R18, RZ, RZ, -R18 ;  /* 0x000000ffff127224 */ /* 0x000fe200078e0a12 */
[----:B------:R-:W-:Y:S01]  /*11330*/  ISETP.GE.AND P3, PT, R29, RZ, PT ;  /* 0x000000ff1d00720c */ /* 0x000fe20003f66270 */
[----:B------:R-:W-:Y:S02]  /*11340*/  IMAD.MOV.U32 R29, RZ, RZ, R22 ;  /* 0x000000ffff1d7224 */ /* 0x000fe400078e0016 */
[----:B------:R-:W-:Y:S02]  /*11350*/  IMAD R10, R26, R18, R10 ;  /* 0x000000121a0a7224 */ /* 0x000fe400078e020a */
[----:B------:R-:W-:Y:S01]  /*11360*/  IMAD.MOV.U32 R22, RZ, RZ, R21 ;  /* 0x000000ffff167224 */ /* 0x000fe200078e0015 */
[----:B------:R-:W2:Y:S01]  /*11370*/  LDL.LU R18, [R1+0x54c] ;  /* 0x00054c0001127983 */ /* 0x000ea20000300800 */
[----:B------:R-:W-:-:S02]  /*11380*/  IMAD.MOV.U32 R21, RZ, RZ, R19 ;  /* 0x000000ffff157224 */ /* 0x000fc400078e0013 */
[----:B------:R-:W-:-:S04]  /*11390*/  IMAD.HI.U32 R19, R0, R7, RZ ;  /* 0x0000000700137227 */ /* 0x000fc800078e00ff */
[----:B------:R-:W-:-:S04]  /*113a0*/  IMAD.MOV R19, RZ, RZ, -R19 ;  /* 0x000000ffff137224 */ /* 0x000fc800078e0a13 */
[----:B------:R-:W-:Y:S02]  /*113b0*/  IMAD R7, R26, R19, R7 ;  /* 0x000000131a077224 */ /* 0x000fe400078e0207 */
[----:B----4-:R-:W-:Y:S02]  /*113c0*/  IMAD.MOV.U32 R14, RZ, RZ, R12 ;  /* 0x000000ffff0e7224 */ /* 0x010fe400078e000c */
[----:B------:R-:W-:Y:S02]  /*113d0*/  IMAD.MOV.U32 R12, RZ, RZ, R16 ;  /* 0x000000ffff0c7224 */ /* 0x000fe400078e0010 */
[----:B------:R-:W-:Y:S02]  /*113e0*/  @!P4 IMAD.MOV R14, RZ, RZ, -R14 ;  /* 0x000000ffff0ec224 */ /* 0x000fe400078e0a0e */
[----:B------:R-:W-:Y:S02]  /*113f0*/  IMAD.MOV.U32 R16, RZ, RZ, R5 ;  /* 0x000000ffff107224 */ /* 0x000fe400078e0005 */
[----:B---3--:R-:W-:-:S02]  /*11400*/  IMAD.MOV.U32 R5, RZ, RZ, R15 ;  /* 0x000000ffff057224 */ /* 0x008fc400078e000f */
[----:B------:R-:W-:Y:S02]  /*11410*/  IMAD.MOV.U32 R15, RZ, RZ, R4 ;  /* 0x000000ffff0f7224 */ /* 0x000fe400078e0004 */
[----:B------:R-:W3:Y:S01]  /*11420*/  LDL R4, [R1+0x120] ;  /* 0x0001200001047983 */ /* 0x000ee20000100800 */
[----:B------:R-:W-:-:S03]  /*11430*/  @!P2 IMAD.MOV R16, RZ, RZ, -R16 ;  /* 0x000000ffff10a224 */ /* 0x000fc600078e0a10 */
[----:B------:R0:W-:Y:S01]  /*11440*/  STL [R1+0x87c], R14 ;  /* 0x00087c0e01007387 */ /* 0x0001e20000100800 */
[----:B------:R-:W-:Y:S02]  /*11450*/  @!P1 IMAD.MOV R15, RZ, RZ, -R15 ;  /* 0x000000ffff0f9224 */ /* 0x000fe400078e0a0f */
[----:B0-----:R-:W-:Y:S02]  /*11460*/  IMAD.MOV.U32 R14, RZ, RZ, R6 ;  /* 0x000000ffff0e7224 */ /* 0x001fe400078e0006 */
[----:B------:R-:W4:Y:S02]  /*11470*/  LDL.LU R6, [R1+0x2bc] ;  /* 0x0002bc0001067983 */ /* 0x000f240000300800 */
[----:B------:R-:W-:Y:S02]  /*11480*/  @!P0 IMAD.MOV R14, RZ, RZ, -R14 ;  /* 0x000000ffff0e8224 */ /* 0x000fe400078e0a0e */
[----:B------:R0:W-:Y:S01]  /*11490*/  STL [R1+0x878], R16 ;  /* 0x0008781001007387 */ /* 0x0001e20000100800 */
[----:B------:R-:W-:Y:S01]  /*114a0*/  IMAD.MOV.U32 R19, RZ, RZ, R5 ;  /* 0x000000ffff137224 */ /* 0x000fe200078e0005 */
[----:B------:R-:W-:-:S02]  /*114b0*/  IABS R5, R11 ;  /* 0x0000000b00057213 */ /* 0x000fc40000000000 */
[----:B0-----:R-:W5:Y:S04]  /*114c0*/  LDL.LU R16, [R1+0x76d8] ;  /* 0x0076d80001107983 */ /* 0x001f680000300800 */
[----:B------:R0:W-:Y:S04]  /*114d0*/  STL [R1+0x874], R15 ;  /* 0x0008740f01007387 */ /* 0x0001e80000100800 */
[----:B0-----:R-:W2:Y:S04]  /*114e0*/  LDL.LU R15, [R1+0x76d4] ;  /* 0x0076d400010f7983 */ /* 0x001ea80000300800 */
[----:B------:R0:W-:Y:S04]  /*114f0*/  STL [R1+0x870], R14 ;  /* 0x0008700e01007387 */ /* 0x0001e80000100800 */
[----:B0-----:R-:W3:Y:S04]  /*11500*/  LDL.LU R14, [R1+0x76d0] ;  /* 0x0076d000010e7983 */ /* 0x001ee80000300800 */
[----:B------:R0:W-:Y:S04]  /*11510*/  STL [R1+0x76bc], R11 ;  /* 0x0076bc0b01007387 */ /* 0x0001e80000100800 */
[----:B------:R1:W-:Y:S01]  /*11520*/  STL [R1+0x76cc], R20 ;  /* 0x0076cc1401007387 */ /* 0x0003e20000100800 */
[----:B0-----:R-:W-:-:S03]  /*11530*/  IMAD.MOV.U32 R11, RZ, RZ, R19 ;  /* 0x000000ffff0b7224 */ /* 0x001fc600078e0013 */
[----:B-1----:R-:W2:Y:S04]  /*11540*/  LDL.LU R20, [R1+0x104] ;  /* 0x0001040001147983 */ /* 0x002ea80000300800 */
[----:B------:R0:W-:Y:S04]  /*11550*/  STL [R1+0x76c4], R11 ;  /* 0x0076c40b01007387 */ /* 0x0001e80000100800 */
[----:B0-----:R-:W4:Y:S01]  /*11560*/  LDL.LU R11, [R1+0x10c] ;  /* 0x00010c00010b7983 */ /* 0x001f220000300800 */
[----:B------:R-:W-:-:S13]  /*11570*/  ISETP.GT.U32.AND P4, PT, R26, R17, PT ;  /* 0x000000111a00720c */ /* 0x000fda0003f84070 */
[----:B------:R-:W-:Y:S01]  /*11580*/  @!P4 IMAD.IADD R17, R17, 0x1, -R26 ;  /* 0x000000011111c824 */ /* 0x000fe200078e0a1a */
[----:B----4-:R0:W-:Y:S04]  /*11590*/  STL [R1+0x76c8], R11 ;  /* 0x0076c80b01007387 */ /* 0x0101e80000100800 */
[----:B0-----:R-:W4:Y:S01]  /*115a0*/  LDL.LU R11, [R1+0x108] ;  /* 0x00010800010b7983 */ /* 0x001f220000300800 */
[C---:B-----5:R-:W-:Y:S02]  /*115b0*/  ISETP.GT.U32.AND P2, PT, R26.reuse, R16, PT ;  /* 0x000000101a00720c */ /* 0x060fe40003f44070 */
[C---:B---3--:R-:W-:Y:S02]  /*115c0*/  ISETP.GT.U32.AND P0, PT, R26.reuse, R14, PT ;  /* 0x0000000e1a00720c */ /* 0x048fe40003f04070 */
[----:B------:R-:W-:-:S09]  /*115d0*/  ISETP.GT.U32.AND P4, PT, R26, R2, PT ;  /* 0x000000021a00720c */ /* 0x000fd20003f84070 */
[--C-:B------:R-:W-:Y:S01]  /*115e0*/  @!P2 IMAD.IADD R16, R16, 0x1, -R26.reuse ;  /* 0x000000011010a824 */ /* 0x100fe200078e0a1a */
[----:B------:R-:W-:Y:S02]  /*115f0*/  ISETP.GT.U32.AND P2, PT, R26, R10, PT ;  /* 0x0000000a1a00720c */ /* 0x000fe40003f44070 */
[----:B------:R-:W-:Y:S01]  /*11600*/  IABS R4, R4 ;  /* 0x0000000400047213 */ /* 0x000fe20000000000 */
[----:B------:R-:W-:Y:S01]  /*11610*/  @!P0 IMAD.IADD R14, R14, 0x1, -R26 ;  /* 0x000000010e0e8824 */ /* 0x000fe200078e0a1a */
[----:B------:R-:W-:Y:S01]  /*11620*/  ISETP.GE.AND P0, PT, R9, RZ, PT ;  /* 0x000000ff0900720c */ /* 0x000fe20003f06270 */
[----:B------:R-:W-:Y:S01]  /*11630*/  IMAD.MOV.U32 R19, RZ, RZ, R6 ;  /* 0x000000ffff137224 */ /* 0x000fe200078e0006 */
[----:B------:R0:W-:Y:S01]  /*11640*/  STL [R1+0x76c0], R0 ;  /* 0x0076c00001007387 */ /* 0x0001e20000100800 */
[----:B------:R-:W-:-:S04]  /*11650*/  IMAD.HI.U32 R6, R0, R5, RZ ;  /* 0x0000000500067227 */ /* 0x000fc800078e00ff */
[----:B------:R-:W-:-:S04]  /*11660*/  IMAD.HI.U32 R9, R0, R4, RZ ;  /* 0x0000000400097227 */ /* 0x000fc800078e00ff */
[--C-:B------:R-:W-:Y:S01]  /*11670*/  @!P4 IMAD.IADD R2, R2, 0x1, -R26.reuse ;  /* 0x000000010202c824 */ /* 0x100fe200078e0a1a */
[----:B0-----:R-:W3:Y:S01]  /*11680*/  LDL.LU R0, [R1+0x124] ;  /* 0x0001240001007983 */ /* 0x001ee20000300800 */
[----:B--2---:R-:W-:Y:S01]  /*11690*/  ISETP.GE.AND P4, PT, R20, RZ, PT ;  /* 0x000000ff1400720c */ /* 0x004fe20003f86270 */
[----:B------:R-:W-:Y:S02]  /*116a0*/  @!P2 IMAD.IADD R10, R10, 0x1, -R26 ;  /* 0x000000010a0aa824 */ /* 0x000fe400078e0a1a */
[----:B------:R-:W2:Y:S01]  /*116b0*/  LDL.LU R20, [R1+0x76cc] ;  /* 0x0076cc0001147983 */ /* 0x000ea20000300800 */
[----:B----4-:R-:W-:-:S03]  /*116c0*/  ISETP.GE.AND P2, PT, R11, RZ, PT ;  /* 0x000000ff0b00720c */ /* 0x010fc60003f46270 */
[----:B------:R-:W4:Y:S01]  /*116d0*/  LDL.LU R11, [R1+0x76c8] ;  /* 0x0076c800010b7983 */ /* 0x000f220000300800 */
[----:B------:R-:W-:-:S13]  /*116e0*/  ISETP.GT.U32.AND P1, PT, R26, R15, PT ;  /* 0x0000000f1a00720c */ /* 0x000fda0003f24070 */
[----:B------:R-:W-:Y:S01]  /*116f0*/  @!P1 IMAD.IADD R15, R15, 0x1, -R26 ;  /* 0x000000010f0f9824 */ /* 0x000fe200078e0a1a */
[----:B------:R-:W-:-:S13]  /*11700*/  ISETP.GT.U32.AND P1, PT, R26, R8, PT ;  /* 0x000000081a00720c */ /* 0x000fda0003f24070 */
[----:B------:R-:W-:Y:S01]  /*11710*/  @!P1 IMAD.IADD R8, R8, 0x1, -R26 ;  /* 0x0000000108089824 */ /* 0x000fe200078e0a1a */
[----:B----4-:R-:W-:Y:S02]  /*11720*/  ISETP.GE.AND P1, PT, R11, RZ, PT ;  /* 0x000000ff0b00720c */ /* 0x010fe40003f26270 */
[----:B------:R-:W4:Y:S01]  /*11730*/  LDL.LU R11, [R1+0x76c4] ;  /* 0x0076c400010b7983 */ /* 0x000f220000300800 */
[----:B------:R-:W-:Y:S02]  /*11740*/  IMAD.MOV R9, RZ, RZ, -R9 ;  /* 0x000000ffff097224 */ /* 0x000fe400078e0a09 */
[----:B------:R-:W-:Y:S02]  /*11750*/  IMAD.MOV R6, RZ, RZ, -R6 ;  /* 0x000000ffff067224 */ /* 0x000fe400078e0a06 */
[----:B------:R-:W-:Y:S02]  /*11760*/  IMAD R4, R26, R9, R4 ;  /* 0x000000091a047224 */ /* 0x000fe400078e0204 */
[----:B------:R-:W-:-:S02]  /*11770*/  @!P5 IMAD.MOV R17, RZ, RZ, -R17 ;  /* 0x000000ffff11d224 */ /* 0x000fc400078e0a11 */
[C---:B------:R-:W-:Y:S01]  /*11780*/  IMAD R5, R26.reuse, R6, R5 ;  /* 0x000000061a057224 */ /* 0x040fe200078e0205 */
[----:B---3--:R-:W-:Y:S02]  /*11790*/  IABS R6, R0 ;  /* 0x0000000000067213 */ /* 0x008fe40000000000 */
[----:B------:R-:W-:-:S13]  /*117a0*/  ISETP.GT.U32.AND P6, PT, R26, R13, PT ;  /* 0x0000000d1a00720c */ /* 0x000fda0003fc4070 */
[----:B------:R-:W-:-:S05]  /*117b0*/  @!P6 IMAD.IADD R13, R13, 0x1, -R26 ;  /* 0x000000010d0de824 */ /* 0x000fca00078e0a1a */
[----:B------:R-:W-:Y:S01]  /*117c0*/  ISETP.GT.U32.AND P6, PT, R26, R13, PT ;  /* 0x0000000d1a00720c */ /* 0x000fe20003fc4070 */
[----:B----4-:R-:W-:Y:S02]  /*117d0*/  IMAD.MOV.U32 R9, RZ, RZ, R11 ;  /* 0x000000ffff097224 */ /* 0x010fe400078e000b */
[----:B------:R-:W-:Y:S02]  /*117e0*/  IMAD.MOV.U32 R11, RZ, RZ, R16 ;  /* 0x000000ffff0b7224 */ /* 0x000fe400078e0010 */
[----:B------:R-:W-:Y:S02]  /*117f0*/  IMAD.MOV.U32 R16, RZ, RZ, R0 ;  /* 0x000000ffff107224 */ /* 0x000fe400078e0000 */
[----:B------:R-:W-:Y:S02]  /*11800*/  @!P3 IMAD.MOV R11, RZ, RZ, -R11 ;  /* 0x000000ffff0bb224 */ /* 0x000fe400078e0a0b */
[----:B------:R-:W-:Y:S02]  /*11810*/  IMAD.MOV.U32 R0, RZ, RZ, R15 ;  /* 0x000000ffff007224 */ /* 0x000fe400078e000f */
[----:B------:R-:W3:Y:S04]  /*11820*/  LDL.LU R15, [R1+0x128] ;  /* 0x00012800010f7983 */ /* 0x000ee80000300800 */
[----:B------:R0:W-:Y:S04]  /*11830*/  STL [R1+0x71c], R17 ;  /* 0x00071c1101007387 */ /* 0x0001e80000100800 */
[----:B0-----:R-:W4:Y:S04]  /*11840*/  LDL.LU R17, [R1+0x110] ;  /* 0x0001100001117983 */ /* 0x001f280000300800 */
[----:B------:R0:W-:Y:S04]  /*11850*/  STL [R1+0x718], R11 ;  /* 0x0007180b01007387 */ /* 0x0001e80000100800 */
[----:B0-----:R-:W5:Y:S01]  /*11860*/  LDL.LU R11, [R1+0x114] ;  /* 0x00011400010b7983 */ /* 0x001f620000300800 */
[----:B------:R-:W-:-:S02]  /*11870*/  @!P0 IMAD.MOV R0, RZ, RZ, -R0 ;  /* 0x000000ffff008224 */ /* 0x000fc400078e0a00 */
[----:B------:R-:W-:-:S03]  /*11880*/  @!P6 IMAD.IADD R13, R13, 0x1, -R26 ;  /* 0x000000010d0de824 */ /* 0x000fc600078e0a1a */
[----:B------:R0:W-:Y:S01]  /*11890*/  STL [R1+0x714], R0 ;  /* 0x0007140001007387 */ /* 0x0001e20000100800 */
[----:B------:R-:W-:Y:S02]  /*118a0*/  @!P4 IMAD.MOV R14, RZ, RZ, -R14 ;  /* 0x000000ffff0ec224 */ /* 0x000fe400078e0a0e */
[----:B0-----:R-:W-:Y:S02]  /*118b0*/  IMAD.MOV.U32 R0, RZ, RZ, R13 ;  /* 0x000000ffff007224 */ /* 0x001fe400078e000d */
[----:B------:R-:W2:Y:S02]  /*118c0*/  LDL.LU R13, [R1+0x118] ;  /* 0x00011800010d7983 */ /* 0x000ea40000300800 */
[----:B------:R-:W-:Y:S02]  /*118d0*/  @!P2 IMAD.MOV R0, RZ, RZ, -R0 ;  /* 0x000000ffff00a224 */ /* 0x000fe400078e0a00 */
[----:B------:R0:W-:Y:S01]  /*118e0*/  STL [R1+0x710], R14 ;  /* 0x0007100e01007387 */ /* 0x0001e20000100800 */
[----:B------:R-:W-:-:S03]  /*118f0*/  ISETP.GT.U32.AND P3, PT, R26, R10, PT ;  /* 0x0000000a1a00720c */ /* 0x000fc60003f64070 */
[----:B0-----:R-:W3:Y:S04]  /*11900*/  LDL.LU R14, [R1+0x120] ;  /* 0x00012000010e7983 */ /* 0x001ee80000300800 */
[----:B------:R0:W-:Y:S04]  /*11910*/  STL [R1+0x86c], R0 ;  /* 0x00086c0001007387 */ /* 0x0001e80000100800 */
[----:B0-----:R-:W3:Y:S02]  /*11920*/  LDL.LU R0, [R1+0x76c0] ;  /* 0x0076c00001007983 */ /* 0x001ee40000300800 */
[----:B------:R-:W-:Y:S01]  /*11930*/  @!P3 IMAD.IADD R10, R10, 0x1, -R26 ;  /* 0x000000010a0ab824 */ /* 0x000fe200078e0a1a */
[----:B-----5:R-:W-:-:S02]  /*11940*/  ISETP.GE.AND P3, PT, R11, RZ, PT ;  /* 0x000000ff0b00720c */ /* 0x020fc40003f66270 */
[----:B------:R-:W5:Y:S01]  /*11950*/  LDL.LU R11, [R1+0x76bc] ;  /* 0x0076bc00010b7983 */ /* 0x000f620000300800 */
[C---:B------:R-:W-:Y:S02]  /*11960*/  ISETP.GT.U32.AND P6, PT, R26.reuse, R7, PT ;  /* 0x000000071a00720c */ /* 0x040fe40003fc4070 */
[----:B------:R-:W-:Y:S02]  /*11970*/  ISETP.GT.U32.AND P0, PT, R26, R8, PT ;  /* 0x000000081a00720c */ /* 0x000fe40003f04070 */
[----:B----4-:R-:W-:Y:S01]  /*11980*/  ISETP.GE.AND P2, PT, R17, RZ, PT ;  /* 0x000000ff1100720c */ /* 0x010fe20003f46270 */
[----:B------:R-:W-:-:S08]  /*11990*/  IMAD.MOV.U32 R17, RZ, RZ, R9 ;  /* 0x000000ffff117224 */ /* 0x000fd000078e0009 */
[--C-:B------:R-:W-:Y:S01]  /*119a0*/  @!P6 IMAD.IADD R7, R7, 0x1, -R26.reuse ;  /* 0x000000010707e824 */ /* 0x100fe200078e0a1a */
[----:B------:R-:W-:Y:S01]  /*119b0*/  ISETP.GT.U32.AND P6, PT, R26, R2, PT ;  /* 0x000000021a00720c */ /* 0x000fe20003fc4070 */
[----:B------:R-:W-:Y:S01]  /*119c0*/  @!P0 IMAD.IADD R8, R8, 0x1, -R26 ;  /* 0x0000000108088824 */ /* 0x000fe200078e0a1a */
[C---:B------:R-:W-:Y:S02]  /*119d0*/  ISETP.GT.U32.AND P4, PT, R26.reuse, R5, PT ;  /* 0x000000051a00720c */ /* 0x040fe40003f84070 */
[----:B------:R-:W-:Y:S02]  /*119e0*/  ISETP.GT.U32.AND P5, PT, R26, R7, PT ;  /* 0x000000071a00720c */ /* 0x000fe40003fa4070 */
[----:B--2---:R-:W-:Y:S01]  /*119f0*/  ISETP.GE.AND P0, PT, R13, RZ, PT ;  /* 0x000000ff0d00720c */ /* 0x004fe20003f06270 */
[----:B------:R-:W-:-:S06]  /*11a00*/  @!P2 IMAD.MOV R10, RZ, RZ, -R10 ;  /* 0x000000ffff0aa224 */ /* 0x000fcc00078e0a0a */
[----:B------:R-:W-:-:S04]  /*11a10*/  @!P6 IMAD.IADD R2, R2, 0x1, -R26 ;  /* 0x000000010202e824 */ /* 0x000fc800078e0a1a */
[----:B------:R-:W-:Y:S02]  /*11a20*/  @!P1 IMAD.MOV R2, RZ, RZ, -R2 ;  /* 0x000000ffff029224 */ /* 0x000fe400078e0a02 */
[----:B---3--:R-:W-:-:S04]  /*11a30*/  IMAD.HI.U32 R9, R0, R6, RZ ;  /* 0x0000000600097227 */ /* 0x008fc800078e00ff */
[----:B------:R-:W-:-:S04]  /*11a40*/  IMAD.MOV R9, RZ, RZ, -R9 ;  /* 0x000000ffff097224 */ /* 0x000fc800078e0a09 */
[----:B------:R-:W-:Y:S02]  /*11a50*/  IMAD R6, R26, R9, R6 ;  /* 0x000000091a067224 */ /* 0x000fe400078e0206 */
[----:B------:R-:W2:Y:S01]  /*11a60*/  LDL.LU R9, [R1+0x150] ;  /* 0x0001500001097983 */ /* 0x000ea20000300800 */
[----:B------:R-:W-:Y:S02]  /*11a70*/  @!P5 IMAD.IADD R7, R7, 0x1, -R26 ;  /* 0x000000010707d824 */ /* 0x000fe400078e0a1a */
[----:B------:R-:W-:Y:S01]  /*11a80*/  @!P3 IMAD.MOV R8, RZ, RZ, -R8 ;  /* 0x000000ffff08b224 */ /* 0x000fe200078e0a08 */
[----:B------:R-:W-:Y:S01]  /*11a90*/  STL [R1+0x708], R2 ;  /* 0x0007080201007387 */ /* 0x000fe20000100800 */
[----:B------:R-:W-:Y:S01]  /*11aa0*/  @!P4 IMAD.IADD R5, R5, 0x1, -R26 ;  /* 0x000000010505c824 */ /* 0x000fe200078e0a1a */
[----:B------:R-:W-:Y:S02]  /*11ab0*/  ISETP.GE.AND P3, PT, R16, RZ, PT ;  /* 0x000000ff1000720c */ /* 0x000fe40003f66270 */
[----:B------:R-:W3:Y:S01]  /*11ac0*/  LDL.LU R13, [R1+0x154] ;  /* 0x00015400010d7983 */ /* 0x000ee20000300800 */
[----:B------:R-:W-:Y:S01]  /*11ad0*/  ISETP.GE.AND P4, PT, R14, RZ, PT ;  /* 0x000000ff0e00720c */ /* 0x000fe20003f86270 */
[----:B------:R-:W-:-:S02]  /*11ae0*/  @!P0 IMAD.MOV R7, RZ, RZ, -R7 ;  /* 0x000000ffff078224 */ /* 0x000fc400078e0a07 */
[----:B------:R-:W-:Y:S01]  /*11af0*/  STL [R1+0x868], R10 ;  /* 0x0008680a01007387 */ /* 0x000fe20000100800 */
[----:B------:R-:W-:-:S03]  /*11b00*/  ISETP.GE.AND P0, PT, R15, RZ, PT ;  /* 0x000000ff0f00720c */ /* 0x000fc60003f06270 */
[----:B------:R-:W4:Y:S04]  /*11b10*/  LDL.LU R16, [R1+0x158] ;  /* 0x0001580001107983 */ /* 0x000f280000300800 */
[----:B------:R-:W4:Y:S04]  /*11b20*/  LDL.LU R14, [R1+0x130] ;  /* 0x00013000010e7983 */ /* 0x000f280000300800 */
[----:B------:R0:W-:Y:S01]  /*11b30*/  STL [R1+0x864], R8 ;  /* 0x0008640801007387 */ /* 0x0001e20000100800 */
[----:B-----5:R-:W-:Y:S02]  /*11b40*/  ISETP.GE.AND P5, PT, R11, RZ, PT ;  /* 0x000000ff0b00720c */ /* 0x020fe40003fa6270 */
[----:B------:R-:W-:-:S02]  /*11b50*/  IABS R11, R15 ;  /* 0x0000000f000b7213 */ /* 0x000fc40000000000 */
[----:B------:R-:W5:Y:S01]  /*11b60*/  LDL R15, [R1+0x12c] ;  /* 0x00012c00010f7983 */ /* 0x000f620000100800 */
[C---:B------:R-:W-:Y:S02]  /*11b70*/  ISETP.GT.U32.AND P6, PT, R26.reuse, R4, PT ;  /* 0x000000041a00720c */ /* 0x040fe40003fc4070 */
[----:B------:R-:W-:-:S11]  /*11b80*/  ISETP.GT.U32.AND P1, PT, R26, R5, PT ;  /* 0x000000051a00720c */ /* 0x000fd60003f24070 */
[----:B------:R-:W-:-:S05]  /*11b90*/  @!P6 IMAD.IADD R4, R4, 0x1, -R26 ;  /* 0x000000010404e824 */ /* 0x000fca00078e0a1a */
[----:B------:R-:W-:Y:S01]  /*11ba0*/  ISETP.GT.U32.AND P2, PT, R26, R4, PT ;  /* 0x000000041a00720c */ /* 0x000fe20003f44070 */
[----:B------:R-:W-:Y:S01]  /*11bb0*/  @!P1 IMAD.IADD R5, R5, 0x1, -R26 ;  /* 0x0000000105059824 */ /* 0x000fe200078e0a1a */
[----:B------:R2:W-:Y:S03]  /*11bc0*/  STL [R1+0x860], R7 ;  /* 0x0008600701007387 */ /* 0x0005e60000100800 */
[----:B0-----:R-:W-:-:S08]  /*11bd0*/  IMAD.MOV.U32 R8, RZ, RZ, R5 ;  /* 0x000000ffff087224 */ /* 0x001fd000078e0005 */
[----:B------:R-:W-:-:S04]  /*11be0*/  @!P2 IMAD.IADD R4, R4, 0x1, -R26 ;  /* 0x000000010404a824 */ /* 0x000fc800078e0a1a */
[----:B------:R-:W-:Y:S02]  /*11bf0*/  IMAD.MOV.U32 R10, RZ, RZ, R4 ;  /* 0x000000ffff0a7224 */ /* 0x000fe400078e0004 */
[----:B------:R-:W-:Y:S02]  /*11c00*/  @!P5 IMAD.MOV R8, RZ, RZ, -R8 ;  /* 0x000000ffff08d224 */ /* 0x000fe400078e0a08 */
[----:B------:R-:W-:-:S03]  /*11c10*/  @!P4 IMAD.MOV R10, RZ, RZ, -R10 ;  /* 0x000000ffff0ac224 */ /* 0x000fc600078e0a0a */
[----:B------:R4:W-:Y:S01]  /*11c20*/  STL [R1+0x85c], R8 ;  /* 0x00085c0801007387 */ /* 0x0009e20000100800 */
[----:B--2---:R-:W-:Y:S02]  /*11c30*/  IABS R7, R9 ;  /* 0x0000000900077213 */ /* 0x004fe40000000000 */
[----:B------:R-:W-:-:S03]  /*11c40*/  ISETP.GE.AND P1, PT, R9, RZ, PT ;  /* 0x000000ff0900720c */ /* 0x000fc60003f26270 */
[----:B------:R-:W-:Y:S01]  /*11c50*/  IMAD.HI.U32 R9, R0, R7, RZ ;  /* 0x0000000700097227 */ /* 0x000fe200078e00ff */
[----:B------:R0:W-:Y:S01]  /*11c60*/  STL [R1+0x858], R10 ;  /* 0x0008580a01007387 */ /* 0x0001e20000100800 */
[----:B---3--:R-:W-:Y:S02]  /*11c70*/  ISETP.GE.AND P2, PT, R13, RZ, PT ;  /* 0x000000ff0d00720c */ /* 0x008fe40003f46270 */
[----:B------:R-:W-:Y:S01]  /*11c80*/  IMAD.MOV R4, RZ, RZ, -R9 ;  /* 0x000000ffff047224 */ /* 0x000fe200078e0a09 */
[----:B------:R-:W-:Y:S02]  /*11c90*/  IABS R5, R13 ;  /* 0x0000000d00057213 */ /* 0x000fe40000000000 */
[----:B------:R-:W2:Y:S01]  /*11ca0*/  LDL R13, [R1+0x134] ;  /* 0x00013400010d7983 */ /* 0x000ea20000100800 */
[----:B-----5:R-:W-:-:S03]  /*11cb0*/  IABS R9, R15 ;  /* 0x0000000f00097213 */ /* 0x020fc60000000000 */
[----:B------:R-:W3:Y:S01]  /*11cc0*/  LDL.LU R15, [R1+0x13c] ;  /* 0x00013c00010f7983 */ /* 0x000ee20000300800 */
[----:B------:R-:W-:-:S04]  /*11cd0*/  IMAD.HI.U32 R2, R0, R11, RZ ;  /* 0x0000000b00027227 */ /* 0x000fc800078e00ff */
[----:B------:R-:W-:Y:S01]  /*11ce0*/  IMAD.MOV R2, RZ, RZ, -R2 ;  /* 0x000000ffff027224 */ /* 0x000fe200078e0a02 */
[----:B------:R-:W-:-:S03]  /*11cf0*/  ISETP.GT.U32.AND P6, PT, R26, R6, PT ;  /* 0x000000061a00720c */ /* 0x000fc60003fc4070 */
[----:B------:R-:W-:-:S05]  /*11d00*/  IMAD R2, R26, R2, R11 ;  /* 0x000000021a027224 */ /* 0x000fca00078e020b */
[----:B------:R-:W-:-:S05]  /*11d10*/  ISETP.GT.U32.AND P5, PT, R26, R2, PT ;  /* 0x000000021a00720c */ /* 0x000fca0003fa4070 */
[----:B------:R-:W-:Y:S01]  /*11d20*/  @!P6 IMAD.IADD R6, R6, 0x1, -R26 ;  /* 0x000000010606e824 */ /* 0x000fe200078e0a1a */
[----:B----4-:R-:W-:Y:S02]  /*11d30*/  IABS R8, R16 ;  /* 0x0000001000087213 */ /* 0x010fe40000000000 */
[----:B------:R-:W-:Y:S02]  /*11d40*/  ISETP.GE.AND P4, PT, R16, RZ, PT ;  /* 0x000000ff1000720c */ /* 0x000fe40003f86270 */
[----:B------:R-:W-:-:S03]  /*11d50*/  ISETP.GT.U32.AND P6, PT, R26, R6, PT ;  /* 0x000000061a00720c */ /* 0x000fc60003fc4070 */
[----:B------:R-:W-:Y:S02]  /*11d60*/  @!P5 IMAD.IADD R2, R2, 0x1, -R26 ;  /* 0x000000010202d824 */ /* 0x000fe400078e0a1a */
[----:B------:R-:W-:Y:S02]  /*11d70*/  IMAD.MOV.U32 R16, RZ, RZ, R17 ;  /* 0x000000ffff107224 */ /* 0x000fe400078e0011 */
[----:B------:R-:W-:Y:S01]  /*11d80*/  IMAD.MOV.U32 R17, RZ, RZ, R12 ;  /* 0x000000ffff117224 */ /* 0x000fe200078e000c */
[----:B------:R-:W-:Y:S01]  /*11d90*/  ISETP.GT.U32.AND P5, PT, R26, R2, PT ;  /* 0x000000021a00720c */ /* 0x000fe20003fa4070 */
[----:B------:R-:W-:-:S04]  /*11da0*/  IMAD.HI.U32 R12, R0, R5, RZ ;  /* 0x00000005000c7227 */ /* 0x000fc800078e00ff */
[----:B------:R-:W-:Y:S02]  /*11db0*/  IMAD R4, R26, R4, R7 ;  /* 0x000000041a047224 */ /* 0x000fe400078e0207 */
[----:B------:R-:W-:Y:S02]  /*11dc0*/  IMAD.MOV.U32 R7, RZ, RZ, R8 ;  /* 0x000000ffff077224 */ /* 0x000fe400078e0008 */
[----:B------:R-:W-:Y:S01]  /*11dd0*/  IMAD.MOV.U32 R8, RZ, RZ, R9 ;  /* 0x000000ffff087224 */ /* 0x000fe200078e0009 */
[----:B------:R-:W-:Y:S01]  /*11de0*/  IABS R9, R14 ;  /* 0x0000000e00097213 */ /* 0x000fe20000000000 */
[----:B------:R-:W-:Y:S02]  /*11df0*/  IMAD.MOV R12, RZ, RZ, -R12 ;  /* 0x000000ffff0c7224 */ /* 0x000fe400078e0a0c */
[----:B------:R-:W-:Y:S02]  /*11e00*/  @!P6 IMAD.IADD R6, R6, 0x1, -R26 ;  /* 0x000000010606e824 */ /* 0x000fe400078e0a1a */
[----:B------:R-:W-:-:S02]  /*11e10*/  IMAD R5, R26, R12, R5 ;  /* 0x0000000c1a057224 */ /* 0x000fc400078e0205 */
[----:B0-----:R-:W-:-:S04]  /*11e20*/  IMAD.HI.U32 R10, R0, R7, RZ ;  /* 0x00000007000a7227 */ /* 0x001fc800078e00ff */
[----:B------:R-:W-:-:S04]  /*11e30*/  IMAD.HI.U32 R11, R0, R8, RZ ;  /* 0x00000008000b7227 */ /* 0x000fc800078e00ff */
[----:B------:R-:W-:Y:S01]  /*11e40*/  @!P5 IMAD.IADD R2, R2, 0x1, -R26 ;  /* 0x000000010202d824 */ /* 0x000fe200078e0a1a */
[----:B--2---:R-:W-:Y:S01]  /*11e50*/  IABS R12, R13 ;  /* 0x0000000d000c7213 */ /* 0x004fe20000000000 */
[----:B------:R-:W-:-:S04]  /*11e60*/  IMAD.HI.U32 R13, R0, R9, RZ ;  /* 0x00000009000d7227 */ /* 0x000fc800078e00ff */
[----:B------:R-:W-:Y:S02]  /*11e70*/  IMAD.MOV R10, RZ, RZ, -R10 ;  /* 0x000000ffff0a7224 */ /* 0x000fe400078e0a0a */
[----:B------:R-:W-:Y:S02]  /*11e80*/  IMAD.MOV R11, RZ, RZ, -R11 ;  /* 0x000000ffff0b7224 */ /* 0x000fe400078e0a0b */
[----:B------:R-:W-:Y:S02]  /*11e90*/  IMAD.MOV R13, RZ, RZ, -R13 ;  /* 0x000000ffff0d7224 */ /* 0x000fe400078e0a0d */
[C---:B------:R-:W-:Y:S02]  /*11ea0*/  IMAD R7, R26.reuse, R10, R7 ;  /* 0x0000000a1a077224 */ /* 0x040fe400078e0207 */
[C---:B------:R-:W-:Y:S02]  /*11eb0*/  IMAD R8, R26.reuse, R11, R8 ;  /* 0x0000000b1a087224 */ /* 0x040fe400078e0208 */
[----:B------:R-:W-:Y:S01]  /*11ec0*/  IMAD R9, R26, R13, R9 ;  /* 0x0000000d1a097224 */ /* 0x000fe200078e0209 */
[----:B---3--:R0:W-:Y:S04]  /*11ed0*/  STL [R1+0x76b4], R15 ;  /* 0x0076b40f01007387 */ /* 0x0081e80000100800 */
[----:B------:R1:W-:Y:S04]  /*11ee0*/  STL [R1+0x76b8], R14 ;  /* 0x0076b80e01007387 */ /* 0x0003e80000100800 */
[----:B------:R-:W2:Y:S01]  /*11ef0*/  LDL R10, [R1+0x140] ;  /* 0x00014000010a7983 */ /* 0x000ea20000100800 */
[----:B0-----:R-:W-:-:S03]  /*11f00*/  IMAD.MOV.U32 R15, RZ, RZ, R2 ;  /* 0x000000ffff0f7224 */ /* 0x001fc600078e0002 */
[----:B------:R-:W3:Y:S01]  /*11f10*/  LDL R11, [R1+0x138] ;  /* 0x00013800010b7983 */ /* 0x000ee20000100800 */
[----:B-1----:R-:W-:Y:S02]  /*11f20*/  IMAD.MOV.U32 R14, RZ, RZ, R6 ;  /* 0x000000ffff0e7224 */ /* 0x002fe400078e0006 */
[----:B------:R-:W-:Y:S01]  /*11f30*/  @!P0 IMAD.MOV R15, RZ, RZ, -R15 ;  /* 0x000000ffff0f8224 */ /* 0x000fe200078e0a0f */
[----:B------:R-:W4:Y:S01]  /*11f40*/  LDL R13, [R1+0x144] ;  /* 0x00014400010d7983 */ /* 0x000f220000100800 */
[----:B------:R-:W-:-:S03]  /*11f50*/  @!P3 IMAD.MOV R14, RZ, RZ, -R14 ;  /* 0x000000ffff0eb224 */ /* 0x000fc600078e0a0e */
[----:B------:R-:W5:Y:S04]  /*11f60*/  LDL.LU R2, [R1+0x12c] ;  /* 0x00012c0001027983 */ /* 0x000f680000300800 */
[----:B------:R0:W-:Y:S04]  /*11f70*/  STL [R1+0x6f0], R14 ;  /* 0x0006f00e01007387 */ /* 0x0001e80000100800 */
[----:B0-----:R-:W2:Y:S04]  /*11f80*/  LDL.LU R14, [R1+0x76b8] ;  /* 0x0076b800010e7983 */ /* 0x001ea80000300800 */
[----:B------:R0:W-:Y:S04]  /*11f90*/  STL [R1+0x6ec], R15 ;  /* 0x0006ec0f01007387 */ /* 0x0001e80000100800 */
[----:B0-----:R-:W4:Y:S01]  /*11fa0*/  LDL.LU R15, [R1+0x76b4] ;  /* 0x0076b400010f7983 */ /* 0x001f220000300800 */
[----:B------:R-:W-:-:S13]  /*11fb0*/  ISETP.GT.U32.AND P6, PT, R26, R4, PT ;  /* 0x000000041a00720c */ /* 0x000fda0003fc4070 */
[----:B------:R-:W-:-:S05]  /*11fc0*/  @!P6 IMAD.IADD R4, R4, 0x1, -R26 ;  /* 0x000000010404e824 */ /* 0x000fca00078e0a1a */
[----:B------:R-:W-:-:S13]  /*11fd0*/  ISETP.GT.U32.AND P6, PT, R26, R4, PT ;  /* 0x000000041a00720c */ /* 0x000fda0003fc4070 */
[----:B------:R-:W-:Y:S01]  /*11fe0*/  @!P6 IMAD.IADD R4, R4, 0x1, -R26 ;  /* 0x000000010404e824 */ /* 0x000fe200078e0a1a */
[----:B-----5:R-:W-:Y:S02]  /*11ff0*/  ISETP.GE.AND P6, PT, R2, RZ, PT ;  /* 0x000000ff0200720c */ /* 0x020fe40003fc6270 */
[----:B---3--:R-:W-:Y:S02]  /*12000*/  IABS R2, R11 ;  /* 0x0000000b00027213 */ /* 0x008fe40000000000 */
[----:B----4-:R-:W-:Y:S01]  /*12010*/  IABS R11, R15 ;  /* 0x0000000f000b7213 */ /* 0x010fe20000000000 */
[----:B------:R0:W-:Y:S04]  /*12020*/  STL [R1+0x76ac], R15 ;  /* 0x0076ac0f01007387 */ /* 0x0001e80000100800 */
[----:B0-----:R-:W3:Y:S01]  /*12030*/  LDL.LU R15, [R1+0x138] ;  /* 0x00013800010f7983 */ /* 0x001ee20000300800 */
[----:B------:R-:W-:Y:S01]  /*12040*/  ISETP.GT.U32.AND P5, PT, R26, R5, PT ;  /* 0x000000051a00720c */ /* 0x000fe20003fa4070 */
[----:B------:R-:W-:-:S04]  /*12050*/  IMAD.HI.U32 R6, R0, R12, RZ ;  /* 0x0000000c00067227 */ /* 0x000fc800078e00ff */
[----:B------:R-:W-:-:S08]  /*12060*/  IMAD.MOV R6, RZ, RZ, -R6 ;  /* 0x000000ffff067224 */ /* 0x000fd000078e0a06 */
[----:B------:R-:W-:Y:S01]  /*12070*/  @!P5 IMAD.IADD R5, R5, 0x1, -R26 ;  /* 0x000000010505d824 */ /* 0x000fe200078e0a1a */
[C---:B------:R-:W-:Y:S01]  /*12080*/  ISETP.GT.U32.AND P5, PT, R26.reuse, R9, PT ;  /* 0x000000091a00720c */ /* 0x040fe20003fa4070 */
[----:B------:R-:W-:Y:S01]  /*12090*/  IMAD R12, R26, R6, R12 ;  /* 0x000000061a0c7224 */ /* 0x000fe200078e020c */
[----:B------:R-:W-:Y:S01]  /*120a0*/  IABS R6, R13 ;  /* 0x0000000d00067213 */ /* 0x000fe20000000000 */
[----:B------:R-:W-:Y:S01]  /*120b0*/  IMAD.MOV.U32 R13, RZ, RZ, R4 ;  /* 0x000000ffff0d7224 */ /* 0x000fe200078e0004 */
[----:B---3--:R0:W-:Y:S04]  /*120c0*/  STL [R1+0x76b0], R15 ;  /* 0x0076b00f01007387 */ /* 0x0081e80000100800 */
[----:B0-----:R-:W3:Y:S05]  /*120d0*/  LDL.LU R15, [R1+0x134] ;  /* 0x00013400010f7983 */ /* 0x001eea0000300800 */
[----:B------:R-:W-:-:S02]  /*120e0*/  @!P5 IMAD.IADD R9, R9, 0x1, -R26 ;  /* 0x000000010909d824 */ /* 0x000fc400078e0a1a */
[----:B------:R-:W-:-:S03]  /*120f0*/  @!P1 IMAD.MOV R13, RZ, RZ, -R13 ;  /* 0x000000ffff0d9224 */ /* 0x000fc600078e0a0d */
[C---:B------:R-:W-:Y:S02]  /*12100*/  ISETP.GT.U32.AND P1, PT, R26.reuse, R9, PT ;  /* 0x000000091a00720c */ /* 0x040fe40003f24070 */
[----:B------:R0:W-:Y:S11]  /*12110*/  STL [R1+0x854], R13 ;  /* 0x0008540d01007387 */ /* 0x0001f60000100800 */
[----:B------:R-:W-:Y:S01]  /*12120*/  @!P1 IMAD.IADD R9, R9, 0x1, -R26 ;  /* 0x0000000109099824 */ /* 0x000fe200078e0a1a */
[----:B------:R-:W-:-:S02]  /*12130*/  ISETP.GT.U32.AND P3, PT, R26, R7, PT ;  /* 0x000000071a00720c */ /* 0x000fc40003f64070 */
[----:B---3--:R-:W-:Y:S02]  /*12140*/  ISETP.GE.AND P1, PT, R15, RZ, PT ;  /* 0x000000ff0f00720c */ /* 0x008fe40003f26270 */
[----:B------:R-:W3:Y:S09]  /*12150*/  LDL.LU R15, [R1+0x76b0] ;  /* 0x0076b000010f7983 */ /* 0x000ef20000300800 */
[----:B------:R-:W-:Y:S01]  /*12160*/  @!P3 IMAD.IADD R7, R7, 0x1, -R26 ;  /* 0x000000010707b824 */ /* 0x000fe200078e0a1a */
[----:B------:R-:W-:Y:S01]  /*12170*/  ISETP.GT.U32.AND P3, PT, R26, R5, PT ;  /* 0x000000051a00720c */ /* 0x000fe20003f64070 */
[----:B------:R-:W-:Y:S01]  /*12180*/  IMAD.HI.U32 R4, R0, R2, RZ ;  /* 0x0000000200047227 */ /* 0x000fe200078e00ff */
[----:B--2---:R-:W-:-:S03]  /*12190*/  IABS R10, R10 ;  /* 0x0000000a000a7213 */ /* 0x004fc60000000000 */
[----:B------:R-:W-:-:S08]  /*121a0*/  IMAD.MOV R4, RZ, RZ, -R4 ;  /* 0x000000ffff047224 */ /* 0x000fd000078e0a04 */
[----:B------:R-:W-:Y:S01]  /*121b0*/  @!P3 IMAD.IADD R5, R5, 0x1, -R26 ;  /* 0x000000010505b824 */ /* 0x000fe200078e0a1a */
[C---:B------:R-:W-:Y:S01]  /*121c0*/  ISETP.GT.U32.AND P3, PT, R26.reuse, R12, PT ;  /* 0x0000000c1a00720c */ /* 0x040fe20003f64070 */
[----:B------:R-:W-:Y:S02]  /*121d0*/  IMAD R2, R26, R4, R2 ;  /* 0x000000041a027224 */ /* 0x000fe400078e0202 */
[----:B------:R-:W-:-:S04]  /*121e0*/  IMAD.HI.U32 R4, R0, R11, RZ ;  /* 0x0000000b00047227 */ /* 0x000fc800078e00ff */
[----:B0-----:R-:W-:-:S04]  /*121f0*/  IMAD.HI.U32 R13, R0, R10, RZ ;  /* 0x0000000a000d7227 */ /* 0x001fc800078e00ff */
[----:B------:R-:W-:Y:S02]  /*12200*/  IMAD.MOV R4, RZ, RZ, -R4 ;  /* 0x000000ffff047224 */ /* 0x000fe400078e0a04 */
[----:B------:R-:W-:Y:S02]  /*12210*/  IMAD.MOV R13, RZ, RZ, -R13 ;  /* 0x000000ffff0d7224 */ /* 0x000fe400078e0a0d */
[----:B------:R-:W-:Y:S02]  /*12220*/  @!P3 IMAD.IADD R12, R12, 0x1, -R26 ;  /* 0x000000010c0cb824 */ /* 0x000fe400078e0a1a */
[C---:B------:R-:W-:Y:S02]  /*12230*/  IMAD R4, R26.reuse, R4, R11 ;  /* 0x000000041a047224 */ /* 0x040fe400078e020b */
[C---:B------:R-:W-:Y:S01]  /*12240*/  IMAD R10, R26.reuse, R13, R10 ;  /* 0x0000000d1a0a7224 */ /* 0x040fe200078e020a */
[----:B------:R-:W-:Y:S02]  /*12250*/  ISETP.GT.U32.AND P0, PT, R26, R8, PT ;  /* 0x000000081a00720c */ /* 0x000fe40003f04070 */
[----:B---3--:R-:W-:-:S02]  /*12260*/  ISETP.GE.AND P3, PT, R15, RZ, PT ;  /* 0x000000ff0f00720c */ /* 0x008fc40003f66270 */
[----:B------:R-:W2:Y:S04]  /*12270*/  LDL.LU R15, [R1+0x76ac] ;  /* 0x0076ac00010f7983 */ /* 0x000ea80000300800 */
[----:B------:R-:W3:Y:S04]  /*12280*/  LDL.LU R11, [R1+0x140] ;  /* 0x00014000010b7983 */ /* 0x000ee80000300800 */
[----:B------:R-:W4:Y:S01]  /*12290*/  LDL.LU R13, [R1+0x148] ;  /* 0x00014800010d7983 */ /* 0x000f220000300800 */
[----:B------:R-:W-:-:S05]  /*122a0*/  @!P0 IMAD.IADD R8, R8, 0x1, -R26 ;  /* 0x0000000108088824 */ /* 0x000fca00078e0a1a */
[C---:B------:R-:W-:Y:S02]  /*122b0*/  ISETP.GT.U32.AND P5, PT, R26.reuse, R8, PT ;  /* 0x000000081a00720c */ /* 0x040fe40003fa4070 */
[----:B------:R-:W-:-:S11]  /*122c0*/  ISETP.GT.U32.AND P0, PT, R26, R7, PT ;  /* 0x000000071a00720c */ /* 0x000fd60003f04070 */
[--C-:B------:R-:W-:Y:S01]  /*122d0*/  @!P5 IMAD.IADD R8, R8, 0x1, -R26.reuse ;  /* 0x000000010808d824 */ /* 0x100fe200078e0a1a */
[----:B------:R-:W-:Y:S01]  /*122e0*/  ISETP.GT.U32.AND P5, PT, R26, R2, PT ;  /* 0x000000021a00720c */ /* 0x000fe20003fa4070 */
[----:B------:R-:W-:Y:S01]  /*122f0*/  @!P0 IMAD.IADD R7, R7, 0x1, -R26 ;  /* 0x0000000107078824 */ /* 0x000fe200078e0a1a */
[----:B------:R-:W-:Y:S01]  /*12300*/  ISETP.GE.AND P0, PT, R14, RZ, PT ;  /* 0x000000ff0e00720c */ /* 0x000fe20003f06270 */
[----:B------:R-:W-:-:S04]  /*12310*/  IMAD.HI.U32 R14, R0, R6, RZ ;  /* 0x00000006000e7227 */ /* 0x000fc800078e00ff */
[----:B------:R-:W-:Y:S02]  /*12320*/  IMAD.MOV R14, RZ, RZ, -R14 ;  /* 0x000000ffff0e7224 */ /* 0x000fe400078e0a0e */
[----:B------:R-:W-:Y:S02]  /*12330*/  @!P4 IMAD.MOV R7, RZ, RZ, -R7 ;  /* 0x000000ffff07c224 */ /* 0x000fe400078e0a07 */
[----:B------:R-:W-:Y:S02]  /*12340*/  IMAD R14, R26, R14, R6 ;  /* 0x0000000e1a0e7224 */ /* 0x000fe400078e0206 */
[----:B------:R-:W-:-:S05]  /*12350*/  @!P5 IMAD.IADD R2, R2, 0x1, -R26 ;  /* 0x000000010202d824 */ /* 0x000fca00078e0a1a */
[----:B------:R-:W-:Y:S01]  /*12360*/  ISETP.GT.U32.AND P4, PT, R26, R2, PT ;  /* 0x000000021a00720c */ /* 0x000fe20003f84070 */
[----:B------:R-:W-:Y:S02]  /*12370*/  @!P6 IMAD.MOV R8, RZ, RZ, -R8 ;  /* 0x000000ffff08e224 */ /* 0x000fe400078e0a08 */
[----:B------:R-:W-:-:S10]  /*12380*/  @!P0 IMAD.MOV R9, RZ, RZ, -R9 ;  /* 0x000000ffff098224 */ /* 0x000fd400078e0a09 */
[----:B------:R-:W-:Y:S01]  /*12390*/  @!P4 IMAD.IADD R2, R2, 0x1, -R26 ;  /* 0x000000010202c824 */ /* 0x000fe200078e0a1a */
[----:B----4-:R-:W-:Y:S01]  /*123a0*/  IABS R6, R13 ;  /* 0x0000000d00067213 */ /* 0x010fe20000000000 */
[----:B------:R0:W-:Y:S02]  /*123b0*/  STL [R1+0x76a8], R13 ;  /* 0x0076a80d01007387 */ /* 0x0001e40000100800 */
[----:B0-----:R-:W-:Y:S02]  /*123c0*/  IMAD.MOV.U32 R13, RZ, RZ, R5 ;  /* 0x000000ffff0d7224 */ /* 0x001fe400078e0005 */
[----:B------:R-:W4:Y:S02]  /*123d0*/  LDL R5, [R1+0x14c] ;  /* 0x00014c0001057983 */ /* 0x000f240000100800 */
[----:B------:R-:W-:-:S05]  /*123e0*/  @!P2 IMAD.MOV R13, RZ, RZ, -R13 ;  /* 0x000000ffff0da224 */ /* 0x000fca00078e0a0d */
[----:B------:R0:W-:Y:S01]  /*123f0*/  STL [R1+0x6e4], R13 ;  /* 0x0006e40d01007387 */ /* 0x0001e20000100800 */
[----:B--2---:R-:W-:-:S03]  /*12400*/  ISETP.GE.AND P0, PT, R15, RZ, PT ;  /* 0x000000ff0f00720c */ /* 0x004fc60003f06270 */
[----:B0-----:R-:W2:Y:S04]  /*12410*/  LDL.LU R13, [R1+0x144] ;  /* 0x00014400010d7983 */ /* 0x001ea80000300800 */
[----:B------:R-:W-:Y:S04]  /*12420*/  STL [R1+0x6e0], R7 ;  /* 0x0006e00701007387 */ /* 0x000fe80000100800 */
[----:B------:R-:W-:Y:S04]  /*12430*/  STL [R1+0x6dc], R8 ;  /* 0x0006dc0801007387 */ /* 0x000fe80000100800 */
[----:B------:R-:W5:Y:S04]  /*12440*/  LDL R15, [R1+0x15c] ;  /* 0x00015c00010f7983 */ /* 0x000f680000100800 */
[----:B------:R0:W-:Y:S04]  /*12450*/  STL [R1+0x6d8], R9 ;  /* 0x0006d80901007387 */ /* 0x0001e80000100800 */
[----:B------:R1:W-:Y:S01]  /*12460*/  STL [R1+0x76a4], R2 ;  /* 0x0076a40201007387 */ /* 0x0003e20000100800 */
[----:B------:R-:W-:-:S02]  /*12470*/  ISETP.GT.U32.AND P5, PT, R26, R4, PT ;  /* 0x000000041a00720c */ /* 0x000fc40003fa4070 */
[----:B------:R-:W-:Y:S01]  /*12480*/  ISETP.GT.U32.AND P2, PT, R26, R12, PT ;  /* 0x0000000c1a00720c */ /* 0x000fe20003f44070 */
[----:B0-----:R-:W5:Y:S04]  /*12490*/  LDL R9, [R1+0x164] ;  /* 0x0001640001097983 */ /* 0x001f680000100800 */
[----:B-1----:R-:W4:Y:S01]  /*124a0*/  LDL R2, [R1+0x160] ;  /* 0x0001600001027983 */ /* 0x002f220000100800 */
[----:B---3--:R-:W-:Y:S01]  /*124b0*/  ISETP.GE.AND P4, PT, R11, RZ, PT ;  /* 0x000000ff0b00720c */ /* 0x008fe20003f86270 */
[----:B------:R-:W-:Y:S02]  /*124c0*/  IMAD.HI.U32 R7, R0, R6, RZ ;  /* 0x0000000600077227 */ /* 0x000fe400078e00ff */
[----:B------:R-:W3:Y:S02]  /*124d0*/  LDL R11, [R1+0x168] ;  /* 0x00016800010b7983 */ /* 0x000ee40000100800 */
[----:B------:R-:W-:-:S02]  /*124e0*/  @!P5 IMAD.IADD R4, R4, 0x1, -R26 ;  /* 0x000000010404d824 */ /* 0x000fc400078e0a1a */
[----:B------:R-:W-:Y:S02]  /*124f0*/  @!P2 IMAD.IADD R12, R12, 0x1, -R26 ;  /* 0x000000010c0ca824 */ /* 0x000fe400078e0a1a */
[----:B------:R-:W-:Y:S02]  /*12500*/  IMAD.MOV R7, RZ, RZ, -R7 ;  /* 0x000000ffff077224 */ /* 0x000fe400078e0a07 */
[----:B------:R-:W-:Y:S02]  /*12510*/  @!P1 IMAD.MOV R12, RZ, RZ, -R12 ;  /* 0x000000ffff0c9224 */ /* 0x000fe400078e0a0c */
[----:B------:R-:W-:Y:S01]  /*12520*/  IMAD R6, R26, R7, R6 ;  /* 0x000000071a067224 */ /* 0x000fe200078e0206 */
[----:B--2---:R-:W-:Y:S02]  /*12530*/  ISETP.GE.AND P5, PT, R13, RZ, PT ;  /* 0x000000ff0d00720c */ /* 0x004fe40003fa6270 */
[----:B------:R-:W2:Y:S04]  /*12540*/  LDL.LU R13, [R1+0x76a8] ;  /* 0x0076a800010d7983 */ /* 0x000ea80000300800 */
[----:B------:R-:W-:Y:S01]  /*12550*/  STL [R1+0x6d4], R12 ;  /* 0x0006d40c01007387 */ /* 0x000fe20000100800 */
[----:B----4-:R-:W-:-:S03]  /*12560*/  IABS R7, R2 ;  /* 0x0000000200077213 */ /* 0x010fc60000000000 */
[----:B------:R-:W4:Y:S01]  /*12570*/  LDL.LU R2, [R1+0x14c] ;  /* 0x00014c0001027983 */ /* 0x000f220000300800 */
[C---:B------:R-:W-:Y:S02]  /*12580*/  ISETP.GT.U32.AND P6, PT, R26.reuse, R10, PT ;  /* 0x0000000a1a00720c */ /* 0x040fe40003fc4070 */
[----:B------:R-:W-:Y:S02]  /*12590*/  ISETP.GT.U32.AND P2, PT, R26, R14, PT ;  /* 0x0000000e1a00720c */ /* 0x000fe40003f44070 */
[----:B------:R-:W-:-:S09]  /*125a0*/  IABS R5, R5 ;  /* 0x0000000500057213 */ /* 0x000fd20000000000 */
[--C-:B------:R-:W-:Y:S02]  /*125b0*/  @!P6 IMAD.IADD R10, R10, 0x1, -R26.reuse ;  /* 0x000000010a0ae824 */ /* 0x100fe400078e0a1a */
[----:B------:R-:W-:Y:S02]  /*125c0*/  @!P2 IMAD.IADD R14, R14, 0x1, -R26 ;  /* 0x000000010e0ea824 */ /* 0x000fe400078e0a1a */
[----:B------:R-:W-:Y:S01]  /*125d0*/  IMAD.HI.U32 R8, R0, R5, RZ ;  /* 0x0000000500087227 */ /* 0x000fe200078e00ff */
[C---:B------:R-:W-:Y:S02]  /*125e0*/  ISETP.GT.U32.AND P2, PT, R26.reuse, R10, PT ;  /* 0x0000000a1a00720c */ /* 0x040fe40003f44070 */
[----:B------:R-:W-:Y:S01]  /*125f0*/  ISETP.GT.U32.AND P1, PT, R26, R14, PT ;  /* 0x0000000e1a00720c */ /* 0x000fe20003f24070 */
[----:B------:R-:W-:-:S04]  /*12600*/  IMAD.MOV R8, RZ, RZ, -R8 ;  /* 0x000000ffff087224 */ /* 0x000fc800078e0a08 */
[----:B------:R-:W-:Y:S01]  /*12610*/  IMAD R5, R26, R8, R5 ;  /* 0x000000081a057224 */ /* 0x000fe200078e0205 */
[----:B-----5:R-:W-:-:S05]  /*12620*/  IABS R8, R9 ;  /* 0x0000000900087213 */ /* 0x020fca0000000000 */
[--C-:B------:R-:W-:Y:S01]  /*12630*/  @!P2 IMAD.IADD R10, R10, 0x1, -R26.reuse ;  /* 0x000000010a0aa824 */ /* 0x100fe200078e0a1a */
[----:B------:R-:W-:Y:S01]  /*12640*/  ISETP.GT.U32.AND P2, PT, R26, R5, PT ;  /* 0x000000051a00720c */ /* 0x000fe20003f44070 */
[----:B------:R-:W-:Y:S01]  /*12650*/  @!P1 IMAD.IADD R14, R14, 0x1, -R26 ;  /* 0x000000010e0e9824 */ /* 0x000fe200078e0a1a */
[----:B---3--:R-:W-:Y:S01]  /*12660*/  IABS R9, R11 ;  /* 0x0000000b00097213 */ /* 0x008fe20000000000 */
[----:B------:R-:W-:-:S04]  /*12670*/  IMAD.HI.U32 R11, R0, R7, RZ ;  /* 0x00000007000b7227 */ /* 0x000fc800078e00ff */
[----:B------:R-:W-:-:S04]  /*12680*/  IMAD.MOV R11, RZ, RZ, -R11 ;  /* 0x000000ffff0b7224 */ /* 0x000fc800078e0a0b */
[----:B------:R-:W-:Y:S02]  /*12690*/  IMAD R7, R26, R11, R7 ;  /* 0x0000000b1a077224 */ /* 0x000fe400078e0207 */
[----:B------:R-:W-:Y:S01]  /*126a0*/  @!P2 IMAD.IADD R5, R5, 0x1, -R26 ;  /* 0x000000010505a824 */ /* 0x000fe200078e0a1a */
[----:B--2---:R-:W-:Y:S01]  /*126b0*/  ISETP.GE.AND P1, PT, R13, RZ, PT ;  /* 0x000000ff0d00720c */ /* 0x004fe20003f26270 */
[----:B------:R-:W-:-:S04]  /*126c0*/  IMAD.HI.U32 R13, R0, R8, RZ ;  /* 0x00000008000d7227 */ /* 0x000fc800078e00ff */
[----:B------:R-:W-:-:S04]  /*126d0*/  IMAD.MOV R13, RZ, RZ, -R13 ;  /* 0x000000ffff0d7224 */ /* 0x000fc800078e0a0d */
[----:B------:R-:W-:Y:S01]  /*126e0*/  IMAD R8, R26, R13, R8 ;  /* 0x0000000d1a087224 */ /* 0x000fe200078e0208 */
[----:B----4-:R-:W-:Y:S02]  /*126f0*/  ISETP.GE.AND P2, PT, R2, RZ, PT ;  /* 0x000000ff0200720c */ /* 0x010fe40003f46270 */
[----:B------:R-:W2:Y:S04]  /*12700*/  LDL.LU R2, [R1+0x76a4] ;  /* 0x0076a40001027983 */ /* 0x000ea80000300800 */
[----:B------:R-:W3:Y:S04]  /*12710*/  LDL R11, [R1+0x16c] ;  /* 0x00016c00010b7983 */ /* 0x000ee80000100800 */
[----:B------:R-:W4:Y:S04]  /*12720*/  LDL.LU R13, [R1+0x208] ;  /* 0x00020800010d7983 */ /* 0x000f280000300800 */
[----:B------:R0:W-:Y:S04]  /*12730*/  STL [R1+0x76a0], R8 ;  /* 0x0076a00801007387 */ /* 0x0001e80000100800 */
[----:B0-----:R-:W5:Y:S01]  /*12740*/  LDL R8, [R1+0x170] ;  /* 0x0001700001087983 */ /* 0x001f620000100800 */
[----:B------:R-:W-:-:S02]  /*12750*/  ISETP.GT.U32.AND P6, PT, R26, R4, PT ;  /* 0x000000041a00720c */ /* 0x000fc40003fc4070 */
[----:B------:R-:W-:-:S05]  /*12760*/  IABS R15, R15 ;  /* 0x0000000f000f7213 */ /* 0x000fca0000000000 */
[----:B------:R-:W-:-:S06]  /*12770*/  IMAD.HI.U32 R12, R0, R15, RZ ;  /* 0x0000000f000c7227 */ /* 0x000fcc00078e00ff */
[----:B------:R-:W-:Y:S01]  /*12780*/  @!P6 IMAD.IADD R4, R4, 0x1, -R26 ;  /* 0x000000010404e824 */ /* 0x000fe200078e0a1a */
[----:B------:R-:W-:Y:S01]  /*12790*/  ISETP.GT.U32.AND P6, PT, R26, R6, PT ;  /* 0x000000061a00720c */ /* 0x000fe20003fc4070 */
[----:B------:R-:W-:-:S04]  /*127a0*/  IMAD.MOV R12, RZ, RZ, -R12 ;  /* 0x000000ffff0c7224 */ /* 0x000fc800078e0a0c */
[----:B------:R-:W-:Y:S02]  /*127b0*/  IMAD R15, R26, R12, R15 ;  /* 0x0000000c1a0f7224 */ /* 0x000fe400078e020f */
[----:B------:R-:W-:-:S04]  /*127c0*/  IMAD.HI.U32 R12, R0, R9, RZ ;  /* 0x00000009000c7227 */ /* 0x000fc800078e00ff */
[----:B------:R-:W-:Y:S02]  /*127d0*/  IMAD.MOV R12, RZ, RZ, -R12 ;  /* 0x000000ffff0c7224 */ /* 0x000fe400078e0a0c */
[----:B------:R-:W-:Y:S01]  /*127e0*/  @!P6 IMAD.IADD R6, R6, 0x1, -R26 ;  /* 0x000000010606e824 */ /* 0x000fe200078e0a1a */
[C---:B------:R-:W-:Y:S01]  /*127f0*/  ISETP.GT.U32.AND P6, PT, R26.reuse, R15, PT ;  /* 0x0000000f1a00720c */ /* 0x040fe20003fc4070 */
[----:B------:R-:W-:Y:S02]  /*12800*/  IMAD R9, R26, R12, R9 ;  /* 0x0000000c1a097224 */ /* 0x000fe400078e0209 */
[----:B------:R-:W-:-:S10]  /*12810*/  @!P0 IMAD.MOV R4, RZ, RZ, -R4 ;  /* 0x000000ffff048224 */ /* 0x000fd400078e0a04 */
[----:B------:R-:W-:-:S05]  /*12820*/  @!P6 IMAD.IADD R15, R15, 0x1, -R26 ;  /* 0x000000010f0fe824 */ /* 0x000fca00078e0a1a */
[----:B------:R-:W-:Y:S02]  /*12830*/  ISETP.GT.U32.AND P0, PT, R26, R15, PT ;  /* 0x0000000f1a00720c */ /* 0x000fe40003f04070 */
[----:B-----5:R-:W-:Y:S01]  /*12840*/  IABS R12, R8 ;  /* 0x00000008000c7213 */ /* 0x020fe20000000000 */
[----:B--2---:R-:W-:Y:S02]  /*12850*/  IMAD.MOV.U32 R8, RZ, RZ, R2 ;  /* 0x000000ffff087224 */ /* 0x004fe400078e0002 */
[----:B------:R-:W2:Y:S02]  /*12860*/  LDL.LU R2, [R1+0x184] ;  /* 0x0001840001027983 */ /* 0x000ea40000300800 */
[----:B------:R-:W-:-:S05]  /*12870*/  @!P3 IMAD.MOV R8, RZ, RZ, -R8 ;  /* 0x000000ffff08b224 */ /* 0x000fca00078e0a08 */
[----:B------:R-:W-:Y:S04]  /*12880*/  STL [R1+0x6d0], R8 ;  /* 0x0006d00801007387 */ /* 0x000fe80000100800 */
[----:B------:R-:W-:Y:S04]  /*12890*/  STL [R1+0x850], R4 ;  /* 0x0008500401007387 */ /* 0x000fe80000100800 */
[----:B------:R0:W-:Y:S04]  /*128a0*/  STL [R1+0x769c], R15 ;  /* 0x00769c0f01007387 */ /* 0x0001e80000100800 */
[----:B0-----:R-:W5:Y:S01]  /*128b0*/  LDL.LU R15, [R1+0x15c] ;  /* 0x00015c00010f7983 */ /* 0x001f620000300800 */
[----:B------:R-:W-:Y:S01]  /*128c0*/  ISETP.GT.U32.AND P6, PT, R26, R5, PT ;  /* 0x000000051a00720c */ /* 0x000fe20003fc4070 */
[----:B------:R-:W-:-:S02]  /*128d0*/  IMAD.MOV.U32 R4, RZ, RZ, R10 ;  /* 0x000000ffff047224 */ /* 0x000fc400078e000a */
[----:B------:R-:W-:Y:S01]  /*128e0*/  IMAD.MOV.U32 R8, RZ, RZ, R14 ;  /* 0x000000ffff087224 */ /* 0x000fe200078e000e */
[----:B---3--:R-:W-:Y:S01]  /*128f0*/  IABS R11, R11 ;  /* 0x0000000b000b7213 */ /* 0x008fe20000000000 */
[----:B------:R-:W-:Y:S01]  /*12900*/  @!P4 IMAD.MOV R4, RZ, RZ, -R4 ;  /* 0x000000ffff04c224 */ /* 0x000fe200078e0a04 */
[----:B------:R-:W3:Y:S01]  /*12910*/  LDL.LU R14, [R1+0x164] ;  /* 0x00016400010e7983 */ /* 0x000ee20000300800 */
[----:B------:R-:W-:-:S03]  /*12920*/  @!P5 IMAD.MOV R8, RZ, RZ, -R8 ;  /* 0x000000ffff08d224 */ /* 0x000fc600078e0a08 */
[----:B------:R0:W-:Y:S04]  /*12930*/  STL [R1+0x84c], R4 ;  /* 0x00084c0401007387 */ /* 0x0001e80000100800 */
[----:B------:R1:W-:Y:S01]  /*12940*/  STL [R1+0x7694], R0 ;  /* 0x0076940001007387 */ /* 0x0003e20000100800 */
[----:B------:R-:W-:Y:S02]  /*12950*/  @!P6 IMAD.IADD R5, R5, 0x1, -R26 ;  /* 0x000000010505e824 */ /* 0x000fe400078e0a1a */
[----:B0-----:R-:W-:-:S04]  /*12960*/  IMAD.HI.U32 R4, R0, R12, RZ ;  /* 0x0000000c00047227 */ /* 0x001fc800078e00ff */
[----:B--2---:R-:W-:Y:S02]  /*12970*/  IMAD.MOV.U32 R10, RZ, RZ, R2 ;  /* 0x000000ffff0a7224 */ /* 0x004fe400078e0002 */
[----:B------:R-:W-:Y:S02]  /*12980*/  IMAD.HI.U32 R2, R0, R11, RZ ;  /* 0x0000000b00027227 */ /* 0x000fe400078e00ff */
[----:B-1----:R-:W2:Y:S04]  /*12990*/  LDL.LU R0, [R1+0x160] ;  /* 0x0001600001007983 */ /* 0x002ea80000300800 */
[----:B------:R0:W-:Y:S04]  /*129a0*/  STL [R1+0x848], R8 ;  /* 0x0008480801007387 */ /* 0x0001e80000100800 */
[----:B0-----:R-:W4:Y:S01]  /*129b0*/  LDL.LU R8, [R1+0x76a0] ;  /* 0x0076a00001087983 */ /* 0x001f220000300800 */
[----:B-----5:R-:W-:-:S03]  /*129c0*/  ISETP.GE.AND P6, PT, R15, RZ, PT ;  /* 0x000000ff0f00720c */ /* 0x020fc60003fc6270 */
[----:B------:R-:W5:Y:S01]  /*129d0*/  LDL.LU R15, [R1+0x769c] ;  /* 0x00769c00010f7983 */ /* 0x000f620000300800 */
[C---:B------:R-:W-:Y:S02]  /*129e0*/  ISETP.GT.U32.AND P3, PT, R26.reuse, R6, PT ;  /* 0x000000061a00720c */ /* 0x040fe40003f64070 */
[C---:B------:R-:W-:Y:S01]  /*129f0*/  ISETP.GT.U32.AND P4, PT, R26.reuse, R7, PT ;  /* 0x000000071a00720c */ /* 0x040fe20003f84070 */
[----:B------:R-:W-:Y:S02]  /*12a00*/  IMAD.MOV R4, RZ, RZ, -R4 ;  /* 0x000000ffff047224 */ /* 0x000fe400078e0a04 */
[----:B------:R-:W-:Y:S02]  /*12a10*/  IMAD.MOV R2, RZ, RZ, -R2 ;  /* 0x000000ffff027224 */ /* 0x000fe400078e0a02 */
[----:B------:R-:W-:-:S06]  /*12a20*/  IMAD R4, R26, R4, R12 ;  /* 0x000000041a047224 */ /* 0x000fcc00078e020c */
[--C-:B------:R-:W-:Y:S02]  /*12a30*/  @!P3 IMAD.IADD R6, R6, 0x1, -R26.reuse ;  /* 0x000000010606b824 */ /* 0x100fe400078e0a1a */
[----:B------:R-:W-:Y:S01]  /*12a40*/  @!P4 IMAD.IADD R7, R7, 0x1, -R26 ;  /* 0x000000010707c824 */ /* 0x000fe200078e0a1a */
[----:B---3--:R-:W-:Y:S01]  /*12a50*/  ISETP.GE.AND P4, PT, R14, RZ, PT ;  /* 0x000000ff0e00720c */ /* 0x008fe20003f86270 */
[----:B------:R-:W-:Y:S02]  /*12a60*/  IMAD.MOV.U32 R14, RZ, RZ, R10 ;  /* 0x000000ffff0e7224 */ /* 0x000fe400078e000a */
[----:B------:R-:W-:Y:S02]  /*12a70*/  IMAD.MOV.U32 R10, RZ, RZ, R6 ;  /* 0x000000ffff0a7224 */ /* 0x000fe400078e0006 */
[----:B------:R-:W-:Y:S02]  /*12a80*/  IMAD R2, R26, R2, R11 ;  /* 0x000000021a027224 */ /* 0x000fe400078e020b */
[----:B-----5:R-:W-:Y:S01]  /*12a90*/  @!P0 IMAD.IADD R15, R15, 0x1, -R26 ;  /* 0x000000010f0f8824 */ /* 0x020fe200078e0a1a */
[----:B--2---:R-:W-:-:S02]  /*12aa0*/  ISETP.GE.AND P0, PT, R0, RZ, PT ;  /* 0x000000ff0000720c */ /* 0x004fc40003f06270 */
[----:B------:R-:W2:Y:S04]  /*12ab0*/  LDL R0, [R1+0x174] ;  /* 0x0001740001007983 */ /* 0x000ea80000100800 */
[----:B------:R0:W-:Y:S04]  /*12ac0*/  STL [R1+0x7698], R25 ;  /* 0x0076981901007387 */ /* 0x0001e80000100800 */
[----:B------:R-:W3:Y:S04]  /*12ad0*/  LDL.LU R12, [R1+0x178] ;  /* 0x00017800010c7983 */ /* 0x000ee80000300800 */
[----:B------:R-:W5:Y:S04]  /*12ae0*/  LDL.LU R6, [R1+0x168] ;  /* 0x0001680001067983 */ /* 0x000f680000300800 */
[----:B------:R-:W3:Y:S01]  /*12af0*/  LDL.LU R11, [R1+0x16c] ;  /* 0x00016c00010b7983 */ /* 0x000ee20000300800 */
[----:B----4-:R-:W-:Y:S01]  /*12b00*/  ISETP.GT.U32.AND P5, PT, R26, R8, PT ;  /* 0x000000081a00720c */ /* 0x010fe20003fa4070 */
[----:B------:R-:W-:-:S02]  /*12b10*/  @!P1 IMAD.MOV R10, RZ, RZ, -R10 ;  /* 0x000000ffff0a9224 */ /* 0x000fc400078e0a0a */
[----:B0-----:R-:W-:-:S10]  /*12b20*/  IMAD.MOV.U32 R25, RZ, RZ, R5 ;  /* 0x000000ffff197224 */ /* 0x001fd400078e0005 */
[----:B------:R-:W-:-:S05]  /*12b30*/  @!P5 IMAD.IADD R8, R8, 0x1, -R26 ;  /* 0x000000010808d824 */ /* 0x000fca00078e0a1a */
[----:B------:R-:W-:Y:S01]  /*12b40*/  ISETP.GT.U32.AND P1, PT, R26, R8, PT ;  /* 0x000000081a00720c */ /* 0x000fe20003f24070 */
[----:B------:R-:W-:Y:S01]  /*12b50*/  @!P2 IMAD.MOV R25, RZ, RZ, -R25 ;  /* 0x000000ffff19a224 */ /* 0x000fe200078e0a19 */
[----:B------:R0:W-:Y:S04]  /*12b60*/  STL [R1+0x6c0], R10 ;  /* 0x0006c00a01007387 */ /* 0x0001e80000100800 */
[----:B0-----:R-:W4:Y:S07]  /*12b70*/  LDL.LU R10, [R1+0x170] ;  /* 0x00017000010a7983 */ /* 0x001f2e0000300800 */
[----:B------:R-:W-:Y:S01]  /*12b80*/  @!P1 IMAD.IADD R8, R8, 0x1, -R26 ;  /* 0x0000000108089824 */ /* 0x000fe200078e0a1a */
[----:B------:R0:W-:Y:S04]  /*12b90*/  STL [R1+0x6bc], R25 ;  /* 0x0006bc1901007387 */ /* 0x0001e80000100800 */
[----:B0-----:R-:W4:Y:S01]  /*12ba0*/  LDL.LU R25, [R1+0x7698] ;  /* 0x0076980001197983 */ /* 0x001f220000300800 */
[----:B--2---:R-:W-:Y:S01]  /*12bb0*/  IABS R5, R0 ;  /* 0x0000000000057213 */ /* 0x004fe20000000000 */
[----:B------:R-:W-:-:S02]  /*12bc0*/  IMAD.MOV.U32 R0, RZ, RZ, R15 ;  /* 0x000000ffff007224 */ /* 0x000fc400078e000f */
[----:B------:R-:W2:Y:S02]  /*12bd0*/  LDL.LU R15, [R1+0x174] ;  /* 0x00017400010f7983 */ /* 0x000ea40000300800 */
[----:B------:R-:W-:-:S05]  /*12be0*/  @!P6 IMAD.MOV R0, RZ, RZ, -R0 ;  /* 0x000000ffff00e224 */ /* 0x000fca00078e0a00 */
[----:B------:R0:W-:Y:S01]  /*12bf0*/  STL [R1+0x844], R0 ;  /* 0x0008440001007387 */ /* 0x0001e20000100800 */
[----:B---3--:R-:W-:-:S03]  /*12c00*/  ISETP.GE.AND P1, PT, R11, RZ, PT ;  /* 0x000000ff0b00720c */ /* 0x008fc60003f26270 */
[----:B0-----:R-:W3:Y:S04]  /*12c10*/  LDL.LU R0, [R1+0x7694] ;  /* 0x0076940001007983 */ /* 0x001ee80000300800 */
[----:B------:R-:W5:Y:S01]  /*12c20*/  LDL.LU R11, [R1+0x180] ;  /* 0x00018000010b7983 */ /* 0x000f620000300800 */
[C---:B------:R-:W-:Y:S02]  /*12c30*/  ISETP.GT.U32.AND P5, PT, R26.reuse, R7, PT ;  /* 0x000000071a00720c */ /* 0x040fe40003fa4070 */
[----:B------:R-:W-:-:S11]  /*12c40*/  ISETP.GT.U32.AND P2, PT, R26, R2, PT ;  /* 0x000000021a00720c */ /* 0x000fd60003f44070 */
[--C-:B------:R-:W-:Y:S02]  /*12c50*/  @!P5 IMAD.IADD R7, R7, 0x1, -R26.reuse ;  /* 0x000000010707d824 */ /* 0x100fe400078e0a1a */
[----:B------:R-:W-:Y:S02]  /*12c60*/  @!P2 IMAD.IADD R2, R2, 0x1, -R26 ;  /* 0x000000010202a824 */ /* 0x000fe400078e0a1a */
[----:B------:R-:W-:Y:S01]  /*12c70*/  @!P0 IMAD.MOV R7, RZ, RZ, -R7 ;  /* 0x000000ffff078224 */ /* 0x000fe200078e0a07 */
[----:B------:R-:W-:Y:S02]  /*12c80*/  ISETP.GT.U32.AND P3, PT, R26, R9, PT ;  /* 0x000000091a00720c */ /* 0x000fe40003f64070 */
[----:B--2---:R-:W-:Y:S01]  /*12c90*/  ISETP.GE.AND P2, PT, R15, RZ, PT ;  /* 0x000000ff0f00720c */ /* 0x004fe20003f46270 */
[----:B-----5:R0:W-:Y:S04]  /*12ca0*/  STL [R1+0x7690], R11 ;  /* 0x0076900b01007387 */ /* 0x0201e80000100800 */
[----:B------:R-:W2:Y:S04]  /*12cb0*/  LDL.LU R15, [R1+0x1b4] ;  /* 0x0001b400010f7983 */ /* 0x000ea80000300800 */
[----:B------:R-:W-:Y:S01]  /*12cc0*/  STL [R1+0x6b4], R7 ;  /* 0x0006b40701007387 */ /* 0x000fe20000100800 */
[----:B0-----:R-:W-:-:S03]  /*12cd0*/  IMAD.MOV.U32 R11, RZ, RZ, R8 ;  /* 0x000000ffff0b7224 */ /* 0x001fc600078e0008 */
[----:B------:R-:W5:Y:S01]  /*12ce0*/  LDL.LU R8, [R1+0x17c] ;  /* 0x00017c0001087983 */ /* 0x000f620000300800 */
[----:B------:R-:W-:-:S05]  /*12cf0*/  @!P3 IMAD.IADD R9, R9, 0x1, -R26 ;  /* 0x000000010909b824 */ /* 0x000fca00078e0a1a */
[----:B------:R-:W-:Y:S02]  /*12d00*/  ISETP.GT.U32.AND P3, PT, R26, R9, PT ;  /* 0x000000091a00720c */ /* 0x000fe40003f64070 */
[----:B------:R-:W-:Y:S01]  /*12d10*/  ISETP.GE.AND P6, PT, R6, RZ, PT ;  /* 0x000000ff0600720c */ /* 0x000fe20003fc6270 */
[----:B---3--:R-:W-:Y:S01]  /*12d20*/  IMAD.HI.U32 R6, R0, R5, RZ ;  /* 0x0000000500067227 */ /* 0x008fe200078e00ff */
[----:B------:R-:W-:-:S03]  /*12d30*/  ISETP.GT.U32.AND P0, PT, R26, R2, PT ;  /* 0x000000021a00720c */ /* 0x000fc60003f04070 */
[----:B------:R-:W-:-:S06]  /*12d40*/  IMAD.MOV R6, RZ, RZ, -R6 ;  /* 0x000000ffff067224 */ /* 0x000fcc00078e0a06 */
[----:B------:R-:W-:Y:S01]  /*12d50*/  @!P3 IMAD.IADD R9, R9, 0x1, -R26 ;  /* 0x000000010909b824 */ /* 0x000fe200078e0a1a */
[----:B----4-:R-:W-:Y:S02]  /*12d60*/  ISETP.GE.AND P3, PT, R10, RZ, PT ;  /* 0x000000ff0a00720c */ /* 0x010fe40003f66270 */
[----:B------:R-:W-:Y:S01]  /*12d70*/  IABS R10, R12 ;  /* 0x0000000c000a7213 */ /* 0x000fe20000000000 */
[----:B------:R-:W-:Y:S02]  /*12d80*/  IMAD R6, R26, R6, R5 ;  /* 0x000000061a067224 */ /* 0x000fe400078e0205 */
[----:B------:R-:W-:Y:S02]  /*12d90*/  @!P4 IMAD.MOV R11, RZ, RZ, -R11 ;  /* 0x000000ffff0bc224 */ /* 0x000fe400078e0a0b */
[----:B------:R-:W-:Y:S01]  /*12da0*/  IMAD.HI.U32 R5, R0, R10, RZ ;  /* 0x0000000a00057227 */ /* 0x000fe200078e00ff */
[----:B------:R-:W-:-:S03]  /*12db0*/  ISETP.GT.U32.AND P4, PT, R26, R6, PT ;  /* 0x000000061a00720c */ /* 0x000fc60003f84070 */
[----:B------:R-:W-:Y:S01]  /*12dc0*/  @!P6 IMAD.MOV R9, RZ, RZ, -R9 ;  /* 0x000000ffff09e224 */ /* 0x000fe200078e0a09 */
[----:B------:R0:W-:Y:S01]  /*12dd0*/  STL [R1+0x840], R11 ;  /* 0x0008400b01007387 */ /* 0x0001e20000100800 */
[----:B------:R-:W-:Y:S01]  /*12de0*/  IMAD.MOV R5, RZ, RZ, -R5 ;  /* 0x000000ffff057224 */ /* 0x000fe200078e0a05 */
[----:B------:R-:W-:Y:S01]  /*12df0*/  ISETP.GE.AND P6, PT, R12, RZ, PT ;  /* 0x000000ff0c00720c */ /* 0x000fe20003fc6270 */
[----:B------:R-:W-:Y:S02]  /*12e00*/  IMAD.MOV.U32 R12, RZ, RZ, R14 ;  /* 0x000000ffff0c7224 */ /* 0x000fe400078e000e */
[----:B------:R-:W-:Y:S01]  /*12e10*/  @!P0 IMAD.IADD R2, R2, 0x1, -R26 ;  /* 0x0000000102028824 */ /* 0x000fe200078e0a1a */
[----:B0-----:R-:W3:Y:S01]  /*12e20*/  LDL.LU R11, [R1+0x7690] ;  /* 0x00769000010b7983 */ /* 0x001ee20000300800 */
[----:B------:R-:W-:-:S03]  /*12e30*/  IMAD R5, R26, R5, R10 ;  /* 0x000000051a057224 */ /* 0x000fc600078e020a */
[----:B------:R0:W-:Y:S01]  /*12e40*/  STL [R1+0x83c], R9 ;  /* 0x00083c0901007387 */ /* 0x0001e20000100800 */
[----:B------:R-:W-:-:S03]  /*12e50*/  IMAD.MOV.U32 R10, RZ, RZ, R2 ;  /* 0x000000ffff0a7224 */ /* 0x000fc600078e0002 */
[----:B------:R-:W4:Y:S01]  /*12e60*/  LDL.LU R14, [R1+0x188] ;  /* 0x00018800010e7983 */ /* 0x000f220000300800 */
[----:B------:R-:W-:Y:S02]  /*12e70*/  @!P1 IMAD.MOV R10, RZ, RZ, -R10 ;  /* 0x000000ffff0a9224 */ /* 0x000fe400078e0a0a */
[----:B------:R-:W-:-:S03]  /*12e80*/  @!P4 IMAD.IADD R6, R6, 0x1, -R26 ;  /* 0x000000010606c824 */ /* 0x000fc600078e0a1a */
[----:B------:R1:W-:Y:S01]  /*12e90*/  STL [R1+0x838], R10 ;  /* 0x0008380a01007387 */ /* 0x0003e20000100800 */
[----:B------:R-:W-:Y:S02]  /*12ea0*/  ISETP.GT.U32.AND P5, PT, R26, R4, PT ;  /* 0x000000041a00720c */ /* 0x000fe40003fa4070 */
[----:B--2---:R-:W-:Y:S02]  /*12eb0*/  ISETP.GE.AND P4, PT, R15, RZ, PT ;  /* 0x000000ff0f00720c */ /* 0x004fe40003f86270 */
[----:B-----5:R-:W-:Y:S02]  /*12ec0*/  IABS R7, R8 ;  /* 0x0000000800077213 */ /* 0x020fe40000000000 */
[----:B------:R-:W-:Y:S02]  /*12ed0*/  ISETP.GE.AND P0, PT, R8, RZ, PT ;  /* 0x000000ff0800720c */ /* 0x000fe40003f06270 */
[----:B------:R-:W-:Y:S01]  /*12ee0*/  IABS R8, R15 ;  /* 0x0000000f00087213 */ /* 0x000fe20000000000 */
[----:B------:R-:W-:-:S02]  /*12ef0*/  IMAD.MOV.U32 R15, RZ, RZ, R12 ;  /* 0x000000ffff0f7224 */ /* 0x000fc400078e000c */
[----:B------:R-:W2:Y:S02]  /*12f00*/  LDL.LU R12, [R1+0x18c] ;  /* 0x00018c00010c7983 */ /* 0x000ea40000300800 */
[----:B------:R-:W-:-:S05]  /*12f10*/  @!P5 IMAD.IADD R4, R4, 0x1, -R26 ;  /* 0x000000010404d824 */ /* 0x000fca00078e0a1a */
[----:B------:R-:W-:Y:S01]  /*12f20*/  ISETP.GT.U32.AND P5, PT, R26, R4, PT ;  /* 0x000000041a00720c */ /* 0x000fe20003fa4070 */
[----:B0-----:R-:W-:-:S12]  /*12f30*/  IMAD.HI.U32 R9, R0, R7, RZ ;  /* 0x0000000700097227 */ /* 0x001fd800078e00ff */
[----:B------:R-:W-:Y:S01]  /*12f40*/  @!P5 IMAD.IADD R4, R4, 0x1, -R26 ;  /* 0x000000010404d824 */ /* 0x000fe200078e0a1a */
[C---:B------:R-:W-:Y:S02]  /*12f50*/  ISETP.GT.U32.AND P5, PT, R26.reuse, R5, PT ;  /* 0x000000051a00720c */ /* 0x040fe40003fa4070 */
[C---:B------:R-:W-:Y:S01]  /*12f60*/  ISETP.GT.U32.AND P1, PT, R26.reuse, R6, PT ;  /* 0x000000061a00720c */ /* 0x040fe20003f24070 */
[----:B------:R-:W-:Y:S02]  /*12f70*/  IMAD.MOV R9, RZ, RZ, -R9 ;  /* 0x000000ffff097224 */ /* 0x000fe400078e0a09 */
[----:B-1----:R-:W-:Y:S02]  /*12f80*/  IMAD.MOV.U32 R10, RZ, RZ, R4 ;  /* 0x000000ffff0a7224 */ /* 0x002fe400078e0004 */
[----:B------:R-:W-:-:S06]  /*12f90*/  IMAD R7, R26, R9, R7 ;  /* 0x000000091a077224 */ /* 0x000fcc00078e0207 */
[----:B------:R-:W-:Y:S02]  /*12fa0*/  @!P5 IMAD.IADD R5, R5, 0x1, -R26 ;  /* 0x000000010505d824 */ /* 0x000fe400078e0a1a */
[----:B------:R-:W-:-:S03]  /*12fb0*/  IMAD.HI.U32 R9, R0, R8, RZ ;  /* 0x0000000800097227 */ /* 0x000fc600078e00ff */
[----:B------:R-:W-:Y:S01]  /*12fc0*/  ISETP.GT.U32.AND P5, PT, R26, R5, PT ;  /* 0x000000051a00720c */ /* 0x000fe20003fa4070 */
[----:B------:R-:W-:Y:S02]  /*12fd0*/  @!P3 IMAD.MOV R10, RZ, RZ, -R10 ;  /* 0x000000ffff0ab224 */ /* 0x000fe400078e0a0a */
[----:B------:R-:W-:Y:S02]  /*12fe0*/  IMAD.MOV R9, RZ, RZ, -R9 ;  /* 0x000000ffff097224 */ /* 0x000fe400078e0a09 */
[----:B------:R-:W-:Y:S01]  /*12ff0*/  @!P1 IMAD.IADD R6, R6, 0x1, -R26 ;  /* 0x0000000106069824 */ /* 0x000fe200078e0a1a */
[----:B---3--:R-:W-:Y:S01]  /*13000*/  IABS R2, R11 ;  /* 0x0000000b00027213 */ /* 0x008fe20000000000 */
[----:B------:R0:W-:Y:S01]  /*13010*/  STL [R1+0x6a4], R10 ;  /* 0x0006a40a01007387 */ /* 0x0001e20000100800 */
[----:B------:R-:W-:Y:S01]  /*13020*/  ISETP.GE.AND P1, PT, R11, RZ, PT ;  /* 0x000000ff0b00720c */ /* 0x000fe20003f26270 */
[----:B------:R-:W-:Y:S01]  /*13030*/  IMAD R8, R26, R9, R8 ;  /* 0x000000091a087224 */ /* 0x000fe200078e0208 */
[----:B----4-:R-:W-:Y:S01]  /*13040*/  IABS R11, R14 ;  /* 0x0000000e000b7213 */ /* 0x010fe20000000000 */
[----:B------:R-:W-:-:S02]  /*13050*/  IMAD.MOV.U32 R9, RZ, RZ, R15 ;  /* 0x000000ffff097224 */ /* 0x000fc400078e000f */
[----:B------:R-:W-:Y:S01]  /*13060*/  @!P5 IMAD.IADD R5, R5, 0x1, -R26 ;  /* 0x000000010505d824 */ /* 0x000fe200078e0a1a */
[----:B0-----:R-:W-:Y:S01]  /*13070*/  IABS R10, R15 ;  /* 0x0000000f000a7213 */ /* 0x001fe20000000000 */
[----:B------:R-:W-:Y:S02]  /*13080*/  IMAD.MOV.U32 R15, RZ, RZ, R6 ;  /* 0x000000ffff0f7224 */ /* 0x000fe400078e0006 */
[----:B------:R-:W-:-:S04]  /*13090*/  IMAD.HI.U32 R6, R0, R11, RZ ;  /* 0x0000000b00067227 */ /* 0x000fc800078e00ff */
[----:B------:R-:W-:Y:S02]  /*130a0*/  @!P2 IMAD.MOV R15, RZ, RZ, -R15 ;  /* 0x000000ffff0fa224 */ /* 0x000fe400078e0a0f */
[----:B------:R-:W-:Y:S02]  /*130b0*/  @!P6 IMAD.MOV R5, RZ, RZ, -R5 ;  /* 0x000000ffff05e224 */ /* 0x000fe400078e0a05 */
[----:B------:R-:W-:Y:S01]  /*130c0*/  IMAD.MOV R6, RZ, RZ, -R6 ;  /* 0x000000ffff067224 */ /* 0x000fe200078e0a06 */
[----:B------:R0:W-:Y:S03]  /*130d0*/  STL [R1+0x834], R15 ;  /* 0x0008340f01007387 */ /* 0x0001e60000100800 */
[----:B------:R-:W-:Y:S01]  /*130e0*/  IMAD R6, R26, R6, R11 ;  /* 0x000000061a067224 */ /* 0x000fe200078e020b */
[----:B0-----:R-:W3:Y:S04]  /*130f0*/  LDL R15, [R1+0x190] ;  /* 0x00019000010f7983 */ /* 0x001ee80000100800 */
[----:B------:R0:W-:Y:S04]  /*13100*/  STL [R1+0x830], R5 ;  /* 0x0008300501007387 */ /* 0x0001e80000100800 */
[----:B--2---:R1:W-:Y:S04]  /*13110*/  STL [R1+0x768c], R12 ;  /* 0x00768c0c01007387 */ /* 0x0043e80000100800 */
[----:B------:R-:W2:Y:S01]  /*13120*/  LDL.LU R11, [R1+0x194] ;  /* 0x00019400010b7983 */ /* 0x000ea20000300800 */
[----:B------:R-:W-:Y:S01]  /*13130*/  IMAD.HI.U32 R4, R0, R2, RZ ;  /* 0x0000000200047227 */ /* 0x000fe200078e00ff */
[----:B------:R-:W-:-:S03]  /*13140*/  ISETP.GT.U32.AND P3, PT, R26, R7, PT ;  /* 0x000000071a00720c */ /* 0x000fc60003f64070 */
[----:B------:R-:W-:Y:S01]  /*13150*/  IMAD.MOV R4, RZ, RZ, -R4 ;  /* 0x000000ffff047224 */ /* 0x000fe200078e0a04 */
[----:B------:R-:W-:-:S03]  /*13160*/  ISETP.GT.U32.AND P5, PT, R26, R8, PT ;  /* 0x000000081a00720c */ /* 0x000fc60003fa4070 */
[----:B------:R-:W-:-:S05]  /*13170*/  IMAD R2, R26, R4, R2 ;  /* 0x000000041a027224 */ /* 0x000fca00078e0202 */
[----:B------:R-:W-:Y:S01]  /*13180*/  ISETP.GT.U32.AND P2, PT, R26, R2, PT ;  /* 0x000000021a00720c */ /* 0x000fe20003f44070 */
[----:B------:R-:W-:-:S05]  /*13190*/  @!P3 IMAD.IADD R7, R7, 0x1, -R26 ;  /* 0x000000010707b824 */ /* 0x000fca00078e0a1a */
[----:B------:R-:W-:Y:S01]  /*131a0*/  ISETP.GT.U32.AND P3, PT, R26, R7, PT ;  /* 0x000000071a00720c */ /* 0x000fe20003f64070 */
[----:B------:R-:W-:-:S05]  /*131b0*/  @!P5 IMAD.IADD R8, R8, 0x1, -R26 ;  /* 0x000000010808d824 */ /* 0x000fca00078e0a1a */
[----:B------:R-:W-:Y:S01]  /*131c0*/  ISETP.GT.U32.AND P5, PT, R26, R8, PT ;  /* 0x000000081a00720c */ /* 0x000fe20003fa4070 */
[----:B------:R-:W-:Y:S01]  /*131d0*/  @!P2 IMAD.IADD R2, R2, 0x1, -R26 ;  /* 0x000000010202a824 */ /* 0x000fe200078e0a1a */
[----:B------:R-:W-:-:S04]  /*131e0*/  ISETP.GE.AND P6, PT, R9, RZ, PT ;  /* 0x000000ff0900720c */ /* 0x000fc80003fc6270 */
[----:B------:R-:W-:Y:S01]  /*131f0*/  ISETP.GT.U32.AND P2, PT, R26, R2, PT ;  /* 0x000000021a00720c */ /* 0x000fe20003f44070 */
[----:B------:R-:W-:-:S04]  /*13200*/  @!P3 IMAD.IADD R7, R7, 0x1, -R26 ;  /* 0x000000010707b824 */ /* 0x000fc800078e0a1a */
[----:B------:R-:W-:Y:S02]  /*13210*/  IMAD.MOV.U32 R9, RZ, RZ, R7 ;  /* 0x000000ffff097224 */ /* 0x000fe400078e0007 */
[----:B------:R-:W-:Y:S02]  /*13220*/  @!P5 IMAD.IADD R8, R8, 0x1, -R26 ;  /* 0x000000010808d824 */ /* 0x000fe400078e0a1a */
[----:B------:R-:W-:Y:S01]  /*13230*/  @!P0 IMAD.MOV R9, RZ, RZ, -R9 ;  /* 0x000000ffff098224 */ /* 0x000fe200078e0a09 */
[----:B0-----:R-:W-:Y:S01]  /*13240*/  IABS R5, R12 ;  /* 0x0000000c00057213 */ /* 0x001fe20000000000 */
[----:B-1----:R-:W-:Y:S02]  /*13250*/  IMAD.MOV.U32 R12, RZ, RZ, R8 ;  /* 0x000000ffff0c7224 */ /* 0x002fe400078e0008 */
[----:B------:R-:W-:Y:S01]  /*13260*/  @!P2 IMAD.IADD R2, R2, 0x1, -R26 ;  /* 0x000000010202a824 */ /* 0x000fe200078e0a1a */
[----:B------:R0:W-:Y:S01]  /*13270*/  STL [R1+0x698], R9 ;  /* 0x0006980901007387 */ /* 0x0001e20000100800 */
[----:B------:R-:W-:Y:S01]  /*13280*/  @!P4 IMAD.MOV R12, RZ, RZ, -R12 ;  /* 0x000000ffff0cc224 */ /* 0x000fe200078e0a0c */
[----:B------:R-:W-:-:S02]  /*13290*/  ISETP.GE.AND P5, PT, R14, RZ, PT ;  /* 0x000000ff0e00720c */ /* 0x000fc40003fa6270 */
[----:B---3--:R-:W-:Y:S01]  /*132a0*/  IABS R7, R15 ;  /* 0x0000000f00077213 */ /* 0x008fe20000000000 */
[----:B--2---:R1:W-:Y:S01]  /*132b0*/  STL [R1+0x7684], R11 ;  /* 0x0076840b01007387 */ /* 0x0043e20000100800 */
[----:B0-----:R-:W-:-:S03]  /*132c0*/  IABS R9, R11 ;  /* 0x0000000b00097213 */ /* 0x001fc60000000000 */
[----:B------:R0:W-:Y:S04]  /*132d0*/  STL [R1+0x7688], R20 ;  /* 0x0076881401007387 */ /* 0x0001e80000100800 */
[----:B-1----:R-:W2:Y:S04]  /*132e0*/  LDL.LU R11, [R1+0x190] ;  /* 0x00019000010b7983 */ /* 0x002ea80000300800 */
[----:B------:R-:W3:Y:S01]  /*132f0*/  LDL.LU R14, [R1+0x1cc] ;  /* 0x0001cc00010e7983 */ /* 0x000ee20000300800 */
[----:B0-----:R-:W-:-:S03]  /*13300*/  IMAD.MOV.U32 R20, RZ, RZ, R2 ;  /* 0x000000ffff147224 */ /* 0x001fc600078e0002 */
[----:B------:R-:W4:Y:S04]  /*13310*/  LDL.LU R15, [R1+0x19c] ;  /* 0x00019c00010f7983 */ /* 0x000f280000300800 */
[----:B------:R-:W5:Y:S04]  /*13320*/  LDL.LU R2, [R1+0x198] ;  /* 0x0001980001027983 */ /* 0x000f680000300800 */
[----:B------:R0:W-:Y:S04]  /*13330*/  STL [R1+0x694], R12 ;  /* 0x0006940c01007387 */ /* 0x0001e80000100800 */
[----:B0-----:R-:W3:Y:S01]  /*13340*/  LDL.LU R12, [R1+0x768c] ;  /* 0x00768c00010c7983 */ /* 0x001ee20000300800 */
[----:B------:R-:W-:-:S02]  /*13350*/  @!P1 IMAD.MOV R20, RZ, RZ, -R20 ;  /* 0x000000ffff149224 */ /* 0x000fc400078e0a14 */
[----:B------:R-:W-:-:S04]  /*13360*/  IMAD.HI.U32 R4, R0, R10, RZ ;  /* 0x0000000a00047227 */ /* 0x000fc800078e00ff */
[----:B------:R-:W-:-:S04]  /*13370*/  IMAD.MOV R4, RZ, RZ, -R4 ;  /* 0x000000ffff047224 */ /* 0x000fc800078e0a04 */
[----:B------:R-:W-:Y:S01]  /*13380*/  IMAD R4, R26, R4, R10 ;  /* 0x000000041a047224 */ /* 0x000fe200078e020a */
[----:B--2---:R-:W-:Y:S02]  /*13390*/  ISETP.GE.AND P1, PT, R11, RZ, PT ;  /* 0x000000ff0b00720c */ /* 0x004fe40003f26270 */
[----:B---3--:R-:W-:Y:S02]  /*133a0*/  ISETP.GE.AND P4, PT, R12, RZ, PT ;  /* 0x000000ff0c00720c */ /* 0x008fe40003f86270 */
[----:B------:R-:W2:Y:S04]  /*133b0*/  LDL.LU R12, [R1+0x1a0] ;  /* 0x0001a000010c7983 */ /* 0x000ea80000300800 */
[----:B------:R0:W-:Y:S04]  /*133c0*/  STL [R1+0x82c], R20 ;  /* 0x00082c1401007387 */ /* 0x0001e80000100800 */
[----:B0-----:R-:W3:Y:S04]  /*133d0*/  LDL.LU R20, [R1+0x7688] ;  /* 0x0076880001147983 */ /* 0x001ee80000300800 */
[----:B------:R-:W4:Y:S01]  /*133e0*/  LDL.LU R11, [R1+0x7684] ;  /* 0x00768400010b7983 */ /* 0x000f220000300800 */
[----:B------:R-:W-:Y:S01]  /*133f0*/  IMAD.HI.U32 R10, R0, R5, RZ ;  /* 0x00000005000a7227 */ /* 0x000fe200078e00ff */
[----:B------:R-:W-:-:S03]  /*13400*/  ISETP.GT.U32.AND P0, PT, R26, R6, PT ;  /* 0x000000061a00720c */ /* 0x000fc60003f04070 */
[----:B------:R-:W-:Y:S01]  /*13410*/  IMAD.MOV R10, RZ, RZ, -R10 ;  /* 0x000000ffff0a7224 */ /* 0x000fe200078e0a0a */
[----:B------:R-:W-:-:S03]  /*13420*/  ISETP.GT.U32.AND P3, PT, R26, R4, PT ;  /* 0x000000041a00720c */ /* 0x000fc60003f64070 */
[----:B------:R-:W-:-:S05]  /*13430*/  IMAD R5, R26, R10, R5 ;  /* 0x0000000a1a057224 */ /* 0x000fca00078e0205 */
[----:B------:R-:W-:Y:S01]  /*13440*/  ISETP.GT.U32.AND P2, PT, R26, R5, PT ;  /* 0x000000051a00720c */ /* 0x000fe20003f44070 */
[----:B------:R-:W-:-:S04]  /*13450*/  @!P0 IMAD.IADD R6, R6, 0x1, -R26 ;  /* 0x0000000106068824 */ /* 0x000fc800078e0a1a */
[----:B------:R-:W-:Y:S01]  /*13460*/  @!P3 IMAD.IADD R4, R4, 0x1, -R26 ;  /* 0x000000010404b824 */ /* 0x000fe200078e0a1a */
[----:B------:R-:W-:-:S04]  /*13470*/  ISETP.GT.U32.AND P0, PT, R26, R6, PT ;  /* 0x000000061a00720c */ /* 0x000fc80003f04070 */
[----:B------:R-:W-:-:S03]  /*13480*/  ISETP.GT.U32.AND P3, PT, R26, R4, PT ;  /* 0x000000041a00720c */ /* 0x000fc60003f64070 */
[----:B------:R-:W-:Y:S02]  /*13490*/  @!P2 IMAD.IADD R5, R5, 0x1, -R26 ;  /* 0x000000010505a824 */ /* 0x000fe400078e0a1a */
[----:B------:R-:W-:-:S03]  /*134a0*/  IMAD.MOV.U32 R10, RZ, RZ, R9 ;  /* 0x000000ffff0a7224 */ /* 0x000fc600078e0009 */
[----:B------:R-:W-:Y:S01]  /*134b0*/  ISETP.GT.U32.AND P2, PT, R26, R5, PT ;  /* 0x000000051a00720c */ /* 0x000fe20003f44070 */
[----:B------:R-:W-:-:S04]  /*134c0*/  IMAD.HI.U32 R9, R0, R7, RZ ;  /* 0x0000000700097227 */ /* 0x000fc800078e00ff */
[--C-:B------:R-:W-:Y:S02]  /*134d0*/  @!P0 IMAD.IADD R6, R6, 0x1, -R26.reuse ;  /* 0x0000000106068824 */ /* 0x100fe400078e0a1a */
[----:B------:R-:W-:Y:S02]  /*134e0*/  @!P3 IMAD.IADD R4, R4, 0x1, -R26 ;  /* 0x000000010404b824 */ /* 0x000fe400078e0a1a */
[----:B------:R-:W-:Y:S02]  /*134f0*/  IMAD.MOV R9, RZ, RZ, -R9 ;  /* 0x000000ffff097224 */ /* 0x000fe400078e0a09 */
[----:B------:R-:W-:Y:S02]  /*13500*/  @!P6 IMAD.MOV R4, RZ, RZ, -R4 ;  /* 0x000000ffff04e224 */ /* 0x000fe400078e0a04 */
[----:B------:R-:W-:Y:S01]  /*13510*/  IMAD R7, R26, R9, R7 ;  /* 0x000000091a077224 */ /* 0x000fe200078e0207 */
[----:B------:R-:W-:Y:S01]  /*13520*/  IABS R9, R14 ;  /* 0x0000000e00097213 */ /* 0x000fe20000000000 */
[----:B------:R-:W-:Y:S01]  /*13530*/  @!P2 IMAD.IADD R5, R5, 0x1, -R26 ;  /* 0x000000010505a824 */ /* 0x000fe200078e0a1a */
[----:B------:R-:W-:Y:S01]  /*13540*/  STL [R1+0x68c], R4 ;  /* 0x00068c0401007387 */ /* 0x000fe20000100800 */
[----:B------:R-:W-:-:S02]  /*13550*/  ISETP.GE.AND P2, PT, R14, RZ, PT ;  /* 0x000000ff0e00720c */ /* 0x000fc40003f46270 */
[----:B------:R-:W-:-:S04]  /*13560*/  IMAD.MOV.U32 R14, RZ, RZ, R5 ;  /* 0x000000ffff0e7224 */ /* 0x000fc800078e0005 */
[----:B------:R-:W-:Y:S01]  /*13570*/  @!P4 IMAD.MOV R14, RZ, RZ, -R14 ;  /* 0x000000ffff0ec224 */ /* 0x000fe200078e0a0e */
[----:B----4-:R-:W-:Y:S01]  /*13580*/  ISETP.GE.AND P3, PT, R11, RZ, PT ;  /* 0x000000ff0b00720c */ /* 0x010fe20003f66270 */
[----:B------:R-:W-:-:S04]  /*13590*/  IMAD.MOV.U32 R11, RZ, RZ, R6 ;  /* 0x000000ffff0b7224 */ /* 0x000fc800078e0006 */
[----:B------:R-:W-:-:S05]  /*135a0*/  @!P5 IMAD.MOV R11, RZ, RZ, -R11 ;  /* 0x000000ffff0bd224 */ /* 0x000fca00078e0a0b */
[----:B------:R0:W-:Y:S04]  /*135b0*/  STL [R1+0x688], R11 ;  /* 0x0006880b01007387 */ /* 0x0001e80000100800 */
[----:B------:R-:W4:Y:S01]  /*135c0*/  LDL R5, [R1+0x1a4] ;  /* 0x0001a40001057983 */ /* 0x000f220000100800 */
[----:B0-----:R-:W-:-:S04]  /*135d0*/  IMAD.HI.U32 R11, R0, R9, RZ ;  /* 0x00000009000b7227 */ /* 0x001fc800078e00ff */
[----:B------:R-:W-:Y:S01]  /*135e0*/  IMAD.MOV R11, RZ, RZ, -R11 ;  /* 0x000000ffff0b7224 */ /* 0x000fe200078e0a0b */
[----:B------:R0:W-:Y:S03]  /*135f0*/  STL [R1+0x684], R14 ;  /* 0x0006840e01007387 */ /* 0x0001e60000100800 */
[----:B------:R-:W-:Y:S01]  /*13600*/  IMAD R9, R26, R11, R9 ;  /* 0x0000000b1a097224 */ /* 0x000fe200078e0209 */
[----:B0-----:R-:W3:Y:S04]  /*13610*/  LDL.LU R14, [R1+0x1ac] ;  /* 0x0001ac00010e7983 */ /* 0x001ee80000300800 */
[----:B------:R-:W4:Y:S01]  /*13620*/  LDL R11, [R1+0x1a8] ;  /* 0x0001a800010b7983 */ /* 0x000f220000100800 */
[----:B------:R-:W-:-:S04]  /*13630*/  IMAD.HI.U32 R8, R0, R10, RZ ;  /* 0x0000000a00087227 */ /* 0x000fc800078e00ff */
[----:B------:R-:W-:Y:S01]  /*13640*/  IMAD.MOV R8, RZ, RZ, -R8 ;  /* 0x000000ffff087224 */ /* 0x000fe200078e0a08 */
[----:B------:R-:W-:-:S03]  /*13650*/  ISETP.GT.U32.AND P0, PT, R26, R7, PT ;  /* 0x000000071a00720c */ /* 0x000fc60003f04070 */
[----:B------:R-:W-:-:S05]  /*13660*/  IMAD R8, R26, R8, R10 ;  /* 0x000000081a087224 */ /* 0x000fca00078e020a */
[----:B------:R-:W-:Y:S02]  /*13670*/  ISETP.GT.U32.AND P5, PT, R26, R8, PT ;  /* 0x000000081a00720c */ /* 0x000fe40003fa4070 */
[----:B-----5:R-:W-:Y:S02]  /*13680*/  IABS R10, R2 ;  /* 0x00000002000a7213 */ /* 0x020fe40000000000 */
[----:B------:R-:W-:Y:S01]  /*13690*/  ISETP.GE.AND P6, PT, R2, RZ, PT ;  /* 0x000000ff0200720c */ /* 0x000fe20003fc6270 */
[----:B------:R-:W-:Y:S02]  /*136a0*/  @!P0 IMAD.IADD R7, R7, 0x1, -R26 ;  /* 0x0000000107078824 */ /* 0x000fe400078e0a1a */
[----:B------:R-:W-:Y:S01]  /*136b0*/  IMAD.HI.U32 R2, R0, R10, RZ ;  /* 0x0000000a00027227 */ /* 0x000fe200078e00ff */
[----:B------:R-:W-:Y:S02]  /*136c0*/  IABS R6, R15 ;  /* 0x0000000f00067213 */ /* 0x000fe40000000000 */
[----:B------:R-:W-:-:S03]  /*136d0*/  ISETP.GT.U32.AND P0, PT, R26, R7, PT ;  /* 0x000000071a00720c */ /* 0x000fc60003f04070 */
[----:B------:R-:W-:Y:S02]  /*136e0*/  @!P5 IMAD.IADD R8, R8, 0x1, -R26 ;  /* 0x000000010808d824 */ /* 0x000fe400078e0a1a */
[----:B------:R-:W-:-:S03]  /*136f0*/  IMAD.MOV R2, RZ, RZ, -R2 ;  /* 0x000000ffff027224 */ /* 0x000fc600078e0a02 */
[C---:B------:R-:W-:Y:S01]  /*13700*/  ISETP.GT.U32.AND P5, PT, R26.reuse, R8, PT ;  /* 0x000000081a00720c */ /* 0x040fe20003fa4070 */
[----:B------:R-:W-:Y:S02]  /*13710*/  IMAD R10, R26, R2, R10 ;  /* 0x000000021a0a7224 */ /* 0x000fe400078e020a */
[----:B------:R-:W-:Y:S01]  /*13720*/  IMAD.HI.U32 R2, R0, R6, RZ ;  /* 0x0000000600027227 */ /* 0x000fe200078e00ff */
[----:B--2---:R-:W-:-:S03]  /*13730*/  IABS R4, R12 ;  /* 0x0000000c00047213 */ /* 0x004fc60000000000 */
[----:B------:R-:W-:Y:S02]  /*13740*/  IMAD.MOV R2, RZ, RZ, -R2 ;  /* 0x000000ffff027224 */ /* 0x000fe400078e0a02 */
[----:B------:R-:W-:Y:S02]  /*13750*/  @!P0 IMAD.IADD R7, R7, 0x1, -R26 ;  /* 0x0000000107078824 */ /* 0x000fe400078e0a1a */
[----:B------:R-:W-:Y:S02]  /*13760*/  IMAD R2, R26, R2, R6 ;  /* 0x000000021a027224 */ /* 0x000fe400078e0206 */
[----:B------:R-:W-:Y:S02]  /*13770*/  IMAD.MOV.U32 R6, RZ, RZ, R4 ;  /* 0x000000ffff067224 */ /* 0x000fe400078e0004 */
[----:B------:R-:W-:Y:S02]  /*13780*/  @!P5 IMAD.IADD R8, R8, 0x1, -R26 ;  /* 0x000000010808d824 */ /* 0x000fe400078e0a1a */
[----:B------:R-:W-:Y:S01]  /*13790*/  @!P1 IMAD.MOV R7, RZ, RZ, -R7 ;  /* 0x000000ffff079224 */ /* 0x000fe200078e0a07 */
[----:B------:R-:W-:Y:S01]  /*137a0*/  ISETP.GE.AND P1, PT, R15, RZ, PT ;  /* 0x000000ff0f00720c */ /* 0x000fe20003f26270 */
[----:B------:R-:W-:-:S04]  /*137b0*/  IMAD.MOV.U32 R15, RZ, RZ, R8 ;  /* 0x000000ffff0f7224 */ /* 0x000fc800078e0008 */
[----:B------:R-:W-:Y:S01]  /*137c0*/  @!P3 IMAD.MOV R15, RZ, RZ, -R15 ;  /* 0x000000ffff0fb224 */ /* 0x000fe200078e0a0f */
[----:B------:R-:W-:Y:S04]  /*137d0*/  STL [R1+0x680], R7 ;  /* 0x0006800701007387 */ /* 0x000fe80000100800 */
[----:B------:R-:W-:Y:S04]  /*137e0*/  STL [R1+0x7680], R0 ;  /* 0x0076800001007387 */ /* 0x000fe80000100800 */
[----:B------:R-:W2:Y:S04]  /*137f0*/  LDL R8, [R1+0x1b0] ;  /* 0x0001b00001087983 */ /* 0x000ea80000100800 */
[----:B------:R0:W-:Y:S01]  /*13800*/  STL [R1+0x67c], R15 ;  /* 0x00067c0f01007387 */ /* 0x0001e20000100800 */
[----:B----4-:R-:W-:Y:S01]  /*13810*/  IABS R4, R11 ;  /* 0x0000000b00047213 */ /* 0x010fe20000000000 */
[----:B------:R-:W-:-:S04]  /*13820*/  IMAD.HI.U32 R11, R0, R6, RZ ;  /* 0x00000006000b7227 */ /* 0x000fc800078e00ff */
[----:B------:R-:W-:-:S04]  /*13830*/  IMAD.MOV R11, RZ, RZ, -R11 ;  /* 0x000000ffff0b7224 */ /* 0x000fc800078e0a0b */
[C---:B------:R-:W-:Y:S02]  /*13840*/  IMAD R6, R26.reuse, R11, R6 ;  /* 0x0000000b1a067224 */ /* 0x040fe400078e0206 */
[----:B------:R-:W4:Y:S04]  /*13850*/  LDL.LU R11, [R1+0x1a4] ;  /* 0x0001a400010b7983 */ /* 0x000f280000300800 */
[----:B0-----:R-:W5:Y:S01]  /*13860*/  LDL.LU R15, [R1+0x1bc] ;  /* 0x0001bc00010f7983 */ /* 0x001f620000300800 */
[----:B------:R-:W-:-:S13]  /*13870*/  ISETP.GT.U32.AND P0, PT, R26, R9, PT ;  /* 0x000000091a00720c */ /* 0x000fda0003f04070 */
[----:B------:R-:W-:Y:S01]  /*13880*/  @!P0 IMAD.IADD R9, R9, 0x1, -R26 ;  /* 0x0000000109098824 */ /* 0x000fe200078e0a1a */
[----:B------:R-:W-:Y:S01]  /*13890*/  ISETP.GE.AND P0, PT, R12, RZ, PT ;  /* 0x000000ff0c00720c */ /* 0x000fe20003f06270 */
[----:B------:R-:W-:-:S04]  /*138a0*/  IMAD.HI.U32 R12, R0, R4, RZ ;  /* 0x00000004000c7227 */ /* 0x000fc800078e00ff */
[----:B------:R-:W-:-:S04]  /*138b0*/  IMAD.MOV R12, RZ, RZ, -R12 ;  /* 0x000000ffff0c7224 */ /* 0x000fc800078e0a0c */
[C---:B------:R-:W-:Y:S01]  /*138c0*/  IMAD R4, R26.reuse, R12, R4 ;  /* 0x0000000c1a047224 */ /* 0x040fe200078e0204 */
[----:B------:R-:W-:Y:S01]  /*138d0*/  ISETP.GT.U32.AND P4, PT, R26, R10, PT ;  /* 0x0000000a1a00720c */ /* 0x000fe20003f84070 */
[----:B-----5:R0:W-:Y:S04]  /*138e0*/  STL [R1+0x767c], R15 ;  /* 0x00767c0f01007387 */ /* 0x0201e80000100800 */
[----:B0-----:R-:W5:Y:S04]  /*138f0*/  LDL R15, [R1+0x1b8] ;  /* 0x0001b800010f7983 */ /* 0x001f680000100800 */
[----:B------:R-:W3:Y:S04]  /*13900*/  LDL.LU R12, [R1+0x1a8] ;  /* 0x0001a800010c7983 */ /* 0x000ee80000300800 */
[----:B------:R-:W-:Y:S01]  /*13910*/  @!P4 IMAD.IADD R10, R10, 0x1, -R26 ;  /* 0x000000010a0ac824 */ /* 0x000fe200078e0a1a */
[----:B------:R-:W-:-:S04]  /*13920*/  ISETP.GT.U32.AND P5, PT, R26, R2, PT ;  /* 0x000000021a00720c */ /* 0x000fc80003fa4070 */
[C---:B------:R-:W-:Y:S02]  /*13930*/  ISETP.GT.U32.AND P4, PT, R26.reuse, R10, PT ;  /* 0x0000000a1a00720c */ /* 0x040fe40003f84070 */
[----:B------:R-:W-:Y:S02]  /*13940*/  IABS R5, R5 ;  /* 0x0000000500057213 */ /* 0x000fe40000000000 */
[----:B------:R-:W-:-:S05]  /*13950*/  ISETP.GT.U32.AND P3, PT, R26, R9, PT ;  /* 0x000000091a00720c */ /* 0x000fca0003f64070 */
[----:B------:R-:W-:-:S04]  /*13960*/  @!P5 IMAD.IADD R2, R2, 0x1, -R26 ;  /* 0x000000010202d824 */ /* 0x000fc800078e0a1a */
[----:B------:R-:W-:Y:S01]  /*13970*/  @!P4 IMAD.IADD R10, R10, 0x1, -R26 ;  /* 0x000000010a0ac824 */ /* 0x000fe200078e0a1a */
[----:B------:R-:W-:Y:S01]  /*13980*/  ISETP.GT.U32.AND P4, PT, R26, R6, PT ;  /* 0x000000061a00720c */ /* 0x000fe20003f84070 */
[----:B------:R-:W-:Y:S01]  /*13990*/  IMAD.HI.U32 R7, R0, R5, RZ ;  /* 0x0000000500077227 */ /* 0x000fe200078e00ff */
[----:B------:R-:W-:-:S03]  /*139a0*/  ISETP.GT.U32.AND P5, PT, R26, R2, PT ;  /* 0x000000021a00720c */ /* 0x000fc60003fa4070 */
[----:B------:R-:W-:-:S04]  /*139b0*/  IMAD.MOV.U32 R0, RZ, RZ, R10 ;  /* 0x000000ffff007224 */ /* 0x000fc800078e000a */
[----:B------:R-:W-:Y:S02]  /*139c0*/  @!P6 IMAD.MOV R0, RZ, RZ, -R0 ;  /* 0x000000ffff00e224 */ /* 0x000fe400078e0a00 */
[--C-:B------:R-:W-:Y:S02]  /*139d0*/  @!P3 IMAD.IADD R9, R9, 0x1, -R26.reuse ;  /* 0x000000010909b824 */ /* 0x100fe400078e0a1a */
[--C-:B------:R-:W-:Y:S01]  /*139e0*/  @!P4 IMAD.IADD R6, R6, 0x1, -R26.reuse ;  /* 0x000000010606c824 */ /* 0x100fe200078e0a1a */
[----:B------:R0:W-:Y:S01]  /*139f0*/  STL [R1+0x828], R0 ;  /* 0x0008280001007387 */ /* 0x0001e20000100800 */
[----:B------:R-:W-:-:S03]  /*13a00*/  @!P5 IMAD.IADD R2, R2, 0x1, -R26 ;  /* 0x000000010202d824 */ /* 0x000fc600078e0a1a */
[----:B0-----:R-:W4:Y:S01]  /*13a10*/  LDL.LU R0, [R1+0x7680] ;  /* 0x0076800001007983 */ /* 0x001f220000300800 */
[----:B---3--:R-:W-:Y:S02]  /*13a20*/  ISETP.GE.AND P4, PT, R12, RZ, PT ;  /* 0x000000ff0c00720c */ /* 0x008fe40003f86270 */
[----:B-----5:R-:W-:Y:S01]  /*13a30*/  IABS R12, R15 ;  /* 0x0000000f000c7213 */ /* 0x020fe20000000000 */
[----:B------:R-:W-:-:S04]  /*13a40*/  IMAD.MOV.U32 R15, RZ, RZ, R9 ;  /* 0x000000ffff0f7224 */ /* 0x000fc800078e0009 */
[----:B------:R-:W-:Y:S02]  /*13a50*/  @!P2 IMAD.MOV R15, RZ, RZ, -R15 ;  /* 0x000000ffff0fa224 */ /* 0x000fe400078e0a0f */
[----:B------:R-:W-:Y:S02]  /*13a60*/  IMAD.MOV.U32 R9, RZ, RZ, R2 ;  /* 0x000000ffff097224 */ /* 0x000fe400078e0002 */
[----:B------:R-:W3:Y:S04]  /*13a70*/  LDL R2, [R1+0x1c0] ;  /* 0x0001c00001027983 */ /* 0x000ee80000100800 */
[----:B------:R0:W-:Y:S04]  /*13a80*/  STL [R1+0x824], R15 ;  /* 0x0008240f01007387 */ /* 0x0001e80000100800 */
[----:B0-----:R-:W5:Y:S01]  /*13a90*/  LDL.LU R15, [R1+0x767c] ;  /* 0x00767c00010f7983 */ /* 0x001f620000300800 */
[----:B------:R-:W-:Y:S01]  /*13aa0*/  IMAD.MOV R7, RZ, RZ, -R7 ;  /* 0x000000ffff077224 */ /* 0x000fe200078e0a07 */
[----:B--2---:R-:W-:-:S03]  /*13ab0*/  IABS R10, R8 ;  /* 0x00000008000a7213 */ /* 0x004fc60000000000 */
[C---:B------:R-:W-:Y:S01]  /*13ac0*/  IMAD R5, R26.reuse, R7, R5 ;  /* 0x000000071a057224 */ /* 0x040fe200078e0205 */
[----:B------:R-:W-:Y:S02]  /*13ad0*/  IABS R7, R14 ;  /* 0x0000000e00077213 */ /* 0x000fe40000000000 */
[----:B------:R-:W-:-:S03]  /*13ae0*/  ISETP.GT.U32.AND P3, PT, R26, R4, PT ;  /* 0x000000041a00720c */ /* 0x000fc60003f64070 */
[----:B------:R-:W-:Y:S01]  /*13af0*/  IMAD.MOV.U32 R8, RZ, RZ, R7 ;  /* 0x000000ffff087224 */ /* 0x000fe200078e0007 */
[----:B----4-:R-:W-:Y:S01]  /*13b00*/  ISETP.GE.AND P5, PT, R11, RZ, PT ;  /* 0x000000ff0b00720c */ /* 0x010fe20003fa6270 */
[----:B------:R-:W-:Y:S02]  /*13b10*/  IMAD.MOV.U32 R7, RZ, RZ, R10 ;  /* 0x000000ffff077224 */ /* 0x000fe400078e000a */
[----:B------:R-:W-:Y:S02]  /*13b20*/  @!P1 IMAD.MOV R9, RZ, RZ, -R9 ;  /* 0x000000ffff099224 */ /* 0x000fe400078e0a09 */
[----:B------:R-:W-:-:S04]  /*13b30*/  IMAD.HI.U32 R11, R0, R8, RZ ;  /* 0x00000008000b7227 */ /* 0x000fc800078e00ff */
[----:B------:R-:W-:-:S04]  /*13b40*/  IMAD.HI.U32 R10, R0, R7, RZ ;  /* 0x00000007000a7227 */ /* 0x000fc800078e00ff */
[----:B------:R-:W-:Y:S02]  /*13b50*/  IMAD.MOV R11, RZ, RZ, -R11 ;  /* 0x000000ffff0b7224 */ /* 0x000fe400078e0a0b */
[----:B------:R-:W-:Y:S01]  /*13b60*/  IMAD.MOV R10, RZ, RZ, -R10 ;  /* 0x000000ffff0a7224 */ /* 0x000fe200078e0a0a */
[----:B------:R-:W-:Y:S01]  /*13b70*/  STL [R1+0x820], R9 ;  /* 0x0008200901007387 */ /* 0x000fe20000100800 */
[----:B------:R-:W-:Y:S01]  /*13b80*/  @!P3 IMAD.IADD R4, R4, 0x1, -R26 ;  /* 0x000000010404b824 */ /* 0x000fe200078e0a1a */
[----:B------:R-:W-:Y:S01]  /*13b90*/  ISETP.GE.AND P3, PT, R14, RZ, PT ;  /* 0x000000ff0e00720c */ /* 0x000fe20003f66270 */
[C---:B------:R-:W-:Y:S01]  /*13ba0*/  IMAD R8, R26.reuse, R11, R8 ;  /* 0x0000000b1a087224 */ /* 0x040fe200078e0208 */
[----:B------:R-:W2:Y:S01]  /*13bb0*/  LDL R14, [R1+0x1c4] ;  /* 0x0001c400010e7983 */ /* 0x000ea20000100800 */
[----:B------:R-:W-:-:S03]  /*13bc0*/  IMAD R10, R26, R10, R7 ;  /* 0x0000000a1a0a7224 */ /* 0x000fc600078e0207 */
[----:B------:R-:W4:Y:S01]  /*13bd0*/  LDL.LU R11, [R1+0x1b0] ;  /* 0x0001b000010b7983 */ /* 0x000f220000300800 */
[----:B-----5:R-:W-:-:S03]  /*13be0*/  IABS R7, R15 ;  /* 0x0000000f00077213 */ /* 0x020fc60000000000 */
[----:B------:R0:W-:Y:S04]  /*13bf0*/  STL [R1+0x7674], R15 ;  /* 0x0076740f01007387 */ /* 0x0001e80000100800 */
[----:B0-----:R-:W5:Y:S01]  /*13c00*/  LDL.LU R15, [R1+0x1b8] ;  /* 0x0001b800010f7983 */ /* 0x001f620000300800 */
[----:B------:R-:W-:-:S13]  /*13c10*/  ISETP.GT.U32.AND P6, PT, R26, R5, PT ;  /* 0x000000051a00720c */ /* 0x000fda0003fc4070 */
[----:B------:R-:W-:Y:S01]  /*13c20*/  @!P6 IMAD.IADD R5, R5, 0x1, -R26 ;  /* 0x000000010505e824 */ /* 0x000fe200078e0a1a */
[----:B------:R-:W-:-:S13]  /*13c30*/  ISETP.GT.U32.AND P6, PT, R26, R6, PT ;  /* 0x000000061a00720c */ /* 0x000fda0003fc4070 */
[----:B------:R-:W-:Y:S01]  /*13c40*/  @!P6 IMAD.IADD R6, R6, 0x1, -R26 ;  /* 0x000000010606e824 */ /* 0x000fe200078e0a1a */
[----:B-----5:R0:W-:Y:S03]  /*13c50*/  STL [R1+0x7678], R15 ;  /* 0x0076780f01007387 */ /* 0x0201e60000100800 */
[----:B0-----:R-:W-:Y:S02]  /*13c60*/  IMAD.MOV.U32 R15, RZ, RZ, R6 ;  /* 0x000000ffff0f7224 */ /* 0x001fe400078e0006 */
[----:B------:R-:W5:Y:S02]  /*13c70*/  LDL R6, [R1+0x1c8] ;  /* 0x0001c80001067983 */ /* 0x000f640000100800 */
[----:B------:R-:W-:-:S05]  /*13c80*/  @!P0 IMAD.MOV R15, RZ, RZ, -R15 ;  /* 0x000000ffff0f8224 */ /* 0x000fca00078e0a0f */
[----:B------:R0:W-:Y:S04]  /*13c90*/  STL [R1+0x664], R15 ;  /* 0x0006640f01007387 */ /* 0x0001e80000100800 */
[----:B0-----:R-:W4:Y:S01]  /*13ca0*/  LDL.LU R15, [R1+0x7678] ;  /* 0x00767800010f7983 */ /* 0x001f220000300800 */
[----:B------:R-:W-:Y:S01]  /*13cb0*/  IMAD.HI.U32 R9, R0, R12, RZ ;  /* 0x0000000c00097227 */ /* 0x000fe200078e00ff */
[----:B---3--:R-:W-:-:S03]  /*13cc0*/  IABS R2, R2 ;  /* 0x0000000200027213 */ /* 0x008fc60000000000 */
[----:B------:R-:W-:-:S04]  /*13cd0*/  IMAD.MOV R9, RZ, RZ, -R9 ;  /* 0x000000ffff097224 */ /* 0x000fc800078e0a09 */
[----:B------:R-:W-:Y:S01]  /*13ce0*/  IMAD R12, R26, R9, R12 ;  /* 0x000000091a0c7224 */ /* 0x000fe200078e020c */
[----:B--2---:R-:W-:Y:S01]  /*13cf0*/  IABS R9, R14 ;  /* 0x0000000e00097213 */ /* 0x004fe20000000000 */
[----:B------:R-:W-:Y:S02]  /*13d00*/  IMAD.MOV.U32 R14, RZ, RZ, R13 ;  /* 0x000000ffff0e7224 */ /* 0x000fe400078e000d */
[----:B------:R-:W-:-:S04]  /*13d10*/  IMAD.HI.U32 R13, R0, R2, RZ ;  /* 0x00000002000d7227 */ /* 0x000fc800078e00ff */
[----:B------:R-:W-:-:S04]  /*13d20*/  IMAD.MOV R13, RZ, RZ, -R13 ;  /* 0x000000ffff0d7224 */ /* 0x000fc800078e0a0d */
[C---:B------:R-:W-:Y:S01]  /*13d30*/  IMAD R2, R26.reuse, R13, R2 ;  /* 0x0000000d1a027224 */ /* 0x040fe200078e0202 */
[C---:B------:R-:W-:Y:S02]  /*13d40*/  ISETP.GT.U32.AND P2, PT, R26.reuse, R5, PT ;  /* 0x000000051a00720c */ /* 0x040fe40003f44070 */
[C---:B------:R-:W-:Y:S02]  /*13d50*/  ISETP.GT.U32.AND P6, PT, R26.reuse, R8, PT ;  /* 0x000000081a00720c */ /* 0x040fe40003fc4070 */
[C---:B------:R-:W-:Y:S02]  /*13d60*/  ISETP.GT.U32.AND P1, PT, R26.reuse, R4, PT ;  /* 0x000000041a00720c */ /* 0x040fe40003f24070 */
[----:B----4-:R-:W-:Y:S02]  /*13d70*/  ISETP.GE.AND P0, PT, R15, RZ, PT ;  /* 0x000000ff0f00720c */ /* 0x010fe40003f06270 */
[----:B------:R-:W2:Y:S04]  /*13d80*/  LDL.LU R15, [R1+0x7674] ;  /* 0x00767400010f7983 */ /* 0x000ea80000300800 */
[----:B------:R0:W-:Y:S04]  /*13d90*/  STL [R1+0x7670], R2 ;  /* 0x0076700201007387 */ /* 0x0001e80000100800 */
[----:B------:R-:W3:Y:S01]  /*13da0*/  LDL.LU R13, [R1+0x1d0] ;  /* 0x0001d000010d7983 */ /* 0x000ee20000300800 */
[--C-:B------:R-:W-:Y:S01]  /*13db0*/  @!P2 IMAD.IADD R5, R5, 0x1, -R26.reuse ;  /* 0x000000010505a824 */ /* 0x100fe200078e0a1a */
[----:B------:R-:W-:Y:S01]  /*13dc0*/  ISETP.GT.U32.AND P2, PT, R26, R10, PT ;  /* 0x0000000a1a00720c */ /* 0x000fe20003f44070 */
[----:B------:R-:W-:-:S02]  /*13dd0*/  @!P6 IMAD.IADD R8, R8, 0x1, -R26 ;  /* 0x000000010808e824 */ /* 0x000fc400078e0a1a */
[----:B------:R-:W-:Y:S01]  /*13de0*/  @!P1 IMAD.IADD R4, R4, 0x1, -R26 ;  /* 0x0000000104049824 */ /* 0x000fe200078e0a1a */
[----:B------:R-:W-:Y:S01]  /*13df0*/  ISETP.GE.AND P1, PT, R11, RZ, PT ;  /* 0x000000ff0b00720c */ /* 0x000fe20003f26270 */
[----:B------:R-:W-:-:S04]  /*13e00*/  IMAD.HI.U32 R11, R0, R7, RZ ;  /* 0x00000007000b7227 */ /* 0x000fc800078e00ff */
[----:B------:R-:W-:-:S04]  /*13e10*/  IMAD.MOV R11, RZ, RZ, -R11 ;  /* 0x000000ffff0b7224 */ /* 0x000fc800078e0a0b */
[----:B------:R-:W-:Y:S01]  /*13e20*/  @!P2 IMAD.IADD R10, R10, 0x1, -R26 ;  /* 0x000000010a0aa824 */ /* 0x000fe200078e0a1a */
[C---:B------:R-:W-:Y:S01]  /*13e30*/  ISETP.GT.U32.AND P2, PT, R26.reuse, R8, PT ;  /* 0x000000081a00720c */ /* 0x040fe20003f44070 */
[----:B------:R-:W-:Y:S02]  /*13e40*/  IMAD R7, R26, R11, R7 ;  /* 0x0000000b1a077224 */ /* 0x000fe400078e0207 */
[----:B------:R-:W-:Y:S02]  /*13e50*/  IMAD.MOV.U32 R11, RZ, RZ, R5 ;  /* 0x000000ffff0b7224 */ /* 0x000fe400078e0005 */
[----:B------:R-:W-:-:S04]  /*13e60*/  IMAD.HI.U32 R5, R0, R9, RZ ;  /* 0x0000000900057227 */ /* 0x000fc800078e00ff */
[----:B------:R-:W-:Y:S02]  /*13e70*/  @!P5 IMAD.MOV R11, RZ, RZ, -R11 ;  /* 0x000000ffff0bd224 */ /* 0x000fe400078e0a0b */
[----:B------:R-:W-:Y:S02]  /*13e80*/  @!P4 IMAD.MOV R4, RZ, RZ, -R4 ;  /* 0x000000ffff04c224 */ /* 0x000fe400078e0a04 */
[----:B------:R-:W-:Y:S02]  /*13e90*/  @!P2 IMAD.IADD R8, R8, 0x1, -R26 ;  /* 0x000000010808a824 */ /* 0x000fe400078e0a1a */
[----:B------:R-:W-:Y:S02]  /*13ea0*/  IMAD.MOV R5, RZ, RZ, -R5 ;  /* 0x000000ffff057224 */ /* 0x000fe400078e0a05 */
[----:B0-----:R-:W-:Y:S02]  /*13eb0*/  IMAD.MOV.U32 R2, RZ, RZ, R8 ;  /* 0x000000ffff027224 */ /* 0x001fe400078e0008 */
[C---:B------:R-:W-:Y:S01]  /*13ec0*/  IMAD R5, R26.reuse, R5, R9 ;  /* 0x000000051a057224 */ /* 0x040fe200078e0209 */
[----:B--2---:R-:W-:Y:S01]  /*13ed0*/  ISETP.GE.AND P4, PT, R15, RZ, PT ;  /* 0x000000ff0f00720c */ /* 0x004fe20003f86270 */
[----:B---3--:R0:W-:Y:S04]  /*13ee0*/  STL [R1+0x766c], R13 ;  /* 0x00766c0d01007387 */ /* 0x0081e80000100800 */
[----:B------:R1:W-:Y:S04]  /*13ef0*/  STL [R1+0x658], R11 ;  /* 0x0006580b01007387 */ /* 0x0003e80000100800 */
[----:B0-----:R-:W2:Y:S04]  /*13f00*/  LDL.LU R13, [R1+0x1c0] ;  /* 0x0001c000010d7983 */ /* 0x001ea80000300800 */
[----:B-1----:R-:W3:Y:S04]  /*13f10*/  LDL.LU R11, [R1+0x1c4] ;  /* 0x0001c400010b7983 */ /* 0x002ee80000300800 */
[----:B------:R-:W4:Y:S04]  /*13f20*/  LDL R8, [R1+0x1d8] ;  /* 0x0001d80001087983 */ /* 0x000f280000100800 */
[----:B------:R-:W3:Y:S04]  /*13f30*/  LDL R15, [R1+0x1dc] ;  /* 0x0001dc00010f7983 */ /* 0x000ee80000100800 */
[----:B------:R0:W-:Y:S04]  /*13f40*/  STL [R1+0x654], R4 ;  /* 0x0006540401007387 */ /* 0x0001e80000100800 */
[----:B------:R-:W4:Y:S01]  /*13f50*/  LDL R9, [R1+0x1d4] ;  /* 0x0001d40001097983 */ /* 0x000f220000100800 */
[----:B------:R-:W-:-:S02]  /*13f60*/  ISETP.GT.U32.AND P5, PT, R26, R10, PT ;  /* 0x0000000a1a00720c */ /* 0x000fc40003fa4070 */
[----:B-----5:R-:W-:-:S05]  /*13f70*/  IABS R6, R6 ;  /* 0x0000000600067213 */ /* 0x020fca0000000000 */
[----:B0-----:R-:W-:-:S04]  /*13f80*/  IMAD.HI.U32 R4, R0, R6, RZ ;  /* 0x0000000600047227 */ /* 0x001fc800078e00ff */
[----:B------:R-:W-:Y:S02]  /*13f90*/  IMAD.MOV R4, RZ, RZ, -R4 ;  /* 0x000000ffff047224 */ /* 0x000fe400078e0a04 */
[----:B------:R-:W-:Y:S02]  /*13fa0*/  @!P5 IMAD.IADD R10, R10, 0x1, -R26 ;  /* 0x000000010a0ad824 */ /* 0x000fe400078e0a1a */
[----:B------:R-:W-:Y:S02]  /*13fb0*/  IMAD R6, R26, R4, R6 ;  /* 0x000000041a067224 */ /* 0x000fe400078e0206 */
[----:B------:R-:W-:-:S05]  /*13fc0*/  @!P3 IMAD.MOV R2, RZ, RZ, -R2 ;  /* 0x000000ffff02b224 */ /* 0x000fca00078e0a02 */
[----:B------:R0:W-:Y:S04]  /*13fd0*/  STL [R1+0x650], R2 ;  /* 0x0006500201007387 */ /* 0x0001e80000100800 */
[----:B0-----:R-:W5:Y:S01]  /*13fe0*/  LDL.LU R2, [R1+0x7670] ;  /* 0x0076700001027983 */ /* 0x001f620000300800 */
[----:B--2---:R-:W-:-:S03]  /*13ff0*/  ISETP.GE.AND P5, PT, R13, RZ, PT ;  /* 0x000000ff0d00720c */ /* 0x004fc60003fa6270 */
[----:B------:R-:W2:Y:S01]  /*14000*/  LDL.LU R13, [R1+0x766c] ;  /* 0x00766c00010d7983 */ /* 0x000ea20000300800 */
[----:B----4-:R-:W-:Y:S02]  /*14010*/  IABS R4, R9 ;  /* 0x0000000900047213 */ /* 0x010fe40000000000 */
[----:B---3--:R-:W-:Y:S01]  /*14020*/  IABS R9, R15 ;  /* 0x0000000f00097213 */ /* 0x008fe20000000000 */
[----:B------:R-:W-:-:S04]  /*14030*/  IMAD.MOV.U32 R15, RZ, RZ, R10 ;  /* 0x000000ffff0f7224 */ /* 0x000fc800078e000a */
[----:B------:R-:W-:-:S05]  /*14040*/  @!P1 IMAD.MOV R15, RZ, RZ, -R15 ;  /* 0x000000ffff0f9224 */ /* 0x000fca00078e0a0f */
[----:B------:R0:W-:Y:S02]  /*14050*/  STL [R1+0x64c], R15 ;  /* 0x00064c0f01007387 */ /* 0x0001e40000100800 */
[----:B0-----:R-:W-:Y:S02]  /*14060*/  IMAD.MOV.U32 R15, RZ, RZ, R14 ;  /* 0x000000ffff0f7224 */ /* 0x001fe400078e000e */
[----:B------:R-:W3:Y:S01]  /*14070*/  LDL.LU R14, [R1+0x1e0] ;  /* 0x0001e000010e7983 */ /* 0x000ee20000300800 */
[----:B------:R-:W-:-:S13]  /*14080*/  ISETP.GT.U32.AND P6, PT, R26, R12, PT ;  /* 0x0000000c1a00720c */ /* 0x000fda0003fc4070 */
[----:B------:R-:W-:-:S05]  /*14090*/  @!P6 IMAD.IADD R12, R12, 0x1, -R26 ;  /* 0x000000010c0ce824 */ /* 0x000fca00078e0a1a */
[----:B------:R-:W-:-:S13]  /*140a0*/  ISETP.GT.U32.AND P6, PT, R26, R12, PT ;  /* 0x0000000c1a00720c */ /* 0x000fda0003fc4070 */
[----:B------:R-:W-:Y:S01]  /*140b0*/  @!P6 IMAD.IADD R12, R12, 0x1, -R26 ;  /* 0x000000010c0ce824 */ /* 0x000fe200078e0a1a */
[----:B---3--:R0:W-:Y:S03]  /*140c0*/  STL [R1+0x7668], R14 ;  /* 0x0076680e01007387 */ /* 0x0081e60000100800 */
[----:B0-----:R-:W-:Y:S02]  /*140d0*/  IMAD.MOV.U32 R14, RZ, RZ, R12 ;  /* 0x000000ffff0e7224 */ /* 0x001fe400078e000c */
[----:B------:R-:W3:Y:S02]  /*140e0*/  LDL.LU R12, [R1+0x1c8] ;  /* 0x0001c800010c7983 */ /* 0x000ee40000300800 */
[----:B------:R-:W-:-:S05]  /*140f0*/  @!P0 IMAD.MOV R14, RZ, RZ, -R14 ;  /* 0x000000ffff0e8224 */ /* 0x000fca00078e0a0e */
[----:B------:R0:W-:Y:S04]  /*14100*/  STL [R1+0x648], R14 ;  /* 0x0006480e01007387 */ /* 0x0001e80000100800 */
[----:B0-----:R-:W4:Y:S01]  /*14110*/  LDL.LU R14, [R1+0x1d4] ;  /* 0x0001d400010e7983 */ /* 0x001f220000300800 */
[----:B------:R-:W-:-:S13]  /*14120*/  ISETP.GT.U32.AND P0, PT, R26, R6, PT ;  /* 0x000000061a00720c */ /* 0x000fda0003f04070 */
[----:B------:R-:W-:Y:S01]  /*14130*/  @!P0 IMAD.IADD R6, R6, 0x1, -R26 ;  /* 0x0000000106068824 */ /* 0x000fe200078e0a1a */
[C---:B------:R-:W-:Y:S02]  /*14140*/  ISETP.GT.U32.AND P2, PT, R26.reuse, R7, PT ;  /* 0x000000071a00720c */ /* 0x040fe40003f44070 */
[C---:B-----5:R-:W-:Y:S02]  /*14150*/  ISETP.GT.U32.AND P3, PT, R26.reuse, R2, PT ;  /* 0x000000021a00720c */ /* 0x060fe40003f64070 */
[----:B------:R-:W-:-:S09]  /*14160*/  ISETP.GT.U32.AND P6, PT, R26, R5, PT ;  /* 0x000000051a00720c */ /* 0x000fd20003fc4070 */
[--C-:B------:R-:W-:Y:S01]  /*14170*/  @!P2 IMAD.IADD R7, R7, 0x1, -R26.reuse ;  /* 0x000000010707a824 */ /* 0x100fe200078e0a1a */
[----:B------:R-:W-:Y:S01]  /*14180*/  ISETP.GE.AND P2, PT, R11, RZ, PT ;  /* 0x000000ff0b00720c */ /* 0x000fe20003f46270 */
[--C-:B------:R-:W-:Y:S01]  /*14190*/  @!P3 IMAD.IADD R2, R2, 0x1, -R26.reuse ;  /* 0x000000010202b824 */ /* 0x100fe200078e0a1a */
[----:B--2---:R-:W-:Y:S01]  /*141a0*/  IABS R11, R13 ;  /* 0x0000000d000b7213 */ /* 0x004fe20000000000 */
[----:B------:R-:W-:-:S03]  /*141b0*/  @!P6 IMAD.IADD R5, R5, 0x1, -R26 ;  /* 0x000000010505e824 */ /* 0x000fc600078e0a1a */
[----:B------:R-:W-:Y:S01]  /*141c0*/  ISETP.GT.U32.AND P6, PT, R26, R2, PT ;  /* 0x000000021a00720c */ /* 0x000fe20003fc4070 */
[----:B------:R-:W-:Y:S01]  /*141d0*/  IMAD.HI.U32 R10, R0, R11, RZ ;  /* 0x0000000b000a7227 */ /* 0x000fe200078e00ff */
[----:B------:R-:W-:-:S03]  /*141e0*/  ISETP.GT.U32.AND P3, PT, R26, R7, PT ;  /* 0x000000071a00720c */ /* 0x000fc60003f64070 */
[----:B------:R-:W-:Y:S01]  /*141f0*/  IMAD.MOV R10, RZ, RZ, -R10 ;  /* 0x000000ffff0a7224 */ /* 0x000fe200078e0a0a */
[----:B----4-:R-:W-:Y:S02]  /*14200*/  ISETP.GE.AND P0, PT, R14, RZ, PT ;  /* 0x000000ff0e00720c */ /* 0x010fe40003f06270 */
[----:B------:R-:W2:Y:S01]  /*14210*/  LDL.LU R14, [R1+0x7668] ;  /* 0x00766800010e7983 */ /* 0x000ea20000300800 */
[----:B------:R-:W-:-:S04]  /*14220*/  IMAD R10, R26, R10, R11 ;  /* 0x0000000a1a0a7224 */ /* 0x000fc800078e020b */
[--C-:B------:R-:W-:Y:S01]  /*14230*/  @!P6 IMAD.IADD R2, R2, 0x1, -R26.reuse ;  /* 0x000000010202e824 */ /* 0x100fe200078e0a1a */
[----:B------:R-:W-:Y:S01]  /*14240*/  ISETP.GT.U32.AND P6, PT, R26, R10, PT ;  /* 0x0000000a1a00720c */ /* 0x000fe20003fc4070 */
[----:B------:R-:W-:Y:S01]  /*14250*/  @!P3 IMAD.IADD R7, R7, 0x1, -R26 ;  /* 0x000000010707b824 */ /* 0x000fe200078e0a1a */
[----:B---3--:R-:W-:Y:S01]  /*14260*/  ISETP.GE.AND P3, PT, R12, RZ, PT ;  /* 0x000000ff0c00720c */ /* 0x008fe20003f66270 */
[----:B------:R-:W-:Y:S01]  /*14270*/  IMAD.HI.U32 R12, R0, R4, RZ ;  /* 0x00000004000c7227 */ /* 0x000fe200078e00ff */
[----:B------:R-:W-:Y:S02]  /*14280*/  IABS R8, R8 ;  /* 0x0000000800087213 */ /* 0x000fe40000000000 */
[----:B------:R-:W-:Y:S01]  /*14290*/  ISETP.GT.U32.AND P1, PT, R26, R5, PT ;  /* 0x000000051a00720c */ /* 0x000fe20003f24070 */
[----:B------:R-:W-:Y:S02]  /*142a0*/  IMAD.MOV R12, RZ, RZ, -R12 ;  /* 0x000000ffff0c7224 */ /* 0x000fe400078e0a0c */
[----:B------:R-:W-:-:S02]  /*142b0*/  IMAD.MOV.U32 R11, RZ, RZ, R9 ;  /* 0x000000ffff0b7224 */ /* 0x000fc400078e0009 */
[----:B------:R-:W-:Y:S02]  /*142c0*/  IMAD R4, R26, R12, R4 ;  /* 0x0000000c1a047224 */ /* 0x000fe400078e0204 */
[----:B------:R-:W-:Y:S02]  /*142d0*/  IMAD.MOV.U32 R12, RZ, RZ, R2 ;  /* 0x000000ffff0c7224 */ /* 0x000fe400078e0002 */
[----:B------:R-:W-:Y:S01]  /*142e0*/  @!P6 IMAD.IADD R10, R10, 0x1, -R26 ;  /* 0x000000010a0ae824 */ /* 0x000fe200078e0a1a */
[----:B------:R-:W3:Y:S01]  /*142f0*/  LDL R2, [R1+0x1e4] ;  /* 0x0001e40001027983 */ /* 0x000ee20000100800 */
[----:B------:R-:W-:-:S04]  /*14300*/  IMAD.HI.U32 R9, R0, R8, RZ ;  /* 0x0000000800097227 */ /* 0x000fc800078e00ff */
[----:B------:R-:W-:Y:S01]  /*14310*/  @!P5 IMAD.MOV R12, RZ, RZ, -R12 ;  /* 0x000000ffff0cd224 */ /* 0x000fe200078e0a0c */
[C---:B------:R-:W-:Y:S01]  /*14320*/  ISETP.GT.U32.AND P5, PT, R26.reuse, R10, PT ;  /* 0x0000000a1a00720c */ /* 0x040fe20003fa4070 */
[----:B------:R-:W-:Y:S02]  /*14330*/  IMAD.MOV R9, RZ, RZ, -R9 ;  /* 0x000000ffff097224 */ /* 0x000fe400078e0a09 */
[----:B------:R-:W-:Y:S02]  /*14340*/  @!P4 IMAD.MOV R7, RZ, RZ, -R7 ;  /* 0x000000ffff07c224 */ /* 0x000fe400078e0a07 */
[----:B------:R-:W-:Y:S01]  /*14350*/  @!P1 IMAD.IADD R5, R5, 0x1, -R26 ;  /* 0x0000000105059824 */ /* 0x000fe200078e0a1a */
[----:B------:R-:W-:Y:S01]  /*14360*/  ISETP.GE.AND P1, PT, R13, RZ, PT ;  /* 0x000000ff0d00720c */ /* 0x000fe20003f26270 */
[----:B------:R-:W-:Y:S02]  /*14370*/  IMAD R8, R26, R9, R8 ;  /* 0x000000091a087224 */ /* 0x000fe400078e0208 */
[----:B------:R-:W-:Y:S01]  /*14380*/  IMAD.HI.U32 R13, R0, R11, RZ ;  /* 0x0000000b000d7227 */ /* 0x000fe200078e00ff */
[----:B------:R-:W4:Y:S04]  /*14390*/  LDL R9, [R1+0x1e8] ;  /* 0x0001e80001097983 */ /* 0x000f280000100800 */
[----:B------:R0:W-:Y:S01]  /*143a0*/  STL [R1+0x640], R7 ;  /* 0x0006400701007387 */ /* 0x0001e20000100800 */
[----:B------:R-:W-:-:S02]  /*143b0*/  IMAD.MOV R13, RZ, RZ, -R13 ;  /* 0x000000ffff0d7224 */ /* 0x000fc400078e0a0d */
[----:B------:R-:W-:Y:S01]  /*143c0*/  @!P5 IMAD.IADD R10, R10, 0x1, -R26 ;  /* 0x000000010a0ad824 */ /* 0x000fe200078e0a1a */
[----:B------:R1:W-:Y:S01]  /*143d0*/  STL [R1+0x63c], R12 ;  /* 0x00063c0c01007387 */ /* 0x0003e20000100800 */
[----:B0-----:R-:W-:-:S04]  /*143e0*/  IMAD.MOV.U32 R7, RZ, RZ, R5 ;  /* 0x000000ffff077224 */ /* 0x001fc800078e0005 */
[----:B------:R-:W-:Y:S01]  /*143f0*/  @!P2 IMAD.MOV R7, RZ, RZ, -R7 ;  /* 0x000000ffff07a224 */ /* 0x000fe200078e0a07 */
[----:B-1----:R-:W5:Y:S01]  /*14400*/  LDL.LU R12, [R1+0x1d8] ;  /* 0x0001d800010c7983 */ /* 0x002f620000300800 */
[----:B------:R-:W-:-:S03]  /*14410*/  IMAD R11, R26, R13, R11 ;  /* 0x0000000d1a0b7224 */ /* 0x000fc600078e020b */
[----:B--2---:R-:W-:Y:S04]  /*14420*/  STL [R1+0x7664], R14 ;  /* 0x0076640e01007387 */ /* 0x004fe80000100800 */
[----:B------:R-:W2:Y:S04]  /*14430*/  LDL.LU R13, [R1+0x1dc] ;  /* 0x0001dc00010d7983 */ /* 0x000ea80000300800 */
[----:B------:R-:W-:Y:S04]  /*14440*/  STL [R1+0x638], R7 ;  /* 0x0006380701007387 */ /* 0x000fe80000100800 */
[----:B------:R0:W-:Y:S04]  /*14450*/  STL [R1+0x7660], R10 ;  /* 0x0076600a01007387 */ /* 0x0001e80000100800 */
[----:B0-----:R-:W4:Y:S01]  /*14460*/  LDL R10, [R1+0x1f0] ;  /* 0x0001f000010a7983 */ /* 0x001f220000100800 */
[----:B------:R-:W-:-:S02]  /*14470*/  ISETP.GT.U32.AND P4, PT, R26, R6, PT ;  /* 0x000000061a00720c */ /* 0x000fc40003f84070 */
[----:B------:R-:W-:Y:S02]  /*14480*/  IABS R5, R14 ;  /* 0x0000000e00057213 */ /* 0x000fe40000000000 */
[----:B---3--:R-:W-:-:S09]  /*14490*/  IABS R2, R2 ;  /* 0x0000000200027213 */ /* 0x008fd20000000000 */
[----:B------:R-:W-:-:S04]  /*144a0*/  @!P4 IMAD.IADD R6, R6, 0x1, -R26 ;  /* 0x000000010606c824 */ /* 0x000fc800078e0a1a */
[----:B------:R-:W-:Y:S02]  /*144b0*/  IMAD.MOV.U32 R14, RZ, RZ, R6 ;  /* 0x000000ffff0e7224 */ /* 0x000fe400078e0006 */
[----:B------:R-:W3:Y:S02]  /*144c0*/  LDL R6, [R1+0x1ec] ;  /* 0x0001ec0001067983 */ /* 0x000ee40000100800 */
[----:B------:R-:W-:Y:S02]  /*144d0*/  @!P3 IMAD.MOV R14, RZ, RZ, -R14 ;  /* 0x000000ffff0eb224 */ /* 0x000fe400078e0a0e */
[----:B------:R-:W-:-:S03]  /*144e0*/  IMAD.HI.U32 R7, R0, R2, RZ ;  /* 0x0000000200077227 */ /* 0x000fc600078e00ff */
[----:B------:R0:W-:Y:S01]  /*144f0*/  STL [R1+0x634], R14 ;  /* 0x0006340e01007387 */ /* 0x0001e20000100800 */
[----:B------:R-:W-:-:S03]  /*14500*/  IMAD.MOV R7, RZ, RZ, -R7 ;  /* 0x000000ffff077224 */ /* 0x000fc600078e0a07 */
[----:B0-----:R-:W5:Y:S01]  /*14510*/  LDL.LU R14, [R1+0x7664] ;  /* 0x00766400010e7983 */ /* 0x001f620000300800 */
[----:B------:R-:W-:Y:S01]  /*14520*/  IMAD R7, R26, R7, R2 ;  /* 0x000000071a077224 */ /* 0x000fe200078e0202 */
[----:B--2---:R-:W-:Y:S02]  /*14530*/  ISETP.GE.AND P3, PT, R13, RZ, PT ;  /* 0x000000ff0d00720c */ /* 0x004fe40003f66270 */
[----:B------:R-:W2:Y:S01]  /*14540*/  LDL R13, [R1+0x1f4] ;  /* 0x0001f400010d7983 */ /* 0x000ea20000100800 */
[----:B----4-:R-:W-:-:S03]  /*14550*/  IABS R2, R10 ;  /* 0x0000000a00027213 */ /* 0x010fc60000000000 */
[----:B------:R-:W4:Y:S01]  /*14560*/  LDL.LU R10, [R1+0x1e4] ;  /* 0x0001e400010a7983 */ /* 0x000f220000300800 */
[C---:B------:R-:W-:Y:S02]  /*14570*/  ISETP.GT.U32.AND P2, PT, R26.reuse, R8, PT ;  /* 0x000000081a00720c */ /* 0x040fe40003f44070 */
[----:B------:R-:W-:-:S11]  /*14580*/  ISETP.GT.U32.AND P4, PT, R26, R11, PT ;  /* 0x0000000b1a00720c */ /* 0x000fd60003f84070 */
[--C-:B------:R-:W-:Y:S02]  /*14590*/  @!P2 IMAD.IADD R8, R8, 0x1, -R26.reuse ;  /* 0x000000010808a824 */ /* 0x100fe400078e0a1a */
[----:B------:R-:W-:-:S03]  /*145a0*/  @!P4 IMAD.IADD R11, R11, 0x1, -R26 ;  /* 0x000000010b0bc824 */ /* 0x000fc600078e0a1a */
[C---:B------:R-:W-:Y:S02]  /*145b0*/  ISETP.GT.U32.AND P2, PT, R26.reuse, R8, PT ;  /* 0x000000081a00720c */ /* 0x040fe40003f44070 */
[----:B------:R-:W-:Y:S02]  /*145c0*/  ISETP.GT.U32.AND P4, PT, R26, R11, PT ;  /* 0x0000000b1a00720c */ /* 0x000fe40003f84070 */
[----:B---3--:R-:W-:-:S09]  /*145d0*/  IABS R6, R6 ;  /* 0x0000000600067213 */ /* 0x008fd20000000000 */
[--C-:B------:R-:W-:Y:S01]  /*145e0*/  @!P2 IMAD.IADD R8, R8, 0x1, -R26.reuse ;  /* 0x000000010808a824 */ /* 0x100fe200078e0a1a */
[----:B------:R-:W-:Y:S01]  /*145f0*/  ISETP.GT.U32.AND P2, PT, R26, R7, PT ;  /* 0x000000071a00720c */ /* 0x000fe20003f44070 */
[----:B------:R-:W-:Y:S01]  /*14600*/  @!P4 IMAD.IADD R11, R11, 0x1, -R26 ;  /* 0x000000010b0bc824 */ /* 0x000fe200078e0a1a */
[----:B-----5:R-:W-:Y:S01]  /*14610*/  ISETP.GE.AND P4, PT, R14, RZ, PT ;  /* 0x000000ff0e00720c */ /* 0x020fe20003f86270 */
[----:B------:R-:W-:-:S04]  /*14620*/  IMAD.HI.U32 R14, R0, R6, RZ ;  /* 0x00000006000e7227 */ /* 0x000fc800078e00ff */
[----:B------:R-:W-:-:S04]  /*14630*/  IMAD.MOV R14, RZ, RZ, -R14 ;  /* 0x000000ffff0e7224 */ /* 0x000fc800078e0a0e */
[----:B------:R-:W-:Y:S02]  /*14640*/  IMAD R6, R26, R14, R6 ;  /* 0x0000000e1a067224 */ /* 0x000fe400078e0206 */
[----:B------:R-:W-:Y:S01]  /*14650*/  @!P2 IMAD.IADD R7, R7, 0x1, -R26 ;  /* 0x000000010707a824 */ /* 0x000fe200078e0a1a */
[----:B----4-:R-:W-:Y:S02]  /*14660*/  ISETP.GE.AND P2, PT, R10, RZ, PT ;  /* 0x000000ff0a00720c */ /* 0x010fe40003f46270 */
[----:B------:R-:W3:Y:S04]  /*14670*/  LDL.LU R10, [R1+0x7660] ;  /* 0x00766000010a7983 */ /* 0x000ee80000300800 */
[----:B------:R-:W4:Y:S01]  /*14680*/  LDL R14, [R1+0x1f8] ;  /* 0x0001f800010e7983 */ /* 0x000f220000100800 */
[----:B------:R-:W-:Y:S01]  /*14690*/  ISETP.GE.AND P5, PT, R12, RZ, PT ;  /* 0x000000ff0c00720c */ /* 0x000fe20003fa6270 */
[----:B------:R-:W-:Y:S01]  /*146a0*/  IMAD.HI.U32 R12, R0, R5, RZ ;  /* 0x00000005000c7227 */ /* 0x000fe200078e00ff */
[----:B------:R-:W-:-:S03]  /*146b0*/  IABS R9, R9 ;  /* 0x0000000900097213 */ /* 0x000fc60000000000 */
[----:B------:R-:W-:-:S04]  /*146c0*/  IMAD.MOV R12, RZ, RZ, -R12 ;  /* 0x000000ffff0c7224 */ /* 0x000fc800078e0a0c */
[----:B------:R-:W-:Y:S02]  /*146d0*/  IMAD R5, R26, R12, R5 ;  /* 0x0000000c1a057224 */ /* 0x000fe400078e0205 */
[----:B------:R-:W-:-:S04]  /*146e0*/  IMAD.HI.U32 R12, R0, R9, RZ ;  /* 0x00000009000c7227 */ /* 0x000fc800078e00ff */
[----:B------:R-:W-:-:S04]  /*146f0*/  IMAD.MOV R12, RZ, RZ, -R12 ;  /* 0x000000ffff0c7224 */ /* 0x000fc800078e0a0c */
[----:B------:R-:W-:Y:S02]  /*14700*/  IMAD R9, R26, R12, R9 ;  /* 0x0000000c1a097224 */ /* 0x000fe400078e0209 */
[----:B------:R-:W-:-:S04]  /*14710*/  IMAD.HI.U32 R12, R0, R2, RZ ;  /* 0x00000002000c7227 */ /* 0x000fc800078e00ff */
[----:B------:R-:W-:Y:S01]  /*14720*/  IMAD.MOV R12, RZ, RZ, -R12 ;  /* 0x000000ffff0c7224 */ /* 0x000fe200078e0a0c */
[----:B------:R3:W-:Y:S03]  /*14730*/  STL [R1+0x765c], R6 ;  /* 0x00765c0601007387 */ /* 0x0007e60000100800 */
[C---:B------:R-:W-:Y:S01]  /*14740*/  IMAD R12, R26.reuse, R12, R2 ;  /* 0x0000000c1a0c7224 */ /* 0x040fe200078e0202 */
[----:B------:R-:W-:-:S13]  /*14750*/  ISETP.GT.U32.AND P6, PT, R26, R4, PT ;  /* 0x000000041a00720c */ /* 0x000fda0003fc4070 */
[----:B------:R-:W-:Y:S01]  /*14760*/  @!P6 IMAD.IADD R4, R4, 0x1, -R26 ;  /* 0x000000010404e824 */ /* 0x000fe200078e0a1a */
[----:B----4-:R-:W-:Y:S02]  /*14770*/  IABS R2, R14 ;  /* 0x0000000e00027213 */ /* 0x010fe40000000000 */
[----:B------:R-:W4:Y:S02]  /*14780*/  LDL.LU R14, [R1+0x1e8] ;  /* 0x0001e800010e7983 */ /* 0x000f240000300800 */
[----:B------:R-:W-:Y:S01]  /*14790*/  ISETP.GT.U32.AND P6, PT, R26, R4, PT ;  /* 0x000000041a00720c */ /* 0x000fe20003fc4070 */
[----:B---3--:R-:W-:-:S04]  /*147a0*/  IMAD.MOV.U32 R6, RZ, RZ, R10 ;  /* 0x000000ffff067224 */ /* 0x008fc800078e000a */
[----:B------:R-:W-:-:S08]  /*147b0*/  @!P1 IMAD.MOV R6, RZ, RZ, -R6 ;  /* 0x000000ffff069224 */ /* 0x000fd000078e0a06 */
[----:B------:R-:W-:-:S04]  /*147c0*/  @!P6 IMAD.IADD R4, R4, 0x1, -R26 ;  /* 0x000000010404e824 */ /* 0x000fc800078e0a1a */
[----:B------:R-:W-:-:S05]  /*147d0*/  @!P0 IMAD.MOV R4, RZ, RZ, -R4 ;  /* 0x000000ffff048224 */ /* 0x000fca00078e0a04 */
[----:B------:R0:W-:Y:S04]  /*147e0*/  STL [R1+0x620], R4 ;  /* 0x0006200401007387 */ /* 0x0001e80000100800 */
[----:B------:R1:W-:Y:S01]  /*147f0*/  STL [R1+0x624], R6 ;  /* 0x0006240601007387 */ /* 0x0003e20000100800 */
[----:B--2---:R-:W-:-:S03]  /*14800*/  IABS R13, R13 ;  /* 0x0000000d000d7213 */ /* 0x004fc60000000000 */
[----:B0-----:R-:W2:Y:S01]  /*14810*/  LDL.LU R4, [R1+0x1ec] ;  /* 0x0001ec0001047983 */ /* 0x001ea20000300800 */
[----:B-1----:R-:W-:-:S04]  /*14820*/  IMAD.MOV.U32 R6, RZ, RZ, R8 ;  /* 0x000000ffff067224 */ /* 0x002fc800078e0008 */
[----:B------:R-:W-:Y:S02]  /*14830*/  @!P5 IMAD.MOV R6, RZ, RZ, -R6 ;  /* 0x000000ffff06d224 */ /* 0x000fe400078e0a06 */
[----:B------:R-:W-:Y:S02]  /*14840*/  IMAD.MOV.U32 R8, RZ, RZ, R11 ;  /* 0x000000ffff087224 */ /* 0x000fe400078e000b */
[----:B------:R-:W3:Y:S04]  /*14850*/  LDL.LU R11, [R1+0x1fc] ;  /* 0x0001fc00010b7983 */ /* 0x000ee80000300800 */
[----:B------:R0:W-:Y:S01]  /*14860*/  STL [R1+0x61c], R6 ;  /* 0x00061c0601007387 */ /* 0x0001e20000100800 */
[----:B------:R-:W-:-:S04]  /*14870*/  IMAD.HI.U32 R10, R0, R13, RZ ;  /* 0x0000000d000a7227 */ /* 0x000fc800078e00ff */
[----:B------:R-:W-:Y:S01]  /*14880*/  @!P3 IMAD.MOV R8, RZ, RZ, -R8 ;  /* 0x000000ffff08b224 */ /* 0x000fe200078e0a08 */
[----:B0-----:R-:W5:Y:S01]  /*14890*/  LDL.LU R6, [R1+0x765c] ;  /* 0x00765c0001067983 */ /* 0x001f620000300800 */
[----:B------:R-:W-:-:S03]  /*148a0*/  IMAD.MOV R10, RZ, RZ, -R10 ;  /* 0x000000ffff0a7224 */ /* 0x000fc600078e0a0a */
[----:B------:R0:W-:Y:S01]  /*148b0*/  STL [R1+0x618], R8 ;  /* 0x0006180801007387 */ /* 0x0001e20000100800 */
[----:B------:R-:W-:Y:S01]  /*148c0*/  IMAD R10, R26, R10, R13 ;  /* 0x0000000a1a0a7224 */ /* 0x000fe200078e020d */
[----:B----4-:R-:W-:Y:S02]  /*148d0*/  ISETP.GE.AND P3, PT, R14, RZ, PT ;  /* 0x000000ff0e00720c */ /* 0x010fe40003f66270 */
[----:B------:R-:W4:Y:S04]  /*148e0*/  LDL.LU R14, [R1+0x1f4] ;  /* 0x0001f400010e7983 */ /* 0x000f280000300800 */
[----:B0-----:R-:W3:Y:S04]  /*148f0*/  LDL R8, [R1+0x200] ;  /* 0x0002000001087983 */ /* 0x001ee80000100800 */
[----:B------:R-:W2:Y:S01]  /*14900*/  LDL.LU R13, [R1+0x1f0] ;  /* 0x0001f000010d7983 */ /* 0x000ea20000300800 */
[----:B------:R-:W-:-:S13]  /*14910*/  ISETP.GT.U32.AND P6, PT, R26, R5, PT ;  /* 0x000000051a00720c */ /* 0x000fda0003fc4070 */
[----:B------:R-:W-:-:S05]  /*14920*/  @!P6 IMAD.IADD R5, R5, 0x1, -R26 ;  /* 0x000000010505e824 */ /* 0x000fca00078e0a1a */
[C---:B------:R-:W-:Y:S02]  /*14930*/  ISETP.GT.U32.AND P1, PT, R26.reuse, R5, PT ;  /* 0x000000051a00720c */ /* 0x040fe40003f24070 */
[----:B------:R-:W-:-:S11]  /*14940*/  ISETP.GT.U32.AND P0, PT, R26, R7, PT ;  /* 0x000000071a00720c */ /* 0x000fd60003f04070 */
[--C-:B------:R-:W-:Y:S01]  /*14950*/  @!P1 IMAD.IADD R5, R5, 0x1, -R26.reuse ;  /* 0x0000000105059824 */ /* 0x100fe200078e0a1a */
[C---:B------:R-:W-:Y:S01]  /*14960*/  ISETP.GT.U32.AND P1, PT, R26.reuse, R12, PT ;  /* 0x0000000c1a00720c */ /* 0x040fe20003f24070 */
[--C-:B------:R-:W-:Y:S02]  /*14970*/  @!P0 IMAD.IADD R7, R7, 0x1, -R26.reuse ;  /* 0x0000000107078824 */ /* 0x100fe400078e0a1a */
[----:B------:R-:W-:Y:S02]  /*14980*/  @!P4 IMAD.MOV R5, RZ, RZ, -R5 ;  /* 0x000000ffff05c224 */ /* 0x000fe400078e0a05 */
[----:B------:R-:W-:Y:S01]  /*14990*/  @!P2 IMAD.MOV R7, RZ, RZ, -R7 ;  /* 0x000000ffff07a224 */ /* 0x000fe200078e0a07 */
[----:B-----5:R-:W-:Y:S02]  /*149a0*/  ISETP.GT.U32.AND P5, PT, R26, R6, PT ;  /* 0x000000061a00720c */ /* 0x020fe40003fa4070 */
[----:B------:R-:W-:Y:S05]  /*149b0*/  STL [R1+0x610], R5 ;  /* 0x0006100501007387 */ /* 0x000fea0000100800 */
[--C-:B------:R-:W-:Y:S01]  /*149c0*/  @!P1 IMAD.IADD R12, R12, 0x1, -R26.reuse ;  /* 0x000000010c0c9824 */ /* 0x100fe200078e0a1a */
[----:B------:R-:W-:Y:S05]  /*149d0*/  STL [R1+0x7658], R15 ;  /* 0x0076580f01007387 */ /* 0x000fea0000100800 */
[----:B------:R-:W-:Y:S01]  /*149e0*/  @!P5 IMAD.IADD R6, R6, 0x1, -R26 ;  /* 0x000000010606d824 */ /* 0x000fe200078e0a1a */
[----:B----4-:R-:W-:-:S02]  /*149f0*/  ISETP.GE.AND P1, PT, R14, RZ, PT ;  /* 0x000000ff0e00720c */ /* 0x010fc40003f26270 */
[----:B------:R-:W4:Y:S04]  /*14a00*/  LDL.LU R14, [R1+0x204] ;  /* 0x00020400010e7983 */ /* 0x000f280000300800 */
[----:B------:R0:W-:Y:S01]  /*14a10*/  STL [R1+0x604], R7 ;  /* 0x0006040701007387 */ /* 0x0001e20000100800 */
[----:B--2---:R-:W-:-:S03]  /*14a20*/  ISETP.GE.AND P5, PT, R13, RZ, PT ;  /* 0x000000ff0d00720c */ /* 0x004fc60003fa6270 */
[----:B0-----:R-:W2:Y:S04]  /*14a30*/  LDL.LU R7, [R1+0x200] ;  /* 0x0002000001077983 */ /* 0x001ea80000300800 */
[----:B------:R-:W5:Y:S01]  /*14a40*/  LDL.LU R13, [R1+0x22c] ;  /* 0x00022c00010d7983 */ /* 0x000f620000300800 */
[----:B------:R-:W-:Y:S02]  /*14a50*/  ISETP.GT.U32.AND P6, PT, R26, R9, PT ;  /* 0x000000091a00720c */ /* 0x000fe40003fc4070 */
[----:B------:R-:W-:Y:S01]  /*14a60*/  ISETP.GE.AND P0, PT, R4, RZ, PT ;  /* 0x000000ff0400720c */ /* 0x000fe20003f06270 */
[----:B------:R-:W-:Y:S01]  /*14a70*/  IMAD.HI.U32 R4, R0, R2, RZ ;  /* 0x0000000200047227 */ /* 0x000fe200078e00ff */
[----:B------:R-:W-:-:S09]  /*14a80*/  ISETP.GT.U32.AND P4, PT, R26, R6, PT ;  /* 0x000000061a00720c */ /* 0x000fd20003f84070 */
[----:B------:R-:W-:-:S05]  /*14a90*/  @!P6 IMAD.IADD R9, R9, 0x1, -R26 ;  /* 0x000000010909e824 */ /* 0x000fca00078e0a1a */
[----:B------:R-:W-:Y:S01]  /*14aa0*/  ISETP.GT.U32.AND P6, PT, R26, R9, PT ;  /* 0x000000091a00720c */ /* 0x000fe20003fc4070 */
[----:B------:R-:W-:-:S04]  /*14ab0*/  IMAD.MOV R4, RZ, RZ, -R4 ;  /* 0x000000ffff047224 */ /* 0x000fc800078e0a04 */
[C---:B------:R-:W-:Y:S01]  /*14ac0*/  IMAD R2, R26.reuse, R4, R2 ;  /* 0x000000041a027224 */ /* 0x040fe200078e0202 */
[----:B------:R-:W-:Y:S01]  /*14ad0*/  ISETP.GT.U32.AND P2, PT, R26, R12, PT ;  /* 0x0000000c1a00720c */ /* 0x000fe20003f44070 */
[----:B------:R-:W-:-:S03]  /*14ae0*/  @!P4 IMAD.IADD R6, R6, 0x1, -R26 ;  /* 0x000000010606c824 */ /* 0x000fc600078e0a1a */
[----:B------:R-:W-:-:S03]  /*14af0*/  ISETP.GT.U32.AND P4, PT, R26, R2, PT ;  /* 0x000000021a00720c */ /* 0x000fc60003f84070 */
[----:B------:R-:W-:Y:S01]  /*14b00*/  @!P6 IMAD.IADD R9, R9, 0x1, -R26 ;  /* 0x000000010909e824 */ /* 0x000fe200078e0a1a */
[----:B---3--:R-:W-:-:S03]  /*14b10*/  IABS R5, R11 ;  /* 0x0000000b00057213 */ /* 0x008fc60000000000 */
[----:B------:R-:W-:Y:S02]  /*14b20*/  IMAD.MOV.U32 R15, RZ, RZ, R9 ;  /* 0x000000ffff0f7224 */ /* 0x000fe400078e0009 */
[----:B------:R-:W-:Y:S02]  /*14b30*/  IMAD.MOV.U32 R9, RZ, RZ, R11 ;  /* 0x000000ffff097224 */ /* 0x000fe400078e000b */
[----:B------:R-:W-:Y:S02]  /*14b40*/  IMAD.MOV.U32 R11, RZ, RZ, R6 ;  /* 0x000000ffff0b7224 */ /* 0x000fe400078e0006 */
[----:B------:R-:W-:Y:S01]  /*14b50*/  @!P3 IMAD.MOV R15, RZ, RZ, -R15 ;  /* 0x000000ffff0fb224 */ /* 0x000fe200078e0a0f */
[----:B------:R-:W3:Y:S01]  /*14b60*/  LDL.LU R6, [R1+0x1f8] ;  /* 0x0001f80001067983 */ /* 0x000ee20000300800 */
[----:B------:R-:W-:Y:S02]  /*14b70*/  @!P0 IMAD.MOV R11, RZ, RZ, -R11 ;  /* 0x000000ffff0b8224 */ /* 0x000fe400078e0a0b */
[--C-:B------:R-:W-:Y:S01]  /*14b80*/  @!P2 IMAD.IADD R12, R12, 0x1, -R26.reuse ;  /* 0x000000010c0ca824 */ /* 0x100fe200078e0a1a */
[----:B------:R0:W-:Y:S01]  /*14b90*/  STL [R1+0x600], R15 ;  /* 0x0006000f01007387 */ /* 0x0001e20000100800 */
[----:B------:R-:W-:-:S03]  /*14ba0*/  @!P4 IMAD.IADD R2, R2, 0x1, -R26 ;  /* 0x000000010202c824 */ /* 0x000fc600078e0a1a */
[----:B0-----:R-:W4:Y:S04]  /*14bb0*/  LDL.LU R15, [R1+0x7658] ;  /* 0x00765800010f7983 */ /* 0x001f280000300800 */
[----:B------:R0:W-:Y:S04]  /*14bc0*/  STL [R1+0x5fc], R11 ;  /* 0x0005fc0b01007387 */ /* 0x0001e80000100800 */
[----:B0-----:R-:W4:Y:S01]  /*14bd0*/  LDL R11, [R1+0x20c] ;  /* 0x00020c00010b7983 */ /* 0x001f220000100800 */
[----:B--2---:R-:W-:Y:S02]  /*14be0*/  ISETP.GE.AND P2, PT, R7, RZ, PT ;  /* 0x000000ff0700720c */ /* 0x004fe40003f46270 */
[----:B-----5:R-:W-:-:S02]  /*14bf0*/  ISETP.GE.AND P4, PT, R13, RZ, PT ;  /* 0x000000ff0d00720c */ /* 0x020fc40003f86270 */
[----:B------:R-:W-:Y:S02]  /*14c00*/  IABS R7, R13 ;  /* 0x0000000d00077213 */ /* 0x000fe40000000000 */
[----:B------:R-:W2:Y:S01]  /*14c10*/  LDL.LU R13, [R1+0x214] ;  /* 0x00021400010d7983 */ /* 0x000ea20000300800 */
[----:B------:R-:W-:Y:S02]  /*14c20*/  ISETP.GT.U32.AND P6, PT, R26, R10, PT ;  /* 0x0000000a1a00720c */ /* 0x000fe40003fc4070 */
[----:B------:R-:W-:-:S11]  /*14c30*/  IABS R8, R8 ;  /* 0x0000000800087213 */ /* 0x000fd60000000000 */
[----:B------:R-:W-:-:S05]  /*14c40*/  @!P6 IMAD.IADD R10, R10, 0x1, -R26 ;  /* 0x000000010a0ae824 */ /* 0x000fca00078e0a1a */
[----:B------:R-:W-:Y:S02]  /*14c50*/  ISETP.GT.U32.AND P6, PT, R26, R10, PT ;  /* 0x0000000a1a00720c */ /* 0x000fe40003fc4070 */
[----:B------:R-:W-:Y:S02]  /*14c60*/  ISETP.GE.AND P0, PT, R9, RZ, PT ;  /* 0x000000ff0900720c */ /* 0x000fe40003f06270 */
[----:B---3--:R-:W-:Y:S01]  /*14c70*/  ISETP.GE.AND P3, PT, R6, RZ, PT ;  /* 0x000000ff0600720c */ /* 0x008fe20003f66270 */
[----:B------:R-:W-:-:S04]  /*14c80*/  IMAD.HI.U32 R6, R0, R8, RZ ;  /* 0x0000000800067227 */ /* 0x000fc800078e00ff */
[----:B------:R-:W-:-:S04]  /*14c90*/  IMAD.MOV R6, RZ, RZ, -R6 ;  /* 0x000000ffff067224 */ /* 0x000fc800078e0a06 */
[----:B------:R-:W-:Y:S02]  /*14ca0*/  @!P6 IMAD.IADD R10, R10, 0x1, -R26 ;  /* 0x000000010a0ae824 */ /* 0x000fe400078e0a1a */
[----:B------:R-:W-:Y:S02]  /*14cb0*/  IMAD R9, R26, R6, R8 ;  /* 0x000000061a097224 */ /* 0x000fe400078e0208 */
[----:B------:R-:W-:Y:S01]  /*14cc0*/  IMAD.MOV.U32 R8, RZ, RZ, R7 ;  /* 0x000000ffff087224 */ /* 0x000fe200078e0007 */
[----:B--2---:R0:W-:Y:S02]  /*14cd0*/  STL [R1+0x7654], R13 ;  /* 0x0076540d01007387 */ /* 0x0041e40000100800 */
[----:B0-----:R-:W-:-:S04]  /*14ce0*/  IMAD.MOV.U32 R13, RZ, RZ, R12 ;  /* 0x000000ffff0d7224 */ /* 0x001fc800078e000c */
[----:B------:R-:W-:Y:S02]  /*14cf0*/  @!P5 IMAD.MOV R13, RZ, RZ, -R13 ;  /* 0x000000ffff0dd224 */ /* 0x000fe400078e0a0d */
[----:B------:R-:W-:-:S03]  /*14d00*/  IMAD.HI.U32 R12, R0, R8, RZ ;  /* 0x00000008000c7227 */ /* 0x000fc600078e00ff */
[----:B------:R0:W-:Y:S02]  /*14d10*/  STL [R1+0x5f4], R13 ;  /* 0x0005f40d01007387 */ /* 0x0001e40000100800 */
[----:B0-----:R-:W-:-:S04]  /*14d20*/  IMAD.MOV.U32 R13, RZ, RZ, R10 ;  /* 0x000000ffff0d7224 */ /* 0x001fc800078e000a */
[----:B------:R-:W-:Y:S02]  /*14d30*/  @!P1 IMAD.MOV R13, RZ, RZ, -R13 ;  /* 0x000000ffff0d9224 */ /* 0x000fe400078e0a0d */
[----:B------:R-:W-:Y:S02]  /*14d40*/  IMAD.MOV R10, RZ, RZ, -R12 ;  /* 0x000000ffff0a7224 */ /* 0x000fe400078e0a0c */
[----:B------:R-:W2:Y:S04]  /*14d50*/  LDL R12, [R1+0x210] ;  /* 0x00021000010c7983 */ /* 0x000ea80000100800 */
[----:B------:R0:W-:Y:S04]  /*14d60*/  STL [R1+0x5f0], R13 ;  /* 0x0005f00d01007387 */ /* 0x0001e80000100800 */
[----:B0-----:R-:W3:Y:S01]  /*14d70*/  LDL.LU R13, [R1+0x7654] ;  /* 0x00765400010d7983 */ /* 0x001ee20000300800 */
[----:B------:R-:W-:Y:S01]  /*14d80*/  IMAD.HI.U32 R4, R0, R5, RZ ;  /* 0x0000000500047227 */ /* 0x000fe200078e00ff */
[----:B----4-:R-:W-:-:S02]  /*14d90*/  IABS R6, R14 ;  /* 0x0000000e00067213 */ /* 0x010fc40000000000 */
[----:B------:R-:W-:Y:S01]  /*14da0*/  IABS R7, R11 ;  /* 0x0000000b00077213 */ /* 0x000fe20000000000 */
[----:B------:R-:W-:Y:S02]  /*14db0*/  IMAD.MOV R4, RZ, RZ, -R4 ;  /* 0x000000ffff047224 */ /* 0x000fe400078e0a04 */
[----:B------:R-:W-:Y:S01]  /*14dc0*/  IMAD.HI.U32 R11, R0, R6, RZ ;  /* 0x00000006000b7227 */ /* 0x000fe200078e00ff */
[C---:B------:R-:W-:Y:S02]  /*14dd0*/  ISETP.GT.U32.AND P5, PT, R26.reuse, R2, PT ;  /* 0x000000021a00720c */ /* 0x040fe40003fa4070 */
[C---:B------:R-:W-:Y:S01]  /*14de0*/  ISETP.GT.U32.AND P1, PT, R26.reuse, R9, PT ;  /* 0x000000091a00720c */ /* 0x040fe20003f24070 */
[----:B------:R-:W-:Y:S01]  /*14df0*/  IMAD R4, R26, R4, R5 ;  /* 0x000000041a047224 */ /* 0x000fe200078e0205 */
[----:B------:R-:W-:Y:S01]  /*14e00*/  IABS R5, R15 ;  /* 0x0000000f00057213 */ /* 0x000fe20000000000 */
[----:B------:R-:W-:-:S04]  /*14e10*/  IMAD.MOV R11, RZ, RZ, -R11 ;  /* 0x000000ffff0b7224 */ /* 0x000fc800078e0a0b */
        /* <DEDUP_REMOVED lines=31> */
[----:B------:R-:W-:-:S05]  /*15010*/  IMAD R8, R26, R10, R8 ;  /* 0x0000000a1a087224 */ /* 0x000fca00078e0208 */
[C---:B------:R-:W-:Y:S02]  /*15020*/  ISETP.GT.U32.AND P5, PT, R26.reuse, R8, PT ;  /* 0x000000081a00720c */ /* 0x040fe40003fa4070 */
        /* <DEDUP_REMOVED lines=112> */
[----:B------:R-:W-:Y:S01]  /*15730*/  IABS R7, R10 ;  /* 0x0000000a00077213 */ /* 0x000fe20000000000 */
[----:B------:R-:W-:Y:S01]  /*15740*/  IMAD.HI.U32 R6, R0, R8, RZ ;  /* 0x0000000800067227 */ /* 0x000fe200078e00ff */
[----:B----4-:R-:W-:-:S03]  /*15750*/  IABS R10, R13 ;  /* 0x0000000d000a7213 */ /* 0x010fc60000000000 */
[----:B------:R-:W-:-:S04]  /*15760*/  IMAD.HI.U32 R13, R0, R7, RZ ;  /* 0x00000007000d7227 */ /* 0x000fc800078e00ff */
[--C-:B------:R-:W-:Y:S01]  /*15770*/  @!P6 IMAD.IADD R5, R5, 0x1, -R26.reuse ;  /* 0x000000010505e824 */ /* 0x100fe200078e0a1a */
[----:B------:R-:W-:Y:S01]  /*15780*/  ISETP.GT.U32.AND P6, PT, R26, R4, PT ;  /* 0x000000041a00720c */ /* 0x000fe20003fc4070 */
[----:B------:R-:W-:Y:S02]  /*15790*/  @!P3 IMAD.IADD R12, R12, 0x1, -R26 ;  /* 0x000000010c0cb824 */ /* 0x000fe400078e0a1a */
[----:B------:R-:W-:Y:S02]  /*157a0*/  IMAD.MOV R6, RZ, RZ, -R6 ;  /* 0x000000ffff067224 */ /* 0x000fe400078e0a06 */
[----:B------:R-:W-:Y:S02]  /*157b0*/  IMAD.MOV R13, RZ, RZ, -R13 ;  /* 0x000000ffff0d7224 */ /* 0x000fe400078e0a0d */
[C---:B------:R-:W-:Y:S02]  /*157c0*/  IMAD R6, R26.reuse, R6, R8 ;  /* 0x000000061a067224 */ /* 0x040fe400078e0208 */
[----:B------:R-:W-:-:S02]  /*157d0*/  IMAD R7, R26, R13, R7 ;  /* 0x0000000d1a077224 */ /* 0x000fc400078e0207 */
[----:B------:R-:W4:Y:S02]  /*157e0*/  LDL.LU R13, [R1+0x244] ;  /* 0x00024400010d7983 */ /* 0x000f240000300800 */
        /* <DEDUP_REMOVED lines=58> */
[----:B------:R-:W-:Y:S02]  /*15b90*/  ISETP.GT.U32.AND P3, PT, R26, R2, PT ;  /* 0x000000021a00720c */ /* 0x000fe40003f64070 */
[----:B------:R-:W-:Y:S02]  /*15ba0*/  ISETP.GE.AND P2, PT, R15, RZ, PT ;  /* 0x000000ff0f00720c */ /* 0x000fe40003f46270 */
        /* <DEDUP_REMOVED lines=24> */
[----:B--2---:R-:W-:-:S05]  /*15d30*/  IABS R10, R12 ;  /* 0x0000000c000a7213 */ /* 0x004fca0000000000 */
[----:B------:R-:W-:-:S04]  /*15d40*/  IMAD.HI.U32 R7, R0, R10, RZ ;  /* 0x0000000a00077227 */ /* 0x000fc800078e00ff */
[----:B------:R-:W-:Y:S02]  /*15d50*/  @!P4 IMAD.IADD R5, R5, 0x1, -R26 ;  /* 0x000000010505c824 */ /* 0x000fe400078e0a1a */
[----:B------:R-:W-:-:S03]  /*15d60*/  IMAD.MOV R7, RZ, RZ, -R7 ;  /* 0x000000ffff077224 */ /* 0x000fc600078e0a07 */
[----:B------:R-:W-:Y:S01]  /*15d70*/  ISETP.GT.U32.AND P4, PT, R26, R5, PT ;  /* 0x000000051a00720c */ /* 0x000fe20003f84070 */
[----:B------:R-:W-:-:S04]  /*15d80*/  IMAD.HI.U32 R6, R0, R9, RZ ;  /* 0x0000000900067227 */ /* 0x000fc800078e00ff */
[----:B------:R-:W-:Y:S01]  /*15d90*/  @!P1 IMAD.IADD R4, R4, 0x1, -R26 ;  /* 0x0000000104049824 */ /* 0x000fe200078e0a1a */
[----:B------:R-:W-:Y:S01]  /*15da0*/  ISETP.GE.AND P1, PT, R12, RZ, PT ;  /* 0x000000ff0c00720c */ /* 0x000fe20003f26270 */
[----:B------:R-:W-:Y:S02]  /*15db0*/  IMAD R12, R26, R7, R10 ;  /* 0x000000071a0c7224 */ /* 0x000fe400078e020a */
[----:B------:R-:W-:Y:S01]  /*15dc0*/  IMAD.MOV R6, RZ, RZ, -R6 ;  /* 0x000000ffff067224 */ /* 0x000fe200078e0a06 */
[----:B----4-:R-:W-:-:S03]  /*15dd0*/  IABS R7, R11 ;  /* 0x0000000b00077213 */ /* 0x010fc60000000000 */
[----:B------:R-:W-:Y:S01]  /*15de0*/  IMAD R9, R26, R6, R9 ;  /* 0x000000061a097224 */ /* 0x000fe200078e0209 */
[----:B-----5:R-:W-:Y:S01]  /*15df0*/  IABS R11, R13 ;  /* 0x0000000d000b7213 */ /* 0x020fe20000000000 */
[----:B------:R-:W-:Y:S02]  /*15e00*/  @!P4 IMAD.IADD R5, R5, 0x1, -R26 ;  /* 0x000000010505c824 */ /* 0x000fe400078e0a1a */
[----:B------:R-:W-:Y:S01]  /*15e10*/  IMAD.HI.U32 R13, R0, R7, RZ ;  /* 0x00000007000d7227 */ /* 0x000fe200078e00ff */
[----:B------:R-:W-:-:S03]  /*15e20*/  ISETP.GT.U32.AND P0, PT, R26, R9, PT ;  /* 0x000000091a00720c */ /* 0x000fc60003f04070 */
[----:B------:R-:W-:Y:S02]  /*15e30*/  @!P2 IMAD.MOV R4, RZ, RZ, -R4 ;  /* 0x000000ffff04a224 */ /* 0x000fe400078e0a04 */
[----:B------:R-:W-:-:S04]  /*15e40*/  IMAD.MOV R13, RZ, RZ, -R13 ;  /* 0x000000ffff0d7224 */ /* 0x000fc800078e0a0d */
[----:B------:R-:W-:-:S04]  /*15e50*/  IMAD R7, R26, R13, R7 ;  /* 0x0000000d1a077224 */ /* 0x000fc800078e0207 */
[----:B------:R-:W-:-:S05]  /*15e60*/  @!P0 IMAD.IADD R9, R9, 0x1, -R26 ;  /* 0x0000000109098824 */ /* 0x000fca00078e0a1a */
[----:B------:R-:W-:Y:S02]  /*15e70*/  ISETP.GT.U32.AND P0, PT, R26, R9, PT ;  /* 0x000000091a00720c */ /* 0x000fe40003f04070 */
[----:B------:R-:W-:-:S11]  /*15e80*/  IABS R6, R15 ;  /* 0x0000000f00067213 */ /* 0x000fd60000000000 */
[----:B------:R-:W-:-:S04]  /*15e90*/  @!P0 IMAD.IADD R9, R9, 0x1, -R26 ;  /* 0x0000000109098824 */ /* 0x000fc800078e0a1a */
[----:B------:R-:W-:Y:S01]  /*15ea0*/  @!P3 IMAD.MOV R9, RZ, RZ, -R9 ;  /* 0x000000ffff09b224 */ /* 0x000fe200078e0a09 */
[----:B---3--:R-:W-:-:S05]  /*15eb0*/  IABS R10, R14 ;  /* 0x0000000e000a7213 */ /* 0x008fca0000000000 */
[----:B------:R-:W-:Y:S01]  /*15ec0*/  IMAD.HI.U32 R2, R0, R10, RZ ;  /* 0x0000000a00027227 */ /* 0x000fe200078e00ff */
[----:B------:R-:W-:-:S03]  /*15ed0*/  ISETP.GE.AND P2, PT, R14, RZ, PT ;  /* 0x000000ff0e00720c */ /* 0x000fc60003f46270 */
[----:B------:R-:W-:Y:S02]  /*15ee0*/  IMAD.MOV R2, RZ, RZ, -R2 ;  /* 0x000000ffff027224 */ /* 0x000fe400078e0a02 */
[----:B------:R-:W-:Y:S02]  /*15ef0*/  IMAD.MOV.U32 R14, RZ, RZ, R5 ;  /* 0x000000ffff0e7224 */ /* 0x000fe400078e0005 */
[----:B------:R-:W-:Y:S02]  /*15f00*/  IMAD R2, R26, R2, R10 ;  /* 0x000000021a027224 */ /* 0x000fe400078e020a */
[----:B------:R-:W-:-:S03]  /*15f10*/  @!P6 IMAD.MOV R14, RZ, RZ, -R14 ;  /* 0x000000ffff0ee224 */ /* 0x000fc600078e0a0e */
[----:B------:R-:W-:Y:S01]  /*15f20*/  ISETP.GT.U32.AND P4, PT, R26, R2, PT ;  /* 0x000000021a00720c */ /* 0x000fe20003f84070 */
[----:B------:R-:W-:-:S05]  /*15f30*/  @!P5 IMAD.MOV R8, RZ, RZ, -R8 ;  /* 0x000000ffff08d224 */ /* 0x000fca00078e0a08 */
[----:B------:R0:W-:Y:S04]  /*15f40*/  STL [R1+0x578], R8 ;  /* 0x0005780801007387 */ /* 0x0001e80000100800 */
[----:B------:R-:W-:Y:S04]  /*15f50*/  STL [R1+0x574], R4 ;  /* 0x0005740401007387 */ /* 0x000fe80000100800 */
[----:B------:R-:W2:Y:S01]  /*15f60*/  LDL.LU R10, [R1+0x264] ;  /* 0x00026400010a7983 */ /* 0x000ea20000300800 */
[----:B0-----:R-:W-:-:S03]  /*15f70*/  IMAD.HI.U32 R8, R0, R11, RZ ;  /* 0x0000000b00087227 */ /* 0x001fc600078e00ff */
[----:B------:R-:W3:Y:S01]  /*15f80*/  LDL.LU R13, [R1+0x260] ;  /* 0x00026000010d7983 */ /* 0x000ee20000300800 */
[----:B------:R-:W-:-:S03]  /*15f90*/  IMAD.MOV R8, RZ, RZ, -R8 ;  /* 0x000000ffff087224 */ /* 0x000fc600078e0a08 */
[----:B------:R-:W-:Y:S01]  /*15fa0*/  STL [R1+0x570], R14 ;  /* 0x0005700e01007387 */ /* 0x000fe20000100800 */
[----:B------:R-:W-:-:S03]  /*15fb0*/  IMAD R11, R26, R8, R11 ;  /* 0x000000081a0b7224 */ /* 0x000fc600078e020b */
[----:B------:R0:W-:Y:S04]  /*15fc0*/  STL [R1+0x762c], R17 ;  /* 0x00762c1101007387 */ /* 0x0001e80000100800 */
[----:B0-----:R-:W4:Y:S04]  /*15fd0*/  LDL.LU R17, [R1+0x25c] ;  /* 0x00025c0001117983 */ /* 0x001f280000300800 */
[----:B------:R-:W5:Y:S04]  /*15fe0*/  LDL.LU R14, [R1+0x268] ;  /* 0x00026800010e7983 */ /* 0x000f680000300800 */
[----:B------:R-:W4:Y:S01]  /*15ff0*/  LDL.LU R8, [R1+0x254] ;  /* 0x0002540001087983 */ /* 0x000f220000300800 */
        /* <DEDUP_REMOVED lines=9> */
[----:B------:R-:W-:-:S05]  /*16090*/  @!P5 IMAD.IADD R12, R12, 0x1, -R26 ;  /* 0x000000010c0cd824 */ /* 0x000fca00078e0a1a */
[C---:B------:R-:W-:Y:S01]  /*160a0*/  ISETP.GT.U32.AND P5, PT, R26.reuse, R12, PT ;  /* 0x0000000c1a00720c */ /* 0x040fe20003fa4070 */
[----:B------:R-:W-:Y:S02]  /*160b0*/  IMAD.MOV R4, RZ, RZ, -R4 ;  /* 0x000000ffff047224 */ /* 0x000fe400078e0a04 */
[----:B------:R-:W-:Y:S02]  /*160c0*/  @!P6 IMAD.IADD R7, R7, 0x1, -R26 ;  /* 0x000000010707e824 */ /* 0x000fe400078e0a1a */
[----:B------:R-:W-:-:S08]  /*160d0*/  IMAD R4, R26, R4, R6 ;  /* 0x000000041a047224 */ /* 0x000fd000078e0206 */
[----:B------:R-:W-:Y:S01]  /*160e0*/  @!P5 IMAD.IADD R12, R12, 0x1, -R26 ;  /* 0x000000010c0cd824 */ /* 0x000fe200078e0a1a */
[C---:B------:R-:W-:Y:S02]  /*160f0*/  ISETP.GT.U32.AND P5, PT, R26.reuse, R11, PT ;  /* 0x0000000b1a00720c */ /* 0x040fe40003fa4070 */
[C---:B------:R-:W-:Y:S02]  /*16100*/  ISETP.GT.U32.AND P0, PT, R26.reuse, R4, PT ;  /* 0x000000041a00720c */ /* 0x040fe40003f04070 */
[----:B------:R-:W-:Y:S01]  /*16110*/  ISETP.GT.U32.AND P3, PT, R26, R7, PT ;  /* 0x000000071a00720c */ /* 0x000fe20003f64070 */
[----:B------:R-:W-:-:S08]  /*16120*/  @!P1 IMAD.MOV R12, RZ, RZ, -R12 ;  /* 0x000000ffff0c9224 */ /* 0x000fd000078e0a0c */
[--C-:B------:R-:W-:Y:S02]  /*16130*/  @!P5 IMAD.IADD R11, R11, 0x1, -R26.reuse ;  /* 0x000000010b0bd824 */ /* 0x100fe400078e0a1a */
[--C-:B------:R-:W-:Y:S02]  /*16140*/  @!P0 IMAD.IADD R4, R4, 0x1, -R26.reuse ;  /* 0x0000000104048824 */ /* 0x100fe400078e0a1a */
[----:B------:R-:W-:Y:S01]  /*16150*/  @!P3 IMAD.IADD R7, R7, 0x1, -R26 ;  /* 0x000000010707b824 */ /* 0x000fe200078e0a1a */
[----:B------:R-:W-:-:S13]  /*16160*/  ISETP.GT.U32.AND P5, PT, R26, R11, PT ;  /* 0x0000000b1a00720c */ /* 0x000fda0003fa4070 */
[----:B------:R-:W-:Y:S01]  /*16170*/  @!P5 IMAD.IADD R11, R11, 0x1, -R26 ;  /* 0x000000010b0bd824 */ /* 0x000fe200078e0a1a */
[----:B--2---:R-:W-:Y:S02]  /*16180*/  IABS R6, R10 ;  /* 0x0000000a00067213 */ /* 0x004fe40000000000 */
[----:B---3--:R-:W-:-:S03]  /*16190*/  IABS R5, R13 ;  /* 0x0000000d00057213 */ /* 0x008fc60000000000 */
[----:B0-----:R-:W-:-:S04]  /*161a0*/  IMAD.HI.U32 R9, R0, R6, RZ ;  /* 0x0000000600097227 */ /* 0x001fc800078e00ff */
[----:B------:R-:W-:-:S04]  /*161b0*/  IMAD.MOV R9, RZ, RZ, -R9 ;  /* 0x000000ffff097224 */ /* 0x000fc800078e0a09 */
[----:B------:R-:W-:Y:S02]  /*161c0*/  IMAD R6, R26, R9, R6 ;  /* 0x000000091a067224 */ /* 0x000fe400078e0206 */
[----:B------:R-:W-:-:S04]  /*161d0*/  IMAD.MOV.U32 R9, RZ, RZ, R2 ;  /* 0x000000ffff097224 */ /* 0x000fc800078e0002 */
[----:B------:R-:W-:Y:S01]  /*161e0*/  @!P2 IMAD.MOV R9, RZ, RZ, -R9 ;  /* 0x000000ffff09a224 */ /* 0x000fe200078e0a09 */
[----:B----4-:R-:W-:Y:S01]  /*161f0*/  ISETP.GE.AND P6, PT, R8, RZ, PT ;  /* 0x000000ff0800720c */ /* 0x010fe20003fc6270 */
[----:B------:R-:W-:-:S04]  /*16200*/  IMAD.HI.U32 R8, R0, R5, RZ ;  /* 0x0000000500087227 */ /* 0x000fc800078e00ff */
[----:B------:R-:W-:Y:S01]  /*16210*/  IMAD.MOV R8, RZ, RZ, -R8 ;  /* 0x000000ffff087224 */ /* 0x000fe200078e0a08 */
[----:B------:R-:W-:Y:S02]  /*16220*/  ISETP.GE.AND P0, PT, R17, RZ, PT ;  /* 0x000000ff1100720c */ /* 0x000fe40003f06270 */
[----:B------:R-:W2:Y:S01]  /*16230*/  LDL.LU R17, [R1+0x762c] ;  /* 0x00762c0001117983 */ /* 0x000ea20000300800 */
[C---:B------:R-:W-:Y:S02]  /*16240*/  IMAD R5, R26.reuse, R8, R5 ;  /* 0x000000081a057224 */ /* 0x040fe400078e0205 */
[----:B------:R-:W-:Y:S01]  /*16250*/  IMAD.MOV.U32 R8, RZ, RZ, R7 ;  /* 0x000000ffff087224 */ /* 0x000fe200078e0007 */
[----:B------:R0:W-:Y:S02]  /*16260*/  STL [R1+0x568], R12 ;  /* 0x0005680c01007387 */ /* 0x0001e40000100800 */
[----:B------:R-:W-:Y:S02]  /*16270*/  ISETP.GT.U32.AND P3, PT, R26, R5, PT ;  /* 0x000000051a00720c */ /* 0x000fe40003f64070 */
[----:B------:R-:W-:Y:S01]  /*16280*/  STL [R1+0x564], R9 ;  /* 0x0005640901007387 */ /* 0x000fe20000100800 */
[----:B------:R-:W-:-:S03]  /*16290*/  @!P6 IMAD.MOV R8, RZ, RZ, -R8 ;  /* 0x000000ffff08e224 */ /* 0x000fc600078e0a08 */
[----:B0-----:R-:W3:Y:S01]  /*162a0*/  LDL.LU R12, [R1+0x2a0] ;  /* 0x0002a000010c7983 */ /* 0x001ee20000300800 */
[----:B------:R-:W-:Y:S02]  /*162b0*/  ISETP.GE.AND P2, PT, R13, RZ, PT ;  /* 0x000000ff0d00720c */ /* 0x000fe40003f46270 */
[----:B-----5:R-:W-:Y:S01]  /*162c0*/  IABS R2, R14 ;  /* 0x0000000e00027213 */ /* 0x020fe20000000000 */
[----:B------:R0:W-:Y:S01]  /*162d0*/  STL [R1+0x560], R8 ;  /* 0x0005600801007387 */ /* 0x0001e20000100800 */
[----:B------:R-:W-:-:S03]  /*162e0*/  ISETP.GE.AND P5, PT, R14, RZ, PT ;  /* 0x000000ff0e00720c */ /* 0x000fc60003fa6270 */
[----:B------:R-:W4:Y:S01]  /*162f0*/  LDL R13, [R1+0x270] ;  /* 0x00027000010d7983 */ /* 0x000f220000100800 */
[----:B------:R-:W-:-:S03]  /*16300*/  @!P3 IMAD.IADD R5, R5, 0x1, -R26 ;  /* 0x000000010505b824 */ /* 0x000fc600078e0a1a */
[----:B------:R-:W5:Y:S01]  /*16310*/  LDL R14, [R1+0x274] ;  /* 0x00027400010e7983 */ /* 0x000f620000100800 */
[----:B------:R-:W-:Y:S02]  /*16320*/  IABS R7, R15 ;  /* 0x0000000f00077213 */ /* 0x000fe40000000000 */
[----:B------:R-:W-:Y:S02]  /*16330*/  ISETP.GE.AND P3, PT, R15, RZ, PT ;  /* 0x000000ff0f00720c */ /* 0x000fe40003f66270 */
[----:B------:R-:W5:Y:S01]  /*16340*/  LDL R15, [R1+0x278] ;  /* 0x00027800010f7983 */ /* 0x000f620000100800 */
[C---:B------:R-:W-:Y:S02]  /*16350*/  ISETP.GT.U32.AND P1, PT, R26.reuse, R4, PT ;  /* 0x000000041a00720c */ /* 0x040fe40003f24070 */
[----:B------:R-:W-:Y:S01]  /*16360*/  ISETP.GT.U32.AND P6, PT, R26, R6, PT ;  /* 0x000000061a00720c */ /* 0x000fe20003fc4070 */
[----:B0-----:R-:W-:Y:S02]  /*16370*/  IMAD.MOV.U32 R8, RZ, RZ, R7 ;  /* 0x000000ffff087224 */ /* 0x001fe400078e0007 */
[----:B------:R-:W-:-:S08]  /*16380*/  IMAD.HI.U32 R9, R0, R2, RZ ;  /* 0x0000000200097227 */ /* 0x000fd000078e00ff */
[--C-:B------:R-:W-:Y:S02]  /*16390*/  @!P1 IMAD.IADD R4, R4, 0x1, -R26.reuse ;  /* 0x0000000104049824 */ /* 0x100fe400078e0a1a */
[----:B------:R-:W-:Y:S01]  /*163a0*/  @!P6 IMAD.IADD R6, R6, 0x1, -R26 ;  /* 0x000000010606e824 */ /* 0x000fe200078e0a1a */
[----:B------:R-:W-:Y:S01]  /*163b0*/  ISETP.GT.U32.AND P6, PT, R26, R5, PT ;  /* 0x000000051a00720c */ /* 0x000fe20003fc4070 */
[----:B------:R-:W-:Y:S01]  /*163c0*/  @!P4 IMAD.MOV R4, RZ, RZ, -R4 ;  /* 0x000000ffff04c224 */ /* 0x000fe200078e0a04 */
[----:B------:R-:W-:Y:S01]  /*163d0*/  ISETP.GE.AND P1, PT, R10, RZ, PT ;  /* 0x000000ff0a00720c */ /* 0x000fe20003f26270 */
[----:B------:R-:W-:Y:S01]  /*163e0*/  IMAD.HI.U32 R10, R0, R8, RZ ;  /* 0x00000008000a7227 */ /* 0x000fe200078e00ff */
[----:B------:R-:W-:-:S03]  /*163f0*/  ISETP.GT.U32.AND P4, PT, R26, R6, PT ;  /* 0x000000061a00720c */ /* 0x000fc60003f84070 */
[----:B------:R-:W-:Y:S02]  /*16400*/  IMAD.MOV R9, RZ, RZ, -R9 ;  /* 0x000000ffff097224 */ /* 0x000fe400078e0a09 */
[----:B------:R-:W-:Y:S02]  /*16410*/  IMAD.MOV R10, RZ, RZ, -R10 ;  /* 0x000000ffff0a7224 */ /* 0x000fe400078e0a0a */
[----:B------:R-:W-:Y:S01]  /*16420*/  IMAD R2, R26, R9, R2 ;  /* 0x000000091a027224 */ /* 0x000fe200078e0202 */
[----:B------:R0:W-:Y:S01]  /*16430*/  STL [R1+0x55c], R4 ;  /* 0x00055c0401007387 */ /* 0x0001e20000100800 */
[----:B------:R-:W-:-:S03]  /*16440*/  @!P6 IMAD.IADD R5, R5, 0x1, -R26 ;  /* 0x000000010505e824 */ /* 0x000fc600078e0a1a */
[----:B------:R-:W-:Y:S01]  /*16450*/  ISETP.GT.U32.AND P6, PT, R26, R2, PT ;  /* 0x000000021a00720c */ /* 0x000fe20003fc4070 */
[----:B------:R-:W-:Y:S02]  /*16460*/  @!P4 IMAD.IADD R6, R6, 0x1, -R26 ;  /* 0x000000010606c824 */ /* 0x000fe400078e0a1a */
[----:B0-----:R-:W-:-:S05]  /*16470*/  IMAD R4, R26, R10, R8 ;  /* 0x0000000a1a047224 */ /* 0x001fca00078e0208 */
[----:B------:R-:W-:Y:S01]  /*16480*/  ISETP.GT.U32.AND P4, PT, R26, R4, PT ;  /* 0x000000041a00720c */ /* 0x000fe20003f84070 */
[----:B------:R-:W-:-:S04]  /*16490*/  @!P0 IMAD.MOV R11, RZ, RZ, -R11 ;  /* 0x000000ffff0b8224 */ /* 0x000fc800078e0a0b */
[--C-:B------:R-:W-:Y:S01]  /*164a0*/  @!P6 IMAD.IADD R2, R2, 0x1, -R26.reuse ;  /* 0x000000010202e824 */ /* 0x100fe200078e0a1a */
[----:B------:R-:W-:Y:S04]  /*164b0*/  STL [R1+0x554], R11 ;  /* 0x0005540b01007387 */ /* 0x000fe80000100800 */
[----:B------:R0:W-:Y:S03]  /*164c0*/  STL [R1+0x7628], R29 ;  /* 0x0076281d01007387 */ /* 0x0001e60000100800 */
[----:B------:R-:W-:Y:S01]  /*164d0*/  @!P4 IMAD.IADD R4, R4, 0x1, -R26 ;  /* 0x000000010404c824 */ /* 0x000fe200078e0a1a */
[----:B------:R-:W-:Y:S01]  /*164e0*/  ISETP.GT.U32.AND P4, PT, R26, R2, PT ;  /* 0x000000021a00720c */ /* 0x000fe20003f84070 */
[----:B0-----:R-:W-:-:S02]  /*164f0*/  IMAD.MOV.U32 R29, RZ, RZ, R5 ;  /* 0x000000ffff1d7224 */ /* 0x001fc400078e0005 */
[----:B------:R-:W-:Y:S01]  /*16500*/  @!P1 IMAD.MOV R6, RZ, RZ, -R6 ;  /* 0x000000ffff069224 */ /* 0x000fe200078e0a06 */
[----:B------:R-:W5:Y:S01]  /*16510*/  LDL.LU R5, [R1+0x270] ;  /* 0x0002700001057983 */ /* 0x000f620000300800 */
[----:B------:R-:W-:-:S05]  /*16520*/  @!P2 IMAD.MOV R29, RZ, RZ, -R29 ;  /* 0x000000ffff1da224 */ /* 0x000fca00078e0a1d */
[----:B------:R0:W-:Y:S03]  /*16530*/  STL [R1+0x548], R29 ;  /* 0x0005481d01007387 */ /* 0x0001e60000100800 */
[----:B------:R-:W-:Y:S01]  /*16540*/  @!P4 IMAD.IADD R2, R2, 0x1, -R26 ;  /* 0x000000010202c824 */ /* 0x000fe200078e0a1a */
[----:B0-----:R-:W5:Y:S04]  /*16550*/  LDL.LU R29, [R1+0x7628] ;  /* 0x00762800011d7983 */ /* 0x001f680000300800 */
[----:B------:R0:W-:Y:S01]  /*16560*/  STL [R1+0x544], R6 ;  /* 0x0005440601007387 */ /* 0x0001e20000100800 */
[----:B--2---:R-:W-:Y:S02]  /*16570*/  IABS R11, R17 ;  /* 0x00000011000b7213 */ /* 0x004fe40000000000 */
[----:B---3--:R-:W-:-:S02]  /*16580*/  IABS R7, R12 ;  /* 0x0000000c00077213 */ /* 0x008fc40000000000 */
        /* <DEDUP_REMOVED lines=9> */
[----:B------:R-:W-:-:S04]  /*16620*/  IMAD.HI.U32 R15, R0, R11, RZ ;  /* 0x0000000b000f7227 */ /* 0x000fc800078e00ff */
[----:B------:R-:W-:Y:S02]  /*16630*/  IMAD.MOV R12, RZ, RZ, -R12 ;  /* 0x000000ffff0c7224 */ /* 0x000fe400078e0a0c */
[----:B------:R-:W-:-:S04]  /*16640*/  IMAD.HI.U32 R14, R0, R10, RZ ;  /* 0x0000000a000e7227 */ /* 0x000fc800078e00ff */
[----:B------:R-:W-:Y:S02]  /*16650*/  IMAD.MOV R13, RZ, RZ, -R13 ;  /* 0x000000ffff0d7224 */ /* 0x000fe400078e0a0d */
[----:B0-----:R-:W-:Y:S02]  /*16660*/  IMAD.MOV.U32 R6, RZ, RZ, R17 ;  /* 0x000000ffff067224 */ /* 0x001fe400078e0011 */
[----:B------:R-:W-:Y:S02]  /*16670*/  IMAD.MOV.U32 R17, RZ, RZ, R19 ;  /* 0x000000ffff117224 */ /* 0x000fe400078e0013 */
[----:B------:R-:W-:Y:S01]  /*16680*/  IMAD.MOV R15, RZ, RZ, -R15 ;  /* 0x000000ffff0f7224 */ /* 0x000fe200078e0a0f */
[----:B------:R-:W2:Y:S01]  /*16690*/  LDL.LU R19, [R1+0x288] ;  /* 0x0002880001137983 */ /* 0x000ea20000300800 */
[----:B------:R-:W-:Y:S02]  /*166a0*/  IMAD.MOV R14, RZ, RZ, -R14 ;  /* 0x000000ffff0e7224 */ /* 0x000fe400078e0a0e */
[----:B------:R-:W-:-:S02]  /*166b0*/  IMAD R8, R26, R12, R8 ;  /* 0x0000000c1a087224 */ /* 0x000fc400078e0208 */
[----:B------:R-:W3:Y:S01]  /*166c0*/  LDL.LU R12, [R1+0x278] ;  /* 0x00027800010c7983 */ /* 0x000ee20000300800 */
[----:B------:R-:W-:-:S03]  /*166d0*/  IMAD R9, R26, R13, R9 ;  /* 0x0000000d1a097224 */ /* 0x000fc600078e0209 */
[----:B------:R-:W4:Y:S01]  /*166e0*/  LDL.LU R13, [R1+0x280] ;  /* 0x00028000010d7983 */ /* 0x000f220000300800 */
[C---:B------:R-:W-:Y:S02]  /*166f0*/  IMAD R10, R26.reuse, R14, R10 ;  /* 0x0000000e1a0a7224 */ /* 0x040fe400078e020a */
[----:B------:R-:W-:Y:S02]  /*16700*/  IMAD R11, R26, R15, R11 ;  /* 0x0000000f1a0b7224 */ /* 0x000fe400078e020b */
[----:B------:R-:W5:Y:S01]  /*16710*/  LDL.LU R15, [R1+0x284] ;  /* 0x00028400010f7983 */ /* 0x000f620000300800 */
[----:B------:R-:W-:-:S03]  /*16720*/  IMAD.MOV.U32 R14, RZ, RZ, R2 ;  /* 0x000000ffff0e7224 */ /* 0x000fc600078e0002 */
[----:B------:R-:W2:Y:S01]  /*16730*/  LDL.LU R2, [R1+0x274] ;  /* 0x0002740001027983 */ /* 0x000ea20000300800 */
[C---:B------:R-:W-:Y:S02]  /*16740*/  ISETP.GT.U32.AND P6, PT, R26.reuse, R7, PT ;  /* 0x000000071a00720c */ /* 0x040fe40003fc4070 */
[----:B------:R-:W-:-:S11]  /*16750*/  ISETP.GT.U32.AND P2, PT, R26, R4, PT ;  /* 0x000000041a00720c */ /* 0x000fd60003f44070 */
[----:B------:R-:W-:-:S05]  /*16760*/  @!P6 IMAD.IADD R7, R7, 0x1, -R26 ;  /* 0x000000010707e824 */ /* 0x000fca00078e0a1a */
[C---:B------:R-:W-:Y:S02]  /*16770*/  ISETP.GT.U32.AND P6, PT, R26.reuse, R7, PT ;  /* 0x000000071a00720c */ /* 0x040fe40003fc4070 */
[----:B------:R-:W-:Y:S01]  /*16780*/  ISETP.GT.U32.AND P4, PT, R26, R8, PT ;  /* 0x000000081a00720c */ /* 0x000fe20003f84070 */
[----:B------:R-:W-:Y:S02]  /*16790*/  @!P2 IMAD.IADD R4, R4, 0x1, -R26 ;  /* 0x000000010404a824 */ /* 0x000fe400078e0a1a */
[----:B------:R-:W-:Y:S01]  /*167a0*/  @!P5 IMAD.MOV R14, RZ, RZ, -R14 ;  /* 0x000000ffff0ed224 */ /* 0x000fe200078e0a0e */
[----:B------:R-:W-:Y:S01]  /*167b0*/  ISETP.GE.AND P1, PT, R5, RZ, PT ;  /* 0x000000ff0500720c */ /* 0x000fe20003f26270 */
[----:B------:R-:W-:-:S03]  /*167c0*/  @!P3 IMAD.MOV R4, RZ, RZ, -R4 ;  /* 0x000000ffff04b224 */ /* 0x000fc600078e0a04 */
[----:B------:R0:W-:Y:S03]  /*167d0*/  STL [R1+0x540], R14 ;  /* 0x0005400e01007387 */ /* 0x0001e60000100800 */
[--C-:B------:R-:W-:Y:S02]  /*167e0*/  @!P6 IMAD.IADD R7, R7, 0x1, -R26.reuse ;  /* 0x000000010707e824 */ /* 0x100fe400078e0a1a */
[----:B------:R-:W-:Y:S02]  /*167f0*/  @!P4 IMAD.IADD R8, R8, 0x1, -R26 ;  /* 0x000000010808c824 */ /* 0x000fe400078e0a1a */
[----:B------:R-:W-:Y:S01]  /*16800*/  @!P0 IMAD.MOV R7, RZ, RZ, -R7 ;  /* 0x000000ffff078224 */ /* 0x000fe200078e0a07 */
        /* <DEDUP_REMOVED lines=43> */
[C---:B------:R-:W-:Y:S01]  /*16ac0*/  IMAD R2, R26.reuse, R6, R2 ;  /* 0x000000061a027224 */ /* 0x040fe200078e0202 */
        /* <DEDUP_REMOVED lines=148> */
[----:B------:R-:W-:Y:S01]  /*17410*/  STL [R1+0x50c], R5 ;  /* 0x00050c0501007387 */ /* 0x000fe20000100800 */
[----:B------:R-:W-:Y:S02]  /*17420*/  IMAD R11, R26, R12, R11 ;  /* 0x0000000c1a0b7224 */ /* 0x000fe400078e020b */
[----:B------:R-:W-:-:S02]  /*17430*/  @!P6 IMAD.IADD R7, R7, 0x1, -R26 ;  /* 0x000000010707e824 */ /* 0x000fc400078e0a1a */
[----:B------:R-:W-:Y:S02]  /*17440*/  IMAD.MOV.U32 R12, RZ, RZ, R9 ;  /* 0x000000ffff0c7224 */ /* 0x000fe400078e0009 */
[----:B------:R-:W-:Y:S01]  /*17450*/  IMAD R6, R26, R13, R6 ;  /* 0x0000000d1a067224 */ /* 0x000fe200078e0206 */
[----:B------:R-:W5:Y:S04]  /*17460*/  LDL.LU R9, [R1+0x2b0] ;  /* 0x0002b00001097983 */ /* 0x000f680000300800 */
[----:B------:R-:W4:Y:S01]  /*17470*/  LDL.LU R13, [R1+0x2c0] ;  /* 0x0002c000010d7983 */ /* 0x000f220000300800 */
[----:B------:R-:W-:-:S03]  /*17480*/  @!P2 IMAD.MOV R12, RZ, RZ, -R12 ;  /* 0x000000ffff0ca224 */ /* 0x000fc600078e0a0c */
[----:B------:R0:W-:Y:S02]  /*17490*/  STL [R1+0x508], R2 ;  /* 0x0005080201007387 */ /* 0x0001e40000100800 */
[----:B0-----:R-:W-:Y:S02]  /*174a0*/  IMAD.MOV.U32 R2, RZ, RZ, R7 ;  /* 0x000000ffff027224 */ /* 0x001fe400078e0007 */
[----:B------:R-:W-:Y:S02]  /*174b0*/  IMAD.MOV.U32 R7, RZ, RZ, R15 ;  /* 0x000000ffff077224 */ /* 0x000fe400078e000f */
[----:B------:R-:W-:Y:S02]  /*174c0*/  @!P0 IMAD.MOV R2, RZ, RZ, -R2 ;  /* 0x000000ffff028224 */ /* 0x000fe400078e0a02 */
[----:B------:R-:W-:Y:S01]  /*174d0*/  @!P4 IMAD.MOV R7, RZ, RZ, -R7 ;  /* 0x000000ffff07c224 */ /* 0x000fe200078e0a07 */
[----:B------:R0:W-:Y:S01]  /*174e0*/  STL [R1+0x504], R12 ;  /* 0x0005040c01007387 */ /* 0x0001e20000100800 */
[----:B------:R-:W-:Y:S01]  /*174f0*/  IMAD.MOV.U32 R5, RZ, RZ, R17 ;  /* 0x000000ffff057224 */ /* 0x000fe200078e0011 */
[----:B--2---:R-:W-:-:S02]  /*17500*/  ISETP.GE.AND P0, PT, R19, RZ, PT ;  /* 0x000000ff1300720c */ /* 0x004fc40003f06270 */
[----:B------:R-:W2:Y:S04]  /*17510*/  LDL.LU R19, [R1+0x2cc] ;  /* 0x0002cc0001137983 */ /* 0x000ea80000300800 */
[----:B------:R-:W-:Y:S04]  /*17520*/  STL [R1+0x500], R2 ;  /* 0x0005000201007387 */ /* 0x000fe80000100800 */
[----:B------:R1:W-:Y:S04]  /*17530*/  STL [R1+0x4fc], R7 ;  /* 0x0004fc0701007387 */ /* 0x0003e80000100800 */
[----:B------:R-:W2:Y:S01]  /*17540*/  LDL.LU R17, [R1+0x2f4] ;  /* 0x0002f40001117983 */ /* 0x000ea20000300800 */
[----:B------:R-:W-:-:S02]  /*17550*/  ISETP.GT.U32.AND P1, PT, R26, R8, PT ;  /* 0x000000081a00720c */ /* 0x000fc40003f24070 */
[C---:B------:R-:W-:Y:S01]  /*17560*/  ISETP.GT.U32.AND P6, PT, R26.reuse, R10, PT ;  /* 0x0000000a1a00720c */ /* 0x040fe20003fc4070 */
[----:B0-----:R-:W2:Y:S01]  /*17570*/  LDL.LU R12, [R1+0x2c8] ;  /* 0x0002c800010c7983 */ /* 0x001ea20000300800 */
[C---:B------:R-:W-:Y:S02]  /*17580*/  ISETP.GT.U32.AND P3, PT, R26.reuse, R11, PT ;  /* 0x0000000b1a00720c */ /* 0x040fe40003f64070 */
[----:B------:R-:W-:-:S07]  /*17590*/  ISETP.GT.U32.AND P4, PT, R26, R6, PT ;  /* 0x000000061a00720c */ /* 0x000fce0003f84070 */
[--C-:B------:R-:W-:Y:S02]  /*175a0*/  @!P1 IMAD.IADD R8, R8, 0x1, -R26.reuse ;  /* 0x0000000108089824 */ /* 0x100fe400078e0a1a */
[--C-:B------:R-:W-:Y:S01]  /*175b0*/  @!P6 IMAD.IADD R10, R10, 0x1, -R26.reuse ;  /* 0x000000010a0ae824 */ /* 0x100fe200078e0a1a */
[C---:B------:R-:W-:Y:S02]  /*175c0*/  ISETP.GT.U32.AND P6, PT, R26.reuse, R4, PT ;  /* 0x000000041a00720c */ /* 0x040fe40003fc4070 */
[C---:B------:R-:W-:Y:S02]  /*175d0*/  ISETP.GT.U32.AND P5, PT, R26.reuse, R8, PT ;  /* 0x000000081a00720c */ /* 0x040fe40003fa4070 */
[----:B------:R-:W-:Y:S02]  /*175e0*/  ISETP.GT.U32.AND P2, PT, R26, R10, PT ;  /* 0x0000000a1a00720c */ /* 0x000fe40003f44070 */
[----:B---3--:R-:W-:Y:S01]  /*175f0*/  ISETP.GE.AND P1, PT, R14, RZ, PT ;  /* 0x000000ff0e00720c */ /* 0x008fe20003f26270 */
[----:B------:R-:W-:-:S02]  /*17600*/  @!P3 IMAD.IADD R11, R11, 0x1, -R26 ;  /* 0x000000010b0bb824 */ /* 0x000fc400078e0a1a */
[----:B------:R-:W-:-:S03]  /*17610*/  @!P4 IMAD.IADD R6, R6, 0x1, -R26 ;  /* 0x000000010606c824 */ /* 0x000fc600078e0a1a */
[----:B------:R-:W-:Y:S01]  /*17620*/  ISETP.GT.U32.AND P4, PT, R26, R11, PT ;  /* 0x0000000b1a00720c */ /* 0x000fe20003f84070 */
[--C-:B------:R-:W-:Y:S02]  /*17630*/  @!P6 IMAD.IADD R4, R4, 0x1, -R26.reuse ;  /* 0x000000010404e824 */ /* 0x100fe400078e0a1a */
[--C-:B------:R-:W-:Y:S01]  /*17640*/  @!P5 IMAD.IADD R8, R8, 0x1, -R26.reuse ;  /* 0x000000010808d824 */ /* 0x100fe200078e0a1a */
[----:B------:R-:W-:Y:S01]  /*17650*/  ISETP.GE.AND P5, PT, R5, RZ, PT ;  /* 0x000000ff0500720c */ /* 0x000fe20003fa6270 */
[----:B------:R-:W-:Y:S02]  /*17660*/  @!P2 IMAD.IADD R10, R10, 0x1, -R26 ;  /* 0x000000010a0aa824 */ /* 0x000fe400078e0a1a */
[----:B------:R-:W-:Y:S01]  /*17670*/  IMAD.MOV.U32 R5, RZ, RZ, R8 ;  /* 0x000000ffff057224 */ /* 0x000fe200078e0008 */
[----:B-----5:R-:W-:Y:S01]  /*17680*/  ISETP.GE.AND P6, PT, R9, RZ, PT ;  /* 0x000000ff0900720c */ /* 0x020fe20003fc6270 */
[----:B------:R-:W-:Y:S01]  /*17690*/  @!P1 IMAD.MOV R4, RZ, RZ, -R4 ;  /* 0x000000ffff049224 */ /* 0x000fe200078e0a04 */
[----:B----4-:R-:W-:-:S02]  /*176a0*/  ISETP.GE.AND P2, PT, R13, RZ, PT ;  /* 0x000000ff0d00720c */ /* 0x010fc40003f46270 */
[----:B------:R-:W3:Y:S01]  /*176b0*/  LDL.LU R13, [R1+0x2d0] ;  /* 0x0002d000010d7983 */ /* 0x000ee20000300800 */
[----:B------:R-:W-:Y:S02]  /*176c0*/  @!P0 IMAD.MOV R5, RZ, RZ, -R5 ;  /* 0x000000ffff058224 */ /* 0x000fe400078e0a05 */
[----:B-1----:R-:W-:Y:S01]  /*176d0*/  IMAD.MOV.U32 R7, RZ, RZ, R10 ;  /* 0x000000ffff077224 */ /* 0x002fe200078e000a */
[----:B------:R-:W-:Y:S01]  /*176e0*/  STL [R1+0x4f8], R4 ;  /* 0x0004f80401007387 */ /* 0x000fe20000100800 */
[----:B------:R-:W-:Y:S01]  /*176f0*/  @!P4 IMAD.IADD R11, R11, 0x1, -R26 ;  /* 0x000000010b0bc824 */ /* 0x000fe200078e0a1a */
[----:B------:R-:W-:-:S03]  /*17700*/  IABS R14, R16 ;  /* 0x00000010000e7213 */ /* 0x000fc60000000000 */
        /* <DEDUP_REMOVED lines=102> */
[----:B0-----:R-:W5:Y:S01]  /*17d70*/  LDL.LU R14, [R1+0x7610] ;  /* 0x00761000010e7983 */ /* 0x001f620000300800 */
        /* <DEDUP_REMOVED lines=38> */
[----:B-1----:R-:W-:Y:S01]  /*17fe0*/  IMAD.MOV.U32 R7, RZ, RZ, R13 ;  /* 0x000000ffff077224 */ /* 0x002fe200078e000d */
[----:B------:R-:W-:-:S03]  /*17ff0*/  ISETP.GT.U32.AND P6, PT, R26, R2, PT ;  /* 0x000000021a00720c */ /* 0x000fc60003fc4070 */
[----:B------:R-:W-:Y:S01]  /*18000*/  @!P0 IMAD.MOV R7, RZ, RZ, -R7 ;  /* 0x000000ffff078224 */ /* 0x000fe200078e0a07 */
[----:B----4-:R-:W-:-:S09]  /*18010*/  IABS R4, R17 ;  /* 0x0000001100047213 */ /* 0x010fd20000000000 */
[----:B------:R-:W-:Y:S02]  /*18020*/  @!P6 IMAD.IADD R2, R2, 0x1, -R26 ;  /* 0x000000010202e824 */ /* 0x000fe400078e0a1a */
[----:B------:R-:W-:-:S04]  /*18030*/  IMAD.HI.U32 R10, R0, R4, RZ ;  /* 0x00000004000a7227 */ /* 0x000fc800078e00ff */
[----:B------:R-:W-:-:S04]  /*18040*/  IMAD.MOV R10, RZ, RZ, -R10 ;  /* 0x000000ffff0a7224 */ /* 0x000fc800078e0a0a */
[----:B------:R-:W-:Y:S01]  /*18050*/  IMAD R4, R26, R10, R4 ;  /* 0x0000000a1a047224 */ /* 0x000fe200078e0204 */
[----:B---3--:R-:W-:-:S13]  /*18060*/  ISETP.GE.AND P1, PT, R9, RZ, PT ;  /* 0x000000ff0900720c */ /* 0x008fda0003f26270 */
[----:B------:R-:W-:Y:S01]  /*18070*/  @!P1 IMAD.MOV R11, RZ, RZ, -R11 ;  /* 0x000000ffff0b9224 */ /* 0x000fe200078e0a0b */
[----:B-----5:R-:W-:Y:S02]  /*18080*/  ISETP.GE.AND P4, PT, R14, RZ, PT ;  /* 0x000000ff0e00720c */ /* 0x020fe40003f86270 */
[----:B------:R-:W3:Y:S04]  /*18090*/  LDL R14, [R1+0x308] ;  /* 0x00030800010e7983 */ /* 0x000ee80000100800 */
[----:B------:R-:W-:Y:S04]  /*180a0*/  STL [R1+0x4c8], R11 ;  /* 0x0004c80b01007387 */ /* 0x000fe80000100800 */
[----:B------:R-:W-:Y:S04]  /*180b0*/  STL [R1+0x4c0], R7 ;  /* 0x0004c00701007387 */ /* 0x000fe80000100800 */
[----:B------:R0:W-:Y:S04]  /*180c0*/  STL [R1+0x760c], R12 ;  /* 0x00760c0c01007387 */ /* 0x0001e80000100800 */
[----:B0-----:R-:W4:Y:S01]  /*180d0*/  LDL.LU R12, [R1+0x304] ;  /* 0x00030400010c7983 */ /* 0x001f220000300800 */
[----:B------:R-:W-:-:S05]  /*180e0*/  @!P4 IMAD.MOV R2, RZ, RZ, -R2 ;  /* 0x000000ffff02c224 */ /* 0x000fca00078e0a02 */
[----:B------:R0:W-:Y:S04]  /*180f0*/  STL [R1+0x4b8], R2 ;  /* 0x0004b80201007387 */ /* 0x0001e80000100800 */
[----:B------:R-:W5:Y:S04]  /*18100*/  LDL R13, [R1+0x30c] ;  /* 0x00030c00010d7983 */ /* 0x000f680000100800 */
[----:B------:R-:W5:Y:S04]  /*18110*/  LDL R11, [R1+0x310] ;  /* 0x00031000010b7983 */ /* 0x000f680000100800 */
[----:B------:R-:W5:Y:S01]  /*18120*/  LDL R10, [R1+0x314] ;  /* 0x00031400010a7983 */ /* 0x000f620000100800 */
[----:B------:R-:W-:-:S05]  /*18130*/  IABS R5, R15 ;  /* 0x0000000f00057213 */ /* 0x000fca0000000000 */
[----:B------:R-:W-:Y:S01]  /*18140*/  IMAD.HI.U32 R6, R0, R5, RZ ;  /* 0x0000000500067227 */ /* 0x000fe200078e00ff */
[----:B------:R-:W-:-:S03]  /*18150*/  IABS R9, R16 ;  /* 0x0000001000097213 */ /* 0x000fc60000000000 */
[----:B------:R-:W-:-:S04]  /*18160*/  IMAD.MOV R6, RZ, RZ, -R6 ;  /* 0x000000ffff067224 */ /* 0x000fc800078e0a06 */
[----:B------:R-:W-:Y:S02]  /*18170*/  IMAD R5, R26, R6, R5 ;  /* 0x000000061a057224 */ /* 0x000fe400078e0205 */
[----:B------:R-:W-:-:S03]  /*18180*/  IMAD.HI.U32 R6, R0, R9, RZ ;  /* 0x0000000900067227 */ /* 0x000fc600078e00ff */
[C---:B------:R-:W-:Y:S01]  /*18190*/  ISETP.GT.U32.AND P5, PT, R26.reuse, R5, PT ;  /* 0x000000051a00720c */ /* 0x040fe20003fa4070 */
[----:B------:R-:W-:Y:S01]  /*181a0*/  IMAD.MOV R6, RZ, RZ, -R6 ;  /* 0x000000ffff067224 */ /* 0x000fe200078e0a06 */
[----:B------:R-:W-:-:S03]  /*181b0*/  ISETP.GT.U32.AND P6, PT, R26, R4, PT ;  /* 0x000000041a00720c */ /* 0x000fc60003fc4070 */
[C---:B------:R-:W-:Y:S01]  /*181c0*/  IMAD R6, R26.reuse, R6, R9 ;  /* 0x000000061a067224 */ /* 0x040fe200078e0209 */
[----:B------:R-:W-:Y:S01]  /*181d0*/  ISETP.GE.AND P0, PT, R17, RZ, PT ;  /* 0x000000ff1100720c */ /* 0x000fe20003f06270 */
[----:B------:R-:W5:Y:S03]  /*181e0*/  LDL R9, [R1+0x318] ;  /* 0x0003180001097983 */ /* 0x000f660000100800 */
[----:B------:R-:W-:-:S03]  /*181f0*/  ISETP.GT.U32.AND P3, PT, R26, R6, PT ;  /* 0x000000061a00720c */ /* 0x000fc60003f64070 */
[--C-:B------:R-:W-:Y:S01]  /*18200*/  @!P5 IMAD.IADD R5, R5, 0x1, -R26.reuse ;  /* 0x000000010505d824 */ /* 0x100fe200078e0a1a */
[----:B--2---:R-:W-:Y:S01]  /*18210*/  IABS R17, R8 ;  /* 0x0000000800117213 */ /* 0x004fe20000000000 */
[----:B------:R-:W-:-:S03]  /*18220*/  @!P6 IMAD.IADD R4, R4, 0x1, -R26 ;  /* 0x000000010404e824 */ /* 0x000fc600078e0a1a */
[----:B------:R-:W-:Y:S02]  /*18230*/  ISETP.GT.U32.AND P5, PT, R26, R5, PT ;  /* 0x000000051a00720c */ /* 0x000fe40003fa4070 */
[----:B------:R-:W-:Y:S02]  /*18240*/  ISETP.GE.AND P4, PT, R16, RZ, PT ;  /* 0x000000ff1000720c */ /* 0x000fe40003f86270 */
[----:B------:R-:W-:Y:S01]  /*18250*/  IABS R16, R19 ;  /* 0x0000001300107213 */ /* 0x000fe20000000000 */
[----:B------:R-:W-:Y:S01]  /*18260*/  @!P3 IMAD.IADD R6, R6, 0x1, -R26 ;  /* 0x000000010606b824 */ /* 0x000fe200078e0a1a */
[----:B------:R-:W-:Y:S01]  /*18270*/  ISETP.GT.U32.AND P6, PT, R26, R4, PT ;  /* 0x000000041a00720c */ /* 0x000fe20003fc4070 */
[----:B------:R-:W-:-:S03]  /*18280*/  IMAD.HI.U32 R7, R0, R17, RZ ;  /* 0x0000001100077227 */ /* 0x000fc600078e00ff */
        /* <DEDUP_REMOVED lines=16> */
[----:B------:R0:W-:Y:S02]  /*18390*/  STL [R1+0x7608], R16 ;  /* 0x0076081001007387 */ /* 0x0001e40000100800 */
[----:B0-----:R-:W-:Y:S01]  /*183a0*/  IMAD.MOV.U32 R16, RZ, RZ, R18 ;  /* 0x000000ffff107224 */ /* 0x001fe200078e0012 */
[----:B---3--:R-:W-:-:S05]  /*183b0*/  IABS R14, R14 ;  /* 0x0000000e000e7213 */ /* 0x008fca0000000000 */
[----:B------:R-:W-:-:S04]  /*183c0*/  IMAD.HI.U32 R2, R0, R14, RZ ;  /* 0x0000000e00027227 */ /* 0x000fc800078e00ff */
[----:B------:R-:W-:Y:S01]  /*183d0*/  IMAD.MOV R2, RZ, RZ, -R2 ;  /* 0x000000ffff027224 */ /* 0x000fe200078e0a02 */
[----:B----4-:R-:W-:-:S05]  /*183e0*/  IABS R15, R12 ;  /* 0x0000000c000f7213 */ /* 0x010fca0000000000 */
[----:B------:R-:W-:-:S04]  /*183f0*/  IMAD.HI.U32 R7, R0, R15, RZ ;  /* 0x0000000f00077227 */ /* 0x000fc800078e00ff */
[----:B------:R-:W-:Y:S02]  /*18400*/  IMAD.MOV R7, RZ, RZ, -R7 ;  /* 0x000000ffff077224 */ /* 0x000fe400078e0a07 */
[C---:B------:R-:W-:Y:S02]  /*18410*/  IMAD R14, R26.reuse, R2, R14 ;  /* 0x000000021a0e7224 */ /* 0x040fe400078e020e */
[C---:B------:R-:W-:Y:S01]  /*18420*/  IMAD R15, R26.reuse, R7, R15 ;  /* 0x000000071a0f7224 */ /* 0x040fe200078e020f */
[----:B-----5:R-:W-:Y:S02]  /*18430*/  IABS R13, R13 ;  /* 0x0000000d000d7213 */ /* 0x020fe40000000000 */
[C---:B------:R-:W-:Y:S02]  /*18440*/  ISETP.GT.U32.AND P3, PT, R26.reuse, R14, PT ;  /* 0x0000000e1a00720c */ /* 0x040fe40003f64070 */
[----:B------:R-:W-:Y:S01]  /*18450*/  ISETP.GT.U32.AND P6, PT, R26, R15, PT ;  /* 0x0000000f1a00720c */ /* 0x000fe20003fc4070 */
[----:B------:R-:W-:Y:S01]  /*18460*/  IMAD.HI.U32 R2, R0, R13, RZ ;  /* 0x0000000d00027227 */ /* 0x000fe200078e00ff */
[----:B------:R-:W-:-:S02]  /*18470*/  IABS R11, R11 ;  /* 0x0000000b000b7213 */ /* 0x000fc40000000000 */
[----:B------:R-:W-:Y:S01]  /*18480*/  IABS R10, R10 ;  /* 0x0000000a000a7213 */ /* 0x000fe20000000000 */
[----:B------:R-:W-:-:S04]  /*18490*/  IMAD.MOV R2, RZ, RZ, -R2 ;  /* 0x000000ffff027224 */ /* 0x000fc800078e0a02 */
[----:B------:R-:W-:Y:S02]  /*184a0*/  IMAD R13, R26, R2, R13 ;  /* 0x000000021a0d7224 */ /* 0x000fe400078e020d */
[----:B------:R-:W-:-:S04]  /*184b0*/  IMAD.HI.U32 R2, R0, R11, RZ ;  /* 0x0000000b00027227 */ /* 0x000fc800078e00ff */
[----:B------:R-:W-:Y:S02]  /*184c0*/  @!P6 IMAD.IADD R15, R15, 0x1, -R26 ;  /* 0x000000010f0fe824 */ /* 0x000fe400078e0a1a */
[----:B------:R-:W-:-:S04]  /*184d0*/  IMAD.HI.U32 R18, R0, R10, RZ ;  /* 0x0000000a00127227 */ /* 0x000fc800078e00ff */
[----:B------:R-:W-:Y:S01]  /*184e0*/  @!P3 IMAD.IADD R14, R14, 0x1, -R26 ;  /* 0x000000010e0eb824 */ /* 0x000fe200078e0a1a */
[----:B------:R0:W-:Y:S01]  /*184f0*/  STL [R1+0x7604], R15 ;  /* 0x0076040f01007387 */ /* 0x0001e20000100800 */
[----:B------:R-:W-:Y:S02]  /*18500*/  IMAD.MOV R2, RZ, RZ, -R2 ;  /* 0x000000ffff027224 */ /* 0x000fe400078e0a02 */
[----:B------:R-:W-:Y:S02]  /*18510*/  IMAD.MOV R18, RZ, RZ, -R18 ;  /* 0x000000ffff127224 */ /* 0x000fe400078e0a12 */
[C---:B------:R-:W-:Y:S01]  /*18520*/  IMAD R2, R26.reuse, R2, R11 ;  /* 0x000000021a027224 */ /* 0x040fe200078e020b */
[----:B0-----:R-:W3:Y:S04]  /*18530*/  LDL.LU R15, [R1+0x590] ;  /* 0x00059000010f7983 */ /* 0x001ee80000300800 */
[----:B------:R0:W-:Y:S01]  /*18540*/  STL [R1+0x7600], R14 ;  /* 0x0076000e01007387 */ /* 0x0001e20000100800 */
[----:B------:R-:W-:-:S02]  /*18550*/  IMAD R10, R26, R18, R10 ;  /* 0x000000121a0a7224 */ /* 0x000fc400078e020a */
[----:B0-----:R-:W-:Y:S02]  /*18560*/  IMAD.MOV.U32 R14, RZ, RZ, R12 ;  /* 0x000000ffff0e7224 */ /* 0x001fe400078e000c */
[----:B------:R-:W4:Y:S04]  /*18570*/  LDL.LU R12, [R1+0x760c] ;  /* 0x00760c00010c7983 */ /* 0x000f280000300800 */
[----:B------:R-:W5:Y:S04]  /*18580*/  LDL.LU R11, [R1+0x320] ;  /* 0x00032000010b7983 */ /* 0x000f680000300800 */
[----:B------:R-:W3:Y:S01]  /*18590*/  LDL.LU R18, [R1+0x3d0] ;  /* 0x0003d00001127983 */ /* 0x000ee20000300800 */
[----:B------:R-:W-:-:S02]  /*185a0*/  IABS R9, R9 ;  /* 0x0000000900097213 */ /* 0x000fc40000000000 */
[----:B--2---:R-:W-:-:S03]  /*185b0*/  IABS R7, R8 ;  /* 0x0000000800077213 */ /* 0x004fc60000000000 */
[----:B------:R-:W-:-:S04]  /*185c0*/  IMAD.HI.U32 R8, R0, R9, RZ ;  /* 0x0000000900087227 */ /* 0x000fc800078e00ff */
[----:B------:R-:W-:-:S04]  /*185d0*/  IMAD.MOV R8, RZ, RZ, -R8 ;  /* 0x000000ffff087224 */ /* 0x000fc800078e0a08 */
[----:B------:R-:W-:Y:S02]  /*185e0*/  IMAD R8, R26, R8, R9 ;  /* 0x000000081a087224 */ /* 0x000fe400078e0209 */
[----:B------:R-:W-:Y:S01]  /*185f0*/  IMAD.MOV.U32 R9, RZ, RZ, R14 ;  /* 0x000000ffff097224 */ /* 0x000fe200078e000e */
[----:B------:R-:W-:Y:S01]  /*18600*/  ISETP.GE.AND P3, PT, R19, RZ, PT ;  /* 0x000000ff1300720c */ /* 0x000fe20003f66270 */
[----:B------:R-:W-:-:S04]  /*18610*/  IMAD.HI.U32 R19, R0, R7, RZ ;  /* 0x0000000700137227 */ /* 0x000fc800078e00ff */
[----:B------:R-:W-:-:S04]  /*18620*/  IMAD.MOV R19, RZ, RZ, -R19 ;  /* 0x000000ffff137224 */ /* 0x000fc800078e0a13 */
[----:B------:R-:W-:Y:S02]  /*18630*/  IMAD R7, R26, R19, R7 ;  /* 0x000000131a077224 */ /* 0x000fe400078e0207 */
[----:B----4-:R-:W-:-:S04]  /*18640*/  IMAD.MOV.U32 R14, RZ, RZ, R12 ;  /* 0x000000ffff0e7224 */ /* 0x010fc800078e000c */
[----:B------:R-:W-:Y:S02]  /*18650*/  @!P2 IMAD.MOV R14, RZ, RZ, -R14 ;  /* 0x000000ffff0ea224 */ /* 0x000fe400078e0a0e */
[----:B---3--:R-:W-:Y:S02]  /*18660*/  IMAD.MOV.U32 R12, RZ, RZ, R18 ;  /* 0x000000ffff0c7224 */ /* 0x008fe400078e0012 */
[----:B------:R-:W-:Y:S02]  /*18670*/  IMAD.MOV.U32 R18, RZ, RZ, R16 ;  /* 0x000000ffff127224 */ /* 0x000fe400078e0010 */
[----:B------:R-:W-:Y:S02]  /*18680*/  IMAD.MOV.U32 R16, RZ, RZ, R5 ;  /* 0x000000ffff107224 */ /* 0x000fe400078e0005 */
[----:B------:R-:W-:Y:S02]  /*18690*/  IMAD.MOV.U32 R5, RZ, RZ, R15 ;  /* 0x000000ffff057224 */ /* 0x000fe400078e000f */
[----:B------:R-:W-:-:S02]  /*186a0*/  IMAD.MOV.U32 R15, RZ, RZ, R4 ;  /* 0x000000ffff0f7224 */ /* 0x000fc400078e0004 */
[----:B------:R-:W2:Y:S01]  /*186b0*/  LDL R4, [R1+0x324] ;  /* 0x0003240001047983 */ /* 0x000ea20000100800 */
[----:B------:R-:W-:-:S03]  /*186c0*/  @!P1 IMAD.MOV R16, RZ, RZ, -R16 ;  /* 0x000000ffff109224 */ /* 0x000fc600078e0a10 */
[----:B------:R0:W-:Y:S01]  /*186d0*/  STL [R1+0x4b0], R14 ;  /* 0x0004b00e01007387 */ /* 0x0001e20000100800 */
[----:B------:R-:W-:Y:S02]  /*186e0*/  @!P0 IMAD.MOV R15, RZ, RZ, -R15 ;  /* 0x000000ffff0f8224 */ /* 0x000fe400078e0a0f */
[----:B0-----:R-:W-:Y:S02]  /*186f0*/  IMAD.MOV.U32 R14, RZ, RZ, R6 ;  /* 0x000000ffff0e7224 */ /* 0x001fe400078e0006 */
[----:B------:R-:W3:Y:S02]  /*18700*/  LDL.LU R6, [R1+0x4b4] ;  /* 0x0004b40001067983 */ /* 0x000ee40000300800 */
[----:B------:R-:W-:Y:S02]  /*18710*/  @!P4 IMAD.MOV R14, RZ, RZ, -R14 ;  /* 0x000000ffff0ec224 */ /* 0x000fe400078e0a0e */
[----:B------:R0:W-:Y:S01]  /*18720*/  STL [R1+0x4a8], R16 ;  /* 0x0004a81001007387 */ /* 0x0001e20000100800 */
[----:B------:R-:W-:Y:S01]  /*18730*/  IMAD.MOV.U32 R19, RZ, RZ, R5 ;  /* 0x000000ffff137224 */ /* 0x000fe200078e0005 */
[----:B-----5:R-:W-:-:S02]  /*18740*/  IABS R5, R11 ;  /* 0x0000000b00057213 */ /* 0x020fc40000000000 */
[----:B0-----:R-:W4:Y:S04]  /*18750*/  LDL.LU R16, [R1+0x7608] ;  /* 0x0076080001107983 */ /* 0x001f280000300800 */
[----:B------:R0:W-:Y:S04]  /*18760*/  STL [R1+0x4a0], R15 ;  /* 0x0004a00f01007387 */ /* 0x0001e80000100800 */
[----:B0-----:R-:W5:Y:S04]  /*18770*/  LDL.LU R15, [R1+0x7604] ;  /* 0x00760400010f7983 */ /* 0x001f680000300800 */
[----:B------:R0:W-:Y:S04]  /*18780*/  STL [R1+0x498], R14 ;  /* 0x0004980e01007387 */ /* 0x0001e80000100800 */
[----:B0-----:R-:W2:Y:S04]  /*18790*/  LDL.LU R14, [R1+0x7600] ;  /* 0x00760000010e7983 */ /* 0x001ea80000300800 */
[----:B------:R0:W-:Y:S04]  /*187a0*/  STL [R1+0x75ec], R11 ;  /* 0x0075ec0b01007387 */ /* 0x0001e80000100800 */
[----:B------:R1:W-:Y:S01]  /*187b0*/  STL [R1+0x75fc], R24 ;  /* 0x0075fc1801007387 */ /* 0x0003e20000100800 */
[----:B0-----:R-:W-:-:S03]  /*187c0*/  IMAD.MOV.U32 R11, RZ, RZ, R19 ;  /* 0x000000ffff0b7224 */ /* 0x001fc600078e0013 */
[----:B-1----:R-:W5:Y:S04]  /*187d0*/  LDL.LU R24, [R1+0x308] ;  /* 0x0003080001187983 */ /* 0x002f680000300800 */
[----:B------:R0:W-:Y:S04]  /*187e0*/  STL [R1+0x75f4], R11 ;  /* 0x0075f40b01007387 */ /* 0x0001e80000100800 */
[----:B0-----:R-:W3:Y:S01]  /*187f0*/  LDL.LU R11, [R1+0x310] ;  /* 0x00031000010b7983 */ /* 0x001ee20000300800 */
[----:B------:R-:W-:-:S13]  /*18800*/  ISETP.GT.U32.AND P2, PT, R26, R17, PT ;  /* 0x000000111a00720c */ /* 0x000fda0003f44070 */
[----:B------:R-:W-:Y:S01]  /*18810*/  @!P2 IMAD.IADD R17, R17, 0x1, -R26 ;  /* 0x000000011111a824 */ /* 0x000fe200078e0a1a */
[----:B---3--:R0:W-:Y:S04]  /*18820*/  STL [R1+0x75f8], R11 ;  /* 0x0075f80b01007387 */ /* 0x0081e80000100800 */
[----:B0-----:R-:W3:Y:S01]  /*18830*/  LDL.LU R11, [R1+0x30c] ;  /* 0x00030c00010b7983 */ /* 0x001ee20000300800 */
[C---:B----4-:R-:W-:Y:S02]  /*18840*/  ISETP.GT.U32.AND P1, PT, R26.reuse, R16, PT ;  /* 0x000000101a00720c */ /* 0x050fe40003f24070 */
[C---:B--2---:R-:W-:Y:S02]  /*18850*/  ISETP.GT.U32.AND P4, PT, R26.reuse, R14, PT ;  /* 0x0000000e1a00720c */ /* 0x044fe40003f84070 */
        /* <DEDUP_REMOVED lines=11> */
[----:B0-----:R-:W2:Y:S01]  /*18910*/  LDL.LU R0, [R1+0x328] ;  /* 0x0003280001007983 */ /* 0x001ea20000300800 */
[----:B-----5:R-:W-:Y:S01]  /*18920*/  ISETP.GE.AND P2, PT, R24, RZ, PT ;  /* 0x000000ff1800720c */ /* 0x020fe20003f46270 */
[----:B------:R-:W-:Y:S02]  /*18930*/  @!P1 IMAD.IADD R10, R10, 0x1, -R26 ;  /* 0x000000010a0a9824 */ /* 0x000fe400078e0a1a */
[----:B------:R-:W4:Y:S01]  /*18940*/  LDL.LU R24, [R1+0x75fc] ;  /* 0x0075fc0001187983 */ /* 0x000f220000300800 */
[----:B---3--:R-:W-:-:S03]  /*18950*/  ISETP.GE.AND P1, PT, R11, RZ, PT ;  /* 0x000000ff0b00720c */ /* 0x008fc60003f26270 */
[----:B------:R-:W3:Y:S01]  /*18960*/  LDL.LU R11, [R1+0x75f8] ;  /* 0x0075f800010b7983 */ /* 0x000ee20000300800 */
[----:B------:R-:W-:-:S13]  /*18970*/  ISETP.GT.U32.AND P0, PT, R26, R15, PT ;  /* 0x0000000f1a00720c */ /* 0x000fda0003f04070 */
[----:B------:R-:W-:Y:S01]  /*18980*/  @!P0 IMAD.IADD R15, R15, 0x1, -R26 ;  /* 0x000000010f0f8824 */ /* 0x000fe200078e0a1a */
[----:B------:R-:W-:-:S13]  /*18990*/  ISETP.GT.U32.AND P0, PT, R26, R8, PT ;  /* 0x000000081a00720c */ /* 0x000fda0003f04070 */
[----:B------:R-:W-:Y:S01]  /*189a0*/  @!P0 IMAD.IADD R8, R8, 0x1, -R26 ;  /* 0x0000000108088824 */ /* 0x000fe200078e0a1a */
[----:B---3--:R-:W-:Y:S02]  /*189b0*/  ISETP.GE.AND P0, PT, R11, RZ, PT ;  /* 0x000000ff0b00720c */ /* 0x008fe40003f06270 */
[----:B------:R-:W3:Y:S01]  /*189c0*/  LDL.LU R11, [R1+0x75f4] ;  /* 0x0075f400010b7983 */ /* 0x000ee20000300800 */
[----:B------:R-:W-:Y:S02]  /*189d0*/  IMAD.MOV R9, RZ, RZ, -R9 ;  /* 0x000000ffff097224 */ /* 0x000fe400078e0a09 */
[----:B------:R-:W-:Y:S02]  /*189e0*/  IMAD.MOV R6, RZ, RZ, -R6 ;  /* 0x000000ffff067224 */ /* 0x000fe400078e0a06 */
[----:B------:R-:W-:Y:S02]  /*189f0*/  IMAD R4, R26, R9, R4 ;  /* 0x000000091a047224 */ /* 0x000fe400078e0204 */
[----:B------:R-:W-:-:S02]  /*18a00*/  @!P5 IMAD.MOV R17, RZ, RZ, -R17 ;  /* 0x000000ffff11d224 */ /* 0x000fc400078e0a11 */
[C---:B------:R-:W-:Y:S01]  /*18a10*/  IMAD R5, R26.reuse, R6, R5 ;  /* 0x000000061a057224 */ /* 0x040fe200078e0205 */
[----:B--2---:R-:W-:Y:S02]  /*18a20*/  IABS R6, R0 ;  /* 0x0000000000067213 */ /* 0x004fe40000000000 */
[----:B------:R-:W-:-:S13]  /*18a30*/  ISETP.GT.U32.AND P6, PT, R26, R13, PT ;  /* 0x0000000d1a00720c */ /* 0x000fda0003fc4070 */
[----:B------:R-:W-:-:S05]  /*18a40*/  @!P6 IMAD.IADD R13, R13, 0x1, -R26 ;  /* 0x000000010d0de824 */ /* 0x000fca00078e0a1a */
[----:B------:R-:W-:Y:S01]  /*18a50*/  ISETP.GT.U32.AND P6, PT, R26, R13, PT ;  /* 0x0000000d1a00720c */ /* 0x000fe20003fc4070 */
[----:B---3--:R-:W-:Y:S02]  /*18a60*/  IMAD.MOV.U32 R9, RZ, RZ, R11 ;  /* 0x000000ffff097224 */ /* 0x008fe400078e000b */
[----:B------:R-:W-:Y:S02]  /*18a70*/  IMAD.MOV.U32 R11, RZ, RZ, R16 ;  /* 0x000000ffff0b7224 */ /* 0x000fe400078e0010 */
[----:B------:R-:W-:Y:S02]  /*18a80*/  IMAD.MOV.U32 R16, RZ, RZ, R0 ;  /* 0x000000ffff107224 */ /* 0x000fe400078e0000 */
[----:B------:R-:W-:Y:S02]  /*18a90*/  @!P3 IMAD.MOV R11, RZ, RZ, -R11 ;  /* 0x000000ffff0bb224 */ /* 0x000fe400078e0a0b */
[----:B------:R-:W-:Y:S02]  /*18aa0*/  IMAD.MOV.U32 R0, RZ, RZ, R15 ;  /* 0x000000ffff007224 */ /* 0x000fe400078e000f */
[----:B------:R-:W2:Y:S04]  /*18ab0*/  LDL.LU R15, [R1+0x32c] ;  /* 0x00032c00010f7983 */ /* 0x000ea80000300800 */
[----:B------:R0:W-:Y:S04]  /*18ac0*/  STL [R1+0x490], R17 ;  /* 0x0004901101007387 */ /* 0x0001e80000100800 */
[----:B0-----:R-:W3:Y:S04]  /*18ad0*/  LDL.LU R17, [R1+0x314] ;  /* 0x0003140001117983 */ /* 0x001ee80000300800 */
[----:B------:R0:W-:Y:S04]  /*18ae0*/  STL [R1+0x48c], R11 ;  /* 0x00048c0b01007387 */ /* 0x0001e80000100800 */
[----:B0-----:R-:W5:Y:S01]  /*18af0*/  LDL.LU R11, [R1+0x318] ;  /* 0x00031800010b7983 */ /* 0x001f620000300800 */
[----:B------:R-:W-:-:S02]  /*18b00*/  @!P4 IMAD.MOV R0, RZ, RZ, -R0 ;  /* 0x000000ffff00c224 */ /* 0x000fc400078e0a00 */
[----:B------:R-:W-:-:S03]  /*18b10*/  @!P6 IMAD.IADD R13, R13, 0x1, -R26 ;  /* 0x000000010d0de824 */ /* 0x000fc600078e0a1a */
[----:B------:R0:W-:Y:S01]  /*18b20*/  STL [R1+0x488], R0 ;  /* 0x0004880001007387 */ /* 0x0001e20000100800 */
[----:B------:R-:W-:Y:S02]  /*18b30*/  @!P2 IMAD.MOV R14, RZ, RZ, -R14 ;  /* 0x000000ffff0ea224 */ /* 0x000fe400078e0a0e */
[----:B0-----:R-:W-:Y:S02]  /*18b40*/  IMAD.MOV.U32 R0, RZ, RZ, R13 ;  /* 0x000000ffff007224 */ /* 0x001fe400078e000d */
[----:B------:R-:W4:Y:S02]  /*18b50*/  LDL.LU R13, [R1+0x31c] ;  /* 0x00031c00010d7983 */ /* 0x000f240000300800 */
[----:B------:R-:W-:Y:S02]  /*18b60*/  @!P1 IMAD.MOV R0, RZ, RZ, -R0 ;  /* 0x000000ffff009224 */ /* 0x000fe400078e0a00 */
[----:B------:R0:W-:Y:S01]  /*18b70*/  STL [R1+0x484], R14 ;  /* 0x0004840e01007387 */ /* 0x0001e20000100800 */
[----:B------:R-:W-:-:S03]  /*18b80*/  ISETP.GT.U32.AND P3, PT, R26, R10, PT ;  /* 0x0000000a1a00720c */ /* 0x000fc60003f64070 */
[----:B0-----:R-:W2:Y:S04]  /*18b90*/  LDL.LU R14, [R1+0x324] ;  /* 0x00032400010e7983 */ /* 0x001ea80000300800 */
[----:B------:R0:W-:Y:S04]  /*18ba0*/  STL [R1+0x480], R0 ;  /* 0x0004800001007387 */ /* 0x0001e80000100800 */
[----:B0-----:R-:W2:Y:S02]  /*18bb0*/  LDL.LU R0, [R1+0x75f0] ;  /* 0x0075f00001007983 */ /* 0x001ea40000300800 */
[----:B------:R-:W-:Y:S01]  /*18bc0*/  @!P3 IMAD.IADD R10, R10, 0x1, -R26 ;  /* 0x000000010a0ab824 */ /* 0x000fe200078e0a1a */
[----:B-----5:R-:W-:-:S02]  /*18bd0*/  ISETP.GE.AND P3, PT, R11, RZ, PT ;  /* 0x000000ff0b00720c */ /* 0x020fc40003f66270 */
[----:B------:R-:W5:Y:S01]  /*18be0*/  LDL.LU R11, [R1+0x75ec] ;  /* 0x0075ec00010b7983 */ /* 0x000f620000300800 */
[C---:B------:R-:W-:Y:S02]  /*18bf0*/  ISETP.GT.U32.AND P6, PT, R26.reuse, R7, PT ;  /* 0x000000071a00720c */ /* 0x040fe40003fc4070 */
[----:B------:R-:W-:Y:S02]  /*18c00*/  ISETP.GT.U32.AND P4, PT, R26, R8, PT ;  /* 0x000000081a00720c */ /* 0x000fe40003f84070 */
[----:B---3--:R-:W-:Y:S01]  /*18c10*/  ISETP.GE.AND P1, PT, R17, RZ, PT ;  /* 0x000000ff1100720c */ /* 0x008fe20003f26270 */
[----:B------:R-:W-:-:S08]  /*18c20*/  IMAD.MOV.U32 R17, RZ, RZ, R9 ;  /* 0x000000ffff117224 */ /* 0x000fd000078e0009 */
[--C-:B------:R-:W-:Y:S01]  /*18c30*/  @!P6 IMAD.IADD R7, R7, 0x1, -R26.reuse ;  /* 0x000000010707e824 */ /* 0x100fe200078e0a1a */
[----:B------:R-:W-:Y:S01]  /*18c40*/  ISETP.GT.U32.AND P6, PT, R26, R2, PT ;  /* 0x000000021a00720c */ /* 0x000fe20003fc4070 */
[----:B------:R-:W-:Y:S01]  /*18c50*/  @!P4 IMAD.IADD R8, R8, 0x1, -R26 ;  /* 0x000000010808c824 */ /* 0x000fe200078e0a1a */
[C---:B------:R-:W-:Y:S02]  /*18c60*/  ISETP.GT.U32.AND P2, PT, R26.reuse, R5, PT ;  /* 0x000000051a00720c */ /* 0x040fe40003f44070 */
[----:B------:R-:W-:Y:S02]  /*18c70*/  ISETP.GT.U32.AND P5, PT, R26, R7, PT ;  /* 0x000000071a00720c */ /* 0x000fe40003fa4070 */
[----:B----4-:R-:W-:Y:S01]  /*18c80*/  ISETP.GE.AND P4, PT, R13, RZ, PT ;  /* 0x000000ff0d00720c */ /* 0x010fe20003f86270 */
[----:B------:R-:W-:-:S06]  /*18c90*/  @!P1 IMAD.MOV R10, RZ, RZ, -R10 ;  /* 0x000000ffff0a9224 */ /* 0x000fcc00078e0a0a */
[----:B------:R-:W-:-:S04]  /*18ca0*/  @!P6 IMAD.IADD R2, R2, 0x1, -R26 ;  /* 0x000000010202e824 */ /* 0x000fc800078e0a1a */
[----:B------:R-:W-:Y:S02]  /*18cb0*/  @!P0 IMAD.MOV R2, RZ, RZ, -R2 ;  /* 0x000000ffff028224 */ /* 0x000fe400078e0a02 */
[----:B--2---:R-:W-:-:S04]  /*18cc0*/  IMAD.HI.U32 R9, R0, R6, RZ ;  /* 0x0000000600097227 */ /* 0x004fc800078e00ff */
        /* <DEDUP_REMOVED lines=86> */
[----:B0-----:R-:W3:Y:S01]  /*19230*/  LDL.LU R15, [R1+0x75e4] ;  /* 0x0075e400010f7983 */ /* 0x001ee20000300800 */
[----:B------:R-:W-:-:S02]  /*19240*/  ISETP.GT.U32.AND P6, PT, R26, R4, PT ;  /* 0x000000041a00720c */ /* 0x000fc40003fc4070 */
[----:B------:R-:W-:-:S11]  /*19250*/  ISETP.GT.U32.AND P5, PT, R26, R5, PT ;  /* 0x000000051a00720c */ /* 0x000fd60003fa4070 */
[--C-:B------:R-:W-:Y:S02]  /*19260*/  @!P6 IMAD.IADD R4, R4, 0x1, -R26.reuse ;  /* 0x000000010404e824 */ /* 0x100fe400078e0a1a */
[----:B------:R-:W-:-:S03]  /*19270*/  @!P5 IMAD.IADD R5, R5, 0x1, -R26 ;  /* 0x000000010505d824 */ /* 0x000fc600078e0a1a */
[C---:B------:R-:W-:Y:S02]  /*19280*/  ISETP.GT.U32.AND P6, PT, R26.reuse, R4, PT ;  /* 0x000000041a00720c */ /* 0x040fe40003fc4070 */
[----:B------:R-:W-:Y:S01]  /*19290*/  ISETP.GT.U32.AND P5, PT, R26, R9, PT ;  /* 0x000000091a00720c */ /* 0x000fe20003fa4070 */
[----:B------:R-:W-:Y:S01]  /*192a0*/  IMAD.HI.U32 R6, R0, R12, RZ ;  /* 0x0000000c00067227 */ /* 0x000fe200078e00ff */
[----:B---3--:R-:W-:Y:S04]  /*192b0*/  STL [R1+0x75dc], R15 ;  /* 0x0075dc0f01007387 */ /* 0x008fe80000100800 */
[----:B------:R0:W-:Y:S04]  /*192c0*/  STL [R1+0x75e0], R17 ;  /* 0x0075e01101007387 */ /* 0x0001e80000100800 */
[----:B0-----:R-:W3:Y:S01]  /*192d0*/  LDL.LU R17, [R1+0x338] ;  /* 0x0003380001117983 */ /* 0x001ee20000300800 */
[----:B------:R-:W-:-:S02]  /*192e0*/  IMAD.MOV R6, RZ, RZ, -R6 ;  /* 0x000000ffff067224 */ /* 0x000fc400078e0a06 */
[----:B------:R-:W-:Y:S02]  /*192f0*/  @!P6 IMAD.IADD R4, R4, 0x1, -R26 ;  /* 0x000000010404e824 */ /* 0x000fe400078e0a1a */
[----:B------:R-:W-:Y:S01]  /*19300*/  IMAD R12, R26, R6, R12 ;  /* 0x000000061a0c7224 */ /* 0x000fe200078e020c */
[----:B----4-:R-:W-:Y:S01]  /*19310*/  IABS R6, R13 ;  /* 0x0000000d00067213 */ /* 0x010fe20000000000 */
[----:B------:R-:W-:Y:S02]  /*19320*/  IMAD.MOV.U32 R13, RZ, RZ, R4 ;  /* 0x000000ffff0d7224 */ /* 0x000fe400078e0004 */
[----:B------:R-:W-:Y:S01]  /*19330*/  @!P5 IMAD.IADD R9, R9, 0x1, -R26 ;  /* 0x000000010909d824 */ /* 0x000fe200078e0a1a */
[----:B-----5:R-:W-:Y:S01]  /*19340*/  ISETP.GE.AND P6, PT, R2, RZ, PT ;  /* 0x000000ff0200720c */ /* 0x020fe20003fc6270 */
[----:B------:R-:W-:Y:S01]  /*19350*/  @!P0 IMAD.MOV R13, RZ, RZ, -R13 ;  /* 0x000000ffff0d8224 */ /* 0x000fe200078e0a0d */
[----:B------:R-:W-:Y:S02]  /*19360*/  IABS R2, R11 ;  /* 0x0000000b00027213 */ /* 0x000fe40000000000 */
[----:B--2---:R-:W-:-:S02]  /*19370*/  IABS R11, R10 ;  /* 0x0000000a000b7213 */ /* 0x004fc40000000000 */
[----:B------:R-:W-:Y:S02]  /*19380*/  ISETP.GT.U32.AND P0, PT, R26, R9, PT ;  /* 0x000000091a00720c */ /* 0x000fe40003f04070 */
[----:B------:R-:W-:Y:S01]  /*19390*/  IABS R10, R15 ;  /* 0x0000000f000a7213 */ /* 0x000fe20000000000 */
[----:B------:R0:W-:Y:S04]  /*193a0*/  STL [R1+0x45c], R13 ;  /* 0x00045c0d01007387 */ /* 0x0001e80000100800 */
[----:B------:R-:W2:Y:S01]  /*193b0*/  LDL.LU R15, [R1+0x33c] ;  /* 0x00033c00010f7983 */ /* 0x000ea20000300800 */
[----:B0-----:R-:W-:-:S04]  /*193c0*/  IMAD.HI.U32 R13, R0, R10, RZ ;  /* 0x0000000a000d7227 */ /* 0x001fc800078e00ff */
[----:B------:R-:W-:Y:S02]  /*193d0*/  IMAD.MOV R13, RZ, RZ, -R13 ;  /* 0x000000ffff0d7224 */ /* 0x000fe400078e0a0d */
[----:B------:R-:W-:Y:S02]  /*193e0*/  @!P0 IMAD.IADD R9, R9, 0x1, -R26 ;  /* 0x0000000109098824 */ /* 0x000fe400078e0a1a */
[C---:B------:R-:W-:Y:S01]  /*193f0*/  IMAD R10, R26.reuse, R13, R10 ;  /* 0x0000000d1a0a7224 */ /* 0x040fe200078e020a */
[C---:B------:R-:W-:Y:S02]  /*19400*/  ISETP.GT.U32.AND P4, PT, R26.reuse, R8, PT ;  /* 0x000000081a00720c */ /* 0x040fe40003f84070 */
[----:B------:R-:W-:Y:S02]  /*19410*/  ISETP.GT.U32.AND P3, PT, R26, R7, PT ;  /* 0x000000071a00720c */ /* 0x000fe40003f64070 */
[----:B---3--:R-:W-:Y:S02]  /*19420*/  ISETP.GE.AND P0, PT, R17, RZ, PT ;  /* 0x000000ff1100720c */ /* 0x008fe40003f06270 */
[----:B------:R-:W3:Y:S04]  /*19430*/  LDL.LU R17, [R1+0x75e0] ;  /* 0x0075e00001117983 */ /* 0x000ee80000300800 */
[----:B------:R-:W4:Y:S03]  /*19440*/  LDL R13, [R1+0x350] ;  /* 0x00035000010d7983 */ /* 0x000f260000100800 */
[----:B------:R-:W-:-:S02]  /*19450*/  @!P4 IMAD.IADD R8, R8, 0x1, -R26 ;  /* 0x000000010808c824 */ /* 0x000fc400078e0a1a */
[----:B------:R-:W-:Y:S01]  /*19460*/  @!P3 IMAD.IADD R7, R7, 0x1, -R26 ;  /* 0x000000010707b824 */ /* 0x000fe200078e0a1a */
[----:B------:R-:W-:Y:S01]  /*19470*/  ISETP.GT.U32.AND P3, PT, R26, R5, PT ;  /* 0x000000051a00720c */ /* 0x000fe20003f64070 */
[----:B------:R-:W-:Y:S01]  /*19480*/  IMAD.HI.U32 R4, R0, R2, RZ ;  /* 0x0000000200047227 */ /* 0x000fe200078e00ff */
[----:B------:R-:W-:-:S03]  /*19490*/  ISETP.GT.U32.AND P5, PT, R26, R8, PT ;  /* 0x000000081a00720c */ /* 0x000fc60003fa4070 */
[----:B------:R-:W-:Y:S01]  /*194a0*/  IMAD.MOV R4, RZ, RZ, -R4 ;  /* 0x000000ffff047224 */ /* 0x000fe200078e0a04 */
[----:B------:R-:W-:-:S03]  /*194b0*/  ISETP.GT.U32.AND P4, PT, R26, R7, PT ;  /* 0x000000071a00720c */ /* 0x000fc60003f84070 */
[----:B------:R-:W-:-:S04]  /*194c0*/  IMAD R2, R26, R4, R2 ;  /* 0x000000041a027224 */ /* 0x000fc800078e0202 */
[--C-:B------:R-:W-:Y:S01]  /*194d0*/  @!P3 IMAD.IADD R5, R5, 0x1, -R26.reuse ;  /* 0x000000010505b824 */ /* 0x100fe200078e0a1a */
[----:B------:R-:W-:Y:S01]  /*194e0*/  ISETP.GT.U32.AND P3, PT, R26, R12, PT ;  /* 0x0000000c1a00720c */ /* 0x000fe20003f64070 */
[----:B------:R-:W-:Y:S01]  /*194f0*/  @!P5 IMAD.IADD R8, R8, 0x1, -R26 ;  /* 0x000000010808d824 */ /* 0x000fe200078e0a1a */
[----:B------:R-:W-:-:S03]  /*19500*/  ISETP.GT.U32.AND P5, PT, R26, R2, PT ;  /* 0x000000021a00720c */ /* 0x000fc60003fa4070 */
[----:B------:R-:W-:Y:S01]  /*19510*/  @!P4 IMAD.IADD R7, R7, 0x1, -R26 ;  /* 0x000000010707c824 */ /* 0x000fe200078e0a1a */
[----:B------:R-:W-:Y:S01]  /*19520*/  ISETP.GE.AND P4, PT, R14, RZ, PT ;  /* 0x000000ff0e00720c */ /* 0x000fe20003f86270 */
[----:B------:R-:W-:-:S06]  /*19530*/  IMAD.HI.U32 R14, R0, R6, RZ ;  /* 0x00000006000e7227 */ /* 0x000fcc00078e00ff */
[--C-:B------:R-:W-:Y:S01]  /*19540*/  @!P3 IMAD.IADD R12, R12, 0x1, -R26.reuse ;  /* 0x000000010c0cb824 */ /* 0x100fe200078e0a1a */
[----:B--2---:R-:W-:Y:S01]  /*19550*/  ISETP.GE.AND P3, PT, R15, RZ, PT ;  /* 0x000000ff0f00720c */ /* 0x004fe20003f66270 */
[----:B------:R-:W-:Y:S02]  /*19560*/  @!P5 IMAD.IADD R2, R2, 0x1, -R26 ;  /* 0x000000010202d824 */ /* 0x000fe400078e0a1a */
[----:B------:R-:W-:Y:S02]  /*19570*/  IMAD.MOV.U32 R15, RZ, RZ, R5 ;  /* 0x000000ffff0f7224 */ /* 0x000fe400078e0005 */
[----:B------:R-:W-:Y:S02]  /*19580*/  IMAD.MOV R14, RZ, RZ, -R14 ;  /* 0x000000ffff0e7224 */ /* 0x000fe400078e0a0e */
[----:B------:R-:W-:Y:S01]  /*19590*/  @!P2 IMAD.MOV R7, RZ, RZ, -R7 ;  /* 0x000000ffff07a224 */ /* 0x000fe200078e0a07 */
[----:B------:R-:W-:Y:S01]  /*195a0*/  ISETP.GT.U32.AND P2, PT, R26, R2, PT ;  /* 0x000000021a00720c */ /* 0x000fe20003f44070 */
[----:B------:R-:W-:-:S02]  /*195b0*/  @!P1 IMAD.MOV R15, RZ, RZ, -R15 ;  /* 0x000000ffff0f9224 */ /* 0x000fc400078e0a0f */
[----:B------:R-:W-:Y:S02]  /*195c0*/  IMAD R6, R26, R14, R6 ;  /* 0x0000000e1a067224 */ /* 0x000fe400078e0206 */
[----:B------:R-:W2:Y:S01]  /*195d0*/  LDL.LU R14, [R1+0x34c] ;  /* 0x00034c00010e7983 */ /* 0x000ea20000300800 */
[----:B------:R-:W-:-:S07]  /*195e0*/  @!P4 IMAD.MOV R9, RZ, RZ, -R9 ;  /* 0x000000ffff09c224 */ /* 0x000fce00078e0a09 */
[----:B------:R-:W-:Y:S01]  /*195f0*/  @!P2 IMAD.IADD R2, R2, 0x1, -R26 ;  /* 0x000000010202a824 */ /* 0x000fe200078e0a1a */
[----:B----4-:R-:W-:Y:S02]  /*19600*/  IABS R5, R13 ;  /* 0x0000000d00057213 */ /* 0x010fe40000000000 */
[----:B------:R-:W4:Y:S04]  /*19610*/  LDL.LU R13, [R1+0x340] ;  /* 0x00034000010d7983 */ /* 0x000f280000300800 */
[----:B------:R0:W-:Y:S02]  /*19620*/  STL [R1+0x458], R15 ;  /* 0x0004580f01007387 */ /* 0x0001e40000100800 */
[----:B0-----:R-:W-:Y:S02]  /*19630*/  IMAD.MOV.U32 R15, RZ, RZ, R8 ;  /* 0x000000ffff0f7224 */ /* 0x001fe400078e0008 */
[----:B------:R-:W-:Y:S02]  /*19640*/  STL [R1+0x454], R7 ;  /* 0x0004540701007387 */ /* 0x000fe40000100800 */
[----:B------:R-:W-:-:S02]  /*19650*/  @!P6 IMAD.MOV R15, RZ, RZ, -R15 ;  /* 0x000000ffff0fe224 */ /* 0x000fc400078e0a0f */
[----:B------:R-:W5:Y:S04]  /*19660*/  LDL.LU R8, [R1+0x348] ;  /* 0x0003480001087983 */ /* 0x000f680000300800 */
[----:B------:R0:W-:Y:S04]  /*19670*/  STL [R1+0x450], R15 ;  /* 0x0004500f01007387 */ /* 0x0001e80000100800 */
[----:B0-----:R-:W3:Y:S04]  /*19680*/  LDL.LU R15, [R1+0x75dc] ;  /* 0x0075dc00010f7983 */ /* 0x001ee80000300800 */
[----:B------:R-:W-:Y:S04]  /*19690*/  STL [R1+0x44c], R9 ;  /* 0x00044c0901007387 */ /* 0x000fe80000100800 */
[----:B------:R0:W-:Y:S04]  /*196a0*/  STL [R1+0x75d8], R2 ;  /* 0x0075d80201007387 */ /* 0x0001e80000100800 */
[----:B0-----:R-:W3:Y:S01]  /*196b0*/  LDL R2, [R1+0x364] ;  /* 0x0003640001027983 */ /* 0x001ee20000100800 */
[----:B------:R-:W-:-:S04]  /*196c0*/  IMAD.HI.U32 R4, R0, R11, RZ ;  /* 0x0000000b00047227 */ /* 0x000fc800078e00ff */
[----:B------:R-:W-:Y:S01]  /*196d0*/  IMAD.MOV R4, RZ, RZ, -R4 ;  /* 0x000000ffff047224 */ /* 0x000fe200078e0a04 */
[----:B------:R-:W-:-:S03]  /*196e0*/  ISETP.GT.U32.AND P1, PT, R26, R12, PT ;  /* 0x0000000c1a00720c */ /* 0x000fc60003f24070 */
[----:B------:R-:W-:Y:S01]  /*196f0*/  IMAD R4, R26, R4, R11 ;  /* 0x000000041a047224 */ /* 0x000fe200078e020b */
[----:B--2---:R-:W-:-:S04]  /*19700*/  IABS R11, R14 ;  /* 0x0000000e000b7213 */ /* 0x004fc80000000000 */
[----:B------:R-:W-:Y:S01]  /*19710*/  ISETP.GT.U32.AND P5, PT, R26, R4, PT ;  /* 0x000000041a00720c */ /* 0x000fe20003fa4070 */
[----:B------:R-:W-:-:S04]  /*19720*/  IMAD.HI.U32 R7, R0, R11, RZ ;  /* 0x0000000b00077227 */ /* 0x000fc800078e00ff */
[----:B------:R-:W-:Y:S02]  /*19730*/  @!P1 IMAD.IADD R12, R12, 0x1, -R26 ;  /* 0x000000010c0c9824 */ /* 0x000fe400078e0a1a */
[----:B------:R-:W-:Y:S02]  /*19740*/  IMAD.MOV R7, RZ, RZ, -R7 ;  /* 0x000000ffff077224 */ /* 0x000fe400078e0a07 */
[----:B------:R-:W-:-:S04]  /*19750*/  @!P0 IMAD.MOV R12, RZ, RZ, -R12 ;  /* 0x000000ffff0c8224 */ /* 0x000fc800078e0a0c */
[----:B------:R-:W-:Y:S01]  /*19760*/  @!P5 IMAD.IADD R4, R4, 0x1, -R26 ;  /* 0x000000010404d824 */ /* 0x000fe200078e0a1a */
[----:B----4-:R-:W-:Y:S02]  /*19770*/  ISETP.GE.AND P4, PT, R13, RZ, PT ;  /* 0x000000ff0d00720c */ /* 0x010fe40003f86270 */
[----:B------:R-:W2:Y:S01]  /*19780*/  LDL R13, [R1+0x368] ;  /* 0x00036800010d7983 */ /* 0x000ea20000100800 */
[----:B-----5:R-:W-:Y:S01]  /*19790*/  ISETP.GE.AND P5, PT, R8, RZ, PT ;  /* 0x000000ff0800720c */ /* 0x020fe20003fa6270 */
[----:B------:R-:W-:Y:S02]  /*197a0*/  IMAD R8, R26, R7, R11 ;  /* 0x000000071a087224 */ /* 0x000fe400078e020b */
[----:B------:R-:W4:Y:S01]  /*197b0*/  LDL R11, [R1+0x360] ;  /* 0x00036000010b7983 */ /* 0x000f220000100800 */
[----:B---3--:R-:W-:-:S03]  /*197c0*/  ISETP.GE.AND P2, PT, R15, RZ, PT ;  /* 0x000000ff0f00720c */ /* 0x008fc60003f46270 */
[----:B------:R-:W3:Y:S04]  /*197d0*/  LDL R15, [R1+0x36c] ;  /* 0x00036c00010f7983 */ /* 0x000ee80000100800 */
[----:B------:R0:W-:Y:S02]  /*197e0*/  STL [R1+0x448], R12 ;  /* 0x0004480c01007387 */ /* 0x0001e40000100800 */
[----:B0-----:R-:W-:Y:S02]  /*197f0*/  IABS R12, R2 ;  /* 0x00000002000c7213 */ /* 0x001fe40000000000 */
        /* <DEDUP_REMOVED lines=9> */
[----:B------:R-:W-:-:S08]  /*19890*/  IMAD R9, R26, R9, R5 ;  /* 0x000000091a097224 */ /* 0x000fd000078e0205 */
[--C-:B------:R-:W-:Y:S01]  /*198a0*/  @!P1 IMAD.IADD R10, R10, 0x1, -R26.reuse ;  /* 0x000000010a0a9824 */ /* 0x100fe200078e0a1a */
[----:B------:R-:W-:Y:S01]  /*198b0*/  ISETP.GT.U32.AND P1, PT, R26, R9, PT ;  /* 0x000000091a00720c */ /* 0x000fe20003f24070 */
[----:B------:R-:W-:Y:S01]  /*198c0*/  @!P0 IMAD.IADD R6, R6, 0x1, -R26 ;  /* 0x0000000106068824 */ /* 0x000fe200078e0a1a */
[----:B------:R-:W-:-:S11]  /*198d0*/  ISETP.GE.AND P0, PT, R14, RZ, PT ;  /* 0x000000ff0e00720c */ /* 0x000fd60003f06270 */
[----:B------:R-:W-:Y:S01]  /*198e0*/  @!P1 IMAD.IADD R9, R9, 0x1, -R26 ;  /* 0x0000000109099824 */ /* 0x000fe200078e0a1a */
[----:B--2---:R-:W-:-:S05]  /*198f0*/  IABS R7, R13 ;  /* 0x0000000d00077213 */ /* 0x004fca0000000000 */
[----:B------:R-:W-:-:S04]  /*19900*/  IMAD.HI.U32 R14, R0, R7, RZ ;  /* 0x00000007000e7227 */ /* 0x000fc800078e00ff */
[----:B------:R-:W-:-:S04]  /*19910*/  IMAD.MOV R14, RZ, RZ, -R14 ;  /* 0x000000ffff0e7224 */ /* 0x000fc800078e0a0e */
[----:B------:R-:W-:Y:S01]  /*19920*/  IMAD R7, R26, R14, R7 ;  /* 0x0000000e1a077224 */ /* 0x000fe200078e0207 */
[----:B---3--:R-:W-:Y:S01]  /*19930*/  IABS R5, R15 ;  /* 0x0000000f00057213 */ /* 0x008fe20000000000 */
[----:B------:R-:W-:-:S04]  /*19940*/  IMAD.HI.U32 R15, R0, R12, RZ ;  /* 0x0000000c000f7227 */ /* 0x000fc800078e00ff */
[----:B------:R-:W-:-:S04]  /*19950*/  IMAD.MOV R15, RZ, RZ, -R15 ;  /* 0x000000ffff0f7224 */ /* 0x000fc800078e0a0f */
[----:B------:R-:W-:Y:S01]  /*19960*/  IMAD R12, R26, R15, R12 ;  /* 0x0000000f1a0c7224 */ /* 0x000fe200078e020c */
[----:B-----5:R-:W-:Y:S02]  /*19970*/  ISETP.GE.AND P1, PT, R2, RZ, PT ;  /* 0x000000ff0200720c */ /* 0x020fe40003f26270 */
[----:B------:R-:W2:Y:S04]  /*19980*/  LDL.LU R2, [R1+0x75d8] ;  /* 0x0075d80001027983 */ /* 0x000ea80000300800 */
[----:B------:R-:W3:Y:S04]  /*19990*/  LDL.LU R15, [R1+0x3d8] ;  /* 0x0003d800010f7983 */ /* 0x000ee80000300800 */
[----:B------:R-:W5:Y:S04]  /*199a0*/  LDL R14, [R1+0x370] ;  /* 0x00037000010e7983 */ /* 0x000f680000100800 */
[----:B------:R0:W-:Y:S04]  /*199b0*/  STL [R1+0x75d4], R7 ;  /* 0x0075d40701007387 */ /* 0x0001e80000100800 */
[----:B0-----:R-:W3:Y:S01]  /*199c0*/  LDL R7, [R1+0x374] ;  /* 0x0003740001077983 */ /* 0x001ee20000100800 */
[----:B----4-:R-:W-:-:S02]  /*199d0*/  IABS R11, R11 ;  /* 0x0000000b000b7213 */ /* 0x010fc40000000000 */
[----:B------:R-:W-:-:S03]  /*199e0*/  ISETP.GT.U32.AND P6, PT, R26, R4, PT ;  /* 0x000000041a00720c */ /* 0x000fc60003fc4070 */
[----:B------:R-:W-:-:S04]  /*199f0*/  IMAD.HI.U32 R13, R0, R11, RZ ;  /* 0x0000000b000d7227 */ /* 0x000fc800078e00ff */
[----:B------:R-:W-:-:S04]  /*19a00*/  IMAD.MOV R13, RZ, RZ, -R13 ;  /* 0x000000ffff0d7224 */ /* 0x000fc800078e0a0d */
[----:B------:R-:W-:Y:S02]  /*19a10*/  IMAD R11, R26, R13, R11 ;  /* 0x0000000d1a0b7224 */ /* 0x000fe400078e020b */
[----:B------:R-:W-:-:S04]  /*19a20*/  IMAD.HI.U32 R13, R0, R5, RZ ;  /* 0x00000005000d7227 */ /* 0x000fc800078e00ff */
[----:B------:R-:W-:Y:S02]  /*19a30*/  @!P6 IMAD.IADD R4, R4, 0x1, -R26 ;  /* 0x000000010404e824 */ /* 0x000fe400078e0a1a */
[----:B------:R-:W-:Y:S02]  /*19a40*/  IMAD.MOV R13, RZ, RZ, -R13 ;  /* 0x000000ffff0d7224 */ /* 0x000fe400078e0a0d */
[----:B------:R-:W-:Y:S02]  /*19a50*/  @!P4 IMAD.MOV R4, RZ, RZ, -R4 ;  /* 0x000000ffff04c224 */ /* 0x000fe400078e0a04 */
[----:B------:R-:W-:Y:S02]  /*19a60*/  IMAD R5, R26, R13, R5 ;  /* 0x0000000d1a057224 */ /* 0x000fe400078e0205 */
[----:B--2---:R-:W-:-:S05]  /*19a70*/  @!P3 IMAD.MOV R2, RZ, RZ, -R2 ;  /* 0x000000ffff02b224 */ /* 0x004fca00078e0a02 */
[----:B------:R0:W-:Y:S01]  /*19a80*/  STL [R1+0x444], R2 ;  /* 0x0004440201007387 */ /* 0x0001e20000100800 */
[----:B-----5:R-:W-:-:S03]  /*19a90*/  IABS R14, R14 ;  /* 0x0000000e000e7213 */ /* 0x020fc60000000000 */
[----:B------:R1:W-:Y:S01]  /*19aa0*/  STL [R1+0x440], R4 ;  /* 0x0004400401007387 */ /* 0x0003e20000100800 */
[----:B0-----:R-:W-:-:S04]  /*19ab0*/  IMAD.MOV.U32 R2, RZ, RZ, R10 ;  /* 0x000000ffff027224 */ /* 0x001fc800078e000a */
[----:B------:R-:W-:Y:S01]  /*19ac0*/  @!P2 IMAD.MOV R2, RZ, RZ, -R2 ;  /* 0x000000ffff02a224 */ /* 0x000fe200078e0a02 */
[----:B---3--:R-:W-:Y:S01]  /*19ad0*/  IABS R13, R7 ;  /* 0x00000007000d7213 */ /* 0x008fe20000000000 */
[----:B------:R-:W-:Y:S02]  /*19ae0*/  IMAD.MOV.U32 R7, RZ, RZ, R6 ;  /* 0x000000ffff077224 */ /* 0x000fe400078e0006 */
[----:B------:R-:W2:Y:S01]  /*19af0*/  LDL.LU R6, [R1+0x364] ;  /* 0x0003640001067983 */ /* 0x000ea20000300800 */
[----:B-1----:R-:W-:-:S03]  /*19b00*/  IMAD.HI.U32 R4, R0, R14, RZ ;  /* 0x0000000e00047227 */ /* 0x002fc600078e00ff */
[----:B------:R-:W3:Y:S04]  /*19b10*/  LDL.LU R10, [R1+0x368] ;  /* 0x00036800010a7983 */ /* 0x000ee80000300800 */
[----:B------:R0:W-:Y:S04]  /*19b20*/  STL [R1+0x188], R2 ;  /* 0x0001880201007387 */ /* 0x0001e80000100800 */
[----:B------:R1:W-:Y:S01]  /*19b30*/  STL [R1+0x75d0], R0 ;  /* 0x0075d00001007387 */ /* 0x0003e20000100800 */
[----:B0-----:R-:W-:-:S03]  /*19b40*/  IMAD.HI.U32 R2, R0, R13, RZ ;  /* 0x0000000d00027227 */ /* 0x001fc600078e00ff */
[----:B-1----:R-:W4:Y:S01]  /*19b50*/  LDL.LU R0, [R1+0x360] ;  /* 0x0003600001007983 */ /* 0x002f220000300800 */
[----:B------:R-:W-:-:S13]  /*19b60*/  ISETP.GT.U32.AND P6, PT, R26, R8, PT ;  /* 0x000000081a00720c */ /* 0x000fda0003fc4070 */
[----:B------:R-:W-:Y:S01]  /*19b70*/  @!P6 IMAD.IADD R8, R8, 0x1, -R26 ;  /* 0x000000010808e824 */ /* 0x000fe200078e0a1a */
[----:B------:R-:W-:-:S04]  /*19b80*/  ISETP.GT.U32.AND P6, PT, R26, R11, PT ;  /* 0x0000000b1a00720c */ /* 0x000fc80003fc4070 */
[C---:B------:R-:W-:Y:S02]  /*19b90*/  ISETP.GT.U32.AND P3, PT, R26.reuse, R8, PT ;  /* 0x000000081a00720c */ /* 0x040fe40003f64070 */
[----:B------:R-:W-:-:S07]  /*19ba0*/  ISETP.GT.U32.AND P2, PT, R26, R12, PT ;  /* 0x0000000c1a00720c */ /* 0x000fce0003f44070 */
[--C-:B------:R-:W-:Y:S01]  /*19bb0*/  @!P6 IMAD.IADD R11, R11, 0x1, -R26.reuse ;  /* 0x000000010b0be824 */ /* 0x100fe200078e0a1a */
[----:B------:R-:W-:Y:S01]  /*19bc0*/  ISETP.GT.U32.AND P6, PT, R26, R9, PT ;  /* 0x000000091a00720c */ /* 0x000fe20003fc4070 */
[----:B------:R-:W-:Y:S02]  /*19bd0*/  @!P5 IMAD.MOV R7, RZ, RZ, -R7 ;  /* 0x000000ffff07d224 */ /* 0x000fe400078e0a07 */
[----:B------:R-:W-:Y:S02]  /*19be0*/  @!P3 IMAD.IADD R8, R8, 0x1, -R26 ;  /* 0x000000010808b824 */ /* 0x000fe400078e0a1a */
[----:B------:R-:W-:Y:S01]  /*19bf0*/  IMAD.MOV R4, RZ, RZ, -R4 ;  /* 0x000000ffff047224 */ /* 0x000fe200078e0a04 */
[----:B------:R0:W-:Y:S01]  /*19c00*/  STL [R1+0x110], R7 ;  /* 0x0001100701007387 */ /* 0x0001e20000100800 */
[----:B------:R-:W-:Y:S02]  /*19c10*/  IMAD.MOV R2, RZ, RZ, -R2 ;  /* 0x000000ffff027224 */ /* 0x000fe400078e0a02 */
[----:B------:R-:W-:-:S04]  /*19c20*/  IMAD R4, R26, R4, R14 ;  /* 0x000000041a047224 */ /* 0x000fc800078e020e */
[--C-:B------:R-:W-:Y:S01]  /*19c30*/  @!P6 IMAD.IADD R9, R9, 0x1, -R26.reuse ;  /* 0x000000010909e824 */ /* 0x100fe200078e0a1a */
[----:B0-----:R-:W5:Y:S01]  /*19c40*/  LDL.LU R7, [R1+0x75d4] ;  /* 0x0075d40001077983 */ /* 0x001f620000300800 */
[----:B------:R-:W-:Y:S02]  /*19c50*/  @!P2 IMAD.IADD R12, R12, 0x1, -R26 ;  /* 0x000000010c0ca824 */ /* 0x000fe400078e0a1a */
[----:B------:R-:W-:Y:S01]  /*19c60*/  IMAD R2, R26, R2, R13 ;  /* 0x000000021a027224 */ /* 0x000fe200078e020d */
[----:B------:R-:W2:Y:S01]  /*19c70*/  LDL.LU R14, [R1+0x37c] ;  /* 0x00037c00010e7983 */ /* 0x000ea20000300800 */
[----:B---3--:R-:W-:Y:S02]  /*19c80*/  ISETP.GE.AND P2, PT, R10, RZ, PT ;  /* 0x000000ff0a00720c */ /* 0x008fe40003f46270 */
[----:B----4-:R-:W-:Y:S01]  /*19c90*/  ISETP.GE.AND P6, PT, R0, RZ, PT ;  /* 0x000000ff0000720c */ /* 0x010fe20003fc6270 */
[----:B------:R-:W-:Y:S02]  /*19ca0*/  IMAD.MOV.U32 R0, RZ, RZ, R8 ;  /* 0x000000ffff007224 */ /* 0x000fe400078e0008 */
[----:B------:R-:W3:Y:S04]  /*19cb0*/  LDL.LU R8, [R1+0x36c] ;  /* 0x00036c0001087983 */ /* 0x000ee80000300800 */
[----:B------:R-:W4:Y:S04]  /*19cc0*/  LDL.LU R13, [R1+0x374] ;  /* 0x00037400010d7983 */ /* 0x000f280000300800 */
[----:B------:R-:W5:Y:S01]  /*19cd0*/  LDL.LU R10, [R1+0x380] ;  /* 0x00038000010a7983 */ /* 0x000f620000300800 */
[----:B------:R-:W-:-:S05]  /*19ce0*/  @!P0 IMAD.MOV R0, RZ, RZ, -R0 ;  /* 0x000000ffff008224 */ /* 0x000fca00078e0a00 */
[----:B------:R0:W-:Y:S01]  /*19cf0*/  STL [R1+0x104], R0 ;  /* 0x0001040001007387 */ /* 0x0001e20000100800 */
[----:B------:R-:W-:Y:S01]  /*19d00*/  ISETP.GT.U32.AND P3, PT, R26, R5, PT ;  /* 0x000000051a00720c */ /* 0x000fe20003f64070 */
[----:B0-----:R-:W-:-:S04]  /*19d10*/  IMAD.MOV.U32 R0, RZ, RZ, R9 ;  /* 0x000000ffff007224 */ /* 0x001fc800078e0009 */
[----:B------:R-:W-:Y:S01]  /*19d20*/  @!P1 IMAD.MOV R0, RZ, RZ, -R0 ;  /* 0x000000ffff009224 */ /* 0x000fe200078e0a00 */
[C---:B------:R-:W-:Y:S01]  /*19d30*/  ISETP.GT.U32.AND P4, PT, R26.reuse, R11, PT ;  /* 0x0000000b1a00720c */ /* 0x040fe20003f84070 */
[----:B-----5:R0:W-:Y:S04]  /*19d40*/  STL [R1+0x75cc], R10 ;  /* 0x0075cc0a01007387 */ /* 0x0201e80000100800 */
[----:B0-----:R-:W5:Y:S01]  /*19d50*/  LDL.LU R10, [R1+0x378] ;  /* 0x00037800010a7983 */ /* 0x001f620000300800 */
[----:B------:R-:W-:-:S03]  /*19d60*/  ISETP.GT.U32.AND P5, PT, R26, R7, PT ;  /* 0x000000071a00720c */ /* 0x000fc60003fa4070 */
[----:B------:R-:W3:Y:S04]  /*19d70*/  LDL.LU R9, [R1+0x370] ;  /* 0x0003700001097983 */ /* 0x000ee80000300800 */
[----:B------:R0:W-:Y:S01]  /*19d80*/  STL [R1+0x90], R0 ;  /* 0x0000900001007387 */ /* 0x0001e20000100800 */
[----:B------:R-:W-:-:S05]  /*19d90*/  @!P3 IMAD.IADD R5, R5, 0x1, -R26 ;  /* 0x000000010505b824 */ /* 0x000fca00078e0a1a */
[--C-:B------:R-:W-:Y:S01]  /*19da0*/  @!P5 IMAD.IADD R7, R7, 0x1, -R26.reuse ;  /* 0x000000010707d824 */ /* 0x100fe200078e0a1a */
[----:B0-----:R-:W3:Y:S01]  /*19db0*/  LDL.LU R0, [R1+0x75d0] ;  /* 0x0075d00001007983 */ /* 0x001ee20000300800 */
[C---:B------:R-:W-:Y:S02]  /*19dc0*/  ISETP.GT.U32.AND P5, PT, R26.reuse, R12, PT ;  /* 0x0000000c1a00720c */ /* 0x040fe40003fa4070 */
[C---:B------:R-:W-:Y:S01]  /*19dd0*/  ISETP.GT.U32.AND P3, PT, R26.reuse, R5, PT ;  /* 0x000000051a00720c */ /* 0x040fe20003f64070 */
[----:B------:R-:W-:Y:S01]  /*19de0*/  @!P4 IMAD.IADD R11, R11, 0x1, -R26 ;  /* 0x000000010b0bc824 */ /* 0x000fe200078e0a1a */
[----:B------:R-:W-:Y:S02]  /*19df0*/  ISETP.GT.U32.AND P1, PT, R26, R4, PT ;  /* 0x000000041a00720c */ /* 0x000fe40003f24070 */
[----:B--2---:R-:W-:Y:S01]  /*19e00*/  ISETP.GE.AND P4, PT, R6, RZ, PT ;  /* 0x000000ff0600720c */ /* 0x004fe20003f86270 */
[----:B------:R-:W-:-:S06]  /*19e10*/  @!P6 IMAD.MOV R11, RZ, RZ, -R11 ;  /* 0x000000ffff0be224 */ /* 0x000fcc00078e0a0b */
[--C-:B------:R-:W-:Y:S01]  /*19e20*/  @!P5 IMAD.IADD R12, R12, 0x1, -R26.reuse ;  /* 0x000000010c0cd824 */ /* 0x100fe200078e0a1a */
[----:B------:R0:W-:Y:S01]  /*19e30*/  STL [R1+0x84], R11 ;  /* 0x0000840b01007387 */ /* 0x0001e20000100800 */
[--C-:B------:R-:W-:Y:S01]  /*19e40*/  @!P3 IMAD.IADD R5, R5, 0x1, -R26.reuse ;  /* 0x000000010505b824 */ /* 0x100fe200078e0a1a */
[----:B----4-:R-:W-:Y:S01]  /*19e50*/  ISETP.GE.AND P3, PT, R13, RZ, PT ;  /* 0x000000ff0d00720c */ /* 0x010fe20003f66270 */
[----:B------:R-:W-:Y:S01]  /*19e60*/  @!P1 IMAD.IADD R4, R4, 0x1, -R26 ;  /* 0x0000000104049824 */ /* 0x000fe200078e0a1a */
[----:B------:R-:W2:Y:S01]  /*19e70*/  LDL.LU R13, [R1+0x384] ;  /* 0x00038400010d7983 */ /* 0x000ea20000300800 */
[----:B0-----:R-:W-:-:S04]  /*19e80*/  IMAD.MOV.U32 R11, RZ, RZ, R12 ;  /* 0x000000ffff0b7224 */ /* 0x001fc800078e000c */
[----:B------:R-:W-:Y:S01]  /*19e90*/  @!P4 IMAD.MOV R11, RZ, RZ, -R11 ;  /* 0x000000ffff0bc224 */ /* 0x000fe200078e0a0b */
[----:B-----5:R-:W-:Y:S02]  /*19ea0*/  IABS R6, R10 ;  /* 0x0000000a00067213 */ /* 0x020fe40000000000 */
[----:B------:R-:W-:Y:S02]  /*19eb0*/  ISETP.GE.AND P1, PT, R10, RZ, PT ;  /* 0x000000ff0a00720c */ /* 0x000fe40003f26270 */
[----:B------:R-:W4:Y:S04]  /*19ec0*/  LDL.LU R10, [R1+0x75cc] ;  /* 0x0075cc00010a7983 */ /* 0x000f280000300800 */
[----:B------:R0:W-:Y:S04]  /*19ed0*/  STL [R1+0x6c], R11 ;  /* 0x00006c0b01007387 */ /* 0x0001e80000100800 */
[----:B0-----:R-:W5:Y:S01]  /*19ee0*/  LDL.LU R11, [R1+0x390] ;  /* 0x00039000010b7983 */ /* 0x001f620000300800 */
[----:B------:R-:W-:-:S02]  /*19ef0*/  ISETP.GT.U32.AND P0, PT, R26, R7, PT ;  /* 0x000000071a00720c */ /* 0x000fc40003f04070 */
[----:B------:R-:W-:Y:S02]  /*19f00*/  ISETP.GT.U32.AND P5, PT, R26, R2, PT ;  /* 0x000000021a00720c */ /* 0x000fe40003fa4070 */
[----:B---3--:R-:W-:Y:S01]  /*19f10*/  ISETP.GE.AND P6, PT, R8, RZ, PT ;  /* 0x000000ff0800720c */ /* 0x008fe20003fc6270 */
[----:B------:R-:W-:Y:S01]  /*19f20*/  IMAD.HI.U32 R8, R0, R6, RZ ;  /* 0x0000000600087227 */ /* 0x000fe200078e00ff */
[----:B------:R-:W-:-:S03]  /*19f30*/  ISETP.GT.U32.AND P4, PT, R26, R4, PT ;  /* 0x000000041a00720c */ /* 0x000fc60003f84070 */
[----:B------:R-:W-:-:S04]  /*19f40*/  IMAD.MOV R8, RZ, RZ, -R8 ;  /* 0x000000ffff087224 */ /* 0x000fc800078e0a08 */
[--C-:B------:R-:W-:Y:S02]  /*19f50*/  @!P0 IMAD.IADD R7, R7, 0x1, -R26.reuse ;  /* 0x0000000107078824 */ /* 0x100fe400078e0a1a */
[----:B------:R-:W-:Y:S02]  /*19f60*/  @!P5 IMAD.IADD R2, R2, 0x1, -R26 ;  /* 0x000000010202d824 */ /* 0x000fe400078e0a1a */
[C---:B------:R-:W-:Y:S02]  /*19f70*/  IMAD R6, R26.reuse, R8, R6 ;  /* 0x000000081a067224 */ /* 0x040fe400078e0206 */
[----:B------:R-:W-:Y:S01]  /*19f80*/  IMAD.MOV.U32 R12, RZ, RZ, R7 ;  /* 0x000000ffff0c7224 */ /* 0x000fe200078e0007 */
[C---:B------:R-:W-:Y:S02]  /*19f90*/  ISETP.GT.U32.AND P5, PT, R26.reuse, R2, PT ;  /* 0x000000021a00720c */ /* 0x040fe40003fa4070 */
[----:B------:R-:W-:Y:S01]  /*19fa0*/  ISETP.GE.AND P0, PT, R9, RZ, PT ;  /* 0x000000ff0900720c */ /* 0x000fe20003f06270 */
[----:B------:R-:W-:Y:S01]  /*19fb0*/  @!P2 IMAD.MOV R12, RZ, RZ, -R12 ;  /* 0x000000ffff0ca224 */ /* 0x000fe200078e0a0c */
[----:B------:R-:W-:Y:S01]  /*19fc0*/  ISETP.GT.U32.AND P2, PT, R26, R6, PT ;  /* 0x000000061a00720c */ /* 0x000fe20003f44070 */
[----:B------:R-:W-:-:S03]  /*19fd0*/  @!P4 IMAD.IADD R4, R4, 0x1, -R26 ;  /* 0x000000010404c824 */ /* 0x000fc600078e0a1a */
[----:B------:R0:W-:Y:S01]  /*19fe0*/  STL [R1+0x68], R12 ;  /* 0x0000680c01007387 */ /* 0x0001e20000100800 */
[----:B------:R-:W-:-:S04]  /*19ff0*/  @!P6 IMAD.MOV R5, RZ, RZ, -R5 ;  /* 0x000000ffff05e224 */ /* 0x000fc800078e0a05 */
[----:B------:R-:W-:Y:S02]  /*1a000*/  @!P5 IMAD.IADD R2, R2, 0x1, -R26 ;  /* 0x000000010202d824 */ /* 0x000fe400078e0a1a */
[----:B0-----:R-:W-:Y:S02]  /*1a010*/  IMAD.MOV.U32 R12, RZ, RZ, R4 ;  /* 0x000000ffff0c7224 */ /* 0x001fe400078e0004 */
[----:B------:R-:W-:Y:S02]  /*1a020*/  @!P2 IMAD.IADD R6, R6, 0x1, -R26 ;  /* 0x000000010606a824 */ /* 0x000fe400078e0a1a */
[----:B------:R-:W-:Y:S02]  /*1a030*/  @!P0 IMAD.MOV R12, RZ, RZ, -R12 ;  /* 0x000000ffff0c8224 */ /* 0x000fe400078e0a0c */
[----:B------:R-:W-:Y:S01]  /*1a040*/  @!P3 IMAD.MOV R2, RZ, RZ, -R2 ;  /* 0x000000ffff02b224 */ /* 0x000fe200078e0a02 */
[----:B------:R-:W-:Y:S01]  /*1a050*/  IABS R9, R14 ;  /* 0x0000000e00097213 */ /* 0x000fe20000000000 */
[----:B------:R-:W-:Y:S01]  /*1a060*/  STL [R1+0x2ac], R5 ;  /* 0x0002ac0501007387 */ /* 0x000fe20000100800 */
[----:B------:R-:W-:-:S03]  /*1a070*/  ISETP.GE.AND P6, PT, R14, RZ, PT ;  /* 0x000000ff0e00720c */ /* 0x000fc60003fc6270 */
[----:B------:R-:W3:Y:S01]  /*1a080*/  LDL.LU R14, [R1+0x38c] ;  /* 0x00038c00010e7983 */ /* 0x000ee20000300800 */
[----:B------:R-:W-:-:S03]  /*1a090*/  ISETP.GT.U32.AND P0, PT, R26, R6, PT ;  /* 0x000000061a00720c */ /* 0x000fc60003f04070 */
[----:B------:R-:W-:Y:S04]  /*1a0a0*/  STL [R1+0x3ec], R12 ;  /* 0x0003ec0c01007387 */ /* 0x000fe80000100800 */
[----:B------:R-:W-:Y:S04]  /*1a0b0*/  STL [R1+0x408], R2 ;  /* 0x0004080201007387 */ /* 0x000fe80000100800 */
[----:B------:R0:W-:Y:S04]  /*1a0c0*/  STL [R1+0x75c4], R20 ;  /* 0x0075c41401007387 */ /* 0x0001e80000100800 */
[----:B0-----:R-:W3:Y:S01]  /*1a0d0*/  LDL.LU R20, [R1+0x388] ;  /* 0x0003880001147983 */ /* 0x001ee20000300800 */
[----:B------:R-:W-:Y:S01]  /*1a0e0*/  @!P0 IMAD.IADD R6, R6, 0x1, -R26 ;  /* 0x0000000106068824 */ /* 0x000fe200078e0a1a */
[----:B--2---:R-:W-:-:S02]  /*1a0f0*/  ISETP.GE.AND P0, PT, R13, RZ, PT ;  /* 0x000000ff0d00720c */ /* 0x004fc40003f06270 */
[----:B------:R0:W-:Y:S04]  /*1a100*/  STL [R1+0x75c8], R3 ;  /* 0x0075c80301007387 */ /* 0x0001e80000100800 */
[----:B------:R-:W2:Y:S01]  /*1a110*/  LDL.LU R12, [R1+0x398] ;  /* 0x00039800010c7983 */ /* 0x000ea20000300800 */
[----:B----4-:R-:W-:-:S05]  /*1a120*/  IABS R7, R10 ;  /* 0x0000000a00077213 */ /* 0x010fca0000000000 */
[----:B------:R-:W-:Y:S01]  /*1a130*/  IMAD.MOV.U32 R5, RZ, RZ, R7 ;  /* 0x000000ffff057224 */ /* 0x000fe200078e0007 */
[----:B-----5:R-:W-:Y:S02]  /*1a140*/  IABS R7, R11 ;  /* 0x0000000b00077213 */ /* 0x020fe40000000000 */
[----:B------:R-:W-:-:S03]  /*1a150*/  ISETP.GE.AND P2, PT, R11, RZ, PT ;  /* 0x000000ff0b00720c */ /* 0x000fc60003f46270 */
[----:B------:R-:W-:Y:S01]  /*1a160*/  IMAD.HI.U32 R11, R0, R7, RZ ;  /* 0x00000007000b7227 */ /* 0x000fe200078e00ff */
[----:B------:R-:W-:-:S03]  /*1a170*/  ISETP.GE.AND P4, PT, R10, RZ, PT ;  /* 0x000000ff0a00720c */ /* 0x000fc60003f86270 */
[----:B------:R-:W-:Y:S01]  /*1a180*/  IMAD.MOV R11, RZ, RZ, -R11 ;  /* 0x000000ffff0b7224 */ /* 0x000fe200078e0a0b */
[----:B------:R-:W-:Y:S02]  /*1a190*/  IABS R10, R13 ;  /* 0x0000000d000a7213 */ /* 0x000fe40000000000 */
[----:B------:R-:W4:Y:S01]  /*1a1a0*/  LDL.LU R13, [R1+0x39c] ;  /* 0x00039c00010d7983 */ /* 0x000f220000300800 */
[----:B------:R-:W-:-:S03]  /*1a1b0*/  IMAD R7, R26, R11, R7 ;  /* 0x0000000b1a077224 */ /* 0x000fc600078e0207 */
[----:B------:R-:W5:Y:S01]  /*1a1c0*/  LDL R11, [R1+0x394] ;  /* 0x00039400010b7983 */ /* 0x000f620000100800 */
[----:B------:R-:W-:-:S04]  /*1a1d0*/  IMAD.HI.U32 R8, R0, R9, RZ ;  /* 0x0000000900087227 */ /* 0x000fc800078e00ff */
[----:B------:R-:W-:-:S04]  /*1a1e0*/  IMAD.MOV R8, RZ, RZ, -R8 ;  /* 0x000000ffff087224 */ /* 0x000fc800078e0a08 */
[----:B------:R-:W-:Y:S02]  /*1a1f0*/  IMAD R9, R26, R8, R9 ;  /* 0x000000081a097224 */ /* 0x000fe400078e0209 */
[----:B------:R-:W-:-:S04]  /*1a200*/  IMAD.HI.U32 R8, R0, R5, RZ ;  /* 0x0000000500087227 */ /* 0x000fc800078e00ff */
[----:B------:R-:W-:-:S04]  /*1a210*/  IMAD.MOV R4, RZ, RZ, -R8 ;  /* 0x000000ffff047224 */ /* 0x000fc800078e0a08 */
[C---:B------:R-:W-:Y:S01]  /*1a220*/  IMAD R4, R26.reuse, R4, R5 ;  /* 0x000000041a047224 */ /* 0x040fe200078e0205 */
[----:B------:R-:W-:-:S04]  /*1a230*/  ISETP.GT.U32.AND P5, PT, R26, R9, PT ;  /* 0x000000091a00720c */ /* 0x000fc80003fa4070 */
[----:B------:R-:W-:Y:S01]  /*1a240*/  ISETP.GT.U32.AND P3, PT, R26, R4, PT ;  /* 0x000000041a00720c */ /* 0x000fe20003f64070 */
[----:B------:R-:W-:-:S08]  /*1a250*/  IMAD.HI.U32 R8, R0, R10, RZ ;  /* 0x0000000a00087227 */ /* 0x000fd000078e00ff */
[----:B------:R-:W-:-:S04]  /*1a260*/  @!P5 IMAD.IADD R9, R9, 0x1, -R26 ;  /* 0x000000010909d824 */ /* 0x000fc800078e0a1a */
[----:B------:R-:W-:Y:S01]  /*1a270*/  @!P3 IMAD.IADD R4, R4, 0x1, -R26 ;  /* 0x000000010404b824 */ /* 0x000fe200078e0a1a */
[----:B------:R-:W-:Y:S01]  /*1a280*/  ISETP.GT.U32.AND P5, PT, R26, R9, PT ;  /* 0x000000091a00720c */ /* 0x000fe20003fa4070 */
[----:B------:R-:W-:-:S03]  /*1a290*/  IMAD.MOV R8, RZ, RZ, -R8 ;  /* 0x000000ffff087224 */ /* 0x000fc600078e0a08 */
[C---:B------:R-:W-:Y:S01]  /*1a2a0*/  ISETP.GT.U32.AND P3, PT, R26.reuse, R4, PT ;  /* 0x000000041a00720c */ /* 0x040fe20003f64070 */
[----:B------:R-:W-:Y:S01]  /*1a2b0*/  IMAD R10, R26, R8, R10 ;  /* 0x000000081a0a7224 */ /* 0x000fe200078e020a */
[----:B---3--:R-:W-:Y:S01]  /*1a2c0*/  IABS R5, R14 ;  /* 0x0000000e00057213 */ /* 0x008fe20000000000 */
[----:B0-----:R-:W-:Y:S01]  /*1a2d0*/  IMAD.MOV.U32 R3, RZ, RZ, R6 ;  /* 0x000000ffff037224 */ /* 0x001fe200078e0006 */
[----:B------:R-:W-:-:S05]  /*1a2e0*/  IABS R2, R20 ;  /* 0x0000001400027213 */ /* 0x000fca0000000000 */
[----:B------:R-:W-:-:S04]  /*1a2f0*/  IMAD.HI.U32 R8, R0, R2, RZ ;  /* 0x0000000200087227 */ /* 0x000fc800078e00ff */
[----:B------:R-:W-:Y:S02]  /*1a300*/  IMAD.MOV R8, RZ, RZ, -R8 ;  /* 0x000000ffff087224 */ /* 0x000fe400078e0a08 */
[--C-:B------:R-:W-:Y:S02]  /*1a310*/  @!P3 IMAD.IADD R4, R4, 0x1, -R26.reuse ;  /* 0x000000010404b824 */ /* 0x100fe400078e0a1a */
[----:B------:R-:W-:Y:S02]  /*1a320*/  @!P5 IMAD.IADD R9, R9, 0x1, -R26 ;  /* 0x000000010909d824 */ /* 0x000fe400078e0a1a */
[----:B------:R-:W-:Y:S02]  /*1a330*/  @!P1 IMAD.MOV R3, RZ, RZ, -R3 ;  /* 0x000000ffff039224 */ /* 0x000fe400078e0a03 */
[----:B------:R-:W-:Y:S02]  /*1a340*/  IMAD R2, R26, R8, R2 ;  /* 0x000000081a027224 */ /* 0x000fe400078e0202 */
[----:B------:R-:W-:Y:S01]  /*1a350*/  IMAD.HI.U32 R6, R0, R5, RZ ;  /* 0x0000000500067227 */ /* 0x000fe200078e00ff */
[----:B------:R0:W-:Y:S03]  /*1a360*/  STL [R1+0x420], R3 ;  /* 0x0004200301007387 */ /* 0x0001e60000100800 */
[----:B------:R-:W-:Y:S01]  /*1a370*/  @!P6 IMAD.MOV R9, RZ, RZ, -R9 ;  /* 0x000000ffff09e224 */ /* 0x000fe200078e0a09 */
[----:B------:R-:W-:Y:S01]  /*1a380*/  ISETP.GE.AND P6, PT, R20, RZ, PT ;  /* 0x000000ff1400720c */ /* 0x000fe20003fc6270 */
[----:B------:R-:W-:Y:S01]  /*1a390*/  IMAD.MOV R6, RZ, RZ, -R6 ;  /* 0x000000ffff067224 */ /* 0x000fe200078e0a06 */
[----:B0-----:R-:W3:Y:S03]  /*1a3a0*/  LDL.LU R3, [R1+0x75c8] ;  /* 0x0075c80001037983 */ /* 0x001ee60000300800 */
[----:B------:R-:W-:Y:S01]  /*1a3b0*/  IMAD R5, R26, R6, R5 ;  /* 0x000000061a057224 */ /* 0x000fe200078e0205 */
[----:B------:R-:W3:Y:S01]  /*1a3c0*/  LDL.LU R20, [R1+0x75c4] ;  /* 0x0075c40001147983 */ /* 0x000ee20000300800 */
[----:B--2---:R-:W-:-:S03]  /*1a3d0*/  IABS R6, R12 ;  /* 0x0000000c00067213 */ /* 0x004fc60000000000 */
[----:B------:R-:W-:Y:S04]  /*1a3e0*/  STL [R1+0x438], R9 ;  /* 0x0004380901007387 */ /* 0x000fe80000100800 */
[----:B------:R0:W-:Y:S01]  /*1a3f0*/  STL [R1+0x75bc], R12 ;  /* 0x0075bc0c01007387 */ /* 0x0001e20000100800 */
[----:B-----5:R-:W-:Y:S01]  /*1a400*/  IABS R8, R11 ;  /* 0x0000000b00087213 */ /* 0x020fe20000000000 */
[----:B------:R-:W-:-:S04]  /*1a410*/  IMAD.MOV.U32 R11, RZ, RZ, R4 ;  /* 0x000000ffff0b7224 */ /* 0x000fc800078e0004 */
[----:B------:R-:W-:Y:S01]  /*1a420*/  @!P4 IMAD.MOV R11, RZ, RZ, -R11 ;  /* 0x000000ffff0bc224 */ /* 0x000fe200078e0a0b */
[----:B----4-:R-:W-:Y:S04]  /*1a430*/  STL [R1+0x75c0], R13 ;  /* 0x0075c00d01007387 */ /* 0x010fe80000100800 */
[----:B------:R1:W-:Y:S04]  /*1a440*/  STL [R1+0x43c], R11 ;  /* 0x00043c0b01007387 */ /* 0x0003e80000100800 */
[----:B0-----:R-:W2:Y:S01]  /*1a450*/  LDL.LU R12, [R1+0x394] ;  /* 0x00039400010c7983 */ /* 0x001ea20000300800 */
[----:B------:R-:W-:-:S02]  /*1a460*/  ISETP.GT.U32.AND P5, PT, R26, R7, PT ;  /* 0x000000071a00720c */ /* 0x000fc40003fa4070 */
[----:B------:R-:W-:Y:S01]  /*1a470*/  IABS R4, R13 ;  /* 0x0000000d00047213 */ /* 0x000fe20000000000 */
[----:B-1----:R-:W4:Y:S10]  /*1a480*/  LDL.LU R11, [R1+0x3a0] ;  /* 0x0003a000010b7983 */ /* 0x002f340000300800 */
[----:B------:R-:W-:-:S05]  /*1a490*/  @!P5 IMAD.IADD R7, R7, 0x1, -R26 ;  /* 0x000000010707d824 */ /* 0x000fca00078e0a1a */
[----:B------:R-:W-:-:S13]  /*1a4a0*/  ISETP.GT.U32.AND P5, PT, R26, R7, PT ;  /* 0x000000071a00720c */ /* 0x000fda0003fa4070 */
[----:B------:R-:W-:-:S04]  /*1a4b0*/  @!P5 IMAD.IADD R7, R7, 0x1, -R26 ;  /* 0x000000010707d824 */ /* 0x000fc800078e0a1a */
[----:B------:R-:W-:Y:S01]  /*1a4c0*/  IMAD.MOV.U32 R13, RZ, RZ, R7 ;  /* 0x000000ffff0d7224 */ /* 0x000fe200078e0007 */
[----:B------:R-:W-:Y:S02]  /*1a4d0*/  ISETP.GE.AND P5, PT, R14, RZ, PT ;  /* 0x000000ff0e00720c */ /* 0x000fe40003fa6270 */
[----:B------:R-:W5:Y:S01]  /*1a4e0*/  LDL.LU R14, [R1+0x3a4] ;  /* 0x0003a400010e7983 */ /* 0x000f620000300800 */
[----:B------:R-:W-:-:S05]  /*1a4f0*/  @!P2 IMAD.MOV R13, RZ, RZ, -R13 ;  /* 0x000000ffff0da224 */ /* 0x000fca00078e0a0d */
[----:B------:R0:W-:Y:S04]  /*1a500*/  STL [R1+0x434], R13 ;  /* 0x0004340d01007387 */ /* 0x0001e80000100800 */
[----:B0-----:R-:W3:Y:S01]  /*1a510*/  LDL.LU R13, [R1+0x75c0] ;  /* 0x0075c000010d7983 */ /* 0x001ee20000300800 */
[----:B--2---:R-:W-:-:S03]  /*1a520*/  ISETP.GE.AND P2, PT, R12, RZ, PT ;  /* 0x000000ff0c00720c */ /* 0x004fc60003f46270 */
[----:B------:R-:W2:Y:S01]  /*1a530*/  LDL.LU R12, [R1+0x75bc] ;  /* 0x0075bc00010c7983 */ /* 0x000ea20000300800 */
[C---:B------:R-:W-:Y:S02]  /*1a540*/  ISETP.GT.U32.AND P1, PT, R26.reuse, R10, PT ;  /* 0x0000000a1a00720c */ /* 0x040fe40003f24070 */
[----:B------:R-:W-:-:S11]  /*1a550*/  ISETP.GT.U32.AND P3, PT, R26, R2, PT ;  /* 0x000000021a00720c */ /* 0x000fd60003f64070 */
[--C-:B------:R-:W-:Y:S02]  /*1a560*/  @!P1 IMAD.IADD R10, R10, 0x1, -R26.reuse ;  /* 0x000000010a0a9824 */ /* 0x100fe400078e0a1a */
[----:B------:R-:W-:-:S03]  /*1a570*/  @!P3 IMAD.IADD R2, R2, 0x1, -R26 ;  /* 0x000000010202b824 */ /* 0x000fc600078e0a1a */
[C---:B------:R-:W-:Y:S02]  /*1a580*/  ISETP.GT.U32.AND P1, PT, R26.reuse, R10, PT ;  /* 0x0000000a1a00720c */ /* 0x040fe40003f24070 */
[----:B------:R-:W-:-:S11]  /*1a590*/  ISETP.GT.U32.AND P3, PT, R26, R2, PT ;  /* 0x000000021a00720c */ /* 0x000fd60003f64070 */
[----:B------:R-:W-:-:S04]  /*1a5a0*/  @!P1 IMAD.IADD R10, R10, 0x1, -R26 ;  /* 0x000000010a0a9824 */ /* 0x000fc800078e0a1a */
[----:B------:R-:W-:Y:S02]  /*1a5b0*/  @!P0 IMAD.MOV R10, RZ, RZ, -R10 ;  /* 0x000000ffff0a8224 */ /* 0x000fe400078e0a0a */
[----:B------:R-:W-:Y:S01]  /*1a5c0*/  @!P3 IMAD.IADD R2, R2, 0x1, -R26 ;  /* 0x000000010202b824 */ /* 0x000fe200078e0a1a */
[----:B---3--:R-:W-:Y:S02]  /*1a5d0*/  ISETP.GE.AND P3, PT, R13, RZ, PT ;  /* 0x000000ff0d00720c */ /* 0x008fe40003f66270 */
[----:B--2---:R-:W-:Y:S02]  /*1a5e0*/  ISETP.GE.AND P0, PT, R12, RZ, PT ;  /* 0x000000ff0c00720c */ /* 0x004fe40003f06270 */
[----:B------:R-:W2:Y:S04]  /*1a5f0*/  LDL.LU R12, [R1+0x3b4] ;  /* 0x0003b400010c7983 */ /* 0x000ea80000300800 */
[----:B------:R0:W-:Y:S04]  /*1a600*/  STL [R1+0x424], R10 ;  /* 0x0004240a01007387 */ /* 0x0001e80000100800 */
[----:B------:R-:W3:Y:S01]  /*1a610*/  LDL R13, [R1+0x3a8] ;  /* 0x0003a800010d7983 */ /* 0x000ee20000100800 */
[----:B------:R-:W-:Y:S01]  /*1a620*/  IMAD.HI.U32 R9, R0, R8, RZ ;  /* 0x0000000800097227 */ /* 0x000fe200078e00ff */
[----:B------:R-:W-:-:S03]  /*1a630*/  ISETP.GT.U32.AND P4, PT, R26, R5, PT ;  /* 0x000000051a00720c */ /* 0x000fc60003f84070 */
[----:B------:R-:W-:-:S04]  /*1a640*/  IMAD.MOV R9, RZ, RZ, -R9 ;  /* 0x000000ffff097224 */ /* 0x000fc800078e0a09 */
[----:B------:R-:W-:-:S05]  /*1a650*/  IMAD R8, R26, R9, R8 ;  /* 0x000000091a087224 */ /* 0x000fca00078e0208 */
[----:B------:R-:W-:Y:S01]  /*1a660*/  ISETP.GT.U32.AND P1, PT, R26, R8, PT ;  /* 0x000000081a00720c */ /* 0x000fe20003f24070 */
[----:B------:R-:W-:-:S05]  /*1a670*/  @!P4 IMAD.IADD R5, R5, 0x1, -R26 ;  /* 0x000000010505c824 */ /* 0x000fca00078e0a1a */
[----:B------:R-:W-:Y:S01]  /*1a680*/  ISETP.GT.U32.AND P4, PT, R26, R5, PT ;  /* 0x000000051a00720c */ /* 0x000fe20003f84070 */
[----:B------:R-:W-:-:S06]  /*1a690*/  IMAD.HI.U32 R9, R0, R6, RZ ;  /* 0x0000000600097227 */ /* 0x000fcc00078e00ff */
[----:B------:R-:W-:Y:S02]  /*1a6a0*/  @!P1 IMAD.IADD R8, R8, 0x1, -R26 ;  /* 0x0000000108089824 */ /* 0x000fe400078e0a1a */
[----:B------:R-:W-:-:S03]  /*1a6b0*/  IMAD.MOV R9, RZ, RZ, -R9 ;  /* 0x000000ffff097224 */ /* 0x000fc600078e0a09 */
[C---:B------:R-:W-:Y:S01]  /*1a6c0*/  ISETP.GT.U32.AND P1, PT, R26.reuse, R8, PT ;  /* 0x000000081a00720c */ /* 0x040fe20003f24070 */
[----:B------:R-:W-:Y:S02]  /*1a6d0*/  @!P4 IMAD.IADD R5, R5, 0x1, -R26 ;  /* 0x000000010505c824 */ /* 0x000fe400078e0a1a */
[----:B------:R-:W-:Y:S02]  /*1a6e0*/  IMAD R6, R26, R9, R6 ;  /* 0x000000091a067224 */ /* 0x000fe400078e0206 */
[----:B------:R-:W-:Y:S02]  /*1a6f0*/  IMAD.MOV.U32 R9, RZ, RZ, R2 ;  /* 0x000000ffff097224 */ /* 0x000fe400078e0002 */
[----:B0-----:R-:W-:Y:S02]  /*1a700*/  IMAD.MOV.U32 R10, RZ, RZ, R5 ;  /* 0x000000ffff0a7224 */ /* 0x001fe400078e0005 */
[----:B------:R-:W-:Y:S02]  /*1a710*/  @!P6 IMAD.MOV R9, RZ, RZ, -R9 ;  /* 0x000000ffff09e224 */ /* 0x000fe400078e0a09 */
[----:B------:R-:W-:-:S04]  /*1a720*/  IMAD.HI.U32 R7, R0, R4, RZ ;  /* 0x0000000400077227 */ /* 0x000fc800078e00ff */
[----:B------:R-:W-:Y:S02]  /*1a730*/  @!P5 IMAD.MOV R10, RZ, RZ, -R10 ;  /* 0x000000ffff0ad224 */ /* 0x000fe400078e0a0a */
[----:B------:R-:W-:Y:S01]  /*1a740*/  @!P1 IMAD.IADD R8, R8, 0x1, -R26 ;  /* 0x0000000108089824 */ /* 0x000fe200078e0a1a */
[----:B------:R-:W-:Y:S01]  /*1a750*/  STL [R1+0x42c], R9 ;  /* 0x00042c0901007387 */ /* 0x000fe20000100800 */
[----:B------:R-:W-:-:S03]  /*1a760*/  IMAD.MOV R7, RZ, RZ, -R7 ;  /* 0x000000ffff077224 */ /* 0x000fc600078e0a07 */
[----:B------:R3:W-:Y:S01]  /*1a770*/  STL [R1+0x430], R10 ;  /* 0x0004300a01007387 */ /* 0x0007e20000100800 */
[----:B------:R-:W-:Y:S01]  /*1a780*/  IMAD R4, R26, R7, R4 ;  /* 0x000000071a047224 */ /* 0x000fe200078e0204 */
[----:B----4-:R-:W-:Y:S02]  /*1a790*/  IABS R7, R11 ;  /* 0x0000000b00077213 */ /* 0x010fe40000000000 */
[----:B------:R-:W-:Y:S02]  /*1a7a0*/  ISETP.GE.AND P6, PT, R11, RZ, PT ;  /* 0x000000ff0b00720c */ /* 0x000fe40003fc6270 */
[----:B--2---:R-:W-:Y:S02]  /*1a7b0*/  IABS R11, R12 ;  /* 0x0000000c000b7213 */ /* 0x004fe40000000000 */
[----:B------:R-:W-:Y:S02]  /*1a7c0*/  ISETP.GE.AND P1, PT, R12, RZ, PT ;  /* 0x000000ff0c00720c */ /* 0x000fe40003f26270 */
[----:B------:R-:W2:Y:S01]  /*1a7d0*/  LDL R12, [R1+0x3b0] ;  /* 0x0003b000010c7983 */ /* 0x000ea20000100800 */
[----:B---3--:R-:W-:Y:S01]  /*1a7e0*/  IABS R10, R13 ;  /* 0x0000000d000a7213 */ /* 0x008fe20000000000 */
[----:B------:R-:W-:-:S02]  /*1a7f0*/  IMAD.MOV.U32 R13, RZ, RZ, R8 ;  /* 0x000000ffff0d7224 */ /* 0x000fc400078e0008 */
[----:B------:R-:W3:Y:S02]  /*1a800*/  LDL R8, [R1+0x3ac] ;  /* 0x0003ac0001087983 */ /* 0x000ee40000100800 */
[----:B------:R-:W-:-:S05]  /*1a810*/  @!P2 IMAD.MOV R13, RZ, RZ, -R13 ;  /* 0x000000ffff0da224 */ /* 0x000fca00078e0a0d */
[----:B------:R0:W-:Y:S04]  /*1a820*/  STL [R1+0x428], R13 ;  /* 0x0004280d01007387 */ /* 0x0001e80000100800 */
[----:B0-----:R-:W4:Y:S01]  /*1a830*/  LDL.LU R13, [R1+0x3b8] ;  /* 0x0003b800010d7983 */ /* 0x001f220000300800 */
[C---:B------:R-:W-:Y:S02]  /*1a840*/  ISETP.GT.U32.AND P4, PT, R26.reuse, R6, PT ;  /* 0x000000061a00720c */ /* 0x040fe40003f84070 */
[----:B------:R-:W-:Y:S01]  /*1a850*/  ISETP.GT.U32.AND P5, PT, R26, R4, PT ;  /* 0x000000041a00720c */ /* 0x000fe20003fa4070 */
[----:B------:R-:W-:-:S10]  /*1a860*/  IMAD.MOV.U32 R2, RZ, RZ, R7 ;  /* 0x000000ffff027224 */ /* 0x000fd400078e0007 */
[----:B------:R-:W-:Y:S02]  /*1a870*/  @!P4 IMAD.IADD R6, R6, 0x1, -R26 ;  /* 0x000000010606c824 */ /* 0x000fe400078e0a1a */
[----:B------:R-:W-:-:S03]  /*1a880*/  IMAD.HI.U32 R7, R0, R2, RZ ;  /* 0x0000000200077227 */ /* 0x000fc600078e00ff */
[----:B------:R-:W-:Y:S01]  /*1a890*/  ISETP.GT.U32.AND P4, PT, R26, R6, PT ;  /* 0x000000061a00720c */ /* 0x000fe20003f84070 */
[----:B------:R-:W-:Y:S01]  /*1a8a0*/  @!P5 IMAD.IADD R4, R4, 0x1, -R26 ;  /* 0x000000010404d824 */ /* 0x000fe200078e0a1a */
[----:B-----5:R-:W-:Y:S01]  /*1a8b0*/  IABS R5, R14 ;  /* 0x0000000e00057213 */ /* 0x020fe20000000000 */
[----:B------:R-:W-:-:S03]  /*1a8c0*/  IMAD.MOV R7, RZ, RZ, -R7 ;  /* 0x000000ffff077224 */ /* 0x000fc600078e0a07 */
[C---:B------:R-:W-:Y:S01]  /*1a8d0*/  ISETP.GT.U32.AND P5, PT, R26.reuse, R4, PT ;  /* 0x000000041a00720c */ /* 0x040fe20003fa4070 */
[----:B------:R-:W-:Y:S02]  /*1a8e0*/  IMAD R2, R26, R7, R2 ;  /* 0x000000071a027224 */ /* 0x000fe400078e0202 */
[----:B------:R-:W-:-:S04]  /*1a8f0*/  IMAD.HI.U32 R9, R0, R11, RZ ;  /* 0x0000000b00097227 */ /* 0x000fc800078e00ff */
[----:B------:R-:W-:-:S04]  /*1a900*/  IMAD.HI.U32 R7, R0, R5, RZ ;  /* 0x0000000500077227 */ /* 0x000fc800078e00ff */
[----:B------:R-:W-:Y:S02]  /*1a910*/  @!P4 IMAD.IADD R6, R6, 0x1, -R26 ;  /* 0x000000010606c824 */ /* 0x000fe400078e0a1a */
[----:B------:R-:W-:Y:S02]  /*1a920*/  IMAD.MOV R9, RZ, RZ, -R9 ;  /* 0x000000ffff097224 */ /* 0x000fe400078e0a09 */
[----:B------:R-:W-:Y:S02]  /*1a930*/  IMAD.MOV R7, RZ, RZ, -R7 ;  /* 0x000000ffff077224 */ /* 0x000fe400078e0a07 */
[----:B------:R-:W-:Y:S02]  /*1a940*/  @!P0 IMAD.MOV R6, RZ, RZ, -R6 ;  /* 0x000000ffff068224 */ /* 0x000fe400078e0a06 */
[C---:B------:R-:W-:Y:S02]  /*1a950*/  IMAD R11, R26.reuse, R9, R11 ;  /* 0x000000091a0b7224 */ /* 0x040fe400078e020b */
[----:B------:R-:W-:Y:S01]  /*1a960*/  IMAD R5, R26, R7, R5 ;  /* 0x000000071a057224 */ /* 0x000fe200078e0205 */
[----:B------:R-:W5:Y:S01]  /*1a970*/  LDL.LU R9, [R1+0x3a8] ;  /* 0x0003a80001097983 */ /* 0x000f620000300800 */
[----:B------:R-:W-:-:S03]  /*1a980*/  @!P5 IMAD.IADD R4, R4, 0x1, -R26 ;  /* 0x000000010404d824 */ /* 0x000fc600078e0a1a */
[----:B------:R0:W-:Y:S01]  /*1a990*/  STL [R1+0x41c], R6 ;  /* 0x00041c0601007387 */ /* 0x0001e20000100800 */
[----:B------:R-:W-:Y:S01]  /*1a9a0*/  @!P3 IMAD.MOV R4, RZ, RZ, -R4 ;  /* 0x000000ffff04b224 */ /* 0x000fe200078e0a04 */
[----:B------:R-:W-:Y:S02]  /*1a9b0*/  ISETP.GE.AND P0, PT, R14, RZ, PT ;  /* 0x000000ff0e00720c */ /* 0x000fe40003f06270 */
[----:B------:R-:W5:Y:S04]  /*1a9c0*/  LDL.LU R14, [R1+0x3c0] ;  /* 0x0003c000010e7983 */ /* 0x000f680000300800 */
[----:B------:R4:W-:Y:S01]  /*1a9d0*/  STL [R1+0x418], R4 ;  /* 0x0004180401007387 */ /* 0x0009e20000100800 */
[----:B--2---:R-:W-:Y:S01]  /*1a9e0*/  IABS R7, R12 ;  /* 0x0000000c00077213 */ /* 0x004fe20000000000 */
[----:B------:R-:W-:Y:S01]  /*1a9f0*/  IMAD.HI.U32 R12, R0, R10, RZ ;  /* 0x0000000a000c7227 */ /* 0x000fe200078e00ff */
[----:B---3--:R-:W-:-:S03]  /*1aa00*/  IABS R8, R8 ;  /* 0x0000000800087213 */ /* 0x008fc60000000000 */
[----:B------:R-:W-:Y:S02]  /*1aa10*/  IMAD.MOV R12, RZ, RZ, -R12 ;  /* 0x000000ffff0c7224 */ /* 0x000fe400078e0a0c */
[----:B0-----:R-:W-:-:S04]  /*1aa20*/  IMAD.HI.U32 R6, R0, R8, RZ ;  /* 0x0000000800067227 */ /* 0x001fc800078e00ff */
[----:B------:R-:W-:Y:S02]  /*1aa30*/  IMAD.MOV R6, RZ, RZ, -R6 ;  /* 0x000000ffff067224 */ /* 0x000fe400078e0a06 */
[C---:B------:R-:W-:Y:S02]  /*1aa40*/  IMAD R10, R26.reuse, R12, R10 ;  /* 0x0000000c1a0a7224 */ /* 0x040fe400078e020a */
[----:B------:R-:W2:Y:S01]  /*1aa50*/  LDL.LU R12, [R1+0x3b0] ;  /* 0x0003b000010c7983 */ /* 0x000ea20000300800 */
[----:B------:R-:W-:-:S03]  /*1aa60*/  IMAD R8, R26, R6, R8 ;  /* 0x000000061a087224 */ /* 0x000fc600078e0208 */
[----:B------:R-:W3:Y:S01]  /*1aa70*/  LDL R6, [R1+0x3bc] ;  /* 0x0003bc0001067983 */ /* 0x000ee20000100800 */
[----:B----4-:R-:W-:-:S03]  /*1aa80*/  IABS R4, R13 ;  /* 0x0000000d00047213 */ /* 0x010fc60000000000 */
[----:B------:R0:W-:Y:S04]  /*1aa90*/  STL [R1+0x75b8], R13 ;  /* 0x0075b80d01007387 */ /* 0x0001e80000100800 */
[----:B0-----:R-:W4:Y:S01]  /*1aaa0*/  LDL.LU R13, [R1+0x3ac] ;  /* 0x0003ac00010d7983 */ /* 0x001f220000300800 */
[C---:B------:R-:W-:Y:S02]  /*1aab0*/  ISETP.GT.U32.AND P2, PT, R26.reuse, R2, PT ;  /* 0x000000021a00720c */ /* 0x040fe40003f44070 */
[C---:B------:R-:W-:Y:S02]  /*1aac0*/  ISETP.GT.U32.AND P4, PT, R26.reuse, R11, PT ;  /* 0x0000000b1a00720c */ /* 0x040fe40003f84070 */
[----:B------:R-:W-:-:S09]  /*1aad0*/  ISETP.GT.U32.AND P5, PT, R26, R5, PT ;  /* 0x000000051a00720c */ /* 0x000fd20003fa4070 */
[--C-:B------:R-:W-:Y:S02]  /*1aae0*/  @!P2 IMAD.IADD R2, R2, 0x1, -R26.reuse ;  /* 0x000000010202a824 */ /* 0x100fe400078e0a1a */
[--C-:B------:R-:W-:Y:S02]  /*1aaf0*/  @!P4 IMAD.IADD R11, R11, 0x1, -R26.reuse ;  /* 0x000000010b0bc824 */ /* 0x100fe400078e0a1a */
[----:B------:R-:W-:Y:S01]  /*1ab00*/  @!P5 IMAD.IADD R5, R5, 0x1, -R26 ;  /* 0x000000010505d824 */ /* 0x000fe200078e0a1a */
[C---:B------:R-:W-:Y:S02]  /*1ab10*/  ISETP.GT.U32.AND P2, PT, R26.reuse, R2, PT ;  /* 0x000000021a00720c */ /* 0x040fe40003f44070 */
[C---:B------:R-:W-:Y:S02]  /*1ab20*/  ISETP.GT.U32.AND P5, PT, R26.reuse, R11, PT ;  /* 0x0000000b1a00720c */ /* 0x040fe40003fa4070 */
[----:B------:R-:W-:Y:S02]  /*1ab30*/  ISETP.GT.U32.AND P3, PT, R26, R5, PT ;  /* 0x000000051a00720c */ /* 0x000fe40003f64070 */
[----:B-----5:R-:W-:Y:S01]  /*1ab40*/  ISETP.GE.AND P4, PT, R9, RZ, PT ;  /* 0x000000ff0900720c */ /* 0x020fe20003f86270 */
[----:B------:R-:W-:-:S04]  /*1ab50*/  IMAD.HI.U32 R9, R0, R7, RZ ;  /* 0x0000000700097227 */ /* 0x000fc800078e00ff */
[----:B------:R-:W-:Y:S02]  /*1ab60*/  IMAD.MOV R9, RZ, RZ, -R9 ;  /* 0x000000ffff097224 */ /* 0x000fe400078e0a09 */
[--C-:B------:R-:W-:Y:S02]  /*1ab70*/  @!P2 IMAD.IADD R2, R2, 0x1, -R26.reuse ;  /* 0x000000010202a824 */ /* 0x100fe400078e0a1a */
[----:B------:R-:W-:Y:S02]  /*1ab80*/  @!P5 IMAD.IADD R11, R11, 0x1, -R26 ;  /* 0x000000010b0bd824 */ /* 0x000fe400078e0a1a */
[----:B------:R-:W-:Y:S02]  /*1ab90*/  IMAD R7, R26, R9, R7 ;  /* 0x000000091a077224 */ /* 0x000fe400078e0207 */
[----:B------:R-:W-:Y:S02]  /*1aba0*/  IMAD.MOV.U32 R9, RZ, RZ, R2 ;  /* 0x000000ffff097224 */ /* 0x000fe400078e0002 */
[----:B------:R-:W-:-:S02]  /*1abb0*/  @!P3 IMAD.IADD R5, R5, 0x1, -R26 ;  /* 0x000000010505b824 */ /* 0x000fc400078e0a1a */
[----:B------:R-:W-:Y:S01]  /*1abc0*/  @!P6 IMAD.MOV R9, RZ, RZ, -R9 ;  /* 0x000000ffff09e224 */ /* 0x000fe200078e0a09 */
[----:B------:R-:W-:Y:S04]  /*1abd0*/  STL [R1+0x414], R2 ;  /* 0x0004140201007387 */ /* 0x000fe80000100800 */
[----:B------:R-:W-:Y:S01]  /*1abe0*/  @!P6 STL [R1+0x414], R9 ;  /* 0x000414090100e387 */ /* 0x000fe20000100800 */
[----:B----4-:R-:W-:Y:S01]  /*1abf0*/  ISETP.GE.AND P3, PT, R13, RZ, PT ;  /* 0x000000ff0d00720c */ /* 0x010fe20003f66270 */
[----:B------:R-:W-:Y:S02]  /*1ac00*/  IMAD.MOV.U32 R13, RZ, RZ, R11 ;  /* 0x000000ffff0d7224 */ /* 0x000fe400078e000b */
[----:B------:R-:W4:Y:S02]  /*1ac10*/  LDL R11, [R1+0x3c8] ;  /* 0x0003c800010b7983 */ /* 0x000f240000100800 */
[----:B------:R-:W-:-:S05]  /*1ac20*/  @!P1 IMAD.MOV R13, RZ, RZ, -R13 ;  /* 0x000000ffff0d9224 */ /* 0x000fca00078e0a0d */
[----:B------:R0:W-:Y:S04]  /*1ac30*/  STL [R1+0x410], R13 ;  /* 0x0004100d01007387 */ /* 0x0001e80000100800 */
[----:B0-----:R-:W5:Y:S01]  /*1ac40*/  LDL.LU R13, [R1+0x75b8] ;  /* 0x0075b800010d7983 */ /* 0x001f620000300800 */
[----:B------:R-:W-:Y:S01]  /*1ac50*/  ISETP.GT.U32.AND P2, PT, R26, R10, PT ;  /* 0x0000000a1a00720c */ /* 0x000fe20003f44070 */
[----:B------:R-:W-:Y:S02]  /*1ac60*/  IMAD.MOV.U32 R2, RZ, RZ, R4 ;  /* 0x000000ffff027224 */ /* 0x000fe400078e0004 */
[----:B------:R-:W-:Y:S02]  /*1ac70*/  @!P0 IMAD.MOV R5, RZ, RZ, -R5 ;  /* 0x000000ffff058224 */ /* 0x000fe400078e0a05 */
[----:B------:R-:W-:-:S04]  /*1ac80*/  IMAD.HI.U32 R9, R0, R2, RZ ;  /* 0x0000000200097227 */ /* 0x000fc800078e00ff */
[----:B------:R-:W-:-:S04]  /*1ac90*/  IMAD.MOV R9, RZ, RZ, -R9 ;  /* 0x000000ffff097224 */ /* 0x000fc800078e0a09 */
[----:B------:R-:W-:Y:S01]  /*1aca0*/  @!P2 IMAD.IADD R10, R10, 0x1, -R26 ;  /* 0x000000010a0aa824 */ /* 0x000fe200078e0a1a */
[----:B--2---:R-:W-:Y:S02]  /*1acb0*/  ISETP.GE.AND P2, PT, R12, RZ, PT ;  /* 0x000000ff0c00720c */ /* 0x004fe40003f46270 */
[----:B------:R-:W-:Y:S01]  /*1acc0*/  IABS R12, R14 ;  /* 0x0000000e000c7213 */ /* 0x000fe20000000000 */
[C---:B------:R-:W-:Y:S01]  /*1acd0*/  IMAD R2, R26.reuse, R9, R2 ;  /* 0x000000091a027224 */ /* 0x040fe200078e0202 */
[C---:B------:R-:W-:Y:S02]  /*1ace0*/  ISETP.GT.U32.AND P6, PT, R26.reuse, R8, PT ;  /* 0x000000081a00720c */ /* 0x040fe40003fc4070 */
[----:B------:R-:W-:Y:S02]  /*1acf0*/  ISETP.GT.U32.AND P5, PT, R26, R7, PT ;  /* 0x000000071a00720c */ /* 0x000fe40003fa4070 */
[----:B---3--:R-:W-:Y:S02]  /*1ad00*/  IABS R6, R6 ;  /* 0x0000000600067213 */ /* 0x008fe40000000000 */
[----:B-----5:R-:W-:-:S02]  /*1ad10*/  ISETP.GE.AND P0, PT, R13, RZ, PT ;  /* 0x000000ff0d00720c */ /* 0x020fc40003f06270 */
[----:B------:R-:W2:Y:S04]  /*1ad20*/  LDL R13, [R1+0x3cc] ;  /* 0x0003cc00010d7983 */ /* 0x000ea80000100800 */
[----:B------:R0:W-:Y:S02]  /*1ad30*/  STL [R1+0x40c], R5 ;  /* 0x00040c0501007387 */ /* 0x0001e40000100800 */
[----:B0-----:R-:W-:Y:S02]  /*1ad40*/  IMAD.MOV.U32 R5, RZ, RZ, R12 ;  /* 0x000000ffff057224 */ /* 0x001fe400078e000c */
[----:B------:R-:W3:Y:S04]  /*1ad50*/  LDL.LU R12, [R1+0x3bc] ;  /* 0x0003bc00010c7983 */ /* 0x000ee80000300800 */
[----:B------:R-:W5:Y:S01]  /*1ad60*/  LDL R9, [R1+0x3c4] ;  /* 0x0003c40001097983 */ /* 0x000f620000100800 */
[--C-:B------:R-:W-:Y:S01]  /*1ad70*/  @!P6 IMAD.IADD R8, R8, 0x1, -R26.reuse ;  /* 0x000000010808e824 */ /* 0x100fe200078e0a1a */
[----:B------:R-:W-:Y:S01]  /*1ad80*/  ISETP.GT.U32.AND P6, PT, R26, R10, PT ;  /* 0x0000000a1a00720c */ /* 0x000fe20003fc4070 */
[----:B------:R-:W-:-:S02]  /*1ad90*/  @!P5 IMAD.IADD R7, R7, 0x1, -R26 ;  /* 0x000000010707d824 */ /* 0x000fc400078e0a1a */
[----:B------:R-:W-:Y:S01]  /*1ada0*/  IMAD.HI.U32 R4, R0, R6, RZ ;  /* 0x0000000600047227 */ /* 0x000fe200078e00ff */
[----:B------:R-:W-:-:S03]  /*1adb0*/  ISETP.GT.U32.AND P5, PT, R26, R8, PT ;  /* 0x000000081a00720c */ /* 0x000fc60003fa4070 */
[----:B------:R-:W-:-:S04]  /*1adc0*/  IMAD.MOV R4, RZ, RZ, -R4 ;  /* 0x000000ffff047224 */ /* 0x000fc800078e0a04 */
[----:B------:R-:W-:Y:S02]  /*1add0*/  IMAD R6, R26, R4, R6 ;  /* 0x000000041a067224 */ /* 0x000fe400078e0206 */
[----:B------:R-:W-:Y:S01]  /*1ade0*/  @!P6 IMAD.IADD R10, R10, 0x1, -R26 ;  /* 0x000000010a0ae824 */ /* 0x000fe200078e0a1a */
[----:B------:R-:W-:-:S03]  /*1adf0*/  ISETP.GT.U32.AND P6, PT, R26, R2, PT ;  /* 0x000000021a00720c */ /* 0x000fc60003fc4070 */
[----:B------:R-:W-:Y:S01]  /*1ae00*/  @!P5 IMAD.IADD R8, R8, 0x1, -R26 ;  /* 0x000000010808d824 */ /* 0x000fe200078e0a1a */
[C---:B------:R-:W-:Y:S02]  /*1ae10*/  ISETP.GT.U32.AND P5, PT, R26.reuse, R6, PT ;  /* 0x000000061a00720c */ /* 0x040fe40003fa4070 */
[----:B------:R-:W-:Y:S01]  /*1ae20*/  ISETP.GT.U32.AND P1, PT, R26, R7, PT ;  /* 0x000000071a00720c */ /* 0x000fe20003f24070 */
[----:B------:R-:W-:Y:S01]  /*1ae30*/  IMAD.HI.U32 R4, R0, R5, RZ ;  /* 0x0000000500047227 */ /* 0x000fe200078e00ff */
[----:B----4-:R-:W-:-:S03]  /*1ae40*/  IABS R11, R11 ;  /* 0x0000000b000b7213 */ /* 0x010fc60000000000 */
[----:B------:R-:W-:Y:S02]  /*1ae50*/  IMAD.MOV R4, RZ, RZ, -R4 ;  /* 0x000000ffff047224 */ /* 0x000fe400078e0a04 */
[----:B------:R-:W-:Y:S02]  /*1ae60*/  @!P6 IMAD.IADD R2, R2, 0x1, -R26 ;  /* 0x000000010202e824 */ /* 0x000fe400078e0a1a */
[----:B------:R-:W-:Y:S02]  /*1ae70*/  @!P4 IMAD.MOV R10, RZ, RZ, -R10 ;  /* 0x000000ffff0ac224 */ /* 0x000fe400078e0a0a */
[--C-:B------:R-:W-:Y:S01]  /*1ae80*/  @!P5 IMAD.IADD R6, R6, 0x1, -R26.reuse ;  /* 0x000000010606d824 */ /* 0x100fe200078e0a1a */
[C---:B------:R-:W-:Y:S01]  /*1ae90*/  ISETP.GT.U32.AND P5, PT, R26.reuse, R2, PT ;  /* 0x000000021a00720c */ /* 0x040fe20003fa4070 */
[----:B------:R-:W-:Y:S02]  /*1aea0*/  IMAD R5, R26, R4, R5 ;  /* 0x000000041a057224 */ /* 0x000fe400078e0205 */
[----:B------:R-:W-:Y:S01]  /*1aeb0*/  @!P1 IMAD.IADD R7, R7, 0x1, -R26 ;  /* 0x0000000107079824 */ /* 0x000fe200078e0a1a */
[----:B------:R-:W-:Y:S01]  /*1aec0*/  STL [R1+0x404], R10 ;  /* 0x0004040a01007387 */ /* 0x000fe20000100800 */
[----:B------:R-:W-:Y:S01]  /*1aed0*/  ISETP.GE.AND P4, PT, R14, RZ, PT ;  /* 0x000000ff0e00720c */ /* 0x000fe20003f86270 */
[----:B------:R-:W-:-:S02]  /*1aee0*/  IMAD.MOV.U32 R14, RZ, RZ, R15 ;  /* 0x000000ffff0e7224 */ /* 0x000fc400078e000f */
[----:B------:R0:W-:Y:S04]  /*1aef0*/  STL [R1+0x75b4], R18 ;  /* 0x0075b41201007387 */ /* 0x0001e80000100800 */
[----:B------:R1:W-:Y:S01]  /*1af00*/  STL [R1+0x75b0], R14 ;  /* 0x0075b00e01007387 */ /* 0x0003e20000100800 */
[----:B------:R-:W-:-:S03]  /*1af10*/  @!P5 IMAD.IADD R2, R2, 0x1, -R26 ;  /* 0x000000010202d824 */ /* 0x000fc600078e0a1a */
[----:B------:R-:W4:Y:S01]  /*1af20*/  LDL.LU R15, [R1+0x3d4] ;  /* 0x0003d400010f7983 */ /* 0x000f220000300800 */
[----:B0-----:R-:W-:-:S04]  /*1af30*/  IMAD.MOV.U32 R18, RZ, RZ, R8 ;  /* 0x000000ffff127224 */ /* 0x001fc800078e0008 */
[----:B------:R-:W-:Y:S02]  /*1af40*/  @!P3 IMAD.MOV R18, RZ, RZ, -R18 ;  /* 0x000000ffff12b224 */ /* 0x000fe400078e0a12 */
[----:B-1----:R-:W-:Y:S02]  /*1af50*/  IMAD.MOV.U32 R14, RZ, RZ, R19 ;  /* 0x000000ffff0e7224 */ /* 0x002fe400078e0013 */
[----:B------:R-:W4:Y:S03]  /*1af60*/  LDL.LU R19, [R1+0x3e0] ;  /* 0x0003e00001137983 */ /* 0x000f260000300800 */
[----:B------:R-:W-:Y:S02]  /*1af70*/  IABS R10, R14 ;  /* 0x0000000e000a7213 */ /* 0x000fe40000000000 */
[----:B--2---:R-:W-:Y:S02]  /*1af80*/  IABS R4, R13 ;  /* 0x0000000d00047213 */ /* 0x004fe40000000000 */
[----:B-----5:R-:W-:-:S02]  /*1af90*/  IABS R9, R9 ;  /* 0x0000000900097213 */ /* 0x020fc40000000000 */
[----:B---3--:R-:W-:Y:S01]  /*1afa0*/  ISETP.GE.AND P1, PT, R12, RZ, PT ;  /* 0x000000ff0c00720c */ /* 0x008fe20003f26270 */
[----:B------:R-:W-:-:S04]  /*1afb0*/  IMAD.HI.U32 R12, R0, R11, RZ ;  /* 0x0000000b000c7227 */ /* 0x000fc800078e00ff */
[----:B------:R-:W-:-:S04]  /*1afc0*/  IMAD.HI.U32 R13, R0, R9, RZ ;  /* 0x00000009000d7227 */ /* 0x000fc800078e00ff */
[----:B------:R-:W-:Y:S02]  /*1afd0*/  IMAD.MOV R13, RZ, RZ, -R13 ;  /* 0x000000ffff0d7224 */ /* 0x000fe400078e0a0d */
[----:B------:R-:W-:Y:S02]  /*1afe0*/  IMAD.MOV R12, RZ, RZ, -R12 ;  /* 0x000000ffff0c7224 */ /* 0x000fe400078e0a0c */
[C---:B------:R-:W-:Y:S02]  /*1aff0*/  IMAD R9, R26.reuse, R13, R9 ;  /* 0x0000000d1a097224 */ /* 0x040fe400078e0209 */
[----:B------:R-:W-:Y:S02]  /*1b000*/  IMAD.MOV.U32 R13, RZ, RZ, R4 ;  /* 0x000000ffff0d7224 */ /* 0x000fe400078e0004 */
[----:B------:R-:W-:Y:S02]  /*1b010*/  IMAD R4, R26, R12, R11 ;  /* 0x0000000c1a047224 */ /* 0x000fe400078e020b */
[----:B------:R-:W2:Y:S04]  /*1b020*/  LDL.LU R12, [R1+0x3c8] ;  /* 0x0003c800010c7983 */ /* 0x000ea80000300800 */
[----:B------:R0:W-:Y:S04]  /*1b030*/  STL [R1+0x400], R18 ;  /* 0x0004001201007387 */ /* 0x0001e80000100800 */
[----:B------:R-:W3:Y:S01]  /*1b040*/  LDL.LU R11, [R1+0x3cc] ;  /* 0x0003cc00010b7983 */ /* 0x000ee20000300800 */
[----:B0-----:R-:W-:-:S02]  /*1b050*/  IMAD.MOV.U32 R18, RZ, RZ, R7 ;  /* 0x000000ffff127224 */ /* 0x001fc400078e0007 */
[----:B------:R-:W-:Y:S02]  /*1b060*/  IMAD.MOV.U32 R7, RZ, RZ, R14 ;  /* 0x000000ffff077224 */ /* 0x000fe400078e000e */
[----:B------:R-:W-:Y:S02]  /*1b070*/  IMAD.MOV.U32 R14, RZ, RZ, R2 ;  /* 0x000000ffff0e7224 */ /* 0x000fe400078e0002 */
[----:B------:R-:W5:Y:S01]  /*1b080*/  LDL.LU R2, [R1+0x3c4] ;  /* 0x0003c40001027983 */ /* 0x000f620000300800 */
[----:B------:R-:W-:-:S04]  /*1b090*/  IMAD.HI.U32 R8, R0, R13, RZ ;  /* 0x0000000d00087227 */ /* 0x000fc800078e00ff */
[----:B------:R-:W-:Y:S02]  /*1b0a0*/  @!P2 IMAD.MOV R18, RZ, RZ, -R18 ;  /* 0x000000ffff12a224 */ /* 0x000fe400078e0a12 */
[----:B------:R-:W-:Y:S02]  /*1b0b0*/  IMAD.MOV R8, RZ, RZ, -R8 ;  /* 0x000000ffff087224 */ /* 0x000fe400078e0a08 */
[----:B------:R-:W-:Y:S01]  /*1b0c0*/  @!P0 IMAD.MOV R14, RZ, RZ, -R14 ;  /* 0x000000ffff0e8224 */ /* 0x000fe200078e0a0e */
[----:B------:R0:W-:Y:S04]  /*1b0d0*/  STL [R1+0x3fc], R18 ;  /* 0x0003fc1201007387 */ /* 0x0001e80000100800 */
[----:B0-----:R-:W3:Y:S01]  /*1b0e0*/  LDL.LU R18, [R1+0x75b4] ;  /* 0x0075b40001127983 */ /* 0x001ee20000300800 */
[----:B------:R-:W-:-:S02]  /*1b0f0*/  ISETP.GT.U32.AND P6, PT, R26, R5, PT ;  /* 0x000000051a00720c */ /* 0x000fc40003fc4070 */
[----:B------:R-:W-:Y:S02]  /*1b100*/  ISETP.GT.U32.AND P3, PT, R26, R6, PT ;  /* 0x000000061a00720c */ /* 0x000fe40003f64070 */
[----:B-----5:R-:W-:Y:S01]  /*1b110*/  ISETP.GE.AND P2, PT, R2, RZ, PT ;  /* 0x000000ff0200720c */ /* 0x020fe20003f46270 */
[----:B------:R-:W-:Y:S02]  /*1b120*/  IMAD R2, R26, R8, R13 ;  /* 0x000000081a027224 */ /* 0x000fe400078e020d */
[----:B------:R-:W5:Y:S04]  /*1b130*/  LDL R8, [R1+0x494] ;  /* 0x0004940001087983 */ /* 0x000f680000100800 */
[----:B------:R0:W-:Y:S04]  /*1b140*/  STL [R1+0x3f8], R14 ;  /* 0x0003f80e01007387 */ /* 0x0001e80000100800 */
[----:B0-----:R-:W5:Y:S01]  /*1b150*/  LDL.LU R14, [R1+0x75b0] ;  /* 0x0075b000010e7983 */ /* 0x001f620000300800 */
[----:B------:R-:W-:-:S02]  /*1b160*/  @!P6 IMAD.IADD R5, R5, 0x1, -R26 ;  /* 0x000000010505e824 */ /* 0x000fc400078e0a1a */
[----:B------:R-:W-:Y:S02]  /*1b170*/  IMAD.MOV.U32 R13, RZ, RZ, R7 ;  /* 0x000000ffff0d7224 */ /* 0x000fe400078e0007 */
[----:B------:R-:W-:Y:S01]  /*1b180*/  IMAD.HI.U32 R7, R0, R10, RZ ;  /* 0x0000000a00077227 */ /* 0x000fe200078e00ff */
[----:B------:R-:W-:-:S03]  /*1b190*/  ISETP.GT.U32.AND P6, PT, R26, R5, PT ;  /* 0x000000051a00720c */ /* 0x000fc60003fc4070 */
[----:B------:R-:W-:Y:S02]  /*1b1a0*/  IMAD.MOV R7, RZ, RZ, -R7 ;  /* 0x000000ffff077224 */ /* 0x000fe400078e0a07 */
[----:B------:R-:W-:Y:S01]  /*1b1b0*/  @!P3 IMAD.IADD R6, R6, 0x1, -R26 ;  /* 0x000000010606b824 */ /* 0x000fe200078e0a1a */
[----:B--2---:R-:W-:Y:S01]  /*1b1c0*/  ISETP.GE.AND P3, PT, R12, RZ, PT ;  /* 0x000000ff0c00720c */ /* 0x004fe20003f66270 */
[C---:B------:R-:W-:Y:S01]  /*1b1d0*/  IMAD R12, R26.reuse, R7, R10 ;  /* 0x000000071a0c7224 */ /* 0x040fe200078e020a */
[----:B----4-:R-:W-:Y:S01]  /*1b1e0*/  IABS R10, R15 ;  /* 0x0000000f000a7213 */ /* 0x010fe20000000000 */
[----:B------:R0:W-:Y:S01]  /*1b1f0*/  STL [R1+0x75ac], R15 ;  /* 0x0075ac0f01007387 */ /* 0x0001e20000100800 */
[----:B------:R-:W-:-:S03]  /*1b200*/  ISETP.GT.U32.AND P5, PT, R26, R9, PT ;  /* 0x000000091a00720c */ /* 0x000fc60003fa4070 */
[----:B------:R-:W-:Y:S02]  /*1b210*/  @!P6 IMAD.IADD R5, R5, 0x1, -R26 ;  /* 0x000000010505e824 */ /* 0x000fe400078e0a1a */
[----:B0-----:R-:W-:-:S04]  /*1b220*/  IMAD.MOV.U32 R15, RZ, RZ, R6 ;  /* 0x000000ffff0f7224 */ /* 0x001fc800078e0006 */
[----:B------:R-:W-:Y:S01]  /*1b230*/  @!P1 IMAD.MOV R15, RZ, RZ, -R15 ;  /* 0x000000ffff0f9224 */ /* 0x000fe200078e0a0f */
[----:B------:R-:W-:Y:S04]  /*1b240*/  STL [R1+0x75a8], R19 ;  /* 0x0075a81301007387 */ /* 0x000fe80000100800 */
[----:B------:R0:W-:Y:S01]  /*1b250*/  STL [R1+0x3f4], R15 ;  /* 0x0003f40f01007387 */ /* 0x0001e20000100800 */
[----:B------:R-:W-:Y:S01]  /*1b260*/  @!P5 IMAD.IADD R9, R9, 0x1, -R26 ;  /* 0x000000010909d824 */ /* 0x000fe200078e0a1a */
[----:B---3--:R-:W-:Y:S02]  /*1b270*/  ISETP.GE.AND P5, PT, R11, RZ, PT ;  /* 0x000000ff0b00720c */ /* 0x008fe40003fa6270 */
[----:B------:R-:W-:Y:S01]  /*1b280*/  IABS R7, R19 ;  /* 0x0000001300077213 */ /* 0x000fe20000000000 */
[----:B0-----:R-:W-:-:S04]  /*1b290*/  IMAD.MOV.U32 R15, RZ, RZ, R5 ;  /* 0x000000ffff0f7224 */ /* 0x001fc800078e0005 */
[----:B------:R-:W-:Y:S01]  /*1b2a0*/  @!P4 IMAD.MOV R15, RZ, RZ, -R15 ;  /* 0x000000ffff0fc224 */ /* 0x000fe200078e0a0f */
[----:B-----5:R-:W-:Y:S01]  /*1b2b0*/  IABS R11, R14 ;  /* 0x0000000e000b7213 */ /* 0x020fe20000000000 */
[----:B------:R-:W-:Y:S02]  /*1b2c0*/  IMAD.MOV.U32 R19, RZ, RZ, R14 ;  /* 0x000000ffff137224 */ /* 0x000fe400078e000e */
[----:B------:R-:W2:Y:S04]  /*1b2d0*/  LDL.LU R14, [R1+0x49c] ;  /* 0x00049c00010e7983 */ /* 0x000ea80000300800 */
[----:B------:R0:W-:Y:S04]  /*1b2e0*/  STL [R1+0x3f0], R15 ;  /* 0x0003f00f01007387 */ /* 0x0001e80000100800 */
[----:B0-----:R-:W3:Y:S01]  /*1b2f0*/  LDL.LU R15, [R1+0x75ac] ;  /* 0x0075ac00010f7983 */ /* 0x001ee20000300800 */
[----:B------:R-:W-:-:S13]  /*1b300*/  ISETP.GT.U32.AND P6, PT, R26, R2, PT ;  /* 0x000000021a00720c */ /* 0x000fda0003fc4070 */
[----:B------:R-:W-:-:S05]  /*1b310*/  @!P6 IMAD.IADD R2, R2, 0x1, -R26 ;  /* 0x000000010202e824 */ /* 0x000fca00078e0a1a */
[----:B------:R-:W-:-:S13]  /*1b320*/  ISETP.GT.U32.AND P6, PT, R26, R2, PT ;  /* 0x000000021a00720c */ /* 0x000fda0003fc4070 */
[--C-:B------:R-:W-:Y:S01]  /*1b330*/  @!P6 IMAD.IADD R2, R2, 0x1, -R26.reuse ;  /* 0x000000010202e824 */ /* 0x100fe200078e0a1a */
[----:B------:R-:W-:Y:S02]  /*1b340*/  ISETP.GT.U32.AND P0, PT, R26, R4, PT ;  /* 0x000000041a00720c */ /* 0x000fe40003f04070 */
[----:B---3--:R-:W-:Y:S02]  /*1b350*/  ISETP.GE.AND P6, PT, R15, RZ, PT ;  /* 0x000000ff0f00720c */ /* 0x008fe40003fc6270 */
[----:B------:R-:W3:Y:S09]  /*1b360*/  LDL R15, [R1+0x4a4] ;  /* 0x0004a400010f7983 */ /* 0x000ef20000100800 */
[----:B------:R-:W-:Y:S01]  /*1b370*/  @!P0 IMAD.IADD R4, R4, 0x1, -R26 ;  /* 0x0000000104048824 */ /* 0x000fe200078e0a1a */
[----:B------:R-:W-:-:S04]  /*1b380*/  ISETP.GT.U32.AND P0, PT, R26, R9, PT ;  /* 0x000000091a00720c */ /* 0x000fc80003f04070 */
[C---:B------:R-:W-:Y:S02]  /*1b390*/  ISETP.GT.U32.AND P1, PT, R26.reuse, R4, PT ;  /* 0x000000041a00720c */ /* 0x040fe40003f24070 */
[----:B------:R-:W-:Y:S01]  /*1b3a0*/  ISETP.GT.U32.AND P4, PT, R26, R12, PT ;  /* 0x0000000c1a00720c */ /* 0x000fe20003f84070 */
[----:B------:R-:W-:-:S06]  /*1b3b0*/  IMAD.MOV.U32 R6, RZ, RZ, R11 ;  /* 0x000000ffff067224 */ /* 0x000fcc00078e000b */
[----:B------:R-:W-:Y:S01]  /*1b3c0*/  @!P0 IMAD.IADD R9, R9, 0x1, -R26 ;  /* 0x0000000109098824 */ /* 0x000fe200078e0a1a */
[----:B------:R-:W-:Y:S01]  /*1b3d0*/  ISETP.GE.AND P0, PT, R13, RZ, PT ;  /* 0x000000ff0d00720c */ /* 0x000fe20003f06270 */
[----:B------:R-:W-:-:S04]  /*1b3e0*/  IMAD.HI.U32 R13, R0, R6, RZ ;  /* 0x00000006000d7227 */ /* 0x000fc800078e00ff */
[--C-:B------:R-:W-:Y:S02]  /*1b3f0*/  @!P1 IMAD.IADD R4, R4, 0x1, -R26.reuse ;  /* 0x0000000104049824 */ /* 0x100fe400078e0a1a */
[----:B------:R-:W-:Y:S02]  /*1b400*/  IMAD.MOV R13, RZ, RZ, -R13 ;  /* 0x000000ffff0d7224 */ /* 0x000fe400078e0a0d */
[----:B------:R-:W-:Y:S02]  /*1b410*/  @!P2 IMAD.MOV R9, RZ, RZ, -R9 ;  /* 0x000000ffff09a224 */ /* 0x000fe400078e0a09 */
[----:B------:R-:W-:Y:S01]  /*1b420*/  @!P4 IMAD.IADD R12, R12, 0x1, -R26 ;  /* 0x000000010c0cc824 */ /* 0x000fe200078e0a1a */
[----:B------:R-:W-:Y:S01]  /*1b430*/  ISETP.GE.AND P4, PT, R19, RZ, PT ;  /* 0x000000ff1300720c */ /* 0x000fe20003f86270 */
[----:B------:R-:W-:Y:S01]  /*1b440*/  @!P3 IMAD.MOV R4, RZ, RZ, -R4 ;  /* 0x000000ffff04b224 */ /* 0x000fe200078e0a04 */
[----:B------:R-:W4:Y:S01]  /*1b450*/  LDL.LU R19, [R1+0x75a8] ;  /* 0x0075a80001137983 */ /* 0x000f220000300800 */
[----:B------:R-:W-:-:S03]  /*1b460*/  IMAD R6, R26, R13, R6 ;  /* 0x0000000d1a067224 */ /* 0x000fc600078e0206 */
[----:B------:R-:W5:Y:S04]  /*1b470*/  LDL R13, [R1+0x4ac] ;  /* 0x0004ac00010d7983 */ /* 0x000f680000100800 */
[----:B------:R-:W-:Y:S04]  /*1b480*/  STL [R1+0x3dc], R9 ;  /* 0x0003dc0901007387 */ /* 0x000fe80000100800 */
[----:B------:R0:W-:Y:S02]  /*1b490*/  STL [R1+0x3e4], R4 ;  /* 0x0003e40401007387 */ /* 0x0001e40000100800 */
[----:B0-----:R-:W-:Y:S01]  /*1b4a0*/  IMAD.MOV.U32 R4, RZ, RZ, R2 ;  /* 0x000000ffff047224 */ /* 0x001fe200078e0002 */
[----:B---3--:R-:W-:Y:S01]  /*1b4b0*/  IABS R2, R15 ;  /* 0x0000000f00027213 */ /* 0x008fe20000000000 */
[----:B------:R-:W-:-:S02]  /*1b4c0*/  IMAD.MOV.U32 R15, RZ, RZ, R16 ;  /* 0x000000ffff0f7224 */ /* 0x000fc400078e0010 */
[----:B------:R-:W3:Y:S01]  /*1b4d0*/  LDL.LU R16, [R1+0x4bc] ;  /* 0x0004bc0001107983 */ /* 0x000ee20000300800 */
[----:B------:R-:W-:-:S04]  /*1b4e0*/  IMAD.HI.U32 R11, R0, R10, RZ ;  /* 0x0000000a000b7227 */ /* 0x000fc800078e00ff */
[----:B------:R-:W-:-:S04]  /*1b4f0*/  IMAD.MOV R11, RZ, RZ, -R11 ;  /* 0x000000ffff0b7224 */ /* 0x000fc800078e0a0b */
[----:B------:R-:W-:-:S05]  /*1b500*/  IMAD R10, R26, R11, R10 ;  /* 0x0000000b1a0a7224 */ /* 0x000fca00078e020a */
[----:B------:R-:W-:Y:S02]  /*1b510*/  ISETP.GT.U32.AND P1, PT, R26, R10, PT ;  /* 0x0000000a1a00720c */ /* 0x000fe40003f24070 */
[----:B------:R-:W-:Y:S01]  /*1b520*/  IABS R8, R8 ;  /* 0x0000000800087213 */ /* 0x000fe20000000000 */
[----:B------:R-:W-:-:S04]  /*1b530*/  IMAD.MOV.U32 R5, RZ, RZ, R7 ;  /* 0x000000ffff057224 */ /* 0x000fc800078e0007 */
[----:B------:R-:W-:-:S06]  /*1b540*/  IMAD.HI.U32 R7, R0, R8, RZ ;  /* 0x0000000800077227 */ /* 0x000fcc00078e00ff */
[----:B------:R-:W-:Y:S01]  /*1b550*/  @!P1 IMAD.IADD R10, R10, 0x1, -R26 ;  /* 0x000000010a0a9824 */ /* 0x000fe200078e0a1a */
[----:B------:R-:W-:Y:S01]  /*1b560*/  ISETP.GT.U32.AND P1, PT, R26, R12, PT ;  /* 0x0000000c1a00720c */ /* 0x000fe20003f24070 */
[----:B------:R-:W-:Y:S02]  /*1b570*/  IMAD.MOV R7, RZ, RZ, -R7 ;  /* 0x000000ffff077224 */ /* 0x000fe400078e0a07 */
[----:B------:R-:W-:Y:S01]  /*1b580*/  IMAD.HI.U32 R11, R0, R5, RZ ;  /* 0x00000005000b7227 */ /* 0x000fe200078e00ff */
[----:B------:R-:W-:-:S03]  /*1b590*/  ISETP.GT.U32.AND P2, PT, R26, R10, PT ;  /* 0x0000000a1a00720c */ /* 0x000fc60003f44070 */
[C---:B------:R-:W-:Y:S01]  /*1b5a0*/  IMAD R8, R26.reuse, R7, R8 ;  /* 0x000000071a087224 */ /* 0x040fe200078e0208 */
[----:B--2---:R-:W-:Y:S01]  /*1b5b0*/  IABS R7, R14 ;  /* 0x0000000e00077213 */ /* 0x004fe20000000000 */
[----:B------:R-:W-:Y:S02]  /*1b5c0*/  IMAD.MOV R11, RZ, RZ, -R11 ;  /* 0x000000ffff0b7224 */ /* 0x000fe400078e0a0b */
[----:B------:R-:W-:Y:S02]  /*1b5d0*/  @!P5 IMAD.MOV R4, RZ, RZ, -R4 ;  /* 0x000000ffff04d224 */ /* 0x000fe400078e0a04 */
[----:B------:R-:W-:Y:S02]  /*1b5e0*/  IMAD R5, R26, R11, R5 ;  /* 0x0000000b1a057224 */ /* 0x000fe400078e0205 */
[----:B------:R-:W-:Y:S02]  /*1b5f0*/  @!P1 IMAD.IADD R12, R12, 0x1, -R26 ;  /* 0x000000010c0c9824 */ /* 0x000fe400078e0a1a */
[----:B------:R-:W-:Y:S01]  /*1b600*/  IMAD.HI.U32 R11, R0, R7, RZ ;  /* 0x00000007000b7227 */ /* 0x000fe200078e00ff */
[----:B------:R-:W-:Y:S01]  /*1b610*/  STL [R1+0x3e8], R4 ;  /* 0x0003e80401007387 */ /* 0x000fe20000100800 */
[----:B-----5:R-:W-:-:S02]  /*1b620*/  IABS R9, R13 ;  /* 0x0000000d00097213 */ /* 0x020fc40000000000 */
[----:B------:R-:W-:Y:S01]  /*1b630*/  @!P0 IMAD.MOV R12, RZ, RZ, -R12 ;  /* 0x000000ffff0c8224 */ /* 0x000fe200078e0a0c */
[----:B------:R-:W2:Y:S01]  /*1b640*/  LDL.LU R13, [R1+0x494] ;  /* 0x00049400010d7983 */ /* 0x000ea20000300800 */
[----:B------:R-:W-:Y:S02]  /*1b650*/  IMAD.MOV R11, RZ, RZ, -R11 ;  /* 0x000000ffff0b7224 */ /* 0x000fe400078e0a0b */
[----:B------:R-:W-:Y:S01]  /*1b660*/  @!P2 IMAD.IADD R10, R10, 0x1, -R26 ;  /* 0x000000010a0aa824 */ /* 0x000fe200078e0a1a */
[----:B----4-:R-:W-:Y:S01]  /*1b670*/  ISETP.GE.AND P2, PT, R19, RZ, PT ;  /* 0x000000ff1300720c */ /* 0x010fe20003f46270 */
[----:B------:R-:W-:Y:S01]  /*1b680*/  IMAD R7, R26, R11, R7 ;  /* 0x0000000b1a077224 */ /* 0x000fe200078e0207 */
[----:B------:R-:W4:Y:S04]  /*1b690*/  LDL.LU R19, [R1+0x4c4] ;  /* 0x0004c40001137983 */ /* 0x000f280000300800 */
[----:B------:R-:W-:Y:S01]  /*1b6a0*/  STL [R1+0x3e0], R12 ;  /* 0x0003e00c01007387 */ /* 0x000fe20000100800 */
[----:B---3--:R-:W-:-:S03]  /*1b6b0*/  IABS R11, R16 ;  /* 0x00000010000b7213 */ /* 0x008fc60000000000 */
[----:B------:R0:W-:Y:S04]  /*1b6c0*/  STL [R1+0x75a4], R16 ;  /* 0x0075a41001007387 */ /* 0x0001e80000100800 */
[----:B0-----:R-:W3:Y:S01]  /*1b6d0*/  LDL.LU R16, [R1+0x4a4] ;  /* 0x0004a40001107983 */ /* 0x001ee20000300800 */
[C---:B------:R-:W-:Y:S02]  /*1b6e0*/  ISETP.GT.U32.AND P5, PT, R26.reuse, R5, PT ;  /* 0x000000051a00720c */ /* 0x040fe40003fa4070 */
[----:B------:R-:W-:Y:S01]  /*1b6f0*/  ISETP.GT.U32.AND P3, PT, R26, R6, PT ;  /* 0x000000061a00720c */ /* 0x000fe20003f64070 */
[----:B------:R-:W-:-:S10]  /*1b700*/  IMAD.HI.U32 R4, R0, R2, RZ ;  /* 0x0000000200047227 */ /* 0x000fd400078e00ff */
[----:B------:R-:W-:-:S05]  /*1b710*/  @!P5 IMAD.IADD R5, R5, 0x1, -R26 ;  /* 0x000000010505d824 */ /* 0x000fca00078e0a1a */
[----:B------:R-:W-:Y:S01]  /*1b720*/  ISETP.GT.U32.AND P5, PT, R26, R5, PT ;  /* 0x000000051a00720c */ /* 0x000fe20003fa4070 */
[----:B------:R-:W-:Y:S02]  /*1b730*/  IMAD.MOV R4, RZ, RZ, -R4 ;  /* 0x000000ffff047224 */ /* 0x000fe400078e0a04 */
[----:B------:R-:W-:Y:S01]  /*1b740*/  @!P3 IMAD.IADD R6, R6, 0x1, -R26 ;  /* 0x000000010606b824 */ /* 0x000fe200078e0a1a */
[C---:B------:R-:W-:Y:S01]  /*1b750*/  ISETP.GT.U32.AND P1, PT, R26.reuse, R8, PT ;  /* 0x000000081a00720c */ /* 0x040fe20003f24070 */
[----:B------:R-:W-:Y:S02]  /*1b760*/  IMAD R2, R26, R4, R2 ;  /* 0x000000041a027224 */ /* 0x000fe400078e0202 */
[----:B------:R-:W-:Y:S01]  /*1b770*/  IMAD.HI.U32 R12, R0, R9, RZ ;  /* 0x00000009000c7227 */ /* 0x000fe200078e00ff */
[----:B------:R-:W-:Y:S02]  /*1b780*/  ISETP.GT.U32.AND P3, PT, R26, R6, PT ;  /* 0x000000061a00720c */ /* 0x000fe40003f64070 */
[----:B------:R-:W-:Y:S01]  /*1b790*/  IABS R4, R15 ;  /* 0x0000000f00047213 */ /* 0x000fe20000000000 */
[----:B------:R-:W-:-:S02]  /*1b7a0*/  IMAD.MOV R12, RZ, RZ, -R12 ;  /* 0x000000ffff0c7224 */ /* 0x000fc400078e0a0c */
[----:B------:R-:W-:Y:S01]  /*1b7b0*/  @!P5 IMAD.IADD R5, R5, 0x1, -R26 ;  /* 0x000000010505d824 */ /* 0x000fe200078e0a1a */
[C---:B------:R-:W-:Y:S01]  /*1b7c0*/  ISETP.GT.U32.AND P5, PT, R26.reuse, R2, PT ;  /* 0x000000021a00720c */ /* 0x040fe20003fa4070 */
[----:B------:R-:W-:Y:S02]  /*1b7d0*/  IMAD R9, R26, R12, R9 ;  /* 0x0000000c1a097224 */ /* 0x000fe400078e0209 */
[----:B------:R-:W-:-:S04]  /*1b7e0*/  IMAD.HI.U32 R12, R0, R4, RZ ;  /* 0x00000004000c7227 */ /* 0x000fc800078e00ff */
[----:B------:R-:W-:Y:S02]  /*1b7f0*/  IMAD.MOV R12, RZ, RZ, -R12 ;  /* 0x000000ffff0c7224 */ /* 0x000fe400078e0a0c */
[--C-:B------:R-:W-:Y:S02]  /*1b800*/  @!P1 IMAD.IADD R8, R8, 0x1, -R26.reuse ;  /* 0x0000000108089824 */ /* 0x100fe400078e0a1a */
[----:B------:R-:W-:Y:S02]  /*1b810*/  @!P3 IMAD.IADD R6, R6, 0x1, -R26 ;  /* 0x000000010606b824 */ /* 0x000fe400078e0a1a */
[C---:B------:R-:W-:Y:S01]  /*1b820*/  IMAD R4, R26.reuse, R12, R4 ;  /* 0x0000000c1a047224 */ /* 0x040fe200078e0204 */
[----:B------:R-:W-:Y:S01]  /*1b830*/  ISETP.GT.U32.AND P1, PT, R26, R8, PT ;  /* 0x000000081a00720c */ /* 0x000fe20003f24070 */
[----:B------:R-:W-:Y:S02]  /*1b840*/  @!P5 IMAD.IADD R2, R2, 0x1, -R26 ;  /* 0x000000010202d824 */ /* 0x000fe400078e0a1a */
[----:B------:R-:W-:-:S02]  /*1b850*/  IMAD.MOV.U32 R12, RZ, RZ, R15 ;  /* 0x000000ffff0c7224 */ /* 0x000fc400078e000f */
[----:B------:R-:W-:Y:S02]  /*1b860*/  IMAD.MOV.U32 R15, RZ, RZ, R6 ;  /* 0x000000ffff0f7224 */ /* 0x000fe400078e0006 */
[----:B------:R-:W5:Y:S02]  /*1b870*/  LDL.LU R6, [R1+0x4ac] ;  /* 0x0004ac0001067983 */ /* 0x000f640000300800 */
[----:B------:R-:W-:-:S05]  /*1b880*/  @!P4 IMAD.MOV R15, RZ, RZ, -R15 ;  /* 0x000000ffff0fc224 */ /* 0x000fca00078e0a0f */
[----:B------:R0:W-:Y:S01]  /*1b890*/  STL [R1+0x3d4], R15 ;  /* 0x0003d40f01007387 */ /* 0x0001e20000100800 */
[----:B------:R-:W-:Y:S01]  /*1b8a0*/  @!P1 IMAD.IADD R8, R8, 0x1, -R26 ;  /* 0x0000000108089824 */ /* 0x000fe200078e0a1a */
[----:B---3--:R-:W-:Y:S01]  /*1b8b0*/  ISETP.GE.AND P5, PT, R16, RZ, PT ;  /* 0x000000ff1000720c */ /* 0x008fe20003fa6270 */
[----:B------:R-:W-:-:S04]  /*1b8c0*/  IMAD.MOV.U32 R16, RZ, RZ, R10 ;  /* 0x000000ffff107224 */ /* 0x000fc800078e000a */
[----:B------:R-:W-:-:S05]  /*1b8d0*/  @!P6 IMAD.MOV R16, RZ, RZ, -R16 ;  /* 0x000000ffff10e224 */ /* 0x000fca00078e0a10 */
[----:B------:R1:W-:Y:S04]  /*1b8e0*/  STL [R1+0x3d8], R16 ;  /* 0x0003d81001007387 */ /* 0x0003e80000100800 */
[----:B0-----:R-:W3:Y:S01]  /*1b8f0*/  LDL.LU R15, [R1+0x558] ;  /* 0x00055800010f7983 */ /* 0x001ee20000300800 */
[----:B-1----:R-:W-:-:S04]  /*1b900*/  IMAD.MOV.U32 R16, RZ, RZ, R5 ;  /* 0x000000ffff107224 */ /* 0x002fc800078e0005 */
[----:B------:R-:W-:Y:S02]  /*1b910*/  @!P2 IMAD.MOV R16, RZ, RZ, -R16 ;  /* 0x000000ffff10a224 */ /* 0x000fe400078e0a10 */
[----:B------:R-:W-:Y:S02]  /*1b920*/  IMAD.MOV.U32 R5, RZ, RZ, R8 ;  /* 0x000000ffff057224 */ /* 0x000fe400078e0008 */
[----:B------:R-:W5:Y:S04]  /*1b930*/  LDL.LU R8, [R1+0x550] ;  /* 0x0005500001087983 */ /* 0x000f680000300800 */
[----:B------:R0:W-:Y:S04]  /*1b940*/  STL [R1+0x3d0], R16 ;  /* 0x0003d01001007387 */ /* 0x0001e80000100800 */
[----:B0-----:R-:W3:Y:S01]  /*1b950*/  LDL.LU R16, [R1+0x75a4] ;  /* 0x0075a40001107983 */ /* 0x001ee20000300800 */
[----:B------:R-:W-:-:S13]  /*1b960*/  ISETP.GT.U32.AND P3, PT, R26, R7, PT ;  /* 0x000000071a00720c */ /* 0x000fda0003f64070 */
[----:B------:R-:W-:Y:S01]  /*1b970*/  @!P3 IMAD.IADD R7, R7, 0x1, -R26 ;  /* 0x000000010707b824 */ /* 0x000fe200078e0a1a */
[----:B------:R-:W-:Y:S02]  /*1b980*/  ISETP.GT.U32.AND P3, PT, R26, R9, PT ;  /* 0x000000091a00720c */ /* 0x000fe40003f64070 */
[----:B------:R-:W-:Y:S01]  /*1b990*/  ISETP.GE.AND P1, PT, R14, RZ, PT ;  /* 0x000000ff0e00720c */ /* 0x000fe20003f26270 */
[----:B------:R-:W-:-:S04]  /*1b9a0*/  IMAD.HI.U32 R14, R0, R11, RZ ;  /* 0x0000000b000e7227 */ /* 0x000fc800078e00ff */
[----:B------:R-:W-:-:S06]  /*1b9b0*/  IMAD.MOV R14, RZ, RZ, -R14 ;  /* 0x000000ffff0e7224 */ /* 0x000fcc00078e0a0e */
[----:B------:R-:W-:Y:S01]  /*1b9c0*/  @!P3 IMAD.IADD R9, R9, 0x1, -R26 ;  /* 0x000000010909b824 */ /* 0x000fe200078e0a1a */
[C---:B------:R-:W-:Y:S01]  /*1b9d0*/  ISETP.GT.U32.AND P3, PT, R26.reuse, R7, PT ;  /* 0x000000071a00720c */ /* 0x040fe20003f64070 */
[----:B------:R-:W-:Y:S01]  /*1b9e0*/  IMAD R14, R26, R14, R11 ;  /* 0x0000000e1a0e7224 */ /* 0x000fe200078e020b */
[----:B--2---:R-:W-:-:S11]  /*1b9f0*/  ISETP.GE.AND P0, PT, R13, RZ, PT ;  /* 0x000000ff0d00720c */ /* 0x004fd60003f06270 */
[----:B------:R-:W-:Y:S01]  /*1ba00*/  @!P3 IMAD.IADD R7, R7, 0x1, -R26 ;  /* 0x000000010707b824 */ /* 0x000fe200078e0a1a */
[C---:B------:R-:W-:Y:S01]  /*1ba10*/  ISETP.GT.U32.AND P3, PT, R26.reuse, R14, PT ;  /* 0x0000000e1a00720c */ /* 0x040fe20003f64070 */
[----:B------:R-:W-:Y:S01]  /*1ba20*/  @!P0 IMAD.MOV R5, RZ, RZ, -R5 ;  /* 0x000000ffff058224 */ /* 0x000fe200078e0a05 */
[----:B----4-:R-:W-:Y:S01]  /*1ba30*/  IABS R13, R19 ;  /* 0x00000013000d7213 */ /* 0x010fe20000000000 */
[----:B------:R-:W-:Y:S01]  /*1ba40*/  @!P1 IMAD.MOV R7, RZ, RZ, -R7 ;  /* 0x000000ffff079224 */ /* 0x000fe200078e0a07 */
[----:B------:R-:W-:Y:S02]  /*1ba50*/  ISETP.GT.U32.AND P2, PT, R26, R4, PT ;  /* 0x000000041a00720c */ /* 0x000fe40003f44070 */
[----:B------:R-:W-:Y:S01]  /*1ba60*/  STL [R1+0x3cc], R5 ;  /* 0x0003cc0501007387 */ /* 0x000fe20000100800 */
[----:B------:R-:W-:-:S03]  /*1ba70*/  IMAD.HI.U32 R10, R0, R13, RZ ;  /* 0x0000000d000a7227 */ /* 0x000fc600078e00ff */
[----:B------:R0:W-:Y:S03]  /*1ba80*/  STL [R1+0x3c8], R7 ;  /* 0x0003c80701007387 */ /* 0x0001e60000100800 */
[----:B------:R-:W-:Y:S01]  /*1ba90*/  @!P3 IMAD.IADD R14, R14, 0x1, -R26 ;  /* 0x000000010e0eb824 */ /* 0x000fe200078e0a1a */
[----:B------:R-:W-:Y:S02]  /*1baa0*/  ISETP.GE.AND P3, PT, R19, RZ, PT ;  /* 0x000000ff1300720c */ /* 0x000fe40003f66270 */
[----:B------:R-:W2:Y:S01]  /*1bab0*/  LDL.LU R19, [R1+0x580] ;  /* 0x0005800001137983 */ /* 0x000ea20000300800 */
[----:B------:R-:W-:Y:S01]  /*1bac0*/  IMAD.MOV R10, RZ, RZ, -R10 ;  /* 0x000000ffff0a7224 */ /* 0x000fe200078e0a0a */
[----:B------:R-:W-:Y:S01]  /*1bad0*/  IABS R11, R18 ;  /* 0x00000012000b7213 */ /* 0x000fe20000000000 */
[----:B------:R-:W-:Y:S02]  /*1bae0*/  @!P2 IMAD.IADD R4, R4, 0x1, -R26 ;  /* 0x000000010404a824 */ /* 0x000fe400078e0a1a */
[----:B------:R-:W-:-:S02]  /*1baf0*/  IMAD R13, R26, R10, R13 ;  /* 0x0000000a1a0d7224 */ /* 0x000fc400078e020d */
[----:B------:R-:W-:Y:S02]  /*1bb00*/  IMAD.MOV.U32 R10, RZ, RZ, R18 ;  /* 0x000000ffff0a7224 */ /* 0x000fe400078e0012 */
[----:B------:R-:W4:Y:S01]  /*1bb10*/  LDL.LU R18, [R1+0x58c] ;  /* 0x00058c0001127983 */ /* 0x000f220000300800 */
[----:B------:R-:W-:Y:S02]  /*1bb20*/  ISETP.GT.U32.AND P6, PT, R26, R9, PT ;  /* 0x000000091a00720c */ /* 0x000fe40003fc4070 */
[----:B---3--:R-:W-:Y:S02]  /*1bb30*/  ISETP.GE.AND P2, PT, R16, RZ, PT ;  /* 0x000000ff1000720c */ /* 0x008fe40003f46270 */
[----:B------:R-:W3:Y:S01]  /*1bb40*/  LDL.LU R16, [R1+0x5a0] ;  /* 0x0005a00001107983 */ /* 0x000ee20000300800 */
[----:B------:R-:W-:-:S08]  /*1bb50*/  ISETP.GT.U32.AND P4, PT, R26, R2, PT ;  /* 0x000000021a00720c */ /* 0x000fd00003f84070 */
[--C-:B------:R-:W-:Y:S01]  /*1bb60*/  @!P6 IMAD.IADD R9, R9, 0x1, -R26.reuse ;  /* 0x000000010909e824 */ /* 0x100fe200078e0a1a */
[C---:B------:R-:W-:Y:S02]  /*1bb70*/  ISETP.GT.U32.AND P6, PT, R26.reuse, R13, PT ;  /* 0x0000000d1a00720c */ /* 0x040fe40003fc4070 */
[----:B------:R-:W-:Y:S02]  /*1bb80*/  ISETP.GT.U32.AND P1, PT, R26, R4, PT ;  /* 0x000000041a00720c */ /* 0x000fe40003f24070 */
[----:B------:R-:W-:Y:S01]  /*1bb90*/  @!P4 IMAD.IADD R2, R2, 0x1, -R26 ;  /* 0x000000010202c824 */ /* 0x000fe200078e0a1a */
[----:B------:R-:W-:-:S08]  /*1bba0*/  ISETP.GE.AND P4, PT, R12, RZ, PT ;  /* 0x000000ff0c00720c */ /* 0x000fd00003f86270 */
[----:B------:R-:W-:Y:S01]  /*1bbb0*/  @!P6 IMAD.IADD R13, R13, 0x1, -R26 ;  /* 0x000000010d0de824 */ /* 0x000fe200078e0a1a */
[----:B-----5:R-:W-:Y:S01]  /*1bbc0*/  IABS R12, R8 ;  /* 0x00000008000c7213 */ /* 0x020fe20000000000 */
[----:B0-----:R-:W-:Y:S01]  /*1bbd0*/  IMAD.MOV.U32 R7, RZ, RZ, R2 ;  /* 0x000000ffff077224 */ /* 0x001fe200078e0002 */
[----:B------:R-:W-:-:S03]  /*1bbe0*/  ISETP.GE.AND P0, PT, R6, RZ, PT ;  /* 0x000000ff0600720c */ /* 0x000fc60003f06270 */
[----:B------:R-:W-:Y:S01]  /*1bbf0*/  @!P5 IMAD.MOV R7, RZ, RZ, -R7 ;  /* 0x000000ffff07d224 */ /* 0x000fe200078e0a07 */
[----:B------:R-:W-:Y:S01]  /*1bc00*/  ISETP.GT.U32.AND P5, PT, R26, R13, PT ;  /* 0x0000000d1a00720c */ /* 0x000fe20003fa4070 */
[----:B------:R-:W-:-:S04]  /*1bc10*/  IMAD.HI.U32 R2, R0, R12, RZ ;  /* 0x0000000c00027227 */ /* 0x000fc800078e00ff */
[----:B------:R-:W-:Y:S02]  /*1bc20*/  IMAD.MOV.U32 R6, RZ, RZ, R11 ;  /* 0x000000ffff067224 */ /* 0x000fe400078e000b */
[----:B------:R-:W-:Y:S02]  /*1bc30*/  IMAD.MOV R2, RZ, RZ, -R2 ;  /* 0x000000ffff027224 */ /* 0x000fe400078e0a02 */
[----:B------:R-:W-:Y:S01]  /*1bc40*/  IMAD.HI.U32 R5, R0, R6, RZ ;  /* 0x0000000600057227 */ /* 0x000fe200078e00ff */
[----:B------:R-:W-:-:S03]  /*1bc50*/  ISETP.GT.U32.AND P6, PT, R26, R14, PT ;  /* 0x0000000e1a00720c */ /* 0x000fc60003fc4070 */
[----:B------:R-:W-:Y:S02]  /*1bc60*/  IMAD R12, R26, R2, R12 ;  /* 0x000000021a0c7224 */ /* 0x000fe400078e020c */
[----:B------:R-:W-:Y:S02]  /*1bc70*/  IMAD.MOV R5, RZ, RZ, -R5 ;  /* 0x000000ffff057224 */ /* 0x000fe400078e0a05 */
[--C-:B------:R-:W-:Y:S01]  /*1bc80*/  @!P1 IMAD.IADD R4, R4, 0x1, -R26.reuse ;  /* 0x0000000104049824 */ /* 0x100fe200078e0a1a */
[----:B------:R0:W-:Y:S01]  /*1bc90*/  STL [R1+0x3c4], R7 ;  /* 0x0003c40701007387 */ /* 0x0001e20000100800 */
[----:B------:R-:W-:Y:S01]  /*1bca0*/  @!P5 IMAD.IADD R13, R13, 0x1, -R26 ;  /* 0x000000010d0dd824 */ /* 0x000fe200078e0a1a */
[C---:B------:R-:W-:Y:S01]  /*1bcb0*/  ISETP.GT.U32.AND P5, PT, R26.reuse, R12, PT ;  /* 0x0000000c1a00720c */ /* 0x040fe20003fa4070 */
[----:B------:R-:W-:Y:S02]  /*1bcc0*/  IMAD R6, R26, R5, R6 ;  /* 0x000000051a067224 */ /* 0x000fe400078e0206 */
[----:B------:R-:W-:-:S02]  /*1bcd0*/  IMAD.MOV.U32 R5, RZ, RZ, R4 ;  /* 0x000000ffff057224 */ /* 0x000fc400078e0004 */
[----:B0-----:R-:W-:Y:S02]  /*1bce0*/  IMAD.MOV.U32 R7, RZ, RZ, R9 ;  /* 0x000000ffff077224 */ /* 0x001fe400078e0009 */
[----:B------:R-:W-:Y:S02]  /*1bcf0*/  @!P4 IMAD.MOV R5, RZ, RZ, -R5 ;  /* 0x000000ffff05c224 */ /* 0x000fe400078e0a05 */
[----:B------:R-:W-:Y:S02]  /*1bd00*/  @!P0 IMAD.MOV R7, RZ, RZ, -R7 ;  /* 0x000000ffff078224 */ /* 0x000fe400078e0a07 */
[--C-:B------:R-:W-:Y:S01]  /*1bd10*/  @!P6 IMAD.IADD R14, R14, 0x1, -R26.reuse ;  /* 0x000000010e0ee824 */ /* 0x100fe200078e0a1a */
[----:B------:R-:W-:Y:S02]  /*1bd20*/  IABS R11, R15 ;  /* 0x0000000f000b7213 */ /* 0x000fe40000000000 */
[----:B------:R-:W-:Y:S01]  /*1bd30*/  STL [R1+0x3c0], R7 ;  /* 0x0003c00701007387 */ /* 0x000fe20000100800 */
[----:B------:R-:W-:Y:S01]  /*1bd40*/  ISETP.GE.AND P6, PT, R15, RZ, PT ;  /* 0x000000ff0f00720c */ /* 0x000fe20003fc6270 */
[----:B------:R-:W-:Y:S01]  /*1bd50*/  @!P5 IMAD.IADD R12, R12, 0x1, -R26 ;  /* 0x000000010c0cd824 */ /* 0x000fe200078e0a1a */
[----:B------:R-:W-:Y:S01]  /*1bd60*/  ISETP.GE.AND P0, PT, R10, RZ, PT ;  /* 0x000000ff0a00720c */ /* 0x000fe20003f06270 */
[----:B------:R2:W-:Y:S01]  /*1bd70*/  STL [R1+0x3bc], R5 ;  /* 0x0003bc0501007387 */ /* 0x0005e20000100800 */
[----:B------:R-:W-:Y:S01]  /*1bd80*/  ISETP.GT.U32.AND P1, PT, R26, R6, PT ;  /* 0x000000061a00720c */ /* 0x000fe20003f24070 */
[----:B------:R-:W-:-:S02]  /*1bd90*/  IMAD.MOV.U32 R10, RZ, RZ, R14 ;  /* 0x000000ffff0a7224 */ /* 0x000fc400078e000e */
[----:B------:R-:W5:Y:S02]  /*1bda0*/  LDL.LU R15, [R1+0x5a4] ;  /* 0x0005a400010f7983 */ /* 0x000f640000300800 */
[----:B------:R-:W-:Y:S01]  /*1bdb0*/  @!P2 IMAD.MOV R10, RZ, RZ, -R10 ;  /* 0x000000ffff0aa224 */ /* 0x000fe200078e0a0a */
[----:B--2---:R-:W-:Y:S02]  /*1bdc0*/  IABS R5, R19 ;  /* 0x0000001300057213 */ /* 0x004fe40000000000 */
[----:B------:R-:W-:Y:S01]  /*1bdd0*/  ISETP.GT.U32.AND P2, PT, R26, R12, PT ;  /* 0x0000000c1a00720c */ /* 0x000fe20003f44070 */
[----:B------:R-:W-:-:S04]  /*1bde0*/  IMAD.HI.U32 R4, R0, R11, RZ ;  /* 0x0000000b00047227 */ /* 0x000fc800078e00ff */
[----:B------:R-:W-:-:S04]  /*1bdf0*/  IMAD.HI.U32 R2, R0, R5, RZ ;  /* 0x0000000500027227 */ /* 0x000fc800078e00ff */
[----:B------:R-:W-:Y:S02]  /*1be00*/  IMAD.MOV R2, RZ, RZ, -R2 ;  /* 0x000000ffff027224 */ /* 0x000fe400078e0a02 */
[----:B------:R-:W-:Y:S02]  /*1be10*/  IMAD.MOV R4, RZ, RZ, -R4 ;  /* 0x000000ffff047224 */ /* 0x000fe400078e0a04 */
[--C-:B------:R-:W-:Y:S02]  /*1be20*/  @!P1 IMAD.IADD R6, R6, 0x1, -R26.reuse ;  /* 0x0000000106069824 */ /* 0x100fe400078e0a1a */
[C---:B------:R-:W-:Y:S02]  /*1be30*/  IMAD R5, R26.reuse, R2, R5 ;  /* 0x000000021a057224 */ /* 0x040fe400078e0205 */
[----:B------:R-:W-:Y:S02]  /*1be40*/  IMAD R11, R26, R4, R11 ;  /* 0x000000041a0b7224 */ /* 0x000fe400078e020b */
[----:B------:R-:W-:Y:S01]  /*1be50*/  @!P2 IMAD.IADD R12, R12, 0x1, -R26 ;  /* 0x000000010c0ca824 */ /* 0x000fe200078e0a1a */
[----:B------:R-:W-:-:S02]  /*1be60*/  ISETP.GT.U32.AND P2, PT, R26, R5, PT ;  /* 0x000000051a00720c */ /* 0x000fc40003f44070 */
[----:B----4-:R-:W-:Y:S02]  /*1be70*/  IABS R7, R18 ;  /* 0x0000001200077213 */ /* 0x010fe40000000000 */
[----:B------:R-:W-:Y:S02]  /*1be80*/  ISETP.GT.U32.AND P5, PT, R26, R6, PT ;  /* 0x000000061a00720c */ /* 0x000fe40003fa4070 */
[----:B------:R-:W-:Y:S01]  /*1be90*/  ISETP.GE.AND P4, PT, R8, RZ, PT ;  /* 0x000000ff0800720c */ /* 0x000fe20003f86270 */
[----:B------:R-:W-:Y:S01]  /*1bea0*/  IMAD.MOV.U32 R14, RZ, RZ, R17 ;  /* 0x000000ffff0e7224 */ /* 0x000fe200078e0011 */
[----:B------:R-:W-:-:S05]  /*1beb0*/  IABS R8, R17 ;  /* 0x0000001100087213 */ /* 0x000fca0000000000 */
[----:B------:R-:W-:-:S04]  /*1bec0*/  @!P2 IMAD.IADD R5, R5, 0x1, -R26 ;  /* 0x000000010505a824 */ /* 0x000fc800078e0a1a */
[----:B------:R-:W-:Y:S01]  /*1bed0*/  @!P5 IMAD.IADD R6, R6, 0x1, -R26 ;  /* 0x000000010606d824 */ /* 0x000fe200078e0a1a */
[----:B------:R-:W-:Y:S01]  /*1bee0*/  ISETP.GT.U32.AND P2, PT, R26, R5, PT ;  /* 0x000000051a00720c */ /* 0x000fe20003f44070 */
[----:B------:R-:W-:Y:S02]  /*1bef0*/  @!P4 IMAD.MOV R12, RZ, RZ, -R12 ;  /* 0x000000ffff0cc224 */ /* 0x000fe400078e0a0c */
[----:B------:R-:W-:-:S10]  /*1bf00*/  @!P0 IMAD.MOV R6, RZ, RZ, -R6 ;  /* 0x000000ffff068224 */ /* 0x000fd400078e0a06 */
[----:B------:R-:W-:Y:S01]  /*1bf10*/  @!P2 IMAD.IADD R5, R5, 0x1, -R26 ;  /* 0x000000010505a824 */ /* 0x000fe200078e0a1a */
[----:B------:R-:W-:Y:S02]  /*1bf20*/  ISETP.GE.AND P2, PT, R18, RZ, PT ;  /* 0x000000ff1200720c */ /* 0x000fe40003f46270 */
[----:B---3--:R-:W-:Y:S02]  /*1bf30*/  IABS R9, R16 ;  /* 0x0000001000097213 */ /* 0x008fe40000000000 */
[----:B------:R-:W-:Y:S02]  /*1bf40*/  ISETP.GE.AND P1, PT, R16, RZ, PT ;  /* 0x000000ff1000720c */ /* 0x000fe40003f26270 */
[----:B------:R-:W2:Y:S01]  /*1bf50*/  LDL.LU R16, [R1+0x5ac] ;  /* 0x0005ac0001107983 */ /* 0x000ea20000300800 */
[----:B------:R-:W-:-:S03]  /*1bf60*/  IMAD.HI.U32 R4, R0, R9, RZ ;  /* 0x0000000900047227 */ /* 0x000fc600078e00ff */
[----:B------:R0:W-:Y:S01]  /*1bf70*/  STL [R1+0x3b8], R10 ;  /* 0x0003b80a01007387 */ /* 0x0001e20000100800 */
[----:B------:R-:W-:-:S04]  /*1bf80*/  IMAD.MOV R4, RZ, RZ, -R4 ;  /* 0x000000ffff047224 */ /* 0x000fc800078e0a04 */
[----:B------:R-:W-:Y:S02]  /*1bf90*/  IMAD R9, R26, R4, R9 ;  /* 0x000000041a097224 */ /* 0x000fe400078e0209 */
[----:B0-----:R-:W-:Y:S02]  /*1bfa0*/  IMAD.MOV.U32 R10, RZ, RZ, R13 ;  /* 0x000000ffff0a7224 */ /* 0x001fe400078e000d */
[----:B------:R-:W-:-:S04]  /*1bfb0*/  IMAD.HI.U32 R4, R0, R7, RZ ;  /* 0x0000000700047227 */ /* 0x000fc800078e00ff */
[----:B------:R-:W-:Y:S01]  /*1bfc0*/  @!P3 IMAD.MOV R10, RZ, RZ, -R10 ;  /* 0x000000ffff0ab224 */ /* 0x000fe200078e0a0a */
[----:B------:R-:W-:Y:S01]  /*1bfd0*/  ISETP.GT.U32.AND P3, PT, R26, R11, PT ;  /* 0x0000000b1a00720c */ /* 0x000fe20003f64070 */
[----:B------:R-:W-:-:S03]  /*1bfe0*/  IMAD.MOV R4, RZ, RZ, -R4 ;  /* 0x000000ffff047224 */ /* 0x000fc600078e0a04 */
[----:B------:R5:W-:Y:S01]  /*1bff0*/  STL [R1+0x3b4], R10 ;  /* 0x0003b40a01007387 */ /* 0x000be20000100800 */
[----:B------:R-:W-:-:S03]  /*1c000*/  IMAD R7, R26, R4, R7 ;  /* 0x000000041a077224 */ /* 0x000fc600078e0207 */
[----:B------:R-:W3:Y:S02]  /*1c010*/  LDL.LU R17, [R1+0x5b0] ;  /* 0x0005b00001117983 */ /* 0x000ee40000300800 */
[----:B------:R-:W-:-:S03]  /*1c020*/  ISETP.GT.U32.AND P4, PT, R26, R7, PT ;  /* 0x000000071a00720c */ /* 0x000fc60003f84070 */
[--C-:B------:R-:W-:Y:S01]  /*1c030*/  @!P3 IMAD.IADD R11, R11, 0x1, -R26.reuse ;  /* 0x000000010b0bb824 */ /* 0x100fe200078e0a1a */
[----:B------:R-:W-:Y:S02]  /*1c040*/  ISETP.GE.AND P3, PT, R19, RZ, PT ;  /* 0x000000ff1300720c */ /* 0x000fe40003f66270 */
[----:B------:R-:W4:Y:S04]  /*1c050*/  LDL.LU R19, [R1+0x5bc] ;  /* 0x0005bc0001137983 */ /* 0x000f280000300800 */
[----:B------:R0:W-:Y:S04]  /*1c060*/  STL [R1+0x3b0], R6 ;  /* 0x0003b00601007387 */ /* 0x0001e80000100800 */
[----:B------:R3:W-:Y:S04]  /*1c070*/  STL [R1+0x38c], R12 ;  /* 0x00038c0c01007387 */ /* 0x0007e80000100800 */
[----:B------:R-:W4:Y:S01]  /*1c080*/  LDL.LU R13, [R1+0x5cc] ;  /* 0x0005cc00010d7983 */ /* 0x000f220000300800 */
[----:B------:R-:W-:Y:S01]  /*1c090*/  @!P4 IMAD.IADD R7, R7, 0x1, -R26 ;  /* 0x000000010707c824 */ /* 0x000fe200078e0a1a */
[----:B------:R-:W-:-:S02]  /*1c0a0*/  ISETP.GE.AND P4, PT, R14, RZ, PT ;  /* 0x000000ff0e00720c */ /* 0x000fc40003f86270 */
[----:B------:R-:W4:Y:S04]  /*1c0b0*/  LDL.LU R18, [R1+0x5d0] ;  /* 0x0005d00001127983 */ /* 0x000f280000300800 */
[----:B------:R-:W4:Y:S01]  /*1c0c0*/  LDL.LU R14, [R1+0x5e8] ;  /* 0x0005e800010e7983 */ /* 0x000f220000300800 */
[----:B------:R-:W-:Y:S01]  /*1c0d0*/  ISETP.GT.U32.AND P5, PT, R26, R9, PT ;  /* 0x000000091a00720c */ /* 0x000fe20003fa4070 */
[----:B------:R-:W-:-:S04]  /*1c0e0*/  IMAD.HI.U32 R2, R0, R8, RZ ;  /* 0x0000000800027227 */ /* 0x000fc800078e00ff */
[----:B------:R-:W-:Y:S01]  /*1c0f0*/  IMAD.MOV R2, RZ, RZ, -R2 ;  /* 0x000000ffff027224 */ /* 0x000fe200078e0a02 */
[----:B-----5:R-:W-:-:S07]  /*1c100*/  IABS R10, R15 ;  /* 0x0000000f000a7213 */ /* 0x020fce0000000000 */
[----:B------:R-:W-:Y:S01]  /*1c110*/  @!P5 IMAD.IADD R9, R9, 0x1, -R26 ;  /* 0x000000010909d824 */ /* 0x000fe200078e0a1a */
[C---:B------:R-:W-:Y:S01]  /*1c120*/  ISETP.GT.U32.AND P5, PT, R26.reuse, R11, PT ;  /* 0x0000000b1a00720c */ /* 0x040fe20003fa4070 */
[----:B------:R-:W-:Y:S02]  /*1c130*/  IMAD R8, R26, R2, R8 ;  /* 0x000000021a087224 */ /* 0x000fe400078e0208 */
[----:B------:R-:W-:Y:S01]  /*1c140*/  IMAD.HI.U32 R2, R0, R10, RZ ;  /* 0x0000000a00027227 */ /* 0x000fe200078e00ff */
[----:B------:R-:W-:-:S03]  /*1c150*/  ISETP.GT.U32.AND P0, PT, R26, R9, PT ;  /* 0x000000091a00720c */ /* 0x000fc60003f04070 */
[----:B------:R-:W-:-:S04]  /*1c160*/  IMAD.MOV R2, RZ, RZ, -R2 ;  /* 0x000000ffff027224 */ /* 0x000fc800078e0a02 */
[C---:B------:R-:W-:Y:S02]  /*1c170*/  IMAD R10, R26.reuse, R2, R10 ;  /* 0x000000021a0a7224 */ /* 0x040fe400078e020a */
[----:B------:R-:W-:Y:S01]  /*1c180*/  @!P5 IMAD.IADD R11, R11, 0x1, -R26 ;  /* 0x000000010b0bd824 */ /* 0x000fe200078e0a1a */
[----:B------:R-:W-:-:S03]  /*1c190*/  ISETP.GT.U32.AND P5, PT, R26, R8, PT ;  /* 0x000000081a00720c */ /* 0x000fc60003fa4070 */
[----:B------:R-:W-:Y:S01]  /*1c1a0*/  @!P0 IMAD.IADD R9, R9, 0x1, -R26 ;  /* 0x0000000109098824 */ /* 0x000fe200078e0a1a */
[----:B------:R-:W-:Y:S01]  /*1c1b0*/  ISETP.GT.U32.AND P0, PT, R26, R10, PT ;  /* 0x0000000a1a00720c */ /* 0x000fe20003f04070 */
[----:B------:R-:W-:-:S08]  /*1c1c0*/  @!P6 IMAD.MOV R11, RZ, RZ, -R11 ;  /* 0x000000ffff0be224 */ /* 0x000fd000078e0a0b */
[----:B------:R-:W-:Y:S01]  /*1c1d0*/  @!P5 IMAD.IADD R8, R8, 0x1, -R26 ;  /* 0x000000010808d824 */ /* 0x000fe200078e0a1a */
[----:B------:R-:W-:-:S03]  /*1c1e0*/  ISETP.GT.U32.AND P5, PT, R26, R7, PT ;  /* 0x000000071a00720c */ /* 0x000fc60003fa4070 */
[----:B------:R-:W-:Y:S01]  /*1c1f0*/  @!P0 IMAD.IADD R10, R10, 0x1, -R26 ;  /* 0x000000010a0a8824 */ /* 0x000fe200078e0a1a */
[----:B------:R-:W-:Y:S01]  /*1c200*/  ISETP.GT.U32.AND P0, PT, R26, R8, PT ;  /* 0x000000081a00720c */ /* 0x000fe20003f04070 */
[----:B------:R-:W-:-:S03]  /*1c210*/  @!P3 IMAD.MOV R5, RZ, RZ, -R5 ;  /* 0x000000ffff05b224 */ /* 0x000fc600078e0a05 */
[----:B------:R-:W-:Y:S01]  /*1c220*/  ISETP.GT.U32.AND P6, PT, R26, R10, PT ;  /* 0x0000000a1a00720c */ /* 0x000fe20003fc4070 */
[----:B------:R-:W-:Y:S01]  /*1c230*/  @!P1 IMAD.MOV R9, RZ, RZ, -R9 ;  /* 0x000000ffff099224 */ /* 0x000fe200078e0a09 */
[----:B------:R-:W-:Y:S03]  /*1c240*/  STL [R1+0x39c], R11 ;  /* 0x00039c0b01007387 */ /* 0x000fe60000100800 */
[--C-:B------:R-:W-:Y:S01]  /*1c250*/  @!P5 IMAD.IADD R7, R7, 0x1, -R26.reuse ;  /* 0x000000010707d824 */ /* 0x100fe200078e0a1a */
[----:B------:R4:W-:Y:S04]  /*1c260*/  STL [R1+0x3a8], R9 ;  /* 0x0003a80901007387 */ /* 0x0009e80000100800 */
[----:B------:R-:W-:Y:S01]  /*1c270*/  STL [R1+0x3ac], R5 ;  /* 0x0003ac0501007387 */ /* 0x000fe20000100800 */
[----:B------:R-:W-:-:S02]  /*1c280*/  @!P0 IMAD.IADD R8, R8, 0x1, -R26 ;  /* 0x0000000108088824 */ /* 0x000fc400078e0a1a */
[----:B------:R-:W-:Y:S01]  /*1c290*/  @!P6 IMAD.IADD R10, R10, 0x1, -R26 ;  /* 0x000000010a0ae824 */ /* 0x000fe200078e0a1a */
[----:B------:R-:W-:-:S13]  /*1c2a0*/  ISETP.GE.AND P1, PT, R15, RZ, PT ;  /* 0x000000ff0f00720c */ /* 0x000fda0003f26270 */
[----:B------:R-:W-:Y:S01]  /*1c2b0*/  @!P1 IMAD.MOV R10, RZ, RZ, -R10 ;  /* 0x000000ffff0a9224 */ /* 0x000fe200078e0a0a */
[----:B--2---:R-:W-:-:S05]  /*1c2c0*/  IABS R4, R16 ;  /* 0x0000001000047213 */ /* 0x004fca0000000000 */
[----:B0-----:R-:W-:-:S04]  /*1c2d0*/  IMAD.MOV.U32 R6, RZ, RZ, R4 ;  /* 0x000000ffff067224 */ /* 0x001fc800078e0004 */
[----:B------:R-:W-:-:S04]  /*1c2e0*/  IMAD.HI.U32 R4, R0, R6, RZ ;  /* 0x0000000600047227 */ /* 0x000fc800078e00ff */
[----:B------:R-:W-:-:S04]  /*1c2f0*/  IMAD.MOV R4, RZ, RZ, -R4 ;  /* 0x000000ffff047224 */ /* 0x000fc800078e0a04 */
[----:B------:R-:W-:-:S05]  /*1c300*/  IMAD R6, R26, R4, R6 ;  /* 0x000000041a067224 */ /* 0x000fca00078e0206 */
[----:B------:R-:W-:Y:S02]  /*1c310*/  ISETP.GT.U32.AND P3, PT, R26, R6, PT ;  /* 0x000000061a00720c */ /* 0x000fe40003f64070 */
[----:B---3--:R-:W-:-:S05]  /*1c320*/  IABS R12, R17 ;  /* 0x00000011000c7213 */ /* 0x008fca0000000000 */
[----:B------:R-:W-:-:S04]  /*1c330*/  IMAD.HI.U32 R2, R0, R12, RZ ;  /* 0x0000000c00027227 */ /* 0x000fc800078e00ff */
[----:B------:R-:W-:Y:S01]  /*1c340*/  IMAD.MOV R2, RZ, RZ, -R2 ;  /* 0x000000ffff027224 */ /* 0x000fe200078e0a02 */
[----:B------:R-:W-:-:S03]  /*1c350*/  ISETP.GE.AND P5, PT, R16, RZ, PT ;  /* 0x000000ff1000720c */ /* 0x000fc60003fa6270 */
[C---:B------:R-:W-:Y:S01]  /*1c360*/  IMAD R12, R26.reuse, R2, R12 ;  /* 0x000000021a0c7224 */ /* 0x040fe200078e020c */
[----:B------:R-:W-:Y:S02]  /*1c370*/  ISETP.GE.AND P6, PT, R17, RZ, PT ;  /* 0x000000ff1100720c */ /* 0x000fe40003fc6270 */
[----:B----4-:R-:W-:Y:S01]  /*1c380*/  IABS R9, R13 ;  /* 0x0000000d00097213 */ /* 0x010fe20000000000 */
[----:B------:R0:W-:Y:S01]  /*1c390*/  STL [R1+0x75a0], R13 ;  /* 0x0075a00d01007387 */ /* 0x0001e20000100800 */
[----:B------:R-:W-:Y:S01]  /*1c3a0*/  ISETP.GT.U32.AND P0, PT, R26, R12, PT ;  /* 0x0000000c1a00720c */ /* 0x000fe20003f04070 */
[----:B------:R-:W-:Y:S02]  /*1c3b0*/  @!P3 IMAD.IADD R6, R6, 0x1, -R26 ;  /* 0x000000010606b824 */ /* 0x000fe400078e0a1a */
[----:B------:R-:W2:Y:S01]  /*1c3c0*/  LDL.LU R16, [R1+0x5ec] ;  /* 0x0005ec0001107983 */ /* 0x000ea20000300800 */
[----:B0-----:R-:W-:-:S03]  /*1c3d0*/  IMAD.MOV.U32 R13, RZ, RZ, R7 ;  /* 0x000000ffff0d7224 */ /* 0x001fc600078e0007 */
[----:B------:R-:W3:Y:S01]  /*1c3e0*/  LDL.LU R17, [R1+0x5f8] ;  /* 0x0005f80001117983 */ /* 0x000ee20000300800 */
[----:B------:R-:W-:Y:S01]  /*1c3f0*/  IABS R4, R19 ;  /* 0x0000001300047213 */ /* 0x000fe20000000000 */
[----:B------:R-:W-:Y:S01]  /*1c400*/  @!P2 IMAD.MOV R13, RZ, RZ, -R13 ;  /* 0x000000ffff0da224 */ /* 0x000fe200078e0a0d */
[----:B------:R-:W-:Y:S01]  /*1c410*/  ISETP.GE.AND P3, PT, R19, RZ, PT ;  /* 0x000000ff1300720c */ /* 0x000fe20003f66270 */
[----:B------:R-:W4:Y:S04]  /*1c420*/  LDL.LU R15, [R1+0x608] ;  /* 0x00060800010f7983 */ /* 0x000f280000300800 */
[----:B------:R-:W5:Y:S04]  /*1c430*/  LDL.LU R19, [R1+0x60c] ;  /* 0x00060c0001137983 */ /* 0x000f680000300800 */
[----:B------:R-:W-:Y:S04]  /*1c440*/  STL [R1+0x759c], R14 ;  /* 0x00759c0e01007387 */ /* 0x000fe80000100800 */
[----:B------:R0:W-:Y:S01]  /*1c450*/  STL [R1+0x3a4], R13 ;  /* 0x0003a40d01007387 */ /* 0x0001e20000100800 */
[----:B------:R-:W-:-:S03]  /*1c460*/  IMAD.HI.U32 R2, R0, R4, RZ ;  /* 0x0000000400027227 */ /* 0x000fc600078e00ff */
[----:B0-----:R-:W4:Y:S01]  /*1c470*/  LDL.LU R13, [R1+0x75a0] ;  /* 0x0075a000010d7983 */ /* 0x001f220000300800 */
[----:B------:R-:W-:Y:S01]  /*1c480*/  @!P0 IMAD.IADD R12, R12, 0x1, -R26 ;  /* 0x000000010c0c8824 */ /* 0x000fe200078e0a1a */
[----:B------:R-:W-:Y:S01]  /*1c490*/  ISETP.GT.U32.AND P0, PT, R26, R6, PT ;  /* 0x000000061a00720c */ /* 0x000fe20003f04070 */
[----:B------:R-:W-:-:S04]  /*1c4a0*/  IMAD.MOV R2, RZ, RZ, -R2 ;  /* 0x000000ffff027224 */ /* 0x000fc800078e0a02 */
[C---:B------:R-:W-:Y:S01]  /*1c4b0*/  IMAD R4, R26.reuse, R2, R4 ;  /* 0x000000021a047224 */ /* 0x040fe200078e0204 */
[----:B------:R-:W-:Y:S01]  /*1c4c0*/  IABS R2, R14 ;  /* 0x0000000e00027213 */ /* 0x000fe20000000000 */
[----:B------:R-:W-:Y:S01]  /*1c4d0*/  IMAD.MOV.U32 R14, RZ, RZ, R8 ;  /* 0x000000ffff0e7224 */ /* 0x000fe200078e0008 */
[----:B------:R-:W-:-:S03]  /*1c4e0*/  ISETP.GT.U32.AND P2, PT, R26, R12, PT ;  /* 0x0000000c1a00720c */ /* 0x000fc60003f44070 */
[----:B------:R-:W-:Y:S02]  /*1c4f0*/  @!P4 IMAD.MOV R14, RZ, RZ, -R14 ;  /* 0x000000ffff0ec224 */ /* 0x000fe400078e0a0e */
[----:B------:R-:W-:-:S03]  /*1c500*/  @!P0 IMAD.IADD R6, R6, 0x1, -R26 ;  /* 0x0000000106068824 */ /* 0x000fc600078e0a1a */
[----:B------:R0:W-:Y:S01]  /*1c510*/  STL [R1+0x3a0], R14 ;  /* 0x0003a00e01007387 */ /* 0x0001e20000100800 */
[----:B------:R-:W-:Y:S01]  /*1c520*/  IABS R5, R18 ;  /* 0x0000001200057213 */ /* 0x000fe20000000000 */
[----:B0-----:R-:W-:Y:S02]  /*1c530*/  IMAD.MOV.U32 R14, RZ, RZ, R6 ;  /* 0x000000ffff0e7224 */ /* 0x001fe400078e0006 */
[----:B------:R-:W-:Y:S01]  /*1c540*/  STL [R1+0x398], R10 ;  /* 0x0003980a01007387 */ /* 0x000fe20000100800 */
[----:B------:R-:W-:Y:S02]  /*1c550*/  @!P2 IMAD.IADD R12, R12, 0x1, -R26 ;  /* 0x000000010c0ca824 */ /* 0x000fe400078e0a1a */
[----:B------:R-:W-:Y:S01]  /*1c560*/  @!P5 IMAD.MOV R14, RZ, RZ, -R14 ;  /* 0x000000ffff0ed224 */ /* 0x000fe200078e0a0e */
[----:B------:R-:W-:Y:S02]  /*1c570*/  ISETP.GE.AND P2, PT, R18, RZ, PT ;  /* 0x000000ff1200720c */ /* 0x000fe40003f46270 */
[----:B------:R-:W5:Y:S04]  /*1c580*/  LDL.LU R18, [R1+0x614] ;  /* 0x0006140001127983 */ /* 0x000f680000300800 */
[----:B------:R0:W-:Y:S04]  /*1c590*/  STL [R1+0x394], R14 ;  /* 0x0003940e01007387 */ /* 0x0001e80000100800 */
[----:B0-----:R-:W5:Y:S01]  /*1c5a0*/  LDL.LU R14, [R1+0x759c] ;  /* 0x00759c00010e7983 */ /* 0x001f620000300800 */
[----:B------:R-:W-:Y:S01]  /*1c5b0*/  IMAD.HI.U32 R11, R0, R9, RZ ;  /* 0x00000009000b7227 */ /* 0x000fe200078e00ff */
[----:B------:R-:W-:-:S03]  /*1c5c0*/  ISETP.GT.U32.AND P4, PT, R26, R4, PT ;  /* 0x000000041a00720c */ /* 0x000fc60003f84070 */
[----:B------:R-:W-:-:S04]  /*1c5d0*/  IMAD.HI.U32 R7, R0, R5, RZ ;  /* 0x0000000500077227 */ /* 0x000fc800078e00ff */
[----:B------:R-:W-:Y:S02]  /*1c5e0*/  IMAD.MOV R8, RZ, RZ, -R11 ;  /* 0x000000ffff087224 */ /* 0x000fe400078e0a0b */
[----:B------:R-:W-:Y:S02]  /*1c5f0*/  IMAD.MOV R7, RZ, RZ, -R7 ;  /* 0x000000ffff077224 */ /* 0x000fe400078e0a07 */
[C---:B------:R-:W-:Y:S02]  /*1c600*/  IMAD R9, R26.reuse, R8, R9 ;  /* 0x000000081a097224 */ /* 0x040fe400078e0209 */
[----:B------:R-:W-:-:S03]  /*1c610*/  IMAD R5, R26, R7, R5 ;  /* 0x000000071a057224 */ /* 0x000fc600078e0205 */
[----:B------:R-:W-:Y:S01]  /*1c620*/  ISETP.GT.U32.AND P0, PT, R26, R9, PT ;  /* 0x000000091a00720c */ /* 0x000fe20003f04070 */
[----:B------:R-:W-:Y:S01]  /*1c630*/  @!P4 IMAD.IADD R4, R4, 0x1, -R26 ;  /* 0x000000010404c824 */ /* 0x000fe200078e0a1a */
[----:B------:R-:W-:Y:S01]  /*1c640*/  ISETP.GT.U32.AND P4, PT, R26, R5, PT ;  /* 0x000000051a00720c */ /* 0x000fe20003f84070 */
[----:B------:R-:W-:-:S04]  /*1c650*/  IMAD.HI.U32 R8, R0, R2, RZ ;  /* 0x0000000200087227 */ /* 0x000fc800078e00ff */
[----:B------:R-:W-:-:S04]  /*1c660*/  IMAD.MOV R8, RZ, RZ, -R8 ;  /* 0x000000ffff087224 */ /* 0x000fc800078e0a08 */
[----:B------:R-:W-:Y:S02]  /*1c670*/  IMAD R2, R26, R8, R2 ;  /* 0x000000081a027224 */ /* 0x000fe400078e0202 */
[--C-:B------:R-:W-:Y:S02]  /*1c680*/  @!P0 IMAD.IADD R9, R9, 0x1, -R26.reuse ;  /* 0x0000000109098824 */ /* 0x100fe400078e0a1a */
[----:B------:R-:W-:-:S03]  /*1c690*/  @!P4 IMAD.IADD R5, R5, 0x1, -R26 ;  /* 0x000000010505c824 */ /* 0x000fc600078e0a1a */
[C---:B------:R-:W-:Y:S02]  /*1c6a0*/  ISETP.GT.U32.AND P4, PT, R26.reuse, R9, PT ;  /* 0x000000091a00720c */ /* 0x040fe40003f84070 */
[C---:B------:R-:W-:Y:S01]  /*1c6b0*/  ISETP.GT.U32.AND P0, PT, R26.reuse, R4, PT ;  /* 0x000000041a00720c */ /* 0x040fe20003f04070 */
[----:B------:R-:W-:Y:S01]  /*1c6c0*/  @!P6 IMAD.MOV R12, RZ, RZ, -R12 ;  /* 0x000000ffff0ce224 */ /* 0x000fe200078e0a0c */
[C---:B------:R-:W-:Y:S02]  /*1c6d0*/  ISETP.GT.U32.AND P5, PT, R26.reuse, R5, PT ;  /* 0x000000051a00720c */ /* 0x040fe40003fa4070 */
[----:B------:R-:W-:-:S07]  /*1c6e0*/  ISETP.GT.U32.AND P6, PT, R26, R2, PT ;  /* 0x000000021a00720c */ /* 0x000fce0003fc4070 */
[--C-:B------:R-:W-:Y:S02]  /*1c6f0*/  @!P4 IMAD.IADD R9, R9, 0x1, -R26.reuse ;  /* 0x000000010909c824 */ /* 0x100fe400078e0a1a */
[--C-:B------:R-:W-:Y:S02]  /*1c700*/  @!P0 IMAD.IADD R4, R4, 0x1, -R26.reuse ;  /* 0x0000000104048824 */ /* 0x100fe400078e0a1a */
[--C-:B------:R-:W-:Y:S02]  /*1c710*/  @!P5 IMAD.IADD R5, R5, 0x1, -R26.reuse ;  /* 0x000000010505d824 */ /* 0x100fe400078e0a1a */
[----:B------:R-:W-:Y:S02]  /*1c720*/  @!P6 IMAD.IADD R2, R2, 0x1, -R26 ;  /* 0x000000010202e824 */ /* 0x000fe400078e0a1a */
[----:B------:R-:W-:Y:S01]  /*1c730*/  @!P3 IMAD.MOV R4, RZ, RZ, -R4 ;  /* 0x000000ffff04b224 */ /* 0x000fe200078e0a04 */
[----:B------:R0:W-:Y:S02]  /*1c740*/  STL [R1+0x390], R12 ;  /* 0x0003900c01007387 */ /* 0x0001e40000100800 */
[----:B------:R-:W-:Y:S01]  /*1c750*/  ISETP.GT.U32.AND P6, PT, R26, R2, PT ;  /* 0x000000021a00720c */ /* 0x000fe20003fc4070 */
[----:B------:R-:W-:-:S12]  /*1c760*/  @!P2 IMAD.MOV R5, RZ, RZ, -R5 ;  /* 0x000000ffff05a224 */ /* 0x000fd800078e0a05 */
[----:B------:R-:W-:Y:S01]  /*1c770*/  @!P6 IMAD.IADD R2, R2, 0x1, -R26 ;  /* 0x000000010202e824 */ /* 0x000fe200078e0a1a */
[----:B--2---:R-:W-:Y:S02]  /*1c780*/  IABS R8, R16 ;  /* 0x0000001000087213 */ /* 0x004fe40000000000 */
[----:B---3--:R-:W-:-:S05]  /*1c790*/  IABS R7, R17 ;  /* 0x0000001100077213 */ /* 0x008fca0000000000 */
[----:B------:R-:W-:-:S04]  /*1c7a0*/  IMAD.HI.U32 R6, R0, R7, RZ ;  /* 0x0000000700067227 */ /* 0x000fc800078e00ff */
[----:B------:R-:W-:Y:S01]  /*1c7b0*/  IMAD.MOV R6, RZ, RZ, -R6 ;  /* 0x000000ffff067224 */ /* 0x000fe200078e0a06 */
[----:B----4-:R-:W-:Y:S01]  /*1c7c0*/  ISETP.GE.AND P1, PT, R13, RZ, PT ;  /* 0x000000ff0d00720c */ /* 0x010fe20003f26270 */
[----:B------:R-:W-:-:S04]  /*1c7d0*/  IMAD.HI.U32 R13, R0, R8, RZ ;  /* 0x00000008000d7227 */ /* 0x000fc800078e00ff */
[----:B------:R-:W-:-:S04]  /*1c7e0*/  IMAD.MOV R13, RZ, RZ, -R13 ;  /* 0x000000ffff0d7224 */ /* 0x000fc800078e0a0d */
[C---:B------:R-:W-:Y:S02]  /*1c7f0*/  IMAD R8, R26.reuse, R13, R8 ;  /* 0x0000000d1a087224 */ /* 0x040fe400078e0208 */
[C---:B------:R-:W-:Y:S01]  /*1c800*/  IMAD R7, R26.reuse, R6, R7 ;  /* 0x000000061a077224 */ /* 0x040fe200078e0207 */
[----:B------:R-:W-:Y:S01]  /*1c810*/  IABS R10, R15 ;  /* 0x0000000f000a7213 */ /* 0x000fe20000000000 */
[----:B------:R-:W-:Y:S01]  /*1c820*/  @!P1 IMAD.MOV R9, RZ, RZ, -R9 ;  /* 0x000000ffff099224 */ /* 0x000fe200078e0a09 */
[C---:B------:R-:W-:Y:S01]  /*1c830*/  ISETP.GT.U32.AND P4, PT, R26.reuse, R8, PT ;  /* 0x000000081a00720c */ /* 0x040fe20003f84070 */
[----:B------:R-:W2:Y:S01]  /*1c840*/  LDL.LU R13, [R1+0x628] ;  /* 0x00062800010d7983 */ /* 0x000ea20000300800 */
[----:B------:R-:W-:Y:S02]  /*1c850*/  ISETP.GT.U32.AND P5, PT, R26, R7, PT ;  /* 0x000000071a00720c */ /* 0x000fe40003fa4070 */
[----:B------:R-:W-:Y:S02]  /*1c860*/  ISETP.GE.AND P3, PT, R16, RZ, PT ;  /* 0x000000ff1000720c */ /* 0x000fe40003f66270 */
[----:B------:R-:W3:Y:S01]  /*1c870*/  LDL.LU R16, [R1+0x62c] ;  /* 0x00062c0001107983 */ /* 0x000ee20000300800 */
[----:B0-----:R-:W-:-:S03]  /*1c880*/  IMAD.HI.U32 R12, R0, R10, RZ ;  /* 0x0000000a000c7227 */ /* 0x001fc600078e00ff */
[----:B------:R-:W-:Y:S03]  /*1c890*/  STL [R1+0x364], R4 ;  /* 0x0003640401007387 */ /* 0x000fe60000100800 */
[----:B------:R-:W-:Y:S01]  /*1c8a0*/  @!P4 IMAD.IADD R8, R8, 0x1, -R26 ;  /* 0x000000010808c824 */ /* 0x000fe200078e0a1a */
[----:B------:R-:W-:Y:S01]  /*1c8b0*/  ISETP.GE.AND P4, PT, R17, RZ, PT ;  /* 0x000000ff1100720c */ /* 0x000fe20003f86270 */
[----:B------:R0:W-:Y:S01]  /*1c8c0*/  STL [R1+0x36c], R9 ;  /* 0x00036c0901007387 */ /* 0x0001e20000100800 */
[----:B------:R-:W-:-:S03]  /*1c8d0*/  IMAD.MOV R12, RZ, RZ, -R12 ;  /* 0x000000ffff0c7224 */ /* 0x000fc600078e0a0c */
[----:B------:R-:W4:Y:S01]  /*1c8e0*/  LDL.LU R17, [R1+0x630] ;  /* 0x0006300001117983 */ /* 0x000f220000300800 */
[----:B------:R-:W-:Y:S02]  /*1c8f0*/  @!P5 IMAD.IADD R7, R7, 0x1, -R26 ;  /* 0x000000010707d824 */ /* 0x000fe400078e0a1a */
[----:B------:R-:W-:-:S03]  /*1c900*/  IMAD R10, R26, R12, R10 ;  /* 0x0000000c1a0a7224 */ /* 0x000fc600078e020a */
[C---:B------:R-:W-:Y:S02]  /*1c910*/  ISETP.GT.U32.AND P5, PT, R26.reuse, R7, PT ;  /* 0x000000071a00720c */ /* 0x040fe40003fa4070 */
[----:B------:R-:W-:Y:S02]  /*1c920*/  ISETP.GT.U32.AND P6, PT, R26, R10, PT ;  /* 0x0000000a1a00720c */ /* 0x000fe40003fc4070 */
[----:B-----5:R-:W-:Y:S01]  /*1c930*/  ISETP.GE.AND P0, PT, R14, RZ, PT ;  /* 0x000000ff0e00720c */ /* 0x020fe20003f06270 */
[----:B0-----:R-:W-:Y:S01]  /*1c940*/  IMAD.MOV.U32 R9, RZ, RZ, R2 ;  /* 0x000000ffff097224 */ /* 0x001fe200078e0002 */
[----:B------:R-:W-:Y:S07]  /*1c950*/  STL [R1+0x37c], R5 ;  /* 0x00037c0501007387 */ /* 0x000fee0000100800 */
[--C-:B------:R-:W-:Y:S01]  /*1c960*/  @!P5 IMAD.IADD R7, R7, 0x1, -R26.reuse ;  /* 0x000000010707d824 */ /* 0x100fe200078e0a1a */
[----:B------:R-:W-:Y:S01]  /*1c970*/  IABS R11, R19 ;  /* 0x00000013000b7213 */ /* 0x000fe20000000000 */
[----:B------:R-:W-:Y:S01]  /*1c980*/  @!P6 IMAD.IADD R10, R10, 0x1, -R26 ;  /* 0x000000010a0ae824 */ /* 0x000fe200078e0a1a */
[----:B------:R-:W-:Y:S01]  /*1c990*/  ISETP.GE.AND P5, PT, R19, RZ, PT ;  /* 0x000000ff1300720c */ /* 0x000fe20003fa6270 */
[----:B------:R-:W-:-:S02]  /*1c9a0*/  IMAD.MOV.U32 R19, RZ, RZ, R29 ;  /* 0x000000ffff137224 */ /* 0x000fc400078e001d */
[----:B------:R-:W-:Y:S01]  /*1c9b0*/  @!P0 IMAD.MOV R9, RZ, RZ, -R9 ;  /* 0x000000ffff098224 */ /* 0x000fe200078e0a09 */
[----:B------:R-:W-:Y:S02]  /*1c9c0*/  IABS R4, R18 ;  /* 0x0000001200047213 */ /* 0x000fe40000000000 */
[----:B------:R-:W-:Y:S02]  /*1c9d0*/  ISETP.GE.AND P6, PT, R18, RZ, PT ;  /* 0x000000ff1200720c */ /* 0x000fe40003fc6270 */
[----:B------:R4:W-:Y:S01]  /*1c9e0*/  STL [R1+0x388], R9 ;  /* 0x0003880901007387 */ /* 0x0009e20000100800 */
[----:B------:R-:W-:Y:S01]  /*1c9f0*/  IMAD.MOV.U32 R18, RZ, RZ, R22 ;  /* 0x000000ffff127224 */ /* 0x000fe200078e0016 */
[----:B------:R-:W-:Y:S02]  /*1ca00*/  ISETP.GE.AND P2, PT, R15, RZ, PT ;  /* 0x000000ff0f00720c */ /* 0x000fe40003f46270 */
[----:B------:R-:W5:Y:S04]  /*1ca10*/  LDL.LU R14, [R1+0x65c] ;  /* 0x00065c00010e7983 */ /* 0x000f680000300800 */
[----:B------:R-:W5:Y:S04]  /*1ca20*/  LDL.LU R29, [R1+0x660] ;  /* 0x00066000011d7983 */ /* 0x000f680000300800 */
[----:B------:R-:W5:Y:S04]  /*1ca30*/  LDL.LU R22, [R1+0x668] ;  /* 0x0006680001167983 */ /* 0x000f680000300800 */
[----:B------:R-:W5:Y:S01]  /*1ca40*/  LDL.LU R15, [R1+0x644] ;  /* 0x00064400010f7983 */ /* 0x000f620000300800 */
[----:B------:R-:W-:-:S04]  /*1ca50*/  IMAD.HI.U32 R6, R0, R11, RZ ;  /* 0x0000000b00067227 */ /* 0x000fc800078e00ff */
[----:B------:R-:W-:-:S04]  /*1ca60*/  IMAD.MOV R6, RZ, RZ, -R6 ;  /* 0x000000ffff067224 */ /* 0x000fc800078e0a06 */
[C---:B------:R-:W-:Y:S01]  /*1ca70*/  IMAD R11, R26.reuse, R6, R11 ;  /* 0x000000061a0b7224 */ /* 0x040fe200078e020b */
[----:B------:R-:W-:-:S04]  /*1ca80*/  ISETP.GT.U32.AND P1, PT, R26, R8, PT ;  /* 0x000000081a00720c */ /* 0x000fc80003f24070 */
[----:B------:R-:W-:Y:S01]  /*1ca90*/  ISETP.GT.U32.AND P0, PT, R26, R11, PT ;  /* 0x0000000b1a00720c */ /* 0x000fe20003f04070 */
[----:B------:R-:W-:-:S04]  /*1caa0*/  IMAD.HI.U32 R6, R0, R4, RZ ;  /* 0x0000000400067227 */ /* 0x000fc800078e00ff */
[----:B------:R-:W-:-:S04]  /*1cab0*/  IMAD.MOV R6, RZ, RZ, -R6 ;  /* 0x000000ffff067224 */ /* 0x000fc800078e0a06 */
[----:B------:R-:W-:Y:S02]  /*1cac0*/  @!P1 IMAD.IADD R8, R8, 0x1, -R26 ;  /* 0x0000000108089824 */ /* 0x000fe400078e0a1a */
[C---:B------:R-:W-:Y:S02]  /*1cad0*/  IMAD R4, R26.reuse, R6, R4 ;  /* 0x000000061a047224 */ /* 0x040fe400078e0204 */
[----:B------:R-:W-:Y:S02]  /*1cae0*/  @!P0 IMAD.IADD R11, R11, 0x1, -R26 ;  /* 0x000000010b0b8824 */ /* 0x000fe400078e0a1a */
[----:B------:R-:W-:Y:S01]  /*1caf0*/  @!P3 IMAD.MOV R8, RZ, RZ, -R8 ;  /* 0x000000ffff08b224 */ /* 0x000fe200078e0a08 */
[C---:B------:R-:W-:Y:S02]  /*1cb00*/  ISETP.GT.U32.AND P1, PT, R26.reuse, R4, PT ;  /* 0x000000041a00720c */ /* 0x040fe40003f24070 */
[C---:B------:R-:W-:Y:S02]  /*1cb10*/  ISETP.GT.U32.AND P3, PT, R26.reuse, R11, PT ;  /* 0x0000000b1a00720c */ /* 0x040fe40003f64070 */
[----:B------:R0:W-:Y:S01]  /*1cb20*/  STL [R1+0x384], R8 ;  /* 0x0003840801007387 */ /* 0x0001e20000100800 */
[----:B------:R-:W-:-:S08]  /*1cb30*/  ISETP.GT.U32.AND P0, PT, R26, R10, PT ;  /* 0x0000000a1a00720c */ /* 0x000fd00003f04070 */
[--C-:B------:R-:W-:Y:S02]  /*1cb40*/  @!P1 IMAD.IADD R4, R4, 0x1, -R26.reuse ;  /* 0x0000000104049824 */ /* 0x100fe400078e0a1a */
[----:B------:R-:W-:-:S03]  /*1cb50*/  @!P3 IMAD.IADD R11, R11, 0x1, -R26 ;  /* 0x000000010b0bb824 */ /* 0x000fc600078e0a1a */
[----:B------:R-:W-:Y:S01]  /*1cb60*/  ISETP.GT.U32.AND P1, PT, R26, R4, PT ;  /* 0x000000041a00720c */ /* 0x000fe20003f24070 */
[----:B------:R-:W-:Y:S02]  /*1cb70*/  @!P0 IMAD.IADD R10, R10, 0x1, -R26 ;  /* 0x000000010a0a8824 */ /* 0x000fe400078e0a1a */
[----:B------:R-:W-:Y:S02]  /*1cb80*/  @!P4 IMAD.MOV R7, RZ, RZ, -R7 ;  /* 0x000000ffff07c224 */ /* 0x000fe400078e0a07 */
[----:B------:R-:W-:-:S03]  /*1cb90*/  @!P5 IMAD.MOV R11, RZ, RZ, -R11 ;  /* 0x000000ffff0bd224 */ /* 0x000fc600078e0a0b */
[----:B------:R-:W-:Y:S05]  /*1cba0*/  STL [R1+0x380], R7 ;  /* 0x0003800701007387 */ /* 0x000fea0000100800 */
[----:B------:R-:W-:-:S04]  /*1cbb0*/  @!P1 IMAD.IADD R4, R4, 0x1, -R26 ;  /* 0x0000000104049824 */ /* 0x000fc800078e0a1a */
[----:B------:R-:W-:Y:S01]  /*1cbc0*/  @!P6 IMAD.MOV R4, RZ, RZ, -R4 ;  /* 0x000000ffff04e224 */ /* 0x000fe200078e0a04 */
[----:B--2---:R-:W-:-:S05]  /*1cbd0*/  IABS R6, R13 ;  /* 0x0000000d00067213 */ /* 0x004fca0000000000 */
[----:B------:R-:W-:Y:S01]  /*1cbe0*/  IMAD.HI.U32 R2, R0, R6, RZ ;  /* 0x0000000600027227 */ /* 0x000fe200078e00ff */
[----:B----4-:R-:W-:-:S05]  /*1cbf0*/  IABS R9, R17 ;  /* 0x0000001100097213 */ /* 0x010fca0000000000 */
[----:B0-----:R-:W-:Y:S02]  /*1cc00*/  IMAD.MOV.U32 R8, RZ, RZ, R9 ;  /* 0x000000ffff087224 */ /* 0x001fe400078e0009 */
[----:B------:R-:W-:-:S04]  /*1cc10*/  IMAD.MOV R9, RZ, RZ, -R2 ;  /* 0x000000ffff097224 */ /* 0x000fc800078e0a02 */
[----:B------:R-:W-:Y:S01]  /*1cc20*/  IMAD R6, R26, R9, R6 ;  /* 0x000000091a067224 */ /* 0x000fe200078e0206 */
[----:B---3--:R-:W-:-:S04]  /*1cc30*/  IABS R5, R16 ;  /* 0x0000001000057213 */ /* 0x008fc80000000000 */
[----:B------:R-:W-:Y:S01]  /*1cc40*/  ISETP.GT.U32.AND P3, PT, R26, R6, PT ;  /* 0x000000061a00720c */ /* 0x000fe20003f64070 */
[----:B------:R-:W-:Y:S01]  /*1cc50*/  IMAD.HI.U32 R2, R0, R5, RZ ;  /* 0x0000000500027227 */ /* 0x000fe200078e00ff */
[----:B------:R-:W-:-:S03]  /*1cc60*/  ISETP.GE.AND P0, PT, R16, RZ, PT ;  /* 0x000000ff1000720c */ /* 0x000fc60003f06270 */
[----:B------:R-:W-:Y:S02]  /*1cc70*/  IMAD.MOV R2, RZ, RZ, -R2 ;  /* 0x000000ffff027224 */ /* 0x000fe400078e0a02 */
[----:B------:R-:W-:Y:S02]  /*1cc80*/  IMAD.MOV.U32 R16, RZ, RZ, R10 ;  /* 0x000000ffff107224 */ /* 0x000fe400078e000a */
[----:B------:R-:W-:-:S04]  /*1cc90*/  IMAD R5, R26, R2, R5 ;  /* 0x000000021a057224 */ /* 0x000fc800078e0205 */
[----:B------:R-:W-:Y:S01]  /*1cca0*/  @!P3 IMAD.IADD R6, R6, 0x1, -R26 ;  /* 0x000000010606b824 */ /* 0x000fe200078e0a1a */
[----:B------:R-:W-:Y:S01]  /*1ccb0*/  ISETP.GE.AND P4, PT, R13, RZ, PT ;  /* 0x000000ff0d00720c */ /* 0x000fe20003f86270 */
[----:B------:R-:W-:Y:S01]  /*1ccc0*/  @!P2 IMAD.MOV R16, RZ, RZ, -R16 ;  /* 0x000000ffff10a224 */ /* 0x000fe200078e0a10 */
[C---:B------:R-:W-:Y:S02]  /*1ccd0*/  ISETP.GT.U32.AND P2, PT, R26.reuse, R5, PT ;  /* 0x000000051a00720c */ /* 0x040fe40003f44070 */
[----:B------:R-:W-:Y:S02]  /*1cce0*/  ISETP.GT.U32.AND P3, PT, R26, R6, PT ;  /* 0x000000061a00720c */ /* 0x000fe40003f64070 */
[----:B------:R-:W-:Y:S02]  /*1ccf0*/  ISETP.GE.AND P1, PT, R17, RZ, PT ;  /* 0x000000ff1100720c */ /* 0x000fe40003f26270 */
[----:B------:R-:W2:Y:S01]  /*1cd00*/  LDL.LU R17, [R1+0x66c] ;  /* 0x00066c0001117983 */ /* 0x000ea20000300800 */
[----:B-----5:R-:W-:-:S03]  /*1cd10*/  IABS R12, R15 ;  /* 0x0000000f000c7213 */ /* 0x020fc60000000000 */
[----:B------:R0:W-:Y:S02]  /*1cd20*/  STL [R1+0x378], R16 ;  /* 0x0003781001007387 */ /* 0x0001e40000100800 */
[----:B------:R-:W-:-:S04]  /*1cd30*/  IMAD.HI.U32 R13, R0, R12, RZ ;  /* 0x0000000c000d7227 */ /* 0x000fc800078e00ff */
[----:B------:R-:W-:Y:S01]  /*1cd40*/  IMAD.MOV R13, RZ, RZ, -R13 ;  /* 0x000000ffff0d7224 */ /* 0x000fe200078e0a0d */
[----:B0-----:R-:W3:Y:S04]  /*1cd50*/  LDL.LU R16, [R1+0x670] ;  /* 0x0006700001107983 */ /* 0x001ee80000300800 */
[----:B------:R-:W-:Y:S04]  /*1cd60*/  STL [R1+0x374], R11 ;  /* 0x0003740b01007387 */ /* 0x000fe80000100800 */
[----:B------:R0:W-:Y:S01]  /*1cd70*/  STL [R1+0x370], R4 ;  /* 0x0003700401007387 */ /* 0x0001e20000100800 */
[----:B------:R-:W-:-:S02]  /*1cd80*/  @!P3 IMAD.IADD R6, R6, 0x1, -R26 ;  /* 0x000000010606b824 */ /* 0x000fc400078e0a1a */
[----:B------:R-:W-:Y:S02]  /*1cd90*/  @!P2 IMAD.IADD R5, R5, 0x1, -R26 ;  /* 0x000000010505a824 */ /* 0x000fe400078e0a1a */
[----:B0-----:R-:W-:-:S05]  /*1cda0*/  IMAD R4, R26, R13, R12 ;  /* 0x0000000d1a047224 */ /* 0x001fca00078e020c */
[C---:B------:R-:W-:Y:S02]  /*1cdb0*/  ISETP.GT.U32.AND P3, PT, R26.reuse, R4, PT ;  /* 0x000000041a00720c */ /* 0x040fe40003f64070 */
[----:B------:R-:W-:Y:S01]  /*1cdc0*/  ISETP.GT.U32.AND P2, PT, R26, R5, PT ;  /* 0x000000051a00720c */ /* 0x000fe20003f44070 */
[----:B------:R-:W-:-:S04]  /*1cdd0*/  IMAD.HI.U32 R7, R0, R8, RZ ;  /* 0x0000000800077227 */ /* 0x000fc800078e00ff */
[----:B------:R-:W-:-:S06]  /*1cde0*/  IMAD.MOV R7, RZ, RZ, -R7 ;  /* 0x000000ffff077224 */ /* 0x000fcc00078e0a07 */
[--C-:B------:R-:W-:Y:S01]  /*1cdf0*/  @!P3 IMAD.IADD R4, R4, 0x1, -R26.reuse ;  /* 0x000000010404b824 */ /* 0x100fe200078e0a1a */
[----:B------:R-:W-:Y:S01]  /*1ce00*/  ISETP.GE.AND P6, PT, R15, RZ, PT ;  /* 0x000000ff0f00720c */ /* 0x000fe20003fc6270 */
[----:B------:R-:W-:-:S03]  /*1ce10*/  @!P2 IMAD.IADD R5, R5, 0x1, -R26 ;  /* 0x000000010505a824 */ /* 0x000fc600078e0a1a */
[C---:B------:R-:W-:Y:S01]  /*1ce20*/  ISETP.GT.U32.AND P3, PT, R26.reuse, R4, PT ;  /* 0x000000041a00720c */ /* 0x040fe20003f64070 */
[----:B------:R-:W-:Y:S01]  /*1ce30*/  IMAD R8, R26, R7, R8 ;  /* 0x000000071a087224 */ /* 0x000fe200078e0208 */
[----:B------:R-:W-:Y:S01]  /*1ce40*/  IABS R7, R14 ;  /* 0x0000000e00077213 */ /* 0x000fe20000000000 */
[----:B------:R-:W-:Y:S01]  /*1ce50*/  IMAD.MOV.U32 R15, RZ, RZ, R6 ;  /* 0x000000ffff0f7224 */ /* 0x000fe200078e0006 */
[----:B------:R-:W-:Y:S01]  /*1ce60*/  IABS R2, R22 ;  /* 0x0000001600027213 */ /* 0x000fe20000000000 */
[----:B------:R-:W-:Y:S01]  /*1ce70*/  IMAD.MOV.U32 R12, RZ, RZ, R5 ;  /* 0x000000ffff0c7224 */ /* 0x000fe200078e0005 */
[----:B------:R-:W-:Y:S01]  /*1ce80*/  IABS R9, R29 ;  /* 0x0000001d00097213 */ /* 0x000fe20000000000 */
[----:B------:R-:W-:Y:S02]  /*1ce90*/  @!P4 IMAD.MOV R15, RZ, RZ, -R15 ;  /* 0x000000ffff0fc224 */ /* 0x000fe400078e0a0f */
[----:B------:R-:W-:-:S04]  /*1cea0*/  IMAD.HI.U32 R10, R0, R7, RZ ;  /* 0x00000007000a7227 */ /* 0x000fc800078e00ff */
[----:B------:R-:W-:Y:S01]  /*1ceb0*/  @!P0 IMAD.MOV R12, RZ, RZ, -R12 ;  /* 0x000000ffff0c8224 */ /* 0x000fe200078e0a0c */
[----:B------:R0:W-:Y:S01]  /*1cec0*/  STL [R1+0x368], R15 ;  /* 0x0003680f01007387 */ /* 0x0001e20000100800 */
[----:B------:R-:W-:Y:S02]  /*1ced0*/  IMAD.MOV.U32 R11, RZ, RZ, R2 ;  /* 0x000000ffff0b7224 */ /* 0x000fe400078e0002 */
[----:B------:R-:W-:Y:S02]  /*1cee0*/  IMAD.MOV R2, RZ, RZ, -R10 ;  /* 0x000000ffff027224 */ /* 0x000fe400078e0a0a */
[----:B------:R-:W-:-:S04]  /*1cef0*/  IMAD.HI.U32 R10, R0, R9, RZ ;  /* 0x00000009000a7227 */ /* 0x000fc800078e00ff */
[----:B------:R-:W-:Y:S01]  /*1cf00*/  @!P3 IMAD.IADD R4, R4, 0x1, -R26 ;  /* 0x000000010404b824 */ /* 0x000fe200078e0a1a */
[----:B0-----:R-:W4:Y:S01]  /*1cf10*/  LDL.LU R15, [R1+0x674] ;  /* 0x00067400010f7983 */ /* 0x001f220000300800 */
[----:B------:R-:W-:-:S03]  /*1cf20*/  ISETP.GE.AND P3, PT, R29, RZ, PT ;  /* 0x000000ff1d00720c */ /* 0x000fc60003f66270 */
[----:B------:R-:W-:Y:S01]  /*1cf30*/  STL [R1+0x344], R12 ;  /* 0x0003440c01007387 */ /* 0x000fe20000100800 */
[----:B------:R-:W-:-:S03]  /*1cf40*/  IMAD.MOV R10, RZ, RZ, -R10 ;  /* 0x000000ffff0a7224 */ /* 0x000fc600078e0a0a */
[----:B------:R-:W5:Y:S01]  /*1cf50*/  LDL.LU R29, [R1+0x678] ;  /* 0x00067800011d7983 */ /* 0x000f620000300800 */
[----:B------:R-:W-:-:S05]  /*1cf60*/  IMAD R9, R26, R10, R9 ;  /* 0x0000000a1a097224 */ /* 0x000fca00078e0209 */
[----:B------:R-:W-:-:S13]  /*1cf70*/  ISETP.GT.U32.AND P2, PT, R26, R9, PT ;  /* 0x000000091a00720c */ /* 0x000fda0003f44070 */
[----:B------:R-:W-:Y:S01]  /*1cf80*/  @!P2 IMAD.IADD R9, R9, 0x1, -R26 ;  /* 0x000000010909a824 */ /* 0x000fe200078e0a1a */
[----:B------:R-:W-:Y:S02]  /*1cf90*/  ISETP.GE.AND P2, PT, R22, RZ, PT ;  /* 0x000000ff1600720c */ /* 0x000fe40003f46270 */
[----:B------:R-:W4:Y:S01]  /*1cfa0*/  LDL.LU R22, [R1+0x6ac] ;  /* 0x0006ac0001167983 */ /* 0x000f220000300800 */
[C---:B------:R-:W-:Y:S01]  /*1cfb0*/  ISETP.GT.U32.AND P5, PT, R26.reuse, R8, PT ;  /* 0x000000081a00720c */ /* 0x040fe20003fa4070 */
[----:B------:R-:W-:Y:S02]  /*1cfc0*/  IMAD R2, R26, R2, R7 ;  /* 0x000000021a027224 */ /* 0x000fe400078e0207 */
[----:B------:R-:W-:-:S03]  /*1cfd0*/  IMAD.HI.U32 R7, R0, R11, RZ ;  /* 0x0000000b00077227 */ /* 0x000fc600078e00ff */
[----:B------:R-:W-:-:S07]  /*1cfe0*/  ISETP.GT.U32.AND P4, PT, R26, R2, PT ;  /* 0x000000021a00720c */ /* 0x000fce0003f84070 */
[----:B------:R-:W-:-:S05]  /*1cff0*/  @!P5 IMAD.IADD R8, R8, 0x1, -R26 ;  /* 0x000000010808d824 */ /* 0x000fca00078e0a1a */
[----:B------:R-:W-:Y:S01]  /*1d000*/  ISETP.GT.U32.AND P5, PT, R26, R8, PT ;  /* 0x000000081a00720c */ /* 0x000fe20003fa4070 */
[----:B------:R-:W-:Y:S02]  /*1d010*/  IMAD.MOV R7, RZ, RZ, -R7 ;  /* 0x000000ffff077224 */ /* 0x000fe400078e0a07 */
[----:B------:R-:W-:Y:S02]  /*1d020*/  @!P4 IMAD.IADD R2, R2, 0x1, -R26 ;  /* 0x000000010202c824 */ /* 0x000fe400078e0a1a */
[----:B------:R-:W-:-:S03]  /*1d030*/  IMAD R10, R26, R7, R11 ;  /* 0x000000071a0a7224 */ /* 0x000fc600078e020b */
[----:B------:R-:W-:-:S05]  /*1d040*/  ISETP.GT.U32.AND P0, PT, R26, R2, PT ;  /* 0x000000021a00720c */ /* 0x000fca0003f04070 */
[----:B------:R-:W-:Y:S01]  /*1d050*/  @!P5 IMAD.IADD R8, R8, 0x1, -R26 ;  /* 0x000000010808d824 */ /* 0x000fe200078e0a1a */
[----:B------:R-:W-:Y:S02]  /*1d060*/  ISETP.GT.U32.AND P5, PT, R26, R10, PT ;  /* 0x0000000a1a00720c */ /* 0x000fe40003fa4070 */
[----:B------:R-:W-:Y:S01]  /*1d070*/  ISETP.GE.AND P4, PT, R14, RZ, PT ;  /* 0x000000ff0e00720c */ /* 0x000fe20003f86270 */
[----:B------:R-:W-:-:S04]  /*1d080*/  @!P1 IMAD.MOV R8, RZ, RZ, -R8 ;  /* 0x000000ffff089224 */ /* 0x000fc800078e0a08 */
[--C-:B------:R-:W-:Y:S01]  /*1d090*/  @!P0 IMAD.IADD R2, R2, 0x1, -R26.reuse ;  /* 0x0000000102028824 */ /* 0x100fe200078e0a1a */
[----:B------:R0:W-:Y:S05]  /*1d0a0*/  STL [R1+0x350], R8 ;  /* 0x0003500801007387 */ /* 0x0001ea0000100800 */
[----:B------:R-:W-:Y:S01]  /*1d0b0*/  @!P5 IMAD.IADD R10, R10, 0x1, -R26 ;  /* 0x000000010a0ad824 */ /* 0x000fe200078e0a1a */
[----:B------:R-:W-:Y:S01]  /*1d0c0*/  ISETP.GT.U32.AND P5, PT, R26, R9, PT ;  /* 0x000000091a00720c */ /* 0x000fe20003fa4070 */
[----:B------:R-:W-:Y:S02]  /*1d0d0*/  @!P6 IMAD.MOV R4, RZ, RZ, -R4 ;  /* 0x000000ffff04e224 */ /* 0x000fe400078e0a04 */
[----:B0-----:R-:W-:-:S04]  /*1d0e0*/  IMAD.MOV.U32 R8, RZ, RZ, R2 ;  /* 0x000000ffff087224 */ /* 0x001fc800078e0002 */
[----:B------:R-:W-:Y:S01]  /*1d0f0*/  @!P4 IMAD.MOV R8, RZ, RZ, -R8 ;  /* 0x000000ffff08c224 */ /* 0x000fe200078e0a08 */
[----:B------:R5:W-:Y:S05]  /*1d100*/  STL [R1+0x358], R4 ;  /* 0x0003580401007387 */ /* 0x000bea0000100800 */
[----:B------:R-:W-:Y:S01]  /*1d110*/  @!P5 IMAD.IADD R9, R9, 0x1, -R26 ;  /* 0x000000010909d824 */ /* 0x000fe200078e0a1a */
[----:B------:R-:W-:-:S03]  /*1d120*/  ISETP.GT.U32.AND P1, PT, R26, R10, PT ;  /* 0x0000000a1a00720c */ /* 0x000fc60003f24070 */
[----:B------:R-:W-:-:S04]  /*1d130*/  IMAD.MOV.U32 R12, RZ, RZ, R9 ;  /* 0x000000ffff0c7224 */ /* 0x000fc800078e0009 */
[----:B------:R-:W-:-:S06]  /*1d140*/  @!P3 IMAD.MOV R12, RZ, RZ, -R12 ;  /* 0x000000ffff0cb224 */ /* 0x000fcc00078e0a0c */
[----:B------:R-:W-:-:S04]  /*1d150*/  @!P1 IMAD.IADD R10, R10, 0x1, -R26 ;  /* 0x000000010a0a9824 */ /* 0x000fc800078e0a1a */
[----:B------:R-:W-:Y:S01]  /*1d160*/  @!P2 IMAD.MOV R10, RZ, RZ, -R10 ;  /* 0x000000ffff0aa224 */ /* 0x000fe200078e0a0a */
[----:B--2---:R-:W-:Y:S02]  /*1d170*/  IABS R7, R17 ;  /* 0x0000001100077213 */ /* 0x004fe40000000000 */
[----:B------:R-:W-:Y:S01]  /*1d180*/  ISETP.GE.AND P6, PT, R17, RZ, PT ;  /* 0x000000ff1100720c */ /* 0x000fe20003fc6270 */
[----:B------:R-:W-:Y:S02]  /*1d190*/  IMAD.MOV.U32 R17, RZ, RZ, R18 ;  /* 0x000000ffff117224 */ /* 0x000fe400078e0012 */
[----:B------:R-:W-:Y:S01]  /*1d1a0*/  IMAD.HI.U32 R11, R0, R7, RZ ;  /* 0x00000007000b7227 */ /* 0x000fe200078e00ff */
[----:B------:R-:W2:Y:S04]  /*1d1b0*/  LDL.LU R18, [R1+0x6a8] ;  /* 0x0006a80001127983 */ /* 0x000ea80000300800 */
[----:B------:R-:W-:Y:S01]  /*1d1c0*/  STL [R1+0x360], R8 ;  /* 0x0003600801007387 */ /* 0x000fe20000100800 */
[----:B------:R-:W-:-:S04]  /*1d1d0*/  IMAD.MOV R11, RZ, RZ, -R11 ;  /* 0x000000ffff0b7224 */ /* 0x000fc800078e0a0b */
[----:B------:R-:W-:Y:S01]  /*1d1e0*/  IMAD R7, R26, R11, R7 ;  /* 0x0000000b1a077224 */ /* 0x000fe200078e0207 */
[----:B---3--:R-:W-:Y:S02]  /*1d1f0*/  IABS R6, R16 ;  /* 0x0000001000067213 */ /* 0x008fe40000000000 */
[----:B------:R-:W-:Y:S02]  /*1d200*/  ISETP.GE.AND P5, PT, R16, RZ, PT ;  /* 0x000000ff1000720c */ /* 0x000fe40003fa6270 */
[----:B------:R-:W3:Y:S01]  /*1d210*/  LDL.LU R16, [R1+0x690] ;  /* 0x0006900001107983 */ /* 0x000ee20000300800 */
[----:B------:R-:W-:Y:S01]  /*1d220*/  IMAD.HI.U32 R5, R0, R6, RZ ;  /* 0x0000000600057227 */ /* 0x000fe200078e00ff */
[----:B------:R-:W-:-:S03]  /*1d230*/  ISETP.GT.U32.AND P0, PT, R26, R7, PT ;  /* 0x000000071a00720c */ /* 0x000fc60003f04070 */
[----:B------:R-:W-:-:S04]  /*1d240*/  IMAD.MOV R5, RZ, RZ, -R5 ;  /* 0x000000ffff057224 */ /* 0x000fc800078e0a05 */
[----:B------:R-:W-:-:S05]  /*1d250*/  IMAD R6, R26, R5, R6 ;  /* 0x000000051a067224 */ /* 0x000fca00078e0206 */
[----:B------:R-:W-:Y:S01]  /*1d260*/  ISETP.GT.U32.AND P4, PT, R26, R6, PT ;  /* 0x000000061a00720c */ /* 0x000fe20003f84070 */
[--C-:B------:R-:W-:Y:S01]  /*1d270*/  @!P0 IMAD.IADD R7, R7, 0x1, -R26.reuse ;  /* 0x0000000107078824 */ /* 0x100fe200078e0a1a */
[----:B------:R-:W-:Y:S04]  /*1d280*/  STL [R1+0x35c], R12 ;  /* 0x00035c0c01007387 */ /* 0x000fe80000100800 */
[----:B------:R-:W-:Y:S07]  /*1d290*/  STL [R1+0x354], R10 ;  /* 0x0003540a01007387 */ /* 0x000fee0000100800 */
[----:B------:R-:W-:Y:S01]  /*1d2a0*/  @!P4 IMAD.IADD R6, R6, 0x1, -R26 ;  /* 0x000000010606c824 */ /* 0x000fe200078e0a1a */
[----:B------:R-:W-:-:S04]  /*1d2b0*/  ISETP.GT.U32.AND P3, PT, R26, R7, PT ;  /* 0x000000071a00720c */ /* 0x000fc80003f64070 */
[----:B------:R-:W-:-:S09]  /*1d2c0*/  ISETP.GT.U32.AND P4, PT, R26, R6, PT ;  /* 0x000000061a00720c */ /* 0x000fd20003f84070 */
[----:B------:R-:W-:-:S04]  /*1d2d0*/  @!P3 IMAD.IADD R7, R7, 0x1, -R26 ;  /* 0x000000010707b824 */ /* 0x000fc800078e0a1a */
[----:B------:R-:W-:Y:S01]  /*1d2e0*/  @!P4 IMAD.IADD R6, R6, 0x1, -R26 ;  /* 0x000000010606c824 */ /* 0x000fe200078e0a1a */
[----:B-----5:R-:W-:Y:S02]  /*1d2f0*/  IABS R4, R29 ;  /* 0x0000001d00047213 */ /* 0x020fe40000000000 */
[----:B------:R-:W-:Y:S02]  /*1d300*/  ISETP.GE.AND P0, PT, R29, RZ, PT ;  /* 0x000000ff1d00720c */ /* 0x000fe40003f06270 */
[----:B------:R-:W5:Y:S01]  /*1d310*/  LDL.LU R29, [R1+0x6b0] ;  /* 0x0006b000011d7983 */ /* 0x000f620000300800 */
[----:B------:R-:W-:-:S05]  /*1d320*/  @!P6 IMAD.MOV R7, RZ, RZ, -R7 ;  /* 0x000000ffff07e224 */ /* 0x000fca00078e0a07 */
[----:B------:R-:W-:Y:S01]  /*1d330*/  STL [R1+0x34c], R7 ;  /* 0x00034c0701007387 */ /* 0x000fe20000100800 */
[----:B----4-:R-:W-:Y:S02]  /*1d340*/  IABS R2, R22 ;  /* 0x0000001600027213 */ /* 0x010fe40000000000 */
[----:B------:R-:W-:Y:S01]  /*1d350*/  ISETP.GE.AND P2, PT, R22, RZ, PT ;  /* 0x000000ff1600720c */ /* 0x000fe20003f46270 */
[----:B------:R-:W-:-:S04]  /*1d360*/  IMAD.MOV.U32 R22, RZ, RZ, R6 ;  /* 0x000000ffff167224 */ /* 0x000fc800078e0006 */
[----:B------:R-:W-:-:S05]  /*1d370*/  @!P5 IMAD.MOV R22, RZ, RZ, -R22 ;  /* 0x000000ffff16d224 */ /* 0x000fca00078e0a16 */
[----:B------:R0:W-:Y:S04]  /*1d380*/  STL [R1+0x348], R22 ;  /* 0x0003481601007387 */ /* 0x0001e80000100800 */
[----:B0-----:R-:W4:Y:S01]  /*1d390*/  LDL.LU R22, [R1+0x6b8] ;  /* 0x0006b80001167983 */ /* 0x001f220000300800 */
[----:B------:R-:W-:Y:S01]  /*1d3a0*/  IABS R5, R15 ;  /* 0x0000000f00057213 */ /* 0x000fe20000000000 */
[----:B------:R-:W-:-:S04]  /*1d3b0*/  IMAD.HI.U32 R8, R0, R4, RZ ;  /* 0x0000000400087227 */ /* 0x000fc800078e00ff */
[----:B------:R-:W-:-:S04]  /*1d3c0*/  IMAD.HI.U32 R11, R0, R5, RZ ;  /* 0x00000005000b7227 */ /* 0x000fc800078e00ff */
[----:B------:R-:W-:Y:S02]  /*1d3d0*/  IMAD.MOV R9, RZ, RZ, -R11 ;  /* 0x000000ffff097224 */ /* 0x000fe400078e0a0b */
[----:B------:R-:W-:Y:S02]  /*1d3e0*/  IMAD.MOV R8, RZ, RZ, -R8 ;  /* 0x000000ffff087224 */ /* 0x000fe400078e0a08 */
[C---:B------:R-:W-:Y:S02]  /*1d3f0*/  IMAD R5, R26.reuse, R9, R5 ;  /* 0x000000091a057224 */ /* 0x040fe400078e0205 */
[----:B------:R-:W-:-:S03]  /*1d400*/  IMAD R4, R26, R8, R4 ;  /* 0x000000081a047224 */ /* 0x000fc600078e0204 */
[----:B------:R-:W-:Y:S01]  /*1d410*/  ISETP.GT.U32.AND P3, PT, R26, R5, PT ;  /* 0x000000051a00720c */ /* 0x000fe20003f64070 */
[----:B------:R-:W-:Y:S01]  /*1d420*/  IMAD.HI.U32 R12, R0, R2, RZ ;  /* 0x00000002000c7227 */ /* 0x000fe200078e00ff */
[----:B------:R-:W-:-:S03]  /*1d430*/  ISETP.GT.U32.AND P4, PT, R26, R4, PT ;  /* 0x000000041a00720c */ /* 0x000fc60003f84070 */
[----:B------:R-:W-:-:S04]  /*1d440*/  IMAD.MOV R12, RZ, RZ, -R12 ;  /* 0x000000ffff0c7224 */ /* 0x000fc800078e0a0c */
[----:B------:R-:W-:-:S04]  /*1d450*/  IMAD R2, R26, R12, R2 ;  /* 0x0000000c1a027224 */ /* 0x000fc800078e0202 */
[--C-:B------:R-:W-:Y:S01]  /*1d460*/  @!P3 IMAD.IADD R5, R5, 0x1, -R26.reuse ;  /* 0x000000010505b824 */ /* 0x100fe200078e0a1a */
[----:B------:R-:W-:Y:S01]  /*1d470*/  ISETP.GT.U32.AND P3, PT, R26, R2, PT ;  /* 0x000000021a00720c */ /* 0x000fe20003f64070 */
[----:B------:R-:W-:Y:S01]  /*1d480*/  @!P4 IMAD.IADD R4, R4, 0x1, -R26 ;  /* 0x000000010404c824 */ /* 0x000fe200078e0a1a */
[----:B------:R-:W-:Y:S02]  /*1d490*/  IABS R9, R19 ;  /* 0x0000001300097213 */ /* 0x000fe40000000000 */
[----:B------:R-:W-:Y:S02]  /*1d4a0*/  ISETP.GT.U32.AND P6, PT, R26, R5, PT ;  /* 0x000000051a00720c */ /* 0x000fe40003fc4070 */
[----:B------:R-:W-:Y:S01]  /*1d4b0*/  IABS R10, R17 ;  /* 0x00000011000a7213 */ /* 0x000fe20000000000 */
[----:B------:R-:W-:Y:S01]  /*1d4c0*/  IMAD.HI.U32 R13, R0, R9, RZ ;  /* 0x00000009000d7227 */ /* 0x000fe200078e00ff */
[----:B------:R-:W-:Y:S02]  /*1d4d0*/  ISETP.GT.U32.AND P4, PT, R26, R4, PT ;  /* 0x000000041a00720c */ /* 0x000fe40003f84070 */
[----:B------:R-:W-:Y:S01]  /*1d4e0*/  ISETP.GE.AND P1, PT, R15, RZ, PT ;  /* 0x000000ff0f00720c */ /* 0x000fe20003f26270 */
[----:B------:R-:W-:-:S04]  /*1d4f0*/  IMAD.HI.U32 R14, R0, R10, RZ ;  /* 0x0000000a000e7227 */ /* 0x000fc800078e00ff */
[----:B------:R-:W-:Y:S02]  /*1d500*/  IMAD.MOV R13, RZ, RZ, -R13 ;  /* 0x000000ffff0d7224 */ /* 0x000fe400078e0a0d */
[----:B------:R-:W-:Y:S02]  /*1d510*/  @!P3 IMAD.IADD R2, R2, 0x1, -R26 ;  /* 0x000000010202b824 */ /* 0x000fe400078e0a1a */
[----:B------:R-:W-:Y:S02]  /*1d520*/  IMAD.MOV R14, RZ, RZ, -R14 ;  /* 0x000000ffff0e7224 */ /* 0x000fe400078e0a0e */
[C---:B------:R-:W-:Y:S02]  /*1d530*/  IMAD R9, R26.reuse, R13, R9 ;  /* 0x0000000d1a097224 */ /* 0x040fe400078e0209 */
[----:B------:R-:W-:Y:S01]  /*1d540*/  @!P6 IMAD.IADD R5, R5, 0x1, -R26 ;  /* 0x000000010505e824 */ /* 0x000fe200078e0a1a */
[C---:B------:R-:W-:Y:S01]  /*1d550*/  ISETP.GT.U32.AND P3, PT, R26.reuse, R2, PT ;  /* 0x000000021a00720c */ /* 0x040fe20003f64070 */
[----:B------:R-:W-:-:S02]  /*1d560*/  IMAD R14, R26, R14, R10 ;  /* 0x0000000e1a0e7224 */ /* 0x000fc400078e020a */
[----:B------:R-:W-:Y:S01]  /*1d570*/  @!P4 IMAD.IADD R4, R4, 0x1, -R26 ;  /* 0x000000010404c824 */ /* 0x000fe200078e0a1a */
[----:B------:R-:W-:Y:S01]  /*1d580*/  ISETP.GT.U32.AND P4, PT, R26, R9, PT ;  /* 0x000000091a00720c */ /* 0x000fe20003f84070 */
[----:B------:R-:W-:Y:S02]  /*1d590*/  IMAD.MOV.U32 R7, RZ, RZ, R17 ;  /* 0x000000ffff077224 */ /* 0x000fe400078e0011 */
[----:B------:R-:W4:Y:S01]  /*1d5a0*/  LDL.LU R17, [R1+0x6c4] ;  /* 0x0006c40001117983 */ /* 0x000f220000300800 */
[----:B------:R-:W-:-:S05]  /*1d5b0*/  IMAD.MOV.U32 R13, RZ, RZ, R4 ;  /* 0x000000ffff0d7224 */ /* 0x000fca00078e0004 */
[----:B------:R-:W-:-:S04]  /*1d5c0*/  @!P3 IMAD.IADD R2, R2, 0x1, -R26 ;  /* 0x000000010202b824 */ /* 0x000fc800078e0a1a */
[----:B------:R-:W-:Y:S02]  /*1d5d0*/  @!P4 IMAD.IADD R9, R9, 0x1, -R26 ;  /* 0x000000010909c824 */ /* 0x000fe400078e0a1a */
[----:B------:R-:W-:Y:S01]  /*1d5e0*/  @!P0 IMAD.MOV R13, RZ, RZ, -R13 ;  /* 0x000000ffff0d8224 */ /* 0x000fe200078e0a0d */
[----:B--2---:R-:W-:-:S05]  /*1d5f0*/  IABS R11, R18 ;  /* 0x00000012000b7213 */ /* 0x004fca0000000000 */
[----:B------:R-:W-:Y:S01]  /*1d600*/  IMAD.HI.U32 R15, R0, R11, RZ ;  /* 0x0000000b000f7227 */ /* 0x000fe200078e00ff */
[----:B---3--:R-:W-:-:S05]  /*1d610*/  IABS R8, R16 ;  /* 0x0000001000087213 */ /* 0x008fca0000000000 */
[----:B------:R-:W-:-:S04]  /*1d620*/  IMAD.HI.U32 R12, R0, R8, RZ ;  /* 0x00000008000c7227 */ /* 0x000fc800078e00ff */
[----:B------:R-:W-:Y:S01]  /*1d630*/  IMAD.MOV R12, RZ, RZ, -R12 ;  /* 0x000000ffff0c7224 */ /* 0x000fe200078e0a0c */
[----:B------:R-:W-:Y:S01]  /*1d640*/  ISETP.GE.AND P5, PT, R16, RZ, PT ;  /* 0x000000ff1000720c */ /* 0x000fe20003fa6270 */
[----:B------:R-:W-:Y:S02]  /*1d650*/  IMAD.MOV.U32 R16, RZ, RZ, R5 ;  /* 0x000000ffff107224 */ /* 0x000fe400078e0005 */
[C---:B------:R-:W-:Y:S02]  /*1d660*/  IMAD R8, R26.reuse, R12, R8 ;  /* 0x0000000c1a087224 */ /* 0x040fe400078e0208 */
[----:B------:R-:W-:Y:S02]  /*1d670*/  IMAD.MOV R15, RZ, RZ, -R15 ;  /* 0x000000ffff0f7224 */ /* 0x000fe400078e0a0f */
[----:B------:R-:W-:Y:S01]  /*1d680*/  @!P1 IMAD.MOV R16, RZ, RZ, -R16 ;  /* 0x000000ffff109224 */ /* 0x000fe200078e0a10 */
[C---:B------:R-:W-:Y:S02]  /*1d690*/  ISETP.GT.U32.AND P6, PT, R26.reuse, R8, PT ;  /* 0x000000081a00720c */ /* 0x040fe40003fc4070 */
[C---:B------:R-:W-:Y:S01]  /*1d6a0*/  ISETP.GT.U32.AND P1, PT, R26.reuse, R14, PT ;  /* 0x0000000e1a00720c */ /* 0x040fe20003f24070 */
[----:B------:R-:W-:-:S02]  /*1d6b0*/  IMAD R11, R26, R15, R11 ;  /* 0x0000000f1a0b7224 */ /* 0x000fc400078e020b */
[----:B------:R-:W-:Y:S02]  /*1d6c0*/  IMAD.MOV.U32 R12, RZ, RZ, R19 ;  /* 0x000000ffff0c7224 */ /* 0x000fe400078e0013 */
[----:B------:R-:W2:Y:S01]  /*1d6d0*/  LDL.LU R19, [R1+0x6c8] ;  /* 0x0006c80001137983 */ /* 0x000ea20000300800 */
[----:B------:R-:W-:-:S05]  /*1d6e0*/  ISETP.GT.U32.AND P3, PT, R26, R11, PT ;  /* 0x0000000b1a00720c */ /* 0x000fca0003f64070 */
[--C-:B------:R-:W-:Y:S02]  /*1d6f0*/  @!P6 IMAD.IADD R8, R8, 0x1, -R26.reuse ;  /* 0x000000010808e824 */ /* 0x100fe400078e0a1a */
[----:B------:R-:W-:Y:S01]  /*1d700*/  @!P1 IMAD.IADD R14, R14, 0x1, -R26 ;  /* 0x000000010e0e9824 */ /* 0x000fe200078e0a1a */
[C---:B------:R-:W-:Y:S02]  /*1d710*/  ISETP.GT.U32.AND P1, PT, R26.reuse, R9, PT ;  /* 0x000000091a00720c */ /* 0x040fe40003f24070 */
[----:B------:R-:W-:-:S03]  /*1d720*/  ISETP.GT.U32.AND P4, PT, R26, R8, PT ;  /* 0x000000081a00720c */ /* 0x000fc60003f84070 */
[----:B------:R-:W-:Y:S01]  /*1d730*/  @!P3 IMAD.IADD R11, R11, 0x1, -R26 ;  /* 0x000000010b0bb824 */ /* 0x000fe200078e0a1a */
[----:B------:R-:W-:-:S04]  /*1d740*/  ISETP.GE.AND P6, PT, R7, RZ, PT ;  /* 0x000000ff0700720c */ /* 0x000fc80003fc6270 */
[----:B------:R-:W-:-:S03]  /*1d750*/  ISETP.GT.U32.AND P3, PT, R26, R11, PT ;  /* 0x0000000b1a00720c */ /* 0x000fc60003f64070 */
[--C-:B------:R-:W-:Y:S01]  /*1d760*/  @!P1 IMAD.IADD R9, R9, 0x1, -R26.reuse ;  /* 0x0000000109099824 */ /* 0x100fe200078e0a1a */
[----:B------:R0:W-:Y:S01]  /*1d770*/  STL [R1+0x340], R16 ;  /* 0x0003401001007387 */ /* 0x0001e20000100800 */
[----:B------:R-:W-:Y:S01]  /*1d780*/  @!P4 IMAD.IADD R8, R8, 0x1, -R26 ;  /* 0x000000010808c824 */ /* 0x000fe200078e0a1a */
[----:B-----5:R-:W-:Y:S01]  /*1d790*/  IABS R6, R29 ;  /* 0x0000001d00067213 */ /* 0x020fe20000000000 */
[----:B------:R-:W-:Y:S01]  /*1d7a0*/  IMAD.MOV.U32 R7, RZ, RZ, R2 ;  /* 0x000000ffff077224 */ /* 0x000fe200078e0002 */
[----:B0-----:R-:W3:Y:S03]  /*1d7b0*/  LDL.LU R16, [R1+0x6cc] ;  /* 0x0006cc0001107983 */ /* 0x001ee60000300800 */
[----:B------:R-:W-:-:S04]  /*1d7c0*/  IMAD.MOV.U32 R4, RZ, RZ, R6 ;  /* 0x000000ffff047224 */ /* 0x000fc800078e0006 */
[----:B------:R-:W-:-:S04]  /*1d7d0*/  IMAD.HI.U32 R6, R0, R4, RZ ;  /* 0x0000000400067227 */ /* 0x000fc800078e00ff */
[----:B------:R-:W-:-:S04]  /*1d7e0*/  IMAD.MOV R6, RZ, RZ, -R6 ;  /* 0x000000ffff067224 */ /* 0x000fc800078e0a06 */
[C---:B------:R-:W-:Y:S01]  /*1d7f0*/  IMAD R4, R26.reuse, R6, R4 ;  /* 0x000000061a047224 */ /* 0x040fe200078e0204 */
[----:B------:R0:W-:Y:S04]  /*1d800*/  STL [R1+0x33c], R13 ;  /* 0x00033c0d01007387 */ /* 0x0001e80000100800 */
[----:B------:R-:W-:Y:S01]  /*1d810*/  ISETP.GT.U32.AND P1, PT, R26, R4, PT ;  /* 0x000000041a00720c */ /* 0x000fe20003f24070 */
[----:B------:R-:W-:Y:S02]  /*1d820*/  @!P2 IMAD.MOV R7, RZ, RZ, -R7 ;  /* 0x000000ffff07a224 */ /* 0x000fe400078e0a07 */
[----:B0-----:R-:W-:-:S03]  /*1d830*/  IMAD.MOV.U32 R13, RZ, RZ, R8 ;  /* 0x000000ffff0d7224 */ /* 0x001fc600078e0008 */
[----:B------:R2:W-:Y:S01]  /*1d840*/  STL [R1+0x338], R7 ;  /* 0x0003380701007387 */ /* 0x0005e20000100800 */
[----:B------:R-:W-:Y:S01]  /*1d850*/  ISETP.GE.AND P4, PT, R18, RZ, PT ;  /* 0x000000ff1200720c */ /* 0x000fe20003f86270 */
[----:B------:R-:W-:Y:S02]  /*1d860*/  @!P5 IMAD.MOV R13, RZ, RZ, -R13 ;  /* 0x000000ffff0dd224 */ /* 0x000fe400078e0a0d */
[----:B------:R-:W5:Y:S01]  /*1d870*/  LDL.LU R18, [R1+0x6f4] ;  /* 0x0006f40001127983 */ /* 0x000f620000300800 */
[--C-:B------:R-:W-:Y:S01]  /*1d880*/  @!P3 IMAD.IADD R11, R11, 0x1, -R26.reuse ;  /* 0x000000010b0bb824 */ /* 0x100fe200078e0a1a */
[----:B------:R-:W-:Y:S01]  /*1d890*/  ISETP.GE.AND P3, PT, R29, RZ, PT ;  /* 0x000000ff1d00720c */ /* 0x000fe20003f66270 */
[----:B------:R-:W-:Y:S01]  /*1d8a0*/  @!P1 IMAD.IADD R4, R4, 0x1, -R26 ;  /* 0x0000000104049824 */ /* 0x000fe200078e0a1a */
[----:B------:R-:W5:Y:S01]  /*1d8b0*/  LDL.LU R29, [R1+0x6e8] ;  /* 0x0006e800011d7983 */ /* 0x000f620000300800 */
[----:B----4-:R-:W-:-:S03]  /*1d8c0*/  IABS R5, R22 ;  /* 0x0000001600057213 */ /* 0x010fc60000000000 */
[----:B------:R-:W-:Y:S01]  /*1d8d0*/  STL [R1+0x334], R13 ;  /* 0x0003340d01007387 */ /* 0x000fe20000100800 */
[----:B------:R-:W-:-:S03]  /*1d8e0*/  ISETP.GE.AND P1, PT, R22, RZ, PT ;  /* 0x000000ff1600720c */ /* 0x000fc60003f26270 */
[----:B------:R-:W4:Y:S01]  /*1d8f0*/  LDL.LU R22, [R1+0x6f8] ;  /* 0x0006f80001167983 */ /* 0x000f220000300800 */
[----:B------:R-:W-:Y:S01]  /*1d900*/  ISETP.GT.U32.AND P2, PT, R26, R14, PT ;  /* 0x0000000e1a00720c */ /* 0x000fe20003f44070 */
[----:B------:R-:W-:-:S04]  /*1d910*/  IMAD.HI.U32 R2, R0, R5, RZ ;  /* 0x0000000500027227 */ /* 0x000fc800078e00ff */
[----:B------:R-:W-:-:S04]  /*1d920*/  IMAD.MOV R2, RZ, RZ, -R2 ;  /* 0x000000ffff027224 */ /* 0x000fc800078e0a02 */
[----:B------:R-:W-:-:S04]  /*1d930*/  IMAD R2, R26, R2, R5 ;  /* 0x000000021a027224 */ /* 0x000fc800078e0205 */
[----:B------:R-:W-:Y:S01]  /*1d940*/  @!P2 IMAD.IADD R14, R14, 0x1, -R26 ;  /* 0x000000010e0ea824 */ /* 0x000fe200078e0a1a */
[----:B------:R-:W-:Y:S02]  /*1d950*/  ISETP.GT.U32.AND P2, PT, R26, R2, PT ;  /* 0x000000021a00720c */ /* 0x000fe40003f44070 */
[----:B------:R-:W-:Y:S02]  /*1d960*/  ISETP.GE.AND P0, PT, R12, RZ, PT ;  /* 0x000000ff0c00720c */ /* 0x000fe40003f06270 */
[----:B------:R-:W-:-:S09]  /*1d970*/  ISETP.GT.U32.AND P5, PT, R26, R4, PT ;  /* 0x000000041a00720c */ /* 0x000fd20003fa4070 */
[----:B------:R-:W-:-:S05]  /*1d980*/  @!P2 IMAD.IADD R2, R2, 0x1, -R26 ;  /* 0x000000010202a824 */ /* 0x000fca00078e0a1a */
[----:B------:R-:W-:Y:S01]  /*1d990*/  ISETP.GT.U32.AND P2, PT, R26, R2, PT ;  /* 0x000000021a00720c */ /* 0x000fe20003f44070 */
[----:B------:R-:W-:Y:S02]  /*1d9a0*/  @!P0 IMAD.MOV R9, RZ, RZ, -R9 ;  /* 0x000000ffff098224 */ /* 0x000fe400078e0a09 */
[----:B------:R-:W-:-:S03]  /*1d9b0*/  @!P4 IMAD.MOV R11, RZ, RZ, -R11 ;  /* 0x000000ffff0bc224 */ /* 0x000fc600078e0a0b */
[----:B------:R0:W-:Y:S01]  /*1d9c0*/  STL [R1+0x330], R9 ;  /* 0x0003300901007387 */ /* 0x0001e20000100800 */
[----:B------:R-:W-:-:S05]  /*1d9d0*/  IABS R10, R17 ;  /* 0x00000011000a7213 */ /* 0x000fca0000000000 */
[----:B------:R-:W-:-:S04]  /*1d9e0*/  IMAD.HI.U32 R6, R0, R10, RZ ;  /* 0x0000000a00067227 */ /* 0x000fc800078e00ff */
[----:B------:R-:W-:-:S04]  /*1d9f0*/  IMAD.MOV R6, RZ, RZ, -R6 ;  /* 0x000000ffff067224 */ /* 0x000fc800078e0a06 */
[----:B------:R-:W-:Y:S02]  /*1da00*/  IMAD R10, R26, R6, R10 ;  /* 0x000000061a0a7224 */ /* 0x000fe400078e020a */
[----:B------:R-:W-:-:S03]  /*1da10*/  @!P2 IMAD.IADD R2, R2, 0x1, -R26 ;  /* 0x000000010202a824 */ /* 0x000fc600078e0a1a */
[----:B------:R-:W-:Y:S01]  /*1da20*/  ISETP.GT.U32.AND P0, PT, R26, R10, PT ;  /* 0x0000000a1a00720c */ /* 0x000fe20003f04070 */
[----:B------:R-:W-:-:S04]  /*1da30*/  @!P5 IMAD.IADD R4, R4, 0x1, -R26 ;  /* 0x000000010404d824 */ /* 0x000fc800078e0a1a */
[----:B------:R-:W-:-:S08]  /*1da40*/  @!P3 IMAD.MOV R4, RZ, RZ, -R4 ;  /* 0x000000ffff04b224 */ /* 0x000fd000078e0a04 */
[----:B------:R-:W-:Y:S01]  /*1da50*/  @!P0 IMAD.IADD R10, R10, 0x1, -R26 ;  /* 0x000000010a0a8824 */ /* 0x000fe200078e0a1a */
[----:B--2---:R-:W-:-:S05]  /*1da60*/  IABS R7, R19 ;  /* 0x0000001300077213 */ /* 0x004fca0000000000 */
[----:B------:R-:W-:-:S04]  /*1da70*/  IMAD.HI.U32 R12, R0, R7, RZ ;  /* 0x00000007000c7227 */ /* 0x000fc800078e00ff */
[----:B------:R-:W-:Y:S02]  /*1da80*/  IMAD.MOV R8, RZ, RZ, -R12 ;  /* 0x000000ffff087224 */ /* 0x000fe400078e0a0c */
[----:B------:R-:W-:-:S04]  /*1da90*/  IMAD.MOV.U32 R12, RZ, RZ, R14 ;  /* 0x000000ffff0c7224 */ /* 0x000fc800078e000e */
[----:B------:R-:W-:Y:S01]  /*1daa0*/  @!P6 IMAD.MOV R12, RZ, RZ, -R12 ;  /* 0x000000ffff0ce224 */ /* 0x000fe200078e0a0c */
[----:B------:R-:W-:-:S04]  /*1dab0*/  ISETP.GE.AND P6, PT, R17, RZ, PT ;  /* 0x000000ff1100720c */ /* 0x000fc80003fc6270 */
[----:B------:R-:W-:Y:S01]  /*1dac0*/  STL [R1+0x32c], R12 ;  /* 0x00032c0c01007387 */ /* 0x000fe20000100800 */
[----:B0-----:R-:W-:-:S03]  /*1dad0*/  IMAD R9, R26, R8, R7 ;  /* 0x000000081a097224 */ /* 0x001fc600078e0207 */
[----:B------:R-:W-:Y:S01]  /*1dae0*/  STL [R1+0x320], R11 ;  /* 0x0003200b01007387 */ /* 0x000fe20000100800 */
[----:B------:R-:W-:-:S03]  /*1daf0*/  IMAD.MOV.U32 R7, RZ, RZ, R2 ;  /* 0x000000ffff077224 */ /* 0x000fc600078e0002 */
[----:B------:R-:W2:Y:S01]  /*1db00*/  LDL R17, [R1+0x6fc] ;  /* 0x0006fc0001117983 */ /* 0x000ea20000100800 */
[----:B------:R-:W-:Y:S01]  /*1db10*/  @!P1 IMAD.MOV R7, RZ, RZ, -R7 ;  /* 0x000000ffff079224 */ /* 0x000fe200078e0a07 */
[----:B------:R-:W-:Y:S02]  /*1db20*/  ISETP.GE.AND P4, PT, R19, RZ, PT ;  /* 0x000000ff1300720c */ /* 0x000fe40003f86270 */
[----:B------:R-:W2:Y:S04]  /*1db30*/  LDL R19, [R1+0x700] ;  /* 0x0007000001137983 */ /* 0x000ea80000100800 */
[----:B------:R0:W-:Y:S04]  /*1db40*/  STL [R1+0x324], R4 ;  /* 0x0003240401007387 */ /* 0x0001e80000100800 */
[----:B------:R2:W-:Y:S01]  /*1db50*/  STL [R1+0x328], R7 ;  /* 0x0003280701007387 */ /* 0x0005e20000100800 */
[----:B---3--:R-:W-:-:S02]  /*1db60*/  IABS R5, R16 ;  /* 0x0000001000057213 */ /* 0x008fc40000000000 */
[----:B------:R-:W-:Y:S02]  /*1db70*/  ISETP.GE.AND P5, PT, R16, RZ, PT ;  /* 0x000000ff1000720c */ /* 0x000fe40003fa6270 */
[----:B-----5:R-:W-:Y:S02]  /*1db80*/  ISETP.GE.AND P0, PT, R18, RZ, PT ;  /* 0x000000ff1200720c */ /* 0x020fe40003f06270 */
[----:B0-----:R-:W-:Y:S02]  /*1db90*/  IABS R4, R18 ;  /* 0x0000001200047213 */ /* 0x001fe40000000000 */
[----:B------:R-:W3:Y:S01]  /*1dba0*/  LDL.LU R18, [R1+0x704] ;  /* 0x0007040001127983 */ /* 0x000ee20000300800 */
[----:B----4-:R-:W-:Y:S02]  /*1dbb0*/  ISETP.GE.AND P1, PT, R22, RZ, PT ;  /* 0x000000ff1600720c */ /* 0x010fe40003f26270 */
[----:B------:R-:W-:Y:S02]  /*1dbc0*/  IABS R2, R22 ;  /* 0x0000001600027213 */ /* 0x000fe40000000000 */
[----:B------:R-:W4:Y:S04]  /*1dbd0*/  LDL.LU R22, [R1+0x70c] ;  /* 0x00070c0001167983 */ /* 0x000f280000300800 */
[----:B------:R-:W5:Y:S01]  /*1dbe0*/  LDL.LU R16, [R1+0x724] ;  /* 0x0007240001107983 */ /* 0x000f620000300800 */
[----:B------:R-:W-:-:S02]  /*1dbf0*/  ISETP.GT.U32.AND P2, PT, R26, R9, PT ;  /* 0x000000091a00720c */ /* 0x000fc40003f44070 */
[----:B------:R-:W-:Y:S01]  /*1dc00*/  ISETP.GT.U32.AND P3, PT, R26, R10, PT ;  /* 0x0000000a1a00720c */ /* 0x000fe20003f64070 */
[----:B------:R-:W-:-:S10]  /*1dc10*/  IMAD.HI.U32 R6, R0, R5, RZ ;  /* 0x0000000500067227 */ /* 0x000fd400078e00ff */
[----:B------:R-:W-:-:S05]  /*1dc20*/  @!P2 IMAD.IADD R9, R9, 0x1, -R26 ;  /* 0x000000010909a824 */ /* 0x000fca00078e0a1a */
[----:B------:R-:W-:Y:S01]  /*1dc30*/  ISETP.GT.U32.AND P2, PT, R26, R9, PT ;  /* 0x000000091a00720c */ /* 0x000fe20003f44070 */
[----:B------:R-:W-:Y:S02]  /*1dc40*/  IMAD.MOV R6, RZ, RZ, -R6 ;  /* 0x000000ffff067224 */ /* 0x000fe400078e0a06 */
[----:B------:R-:W-:Y:S02]  /*1dc50*/  @!P3 IMAD.IADD R10, R10, 0x1, -R26 ;  /* 0x000000010a0ab824 */ /* 0x000fe400078e0a1a */
[----:B------:R-:W-:Y:S01]  /*1dc60*/  IMAD R5, R26, R6, R5 ;  /* 0x000000061a057224 */ /* 0x000fe200078e0205 */
[----:B------:R-:W-:Y:S01]  /*1dc70*/  IABS R6, R29 ;  /* 0x0000001d00067213 */ /* 0x000fe20000000000 */
[----:B------:R-:W-:-:S04]  /*1dc80*/  IMAD.HI.U32 R11, R0, R4, RZ ;  /* 0x00000004000b7227 */ /* 0x000fc800078e00ff */
[----:B------:R-:W-:-:S04]  /*1dc90*/  IMAD.HI.U32 R14, R0, R2, RZ ;  /* 0x00000002000e7227 */ /* 0x000fc800078e00ff */
[----:B------:R-:W-:Y:S02]  /*1dca0*/  @!P2 IMAD.IADD R9, R9, 0x1, -R26 ;  /* 0x000000010909a824 */ /* 0x000fe400078e0a1a */
[----:B------:R-:W-:Y:S02]  /*1dcb0*/  @!P6 IMAD.MOV R10, RZ, RZ, -R10 ;  /* 0x000000ffff0ae224 */ /* 0x000fe400078e0a0a */
[----:B------:R-:W-:Y:S02]  /*1dcc0*/  IMAD.MOV R11, RZ, RZ, -R11 ;  /* 0x000000ffff0b7224 */ /* 0x000fe400078e0a0b */
[----:B------:R-:W-:Y:S02]  /*1dcd0*/  IMAD.MOV R14, RZ, RZ, -R14 ;  /* 0x000000ffff0e7224 */ /* 0x000fe400078e0a0e */
[----:B------:R-:W-:Y:S02]  /*1dce0*/  @!P4 IMAD.MOV R9, RZ, RZ, -R9 ;  /* 0x000000ffff09c224 */ /* 0x000fe400078e0a09 */
[----:B------:R-:W-:Y:S01]  /*1dcf0*/  IMAD.HI.U32 R13, R0, R6, RZ ;  /* 0x00000006000d7227 */ /* 0x000fe200078e00ff */
[C---:B------:R-:W-:Y:S01]  /*1dd00*/  ISETP.GT.U32.AND P3, PT, R26.reuse, R5, PT ;  /* 0x000000051a00720c */ /* 0x040fe20003f64070 */
[----:B------:R-:W-:Y:S02]  /*1dd10*/  STL [R1+0x31c], R10 ;  /* 0x00031c0a01007387 */ /* 0x000fe40000100800 */
[----:B------:R-:W-:-:S02]  /*1dd20*/  IMAD R4, R26, R11, R4 ;  /* 0x0000000b1a047224 */ /* 0x000fc400078e0204 */
[----:B------:R-:W-:Y:S01]  /*1dd30*/  IMAD R2, R26, R14, R2 ;  /* 0x0000000e1a027224 */ /* 0x000fe200078e0202 */
[----:B------:R0:W-:Y:S01]  /*1dd40*/  STL [R1+0x318], R9 ;  /* 0x0003180901007387 */ /* 0x0001e20000100800 */
[----:B------:R-:W-:-:S04]  /*1dd50*/  IMAD.MOV R13, RZ, RZ, -R13 ;  /* 0x000000ffff0d7224 */ /* 0x000fc800078e0a0d */
[----:B------:R-:W-:Y:S02]  /*1dd60*/  IMAD R6, R26, R13, R6 ;  /* 0x0000000d1a067224 */ /* 0x000fe400078e0206 */
[----:B------:R-:W-:Y:S01]  /*1dd70*/  @!P3 IMAD.IADD R5, R5, 0x1, -R26 ;  /* 0x000000010505b824 */ /* 0x000fe200078e0a1a */
[----:B------:R-:W-:Y:S02]  /*1dd80*/  ISETP.GE.AND P3, PT, R29, RZ, PT ;  /* 0x000000ff1d00720c */ /* 0x000fe40003f66270 */
[----:B--2---:R-:W-:Y:S02]  /*1dd90*/  IABS R7, R17 ;  /* 0x0000001100077213 */ /* 0x004fe40000000000 */
[----:B------:R-:W2:Y:S03]  /*1dda0*/  LDL.LU R17, [R1+0x728] ;  /* 0x0007280001117983 */ /* 0x000ea60000300800 */
[----:B------:R-:W-:-:S04]  /*1ddb0*/  IMAD.HI.U32 R12, R0, R7, RZ ;  /* 0x00000007000c7227 */ /* 0x000fc800078e00ff */
[----:B------:R-:W-:Y:S01]  /*1ddc0*/  IMAD.MOV R12, RZ, RZ, -R12 ;  /* 0x000000ffff0c7224 */ /* 0x000fe200078e0a0c */
[----:B------:R-:W-:Y:S02]  /*1ddd0*/  IABS R8, R19 ;  /* 0x0000001300087213 */ /* 0x000fe40000000000 */
[----:B------:R-:W2:Y:S01]  /*1dde0*/  LDL.LU R19, [R1+0x72c] ;  /* 0x00072c0001137983 */ /* 0x000ea20000300800 */
[----:B------:R-:W-:Y:S02]  /*1ddf0*/  IMAD R7, R26, R12, R7 ;  /* 0x0000000c1a077224 */ /* 0x000fe400078e0207 */
[----:B------:R-:W-:Y:S01]  /*1de00*/  IMAD.HI.U32 R11, R0, R8, RZ ;  /* 0x00000008000b7227 */ /* 0x000fe200078e00ff */
[----:B------:R-:W2:Y:S03]  /*1de10*/  LDL.LU R29, [R1+0x730] ;  /* 0x00073000011d7983 */ /* 0x000ea60000300800 */
[----:B------:R-:W-:-:S04]  /*1de20*/  IMAD.MOV R11, RZ, RZ, -R11 ;  /* 0x000000ffff0b7224 */ /* 0x000fc800078e0a0b */
[----:B------:R-:W-:Y:S01]  /*1de30*/  IMAD R8, R26, R11, R8 ;  /* 0x0000000b1a087224 */ /* 0x000fe200078e0208 */
[----:B---3--:R-:W-:Y:S02]  /*1de40*/  IABS R14, R18 ;  /* 0x00000012000e7213 */ /* 0x008fe40000000000 */
[----:B----4-:R-:W-:-:S03]  /*1de50*/  IABS R12, R22 ;  /* 0x00000016000c7213 */ /* 0x010fc60000000000 */
[----:B------:R-:W-:-:S04]  /*1de60*/  IMAD.HI.U32 R15, R0, R14, RZ ;  /* 0x0000000e000f7227 */ /* 0x000fc800078e00ff */
[----:B0-----:R-:W-:-:S04]  /*1de70*/  IMAD.MOV.U32 R9, RZ, RZ, R12 ;  /* 0x000000ffff097224 */ /* 0x001fc800078e000c */
[----:B------:R-:W-:Y:S01]  /*1de80*/  IMAD.HI.U32 R13, R0, R9, RZ ;  /* 0x00000009000d7227 */ /* 0x000fe200078e00ff */
[----:B-----5:R-:W-:-:S03]  /*1de90*/  IABS R11, R16 ;  /* 0x00000010000b7213 */ /* 0x020fc60000000000 */
[----:B------:R-:W-:Y:S02]  /*1dea0*/  IMAD.MOV R15, RZ, RZ, -R15 ;  /* 0x000000ffff0f7224 */ /* 0x000fe400078e0a0f */
[----:B------:R-:W-:Y:S02]  /*1deb0*/  IMAD.MOV R13, RZ, RZ, -R13 ;  /* 0x000000ffff0d7224 */ /* 0x000fe400078e0a0d */
[----:B------:R-:W-:Y:S02]  /*1dec0*/  IMAD R14, R26, R15, R14 ;  /* 0x0000000f1a0e7224 */ /* 0x000fe400078e020e */
[----:B------:R-:W-:-:S04]  /*1ded0*/  IMAD.HI.U32 R15, R0, R11, RZ ;  /* 0x0000000b000f7227 */ /* 0x000fc800078e00ff */
[----:B------:R-:W-:Y:S02]  /*1dee0*/  IMAD R9, R26, R13, R9 ;  /* 0x0000000d1a097224 */ /* 0x000fe400078e0209 */
[----:B------:R-:W3:Y:S01]  /*1def0*/  LDL.LU R13, [R1+0x6fc] ;  /* 0x0006fc00010d7983 */ /* 0x000ee20000300800 */
[----:B------:R-:W-:-:S04]  /*1df00*/  IMAD.MOV R15, RZ, RZ, -R15 ;  /* 0x000000ffff0f7224 */ /* 0x000fc800078e0a0f */
[C---:B------:R-:W-:Y:S02]  /*1df10*/  IMAD R11, R26.reuse, R15, R11 ;  /* 0x0000000f1a0b7224 */ /* 0x040fe400078e020b */
[----:B------:R-:W4:Y:S01]  /*1df20*/  LDL.LU R15, [R1+0x700] ;  /* 0x00070000010f7983 */ /* 0x000f220000300800 */
[C---:B------:R-:W-:Y:S02]  /*1df30*/  ISETP.GT.U32.AND P2, PT, R26.reuse, R4, PT ;  /* 0x000000041a00720c */ /* 0x040fe40003f44070 */
[C---:B------:R-:W-:Y:S02]  /*1df40*/  ISETP.GT.U32.AND P6, PT, R26.reuse, R5, PT ;  /* 0x000000051a00720c */ /* 0x040fe40003fc4070 */
[----:B------:R-:W-:-:S09]  /*1df50*/  ISETP.GT.U32.AND P4, PT, R26, R2, PT ;  /* 0x000000021a00720c */ /* 0x000fd20003f84070 */
[----:B------:R-:W-:-:S05]  /*1df60*/  @!P2 IMAD.IADD R4, R4, 0x1, -R26 ;  /* 0x000000010404a824 */ /* 0x000fca00078e0a1a */
[C---:B------:R-:W-:Y:S01]  /*1df70*/  ISETP.GT.U32.AND P2, PT, R26.reuse, R4, PT ;  /* 0x000000041a00720c */ /* 0x040fe20003f44070 */
[--C-:B------:R-:W-:Y:S01]  /*1df80*/  @!P6 IMAD.IADD R5, R5, 0x1, -R26.reuse ;  /* 0x000000010505e824 */ /* 0x100fe200078e0a1a */
[----:B------:R-:W-:Y:S01]  /*1df90*/  ISETP.GT.U32.AND P6, PT, R26, R6, PT ;  /* 0x000000061a00720c */ /* 0x000fe20003fc4070 */
[----:B------:R-:W-:Y:S01]  /*1dfa0*/  @!P4 IMAD.IADD R2, R2, 0x1, -R26 ;  /* 0x000000010202c824 */ /* 0x000fe200078e0a1a */
[----:B------:R-:W-:-:S09]  /*1dfb0*/  ISETP.GT.U32.AND P4, PT, R26, R8, PT ;  /* 0x000000081a00720c */ /* 0x000fd20003f84070 */
[--C-:B------:R-:W-:Y:S01]  /*1dfc0*/  @!P2 IMAD.IADD R4, R4, 0x1, -R26.reuse ;  /* 0x000000010404a824 */ /* 0x100fe200078e0a1a */
[----:B------:R-:W-:Y:S01]  /*1dfd0*/  ISETP.GT.U32.AND P2, PT, R26, R7, PT ;  /* 0x000000071a00720c */ /* 0x000fe20003f44070 */
[--C-:B------:R-:W-:Y:S01]  /*1dfe0*/  @!P6 IMAD.IADD R6, R6, 0x1, -R26.reuse ;  /* 0x000000010606e824 */ /* 0x100fe200078e0a1a */
[----:B------:R-:W-:Y:S01]  /*1dff0*/  IABS R10, R21 ;  /* 0x00000015000a7213 */ /* 0x000fe20000000000 */
[----:B------:R-:W-:-:S03]  /*1e000*/  @!P4 IMAD.IADD R8, R8, 0x1, -R26 ;  /* 0x000000010808c824 */ /* 0x000fc600078e0a1a */
[----:B------:R-:W-:Y:S01]  /*1e010*/  ISETP.GT.U32.AND P4, PT, R26, R6, PT ;  /* 0x000000061a00720c */ /* 0x000fe20003f84070 */
[----:B------:R-:W-:-:S06]  /*1e020*/  IMAD.HI.U32 R12, R0, R10, RZ ;  /* 0x0000000a000c7227 */ /* 0x000fcc00078e00ff */
[----:B------:R-:W-:Y:S01]  /*1e030*/  @!P2 IMAD.IADD R7, R7, 0x1, -R26 ;  /* 0x000000010707a824 */ /* 0x000fe200078e0a1a */
[C---:B------:R-:W-:Y:S01]  /*1e040*/  ISETP.GT.U32.AND P2, PT, R26.reuse, R2, PT ;  /* 0x000000021a00720c */ /* 0x040fe20003f44070 */
[----:B------:R-:W-:Y:S02]  /*1e050*/  IMAD.MOV R12, RZ, RZ, -R12 ;  /* 0x000000ffff0c7224 */ /* 0x000fe400078e0a0c */
[----:B------:R-:W-:Y:S02]  /*1e060*/  @!P5 IMAD.MOV R5, RZ, RZ, -R5 ;  /* 0x000000ffff05d224 */ /* 0x000fe400078e0a05 */
[----:B------:R-:W-:Y:S02]  /*1e070*/  IMAD R10, R26, R12, R10 ;  /* 0x0000000c1a0a7224 */ /* 0x000fe400078e020a */
[----:B------:R-:W-:Y:S01]  /*1e080*/  @!P4 IMAD.IADD R6, R6, 0x1, -R26 ;  /* 0x000000010606c824 */ /* 0x000fe200078e0a1a */
[----:B------:R0:W-:Y:S02]  /*1e090*/  STL [R1+0x314], R5 ;  /* 0x0003140501007387 */ /* 0x0001e40000100800 */
[----:B------:R-:W-:-:S03]  /*1e0a0*/  ISETP.GT.U32.AND P4, PT, R26, R10, PT ;  /* 0x0000000a1a00720c */ /* 0x000fc60003f84070 */
[----:B------:R-:W-:Y:S01]  /*1e0b0*/  @!P2 IMAD.IADD R2, R2, 0x1, -R26 ;  /* 0x000000010202a824 */ /* 0x000fe200078e0a1a */
[C---:B------:R-:W-:Y:S01]  /*1e0c0*/  ISETP.GT.U32.AND P2, PT, R26.reuse, R9, PT ;  /* 0x000000091a00720c */ /* 0x040fe20003f44070 */
[----:B0-----:R-:W-:Y:S02]  /*1e0d0*/  IMAD.MOV.U32 R5, RZ, RZ, R4 ;  /* 0x000000ffff057224 */ /* 0x001fe400078e0004 */
[----:B------:R-:W-:Y:S02]  /*1e0e0*/  @!P1 IMAD.MOV R2, RZ, RZ, -R2 ;  /* 0x000000ffff029224 */ /* 0x000fe400078e0a02 */
[----:B------:R-:W-:Y:S02]  /*1e0f0*/  @!P0 IMAD.MOV R5, RZ, RZ, -R5 ;  /* 0x000000ffff058224 */ /* 0x000fe400078e0a05 */
[----:B------:R-:W-:Y:S01]  /*1e100*/  @!P3 IMAD.MOV R6, RZ, RZ, -R6 ;  /* 0x000000ffff06b224 */ /* 0x000fe200078e0a06 */
[----:B------:R-:W-:Y:S02]  /*1e110*/  ISETP.GT.U32.AND P6, PT, R26, R14, PT ;  /* 0x0000000e1a00720c */ /* 0x000fe40003fc4070 */
[----:B------:R-:W-:Y:S03]  /*1e120*/  STL [R1+0x310], R5 ;  /* 0x0003100501007387 */ /* 0x000fe60000100800 */
[--C-:B------:R-:W-:Y:S01]  /*1e130*/  @!P2 IMAD.IADD R9, R9, 0x1, -R26.reuse ;  /* 0x000000010909a824 */ /* 0x100fe200078e0a1a */
[----:B------:R-:W-:Y:S01]  /*1e140*/  ISETP.GE.AND P2, PT, R18, RZ, PT ;  /* 0x000000ff1200720c */ /* 0x000fe20003f46270 */
[----:B------:R-:W-:Y:S01]  /*1e150*/  @!P4 IMAD.IADD R10, R10, 0x1, -R26 ;  /* 0x000000010a0ac824 */ /* 0x000fe200078e0a1a */
[----:B------:R0:W-:Y:S01]  /*1e160*/  STL [R1+0x30c], R2 ;  /* 0x00030c0201007387 */ /* 0x0001e20000100800 */
[----:B------:R-:W-:-:S03]  /*1e170*/  ISETP.GE.AND P4, PT, R22, RZ, PT ;  /* 0x000000ff1600720c */ /* 0x000fc60003f86270 */
[----:B------:R-:W5:Y:S04]  /*1e180*/  LDL.LU R18, [R1+0x734] ;  /* 0x0007340001127983 */ /* 0x000f680000300800 */
[----:B------:R1:W-:Y:S04]  /*1e190*/  STL [R1+0x308], R6 ;  /* 0x0003080601007387 */ /* 0x0003e80000100800 */
[----:B------:R-:W5:Y:S01]  /*1e1a0*/  LDL.LU R22, [R1+0x75c] ;  /* 0x00075c0001167983 */ /* 0x000f620000300800 */
[----:B------:R-:W-:Y:S01]  /*1e1b0*/  ISETP.GT.U32.AND P5, PT, R26, R7, PT ;  /* 0x000000071a00720c */ /* 0x000fe20003fa4070 */
[----:B------:R-:W-:-:S05]  /*1e1c0*/  @!P6 IMAD.IADD R14, R14, 0x1, -R26 ;  /* 0x000000010e0ee824 */ /* 0x000fca00078e0a1a */
[C---:B------:R-:W-:Y:S02]  /*1e1d0*/  ISETP.GT.U32.AND P0, PT, R26.reuse, R14, PT ;  /* 0x0000000e1a00720c */ /* 0x040fe40003f04070 */
[----:B------:R-:W-:-:S05]  /*1e1e0*/  ISETP.GT.U32.AND P6, PT, R26, R8, PT ;  /* 0x000000081a00720c */ /* 0x000fca0003fc4070 */
[----:B------:R-:W-:Y:S01]  /*1e1f0*/  @!P5 IMAD.IADD R7, R7, 0x1, -R26 ;  /* 0x000000010707d824 */ /* 0x000fe200078e0a1a */
[----:B------:R-:W-:-:S03]  /*1e200*/  ISETP.GT.U32.AND P1, PT, R26, R9, PT ;  /* 0x000000091a00720c */ /* 0x000fc60003f24070 */
[----:B0-----:R-:W-:Y:S02]  /*1e210*/  IMAD.MOV.U32 R2, RZ, RZ, R7 ;  /* 0x000000ffff027224 */ /* 0x001fe400078e0007 */
[--C-:B------:R-:W-:Y:S01]  /*1e220*/  @!P0 IMAD.IADD R14, R14, 0x1, -R26.reuse ;  /* 0x000000010e0e8824 */ /* 0x100fe200078e0a1a */
[----:B------:R-:W-:Y:S01]  /*1e230*/  ISETP.GT.U32.AND P3, PT, R26, R10, PT ;  /* 0x0000000a1a00720c */ /* 0x000fe20003f64070 */
[----:B------:R-:W-:-:S04]  /*1e240*/  @!P6 IMAD.IADD R8, R8, 0x1, -R26 ;  /* 0x000000010808e824 */ /* 0x000fc800078e0a1a */
[----:B-1----:R-:W-:Y:S02]  /*1e250*/  IMAD.MOV.U32 R6, RZ, RZ, R8 ;  /* 0x000000ffff067224 */ /* 0x002fe400078e0008 */
[----:B------:R-:W-:-:S04]  /*1e260*/  @!P1 IMAD.IADD R9, R9, 0x1, -R26 ;  /* 0x0000000109099824 */ /* 0x000fc800078e0a1a */
[----:B------:R-:W-:Y:S02]  /*1e270*/  IMAD.MOV.U32 R7, RZ, RZ, R9 ;  /* 0x000000ffff077224 */ /* 0x000fe400078e0009 */
[----:B------:R-:W-:Y:S02]  /*1e280*/  @!P3 IMAD.IADD R10, R10, 0x1, -R26 ;  /* 0x000000010a0ab824 */ /* 0x000fe400078e0a1a */
[----:B------:R-:W-:Y:S01]  /*1e290*/  @!P4 IMAD.MOV R7, RZ, RZ, -R7 ;  /* 0x000000ffff07c224 */ /* 0x000fe200078e0a07 */
[----:B--2---:R-:W-:-:S05]  /*1e2a0*/  IABS R4, R17 ;  /* 0x0000001100047213 */ /* 0x004fca0000000000 */
[----:B------:R-:W-:-:S04]  /*1e2b0*/  IMAD.HI.U32 R12, R0, R4, RZ ;  /* 0x00000004000c7227 */ /* 0x000fc800078e00ff */
[----:B------:R-:W-:-:S04]  /*1e2c0*/  IMAD.MOV R12, RZ, RZ, -R12 ;  /* 0x000000ffff0c7224 */ /* 0x000fc800078e0a0c */
[----:B------:R-:W-:Y:S02]  /*1e2d0*/  IMAD R4, R26, R12, R4 ;  /* 0x0000000c1a047224 */ /* 0x000fe400078e0204 */
[----:B------:R-:W-:Y:S02]  /*1e2e0*/  IMAD.MOV.U32 R12, RZ, RZ, R21 ;  /* 0x000000ffff0c7224 */ /* 0x000fe400078e0015 */
[----:B------:R-:W2:Y:S01]  /*1e2f0*/  LDL.LU R21, [R1+0x738] ;  /* 0x0007380001157983 */ /* 0x000ea20000300800 */
[----:B------:R-:W-:Y:S02]  /*1e300*/  ISETP.GE.AND P3, PT, R17, RZ, PT ;  /* 0x000000ff1100720c */ /* 0x000fe40003f66270 */
[----:B---3--:R-:W-:Y:S02]  /*1e310*/  ISETP.GE.AND P5, PT, R13, RZ, PT ;  /* 0x000000ff0d00720c */ /* 0x008fe40003fa6270 */
[----:B----4-:R-:W-:-:S11]  /*1e320*/  ISETP.GE.AND P0, PT, R15, RZ, PT ;  /* 0x000000ff0f00720c */ /* 0x010fd60003f06270 */
[----:B------:R-:W-:-:S05]  /*1e330*/  @!P5 IMAD.MOV R2, RZ, RZ, -R2 ;  /* 0x000000ffff02d224 */ /* 0x000fca00078e0a02 */
[----:B------:R0:W-:Y:S01]  /*1e340*/  STL [R1+0x304], R2 ;  /* 0x0003040201007387 */ /* 0x0001e20000100800 */
[----:B------:R-:W-:Y:S01]  /*1e350*/  ISETP.GT.U32.AND P5, PT, R26, R4, PT ;  /* 0x000000041a00720c */ /* 0x000fe20003fa4070 */
[----:B------:R-:W-:Y:S02]  /*1e360*/  @!P0 IMAD.MOV R6, RZ, RZ, -R6 ;  /* 0x000000ffff068224 */ /* 0x000fe400078e0a06 */
[----:B0-----:R-:W-:-:S04]  /*1e370*/  IMAD.MOV.U32 R2, RZ, RZ, R14 ;  /* 0x000000ffff027224 */ /* 0x001fc800078e000e */
[----:B------:R-:W-:Y:S01]  /*1e380*/  @!P2 IMAD.MOV R2, RZ, RZ, -R2 ;  /* 0x000000ffff02a224 */ /* 0x000fe200078e0a02 */
[----:B------:R-:W-:Y:S04]  /*1e390*/  STL [R1+0x300], R6 ;  /* 0x0003000601007387 */ /* 0x000fe80000100800 */
[----:B------:R0:W-:Y:S04]  /*1e3a0*/  STL [R1+0x2fc], R2 ;  /* 0x0002fc0201007387 */ /* 0x0001e80000100800 */
[----:B------:R-:W3:Y:S01]  /*1e3b0*/  LDL.LU R17, [R1+0x744] ;  /* 0x0007440001117983 */ /* 0x000ee20000300800 */
[----:B------:R-:W-:Y:S01]  /*1e3c0*/  @!P5 IMAD.IADD R4, R4, 0x1, -R26 ;  /* 0x000000010404d824 */ /* 0x000fe200078e0a1a */
[----:B------:R-:W-:-:S02]  /*1e3d0*/  IABS R15, R29 ;  /* 0x0000001d000f7213 */ /* 0x000fc40000000000 */
[----:B------:R-:W-:Y:S01]  /*1e3e0*/  ISETP.GE.AND P5, PT, R29, RZ, PT ;  /* 0x000000ff1d00720c */ /* 0x000fe20003fa6270 */
[----:B------:R1:W-:Y:S04]  /*1e3f0*/  STL [R1+0x2f8], R7 ;  /* 0x0002f80701007387 */ /* 0x0003e80000100800 */
[----:B------:R-:W4:Y:S01]  /*1e400*/  LDL.LU R29, [R1+0x754] ;  /* 0x00075400011d7983 */ /* 0x000f220000300800 */
[----:B------:R-:W-:Y:S02]  /*1e410*/  ISETP.GT.U32.AND P6, PT, R26, R11, PT ;  /* 0x0000000b1a00720c */ /* 0x000fe40003fc4070 */
[----:B------:R-:W-:-:S05]  /*1e420*/  IABS R5, R19 ;  /* 0x0000001300057213 */ /* 0x000fca0000000000 */
[----:B------:R-:W-:-:S06]  /*1e430*/  IMAD.HI.U32 R13, R0, R5, RZ ;  /* 0x00000005000d7227 */ /* 0x000fcc00078e00ff */
[----:B------:R-:W-:Y:S02]  /*1e440*/  @!P6 IMAD.IADD R11, R11, 0x1, -R26 ;  /* 0x000000010b0be824 */ /* 0x000fe400078e0a1a */
[----:B------:R-:W-:-:S03]  /*1e450*/  IMAD.MOV R13, RZ, RZ, -R13 ;  /* 0x000000ffff0d7224 */ /* 0x000fc600078e0a0d */
[C---:B------:R-:W-:Y:S01]  /*1e460*/  ISETP.GT.U32.AND P6, PT, R26.reuse, R11, PT ;  /* 0x0000000b1a00720c */ /* 0x040fe20003fc4070 */
[----:B------:R-:W-:Y:S01]  /*1e470*/  IMAD R5, R26, R13, R5 ;  /* 0x0000000d1a057224 */ /* 0x000fe200078e0205 */
[----:B------:R-:W-:Y:S02]  /*1e480*/  ISETP.GE.AND P0, PT, R12, RZ, PT ;  /* 0x000000ff0c00720c */ /* 0x000fe40003f06270 */
[----:B------:R-:W-:Y:S02]  /*1e490*/  ISETP.GE.AND P1, PT, R16, RZ, PT ;  /* 0x000000ff1000720c */ /* 0x000fe40003f26270 */
[----:B------:R-:W-:Y:S01]  /*1e4a0*/  ISETP.GT.U32.AND P2, PT, R26, R5, PT ;  /* 0x000000051a00720c */ /* 0x000fe20003f44070 */
[----:B0-----:R-:W-:-:S06]  /*1e4b0*/  IMAD.MOV.U32 R2, RZ, RZ, R10 ;  /* 0x000000ffff027224 */ /* 0x001fcc00078e000a */
[----:B------:R-:W-:-:S04]  /*1e4c0*/  @!P6 IMAD.IADD R11, R11, 0x1, -R26 ;  /* 0x000000010b0be824 */ /* 0x000fc800078e0a1a */
[----:B------:R-:W-:Y:S02]  /*1e4d0*/  IMAD.MOV.U32 R9, RZ, RZ, R11 ;  /* 0x000000ffff097224 */ /* 0x000fe400078e000b */
[----:B------:R-:W-:Y:S02]  /*1e4e0*/  @!P0 IMAD.MOV R2, RZ, RZ, -R2 ;  /* 0x000000ffff028224 */ /* 0x000fe400078e0a02 */
[----:B------:R-:W-:Y:S02]  /*1e4f0*/  @!P1 IMAD.MOV R9, RZ, RZ, -R9 ;  /* 0x000000ffff099224 */ /* 0x000fe400078e0a09 */
[----:B------:R-:W-:Y:S01]  /*1e500*/  @!P2 IMAD.IADD R5, R5, 0x1, -R26 ;  /* 0x000000010505a824 */ /* 0x000fe200078e0a1a */
[----:B------:R-:W-:Y:S01]  /*1e510*/  ISETP.GT.U32.AND P2, PT, R26, R4, PT ;  /* 0x000000041a00720c */ /* 0x000fe20003f44070 */
[----:B------:R0:W-:Y:S01]  /*1e520*/  STL [R1+0x2f4], R2 ;  /* 0x0002f40201007387 */ /* 0x0001e20000100800 */
[----:B-----5:R-:W-:-:S03]  /*1e530*/  ISETP.GE.AND P4, PT, R22, RZ, PT ;  /* 0x000000ff1600720c */ /* 0x020fc60003f86270 */
[----:B------:R5:W-:Y:S01]  /*1e540*/  STL [R1+0x2f0], R9 ;  /* 0x0002f00901007387 */ /* 0x000be20000100800 */
[----:B-1----:R-:W-:-:S03]  /*1e550*/  IABS R7, R22 ;  /* 0x0000001600077213 */ /* 0x002fc60000000000 */
[----:B------:R-:W4:Y:S04]  /*1e560*/  LDL.LU R22, [R1+0x758] ;  /* 0x0007580001167983 */ /* 0x000f280000300800 */
[----:B------:R-:W4:Y:S01]  /*1e570*/  LDL.LU R16, [R1+0x760] ;  /* 0x0007600001107983 */ /* 0x000f220000300800 */
[----:B------:R-:W-:Y:S02]  /*1e580*/  @!P2 IMAD.IADD R4, R4, 0x1, -R26 ;  /* 0x000000010404a824 */ /* 0x000fe400078e0a1a */
[----:B------:R-:W-:-:S04]  /*1e590*/  IMAD.HI.U32 R6, R0, R15, RZ ;  /* 0x0000000f00067227 */ /* 0x000fc800078e00ff */
[----:B------:R-:W-:Y:S02]  /*1e5a0*/  IMAD.MOV.U32 R14, RZ, RZ, R4 ;  /* 0x000000ffff0e7224 */ /* 0x000fe400078e0004 */
[----:B------:R-:W-:Y:S01]  /*1e5b0*/  IMAD.MOV R6, RZ, RZ, -R6 ;  /* 0x000000ffff067224 */ /* 0x000fe200078e0a06 */
[C---:B------:R-:W-:Y:S01]  /*1e5c0*/  ISETP.GT.U32.AND P0, PT, R26.reuse, R5, PT ;  /* 0x000000051a00720c */ /* 0x040fe20003f04070 */
[----:B------:R-:W-:Y:S02]  /*1e5d0*/  @!P3 IMAD.MOV R14, RZ, RZ, -R14 ;  /* 0x000000ffff0eb224 */ /* 0x000fe400078e0a0e */
[C---:B------:R-:W-:Y:S01]  /*1e5e0*/  IMAD R6, R26.reuse, R6, R15 ;  /* 0x000000061a067224 */ /* 0x040fe200078e020f */
[----:B------:R-:W-:Y:S02]  /*1e5f0*/  ISETP.GE.AND P6, PT, R19, RZ, PT ;  /* 0x000000ff1300720c */ /* 0x000fe40003fc6270 */
[----:B------:R-:W-:Y:S02]  /*1e600*/  STL [R1+0x2ec], R14 ;  /* 0x0002ec0e01007387 */ /* 0x000fe40000100800 */
[----:B------:R-:W-:-:S02]  /*1e610*/  ISETP.GT.U32.AND P1, PT, R26, R6, PT ;  /* 0x000000061a00720c */ /* 0x000fc40003f24070 */
[----:B------:R-:W4:Y:S01]  /*1e620*/  LDL.LU R19, [R1+0x764] ;  /* 0x0007640001137983 */ /* 0x000f220000300800 */
[----:B0-----:R-:W-:Y:S01]  /*1e630*/  IABS R2, R18 ;  /* 0x0000001200027213 */ /* 0x001fe20000000000 */
[----:B------:R-:W-:-:S04]  /*1e640*/  IMAD.HI.U32 R11, R0, R7, RZ ;  /* 0x00000007000b7227 */ /* 0x000fc800078e00ff */
[----:B------:R-:W-:Y:S02]  /*1e650*/  @!P0 IMAD.IADD R5, R5, 0x1, -R26 ;  /* 0x0000000105058824 */ /* 0x000fe400078e0a1a */
[----:B------:R-:W-:Y:S01]  /*1e660*/  IMAD.HI.U32 R10, R0, R2, RZ ;  /* 0x00000002000a7227 */ /* 0x000fe200078e00ff */
[----:B------:R-:W-:-:S03]  /*1e670*/  ISETP.GE.AND P2, PT, R18, RZ, PT ;  /* 0x000000ff1200720c */ /* 0x000fc60003f46270 */
[----:B------:R-:W-:Y:S02]  /*1e680*/  IMAD.MOV R11, RZ, RZ, -R11 ;  /* 0x000000ffff0b7224 */ /* 0x000fe400078e0a0b */
[----:B------:R-:W-:Y:S02]  /*1e690*/  @!P1 IMAD.IADD R6, R6, 0x1, -R26 ;  /* 0x0000000106069824 */ /* 0x000fe400078e0a1a */
[----:B------:R-:W-:Y:S02]  /*1e6a0*/  IMAD.MOV R10, RZ, RZ, -R10 ;  /* 0x000000ffff0a7224 */ /* 0x000fe400078e0a0a */
[C---:B------:R-:W-:Y:S01]  /*1e6b0*/  IMAD R7, R26.reuse, R11, R7 ;  /* 0x0000000b1a077224 */ /* 0x040fe200078e0207 */
[C---:B------:R-:W-:Y:S01]  /*1e6c0*/  ISETP.GT.U32.AND P1, PT, R26.reuse, R6, PT ;  /* 0x000000061a00720c */ /* 0x040fe20003f24070 */
[C---:B------:R-:W-:Y:S02]  /*1e6d0*/  IMAD R2, R26.reuse, R10, R2 ;  /* 0x0000000a1a027224 */ /* 0x040fe400078e0202 */
[----:B------:R-:W-:Y:S01]  /*1e6e0*/  IMAD.MOV.U32 R12, RZ, RZ, R5 ;  /* 0x000000ffff0c7224 */ /* 0x000fe200078e0005 */
[----:B------:R-:W-:-:S03]  /*1e6f0*/  ISETP.GT.U32.AND P3, PT, R26, R7, PT ;  /* 0x000000071a00720c */ /* 0x000fc60003f64070 */
[----:B------:R-:W-:Y:S01]  /*1e700*/  @!P6 IMAD.MOV R12, RZ, RZ, -R12 ;  /* 0x000000ffff0ce224 */ /* 0x000fe200078e0a0c */
[----:B------:R-:W-:-:S05]  /*1e710*/  ISETP.GT.U32.AND P6, PT, R26, R2, PT ;  /* 0x000000021a00720c */ /* 0x000fca0003fc4070 */
[----:B------:R-:W-:-:S04]  /*1e720*/  @!P1 IMAD.IADD R6, R6, 0x1, -R26 ;  /* 0x0000000106069824 */ /* 0x000fc800078e0a1a */
[----:B------:R-:W-:-:S04]  /*1e730*/  @!P3 IMAD.IADD R7, R7, 0x1, -R26 ;  /* 0x000000010707b824 */ /* 0x000fc800078e0a1a */
[----:B------:R-:W-:Y:S01]  /*1e740*/  @!P6 IMAD.IADD R2, R2, 0x1, -R26 ;  /* 0x000000010202e824 */ /* 0x000fe200078e0a1a */
[----:B------:R-:W-:Y:S01]  /*1e750*/  ISETP.GT.U32.AND P6, PT, R26, R7, PT ;  /* 0x000000071a00720c */ /* 0x000fe20003fc4070 */
[----:B------:R-:W-:-:S12]  /*1e760*/  IMAD.MOV.U32 R11, RZ, RZ, R6 ;  /* 0x000000ffff0b7224 */ /* 0x000fd800078e0006 */
[----:B------:R-:W-:Y:S01]  /*1e770*/  @!P6 IMAD.IADD R7, R7, 0x1, -R26 ;  /* 0x000000010707e824 */ /* 0x000fe200078e0a1a */
[----:B--2---:R-:W-:Y:S02]  /*1e780*/  IABS R8, R21 ;  /* 0x0000001500087213 */ /* 0x004fe40000000000 */
[----:B------:R-:W-:Y:S01]  /*1e790*/  ISETP.GE.AND P0, PT, R21, RZ, PT ;  /* 0x000000ff1500720c */ /* 0x000fe20003f06270 */
[----:B------:R-:W-:Y:S02]  /*1e7a0*/  IMAD.MOV.U32 R21, RZ, RZ, R20 ;  /* 0x000000ffff157224 */ /* 0x000fe400078e0014 */
[----:B------:R-:W2:Y:S04]  /*1e7b0*/  LDL.LU R20, [R1+0x768] ;  /* 0x0007680001147983 */ /* 0x000ea80000300800 */
[----:B------:R-:W2:Y:S01]  /*1e7c0*/  LDL.LU R18, [R1+0x76c] ;  /* 0x00076c0001127983 */ /* 0x000ea20000300800 */
[----:B-----5:R-:W-:-:S04]  /*1e7d0*/  IMAD.HI.U32 R9, R0, R8, RZ ;  /* 0x0000000800097227 */ /* 0x020fc800078e00ff */
[----:B------:R-:W-:-:S04]  /*1e7e0*/  IMAD.MOV R9, RZ, RZ, -R9 ;  /* 0x000000ffff097224 */ /* 0x000fc800078e0a09 */
[----:B------:R-:W-:-:S05]  /*1e7f0*/  IMAD R8, R26, R9, R8 ;  /* 0x000000091a087224 */ /* 0x000fca00078e0208 */
[----:B------:R-:W-:-:S13]  /*1e800*/  ISETP.GT.U32.AND P1, PT, R26, R8, PT ;  /* 0x000000081a00720c */ /* 0x000fda0003f24070 */
[----:B------:R-:W-:-:S05]  /*1e810*/  @!P1 IMAD.IADD R8, R8, 0x1, -R26 ;  /* 0x0000000108089824 */ /* 0x000fca00078e0a1a */
[----:B------:R-:W-:Y:S01]  /*1e820*/  ISETP.GT.U32.AND P1, PT, R26, R8, PT ;  /* 0x000000081a00720c */ /* 0x000fe20003f24070 */
[----:B------:R-:W-:Y:S01]  /*1e830*/  @!P5 IMAD.MOV R11, RZ, RZ, -R11 ;  /* 0x000000ffff0bd224 */ /* 0x000fe200078e0a0b */
[----:B------:R0:W-:Y:S04]  /*1e840*/  STL [R1+0x2e8], R12 ;  /* 0x0002e80c01007387 */ /* 0x0001e80000100800 */
[----:B------:R-:W-:Y:S07]  /*1e850*/  STL [R1+0x2e4], R11 ;  /* 0x0002e40b01007387 */ /* 0x000fee0000100800 */
[----:B------:R-:W-:Y:S01]  /*1e860*/  @!P1 IMAD.IADD R8, R8, 0x1, -R26 ;  /* 0x0000000108089824 */ /* 0x000fe200078e0a1a */
[----:B---3--:R-:W-:-:S05]  /*1e870*/  IABS R13, R17 ;  /* 0x00000011000d7213 */ /* 0x008fca0000000000 */
[----:B------:R-:W-:Y:S01]  /*1e880*/  IMAD.HI.U32 R4, R0, R13, RZ ;  /* 0x0000000d00047227 */ /* 0x000fe200078e00ff */
[----:B----4-:R-:W-:-:S03]  /*1e890*/  IABS R5, R29 ;  /* 0x0000001d00057213 */ /* 0x010fc60000000000 */
[----:B------:R-:W-:-:S04]  /*1e8a0*/  IMAD.MOV R4, RZ, RZ, -R4 ;  /* 0x000000ffff047224 */ /* 0x000fc800078e0a04 */
[----:B------:R-:W-:Y:S02]  /*1e8b0*/  IMAD R13, R26, R4, R13 ;  /* 0x000000041a0d7224 */ /* 0x000fe400078e020d */
[----:B------:R-:W-:-:S04]  /*1e8c0*/  IMAD.HI.U32 R4, R0, R5, RZ ;  /* 0x0000000500047227 */ /* 0x000fc800078e00ff */
[----:B------:R-:W-:-:S04]  /*1e8d0*/  IMAD.MOV R4, RZ, RZ, -R4 ;  /* 0x000000ffff047224 */ /* 0x000fc800078e0a04 */
[----:B------:R-:W-:-:S05]  /*1e8e0*/  IMAD R5, R26, R4, R5 ;  /* 0x000000041a057224 */ /* 0x000fca00078e0205 */
[----:B------:R-:W-:Y:S02]  /*1e8f0*/  ISETP.GT.U32.AND P6, PT, R26, R5, PT ;  /* 0x000000051a00720c */ /* 0x000fe40003fc4070 */
[----:B------:R-:W-:Y:S02]  /*1e900*/  ISETP.GE.AND P1, PT, R17, RZ, PT ;  /* 0x000000ff1100720c */ /* 0x000fe40003f26270 */
[----:B------:R-:W3:Y:S09]  /*1e910*/  LDL.LU R17, [R1+0x780] ;  /* 0x0007800001117983 */ /* 0x000ef20000300800 */
[----:B------:R-:W-:Y:S01]  /*1e920*/  @!P6 IMAD.IADD R5, R5, 0x1, -R26 ;  /* 0x000000010505e824 */ /* 0x000fe200078e0a1a */
[----:B------:R-:W-:-:S02]  /*1e930*/  ISETP.GE.AND P6, PT, R29, RZ, PT ;  /* 0x000000ff1d00720c */ /* 0x000fc40003fc6270 */
[----:B------:R-:W4:Y:S01]  /*1e940*/  LDL.LU R29, [R1+0x784] ;  /* 0x00078400011d7983 */ /* 0x000f220000300800 */
[C---:B------:R-:W-:Y:S02]  /*1e950*/  ISETP.GT.U32.AND P3, PT, R26.reuse, R13, PT ;  /* 0x0000000d1a00720c */ /* 0x040fe40003f64070 */
[----:B------:R-:W-:Y:S02]  /*1e960*/  ISETP.GT.U32.AND P5, PT, R26, R2, PT ;  /* 0x000000021a00720c */ /* 0x000fe40003fa4070 */
[----:B0-----:R-:W-:-:S09]  /*1e970*/  IABS R12, R22 ;  /* 0x00000016000c7213 */ /* 0x001fd20000000000 */
[----:B------:R-:W-:Y:S01]  /*1e980*/  @!P3 IMAD.IADD R13, R13, 0x1, -R26 ;  /* 0x000000010d0db824 */ /* 0x000fe200078e0a1a */
[----:B------:R-:W-:Y:S01]  /*1e990*/  IABS R10, R16 ;  /* 0x00000010000a7213 */ /* 0x000fe20000000000 */
[----:B------:R-:W-:-:S04]  /*1e9a0*/  IMAD.HI.U32 R9, R0, R12, RZ ;  /* 0x0000000c00097227 */ /* 0x000fc800078e00ff */
[----:B------:R-:W-:Y:S02]  /*1e9b0*/  IMAD.MOV R9, RZ, RZ, -R9 ;  /* 0x000000ffff097224 */ /* 0x000fe400078e0a09 */
[----:B------:R-:W-:Y:S01]  /*1e9c0*/  IMAD.MOV.U32 R6, RZ, RZ, R10 ;  /* 0x000000ffff067224 */ /* 0x000fe200078e000a */
[C---:B------:R-:W-:Y:S01]  /*1e9d0*/  ISETP.GT.U32.AND P3, PT, R26.reuse, R13, PT ;  /* 0x0000000d1a00720c */ /* 0x040fe20003f64070 */
[----:B------:R-:W-:Y:S02]  /*1e9e0*/  IMAD R12, R26, R9, R12 ;  /* 0x000000091a0c7224 */ /* 0x000fe400078e020c */
[----:B------:R-:W-:-:S04]  /*1e9f0*/  IMAD.HI.U32 R9, R0, R6, RZ ;  /* 0x0000000600097227 */ /* 0x000fc800078e00ff */
[----:B------:R-:W-:Y:S02]  /*1ea00*/  IMAD.MOV R9, RZ, RZ, -R9 ;  /* 0x000000ffff097224 */ /* 0x000fe400078e0a09 */
[----:B------:R-:W-:Y:S01]  /*1ea10*/  @!P5 IMAD.IADD R2, R2, 0x1, -R26 ;  /* 0x000000010202d824 */ /* 0x000fe200078e0a1a */
[C---:B------:R-:W-:Y:S01]  /*1ea20*/  ISETP.GT.U32.AND P5, PT, R26.reuse, R12, PT ;  /* 0x0000000c1a00720c */ /* 0x040fe20003fa4070 */
[C---:B------:R-:W-:Y:S01]  /*1ea30*/  IMAD R6, R26.reuse, R9, R6 ;  /* 0x000000091a067224 */ /* 0x040fe200078e0206 */
[----:B------:R-:W-:Y:S01]  /*1ea40*/  IABS R4, R19 ;  /* 0x0000001300047213 */ /* 0x000fe20000000000 */
[----:B------:R-:W-:Y:S02]  /*1ea50*/  @!P3 IMAD.IADD R13, R13, 0x1, -R26 ;  /* 0x000000010d0db824 */ /* 0x000fe400078e0a1a */
[----:B------:R-:W-:Y:S01]  /*1ea60*/  IMAD.MOV.U32 R14, RZ, RZ, R7 ;  /* 0x000000ffff0e7224 */ /* 0x000fe200078e0007 */
[----:B------:R-:W-:Y:S01]  /*1ea70*/  ISETP.GT.U32.AND P3, PT, R26, R6, PT ;  /* 0x000000061a00720c */ /* 0x000fe20003f64070 */
[----:B------:R-:W-:-:S04]  /*1ea80*/  IMAD.HI.U32 R9, R0, R4, RZ ;  /* 0x0000000400097227 */ /* 0x000fc800078e00ff */
[----:B------:R-:W-:Y:S02]  /*1ea90*/  @!P4 IMAD.MOV R14, RZ, RZ, -R14 ;  /* 0x000000ffff0ec224 */ /* 0x000fe400078e0a0e */
[----:B------:R-:W-:Y:S02]  /*1eaa0*/  @!P2 IMAD.MOV R2, RZ, RZ, -R2 ;  /* 0x000000ffff02a224 */ /* 0x000fe400078e0a02 */
[----:B------:R-:W-:Y:S01]  /*1eab0*/  @!P5 IMAD.IADD R12, R12, 0x1, -R26 ;  /* 0x000000010c0cd824 */ /* 0x000fe200078e0a1a */
[----:B------:R-:W-:Y:S01]  /*1eac0*/  ISETP.GE.AND P5, PT, R22, RZ, PT ;  /* 0x000000ff1600720c */ /* 0x000fe20003fa6270 */
[----:B------:R-:W-:Y:S01]  /*1ead0*/  IMAD.MOV R9, RZ, RZ, -R9 ;  /* 0x000000ffff097224 */ /* 0x000fe200078e0a09 */
[----:B------:R-:W5:Y:S04]  /*1eae0*/  LDL.LU R22, [R1+0x788] ;  /* 0x0007880001167983 */ /* 0x000f680000300800 */
[----:B------:R-:W-:Y:S01]  /*1eaf0*/  STL [R1+0x2e0], R14 ;  /* 0x0002e00e01007387 */ /* 0x000fe20000100800 */
[C---:B------:R-:W-:Y:S01]  /*1eb00*/  IMAD R4, R26.reuse, R9, R4 ;  /* 0x000000091a047224 */ /* 0x040fe200078e0204 */
[----:B------:R-:W-:-:S02]  /*1eb10*/  ISETP.GT.U32.AND P4, PT, R26, R12, PT ;  /* 0x0000000c1a00720c */ /* 0x000fc40003f84070 */
[----:B------:R0:W-:Y:S01]  /*1eb20*/  STL [R1+0x2dc], R2 ;  /* 0x0002dc0201007387 */ /* 0x0001e20000100800 */
[----:B------:R-:W-:Y:S01]  /*1eb30*/  @!P3 IMAD.IADD R6, R6, 0x1, -R26 ;  /* 0x000000010606b824 */ /* 0x000fe200078e0a1a */
[----:B------:R-:W-:Y:S01]  /*1eb40*/  ISETP.GT.U32.AND P3, PT, R26, R5, PT ;  /* 0x000000051a00720c */ /* 0x000fe20003f64070 */
[----:B------:R-:W-:Y:S02]  /*1eb50*/  @!P0 IMAD.MOV R8, RZ, RZ, -R8 ;  /* 0x000000ffff088224 */ /* 0x000fe400078e0a08 */
[----:B0-----:R-:W-:-:S04]  /*1eb60*/  IMAD.MOV.U32 R2, RZ, RZ, R13 ;  /* 0x000000ffff027224 */ /* 0x001fc800078e000d */
[----:B------:R-:W-:Y:S01]  /*1eb70*/  @!P1 IMAD.MOV R2, RZ, RZ, -R2 ;  /* 0x000000ffff029224 */ /* 0x000fe200078e0a02 */
[----:B------:R-:W-:Y:S01]  /*1eb80*/  ISETP.GT.U32.AND P1, PT, R26, R4, PT ;  /* 0x000000041a00720c */ /* 0x000fe20003f24070 */
[----:B------:R-:W-:Y:S04]  /*1eb90*/  STL [R1+0x2d8], R8 ;  /* 0x0002d80801007387 */ /* 0x000fe80000100800 */
[----:B------:R0:W-:Y:S01]  /*1eba0*/  STL [R1+0x2d4], R2 ;  /* 0x0002d40201007387 */ /* 0x0001e20000100800 */
[--C-:B------:R-:W-:Y:S01]  /*1ebb0*/  @!P4 IMAD.IADD R12, R12, 0x1, -R26.reuse ;  /* 0x000000010c0cc824 */ /* 0x100fe200078e0a1a */
[----:B------:R-:W-:Y:S01]  /*1ebc0*/  ISETP.GT.U32.AND P2, PT, R26, R6, PT ;  /* 0x000000061a00720c */ /* 0x000fe20003f44070 */
[----:B------:R-:W-:-:S05]  /*1ebd0*/  @!P3 IMAD.IADD R5, R5, 0x1, -R26 ;  /* 0x000000010505b824 */ /* 0x000fca00078e0a1a */
[----:B------:R-:W-:Y:S02]  /*1ebe0*/  @!P1 IMAD.IADD R4, R4, 0x1, -R26 ;  /* 0x0000000104049824 */ /* 0x000fe400078e0a1a */
[----:B------:R-:W-:-:S04]  /*1ebf0*/  IMAD.MOV.U32 R13, RZ, RZ, R5 ;  /* 0x000000ffff0d7224 */ /* 0x000fc800078e0005 */
[----:B------:R-:W-:Y:S01]  /*1ec00*/  @!P6 IMAD.MOV R13, RZ, RZ, -R13 ;  /* 0x000000ffff0de224 */ /* 0x000fe200078e0a0d */
[----:B------:R-:W-:Y:S01]  /*1ec10*/  ISETP.GT.U32.AND P6, PT, R26, R4, PT ;  /* 0x000000041a00720c */ /* 0x000fe20003fc4070 */
[----:B------:R-:W-:Y:S01]  /*1ec20*/  @!P2 IMAD.IADD R6, R6, 0x1, -R26 ;  /* 0x000000010606a824 */ /* 0x000fe200078e0a1a */
[----:B------:R-:W-:Y:S02]  /*1ec30*/  ISETP.GE.AND P0, PT, R16, RZ, PT ;  /* 0x000000ff1000720c */ /* 0x000fe40003f06270 */
[----:B------:R-:W-:Y:S01]  /*1ec40*/  ISETP.GE.AND P3, PT, R19, RZ, PT ;  /* 0x000000ff1300720c */ /* 0x000fe20003f66270 */
[----:B------:R-:W-:Y:S01]  /*1ec50*/  @!P5 IMAD.MOV R12, RZ, RZ, -R12 ;  /* 0x000000ffff0cd224 */ /* 0x000fe200078e0a0c */
[----:B--2---:R-:W-:Y:S02]  /*1ec60*/  IABS R10, R20 ;  /* 0x00000014000a7213 */ /* 0x004fe40000000000 */
[----:B------:R-:W-:-:S03]  /*1ec70*/  IABS R11, R18 ;  /* 0x00000012000b7213 */ /* 0x000fc60000000000 */
[----:B------:R-:W-:-:S04]  /*1ec80*/  IMAD.HI.U32 R9, R0, R10, RZ ;  /* 0x0000000a00097227 */ /* 0x000fc800078e00ff */
[----:B------:R-:W-:-:S04]  /*1ec90*/  IMAD.HI.U32 R7, R0, R11, RZ ;  /* 0x0000000b00077227 */ /* 0x000fc800078e00ff */
[----:B------:R-:W-:Y:S02]  /*1eca0*/  IMAD.MOV R9, RZ, RZ, -R9 ;  /* 0x000000ffff097224 */ /* 0x000fe400078e0a09 */
[----:B------:R-:W-:Y:S02]  /*1ecb0*/  IMAD.MOV R7, RZ, RZ, -R7 ;  /* 0x000000ffff077224 */ /* 0x000fe400078e0a07 */
[C---:B0-----:R-:W-:Y:S02]  /*1ecc0*/  IMAD R2, R26.reuse, R9, R10 ;  /* 0x000000091a027224 */ /* 0x041fe400078e020a */
[----:B------:R-:W-:-:S03]  /*1ecd0*/  IMAD R11, R26, R7, R11 ;  /* 0x000000071a0b7224 */ /* 0x000fc600078e020b */
[C---:B------:R-:W-:Y:S02]  /*1ece0*/  ISETP.GT.U32.AND P4, PT, R26.reuse, R2, PT ;  /* 0x000000021a00720c */ /* 0x040fe40003f84070 */
[----:B------:R-:W-:Y:S02]  /*1ecf0*/  ISETP.GT.U32.AND P1, PT, R26, R11, PT ;  /* 0x0000000b1a00720c */ /* 0x000fe40003f24070 */
[----:B------:R-:W-:Y:S02]  /*1ed00*/  ISETP.GE.AND P2, PT, R20, RZ, PT ;  /* 0x000000ff1400720c */ /* 0x000fe40003f46270 */
[----:B------:R-:W2:Y:S07]  /*1ed10*/  LDL.LU R20, [R1+0x78c] ;  /* 0x00078c0001147983 */ /* 0x000eae0000300800 */
[----:B------:R-:W-:-:S02]  /*1ed20*/  @!P4 IMAD.IADD R2, R2, 0x1, -R26 ;  /* 0x000000010202c824 */ /* 0x000fc400078e0a1a */
[----:B------:R-:W-:-:S03]  /*1ed30*/  @!P1 IMAD.IADD R11, R11, 0x1, -R26 ;  /* 0x000000010b0b9824 */ /* 0x000fc600078e0a1a */
[----:B------:R-:W-:Y:S01]  /*1ed40*/  ISETP.GT.U32.AND P1, PT, R26, R2, PT ;  /* 0x000000021a00720c */ /* 0x000fe20003f24070 */
[----:B------:R-:W-:Y:S01]  /*1ed50*/  STL [R1+0x2c0], R13 ;  /* 0x0002c00d01007387 */ /* 0x000fe20000100800 */
[----:B------:R-:W-:Y:S01]  /*1ed60*/  @!P6 IMAD.IADD R4, R4, 0x1, -R26 ;  /* 0x000000010404e824 */ /* 0x000fe200078e0a1a */
[----:B------:R-:W-:Y:S01]  /*1ed70*/  ISETP.GE.AND P4, PT, R18, RZ, PT ;  /* 0x000000ff1200720c */ /* 0x000fe20003f86270 */
[----:B------:R-:W-:Y:S01]  /*1ed80*/  IMAD.MOV.U32 R18, RZ, RZ, R21 ;  /* 0x000000ffff127224 */ /* 0x000fe200078e0015 */
[----:B------:R-:W2:Y:S04]  /*1ed90*/  LDL.LU R19, [R1+0x798] ;  /* 0x0007980001137983 */ /* 0x000ea80000300800 */
[----:B------:R0:W-:Y:S04]  /*1eda0*/  STL [R1+0x2c4], R12 ;  /* 0x0002c40c01007387 */ /* 0x0001e80000100800 */
[----:B------:R-:W2:Y:S01]  /*1edb0*/  LDL R21, [R1+0x7b4] ;  /* 0x0007b40001157983 */ /* 0x000ea20000100800 */
[----:B------:R-:W-:-:S02]  /*1edc0*/  @!P0 IMAD.MOV R6, RZ, RZ, -R6 ;  /* 0x000000ffff068224 */ /* 0x000fc400078e0a06 */
[----:B------:R-:W-:Y:S02]  /*1edd0*/  @!P1 IMAD.IADD R2, R2, 0x1, -R26 ;  /* 0x0000000102029824 */ /* 0x000fe400078e0a1a */
[----:B0-----:R-:W-:-:S04]  /*1ede0*/  IMAD.MOV.U32 R12, RZ, RZ, R4 ;  /* 0x000000ffff0c7224 */ /* 0x001fc800078e0004 */
[----:B------:R-:W-:Y:S01]  /*1edf0*/  @!P3 IMAD.MOV R12, RZ, RZ, -R12 ;  /* 0x000000ffff0cb224 */ /* 0x000fe200078e0a0c */
[----:B------:R-:W-:Y:S01]  /*1ee00*/  STL [R1+0x2c8], R6 ;  /* 0x0002c80601007387 */ /* 0x000fe20000100800 */
[----:B------:R-:W-:-:S03]  /*1ee10*/  @!P2 IMAD.MOV R2, RZ, RZ, -R2 ;  /* 0x000000ffff02a224 */ /* 0x000fc600078e0a02 */
[----:B------:R0:W-:Y:S04]  /*1ee20*/  STL [R1+0x2cc], R12 ;  /* 0x0002cc0c01007387 */ /* 0x0001e80000100800 */
[----:B------:R-:W2:Y:S01]  /*1ee30*/  LDL R14, [R1+0x7b8] ;  /* 0x0007b800010e7983 */ /* 0x000ea20000100800 */
[----:B----4-:R-:W-:Y:S02]  /*1ee40*/  IABS R9, R29 ;  /* 0x0000001d00097213 */ /* 0x010fe40000000000 */
[----:B------:R-:W-:Y:S02]  /*1ee50*/  ISETP.GE.AND P3, PT, R29, RZ, PT ;  /* 0x000000ff1d00720c */ /* 0x000fe40003f66270 */
[----:B------:R-:W4:Y:S04]  /*1ee60*/  LDL.LU R29, [R1+0x7c4] ;  /* 0x0007c400011d7983 */ /* 0x000f280000300800 */
[----:B------:R1:W-:Y:S04]  /*1ee70*/  STL [R1+0x2d0], R2 ;  /* 0x0002d00201007387 */ /* 0x0003e80000100800 */
[----:B------:R-:W4:Y:S01]  /*1ee80*/  LDL R16, [R1+0x7bc] ;  /* 0x0007bc0001107983 */ /* 0x000f220000100800 */
[----:B---3--:R-:W-:-:S05]  /*1ee90*/  IABS R10, R17 ;  /* 0x00000011000a7213 */ /* 0x008fca0000000000 */
[----:B------:R-:W-:-:S04]  /*1eea0*/  IMAD.HI.U32 R5, R0, R10, RZ ;  /* 0x0000000a00057227 */ /* 0x000fc800078e00ff */
[----:B------:R-:W-:Y:S01]  /*1eeb0*/  IMAD.MOV R5, RZ, RZ, -R5 ;  /* 0x000000ffff057224 */ /* 0x000fe200078e0a05 */
[----:B------:R-:W-:Y:S01]  /*1eec0*/  ISETP.GT.U32.AND P5, PT, R26, R11, PT ;  /* 0x0000000b1a00720c */ /* 0x000fe20003fa4070 */
[----:B------:R-:W-:-:S04]  /*1eed0*/  IMAD.HI.U32 R7, R0, R9, RZ ;  /* 0x0000000900077227 */ /* 0x000fc800078e00ff */
[----:B------:R-:W-:Y:S02]  /*1eee0*/  IMAD R10, R26, R5, R10 ;  /* 0x000000051a0a7224 */ /* 0x000fe400078e020a */
[----:B------:R-:W-:-:S03]  /*1eef0*/  IMAD.MOV R7, RZ, RZ, -R7 ;  /* 0x000000ffff077224 */ /* 0x000fc600078e0a07 */
[C---:B------:R-:W-:Y:S01]  /*1ef00*/  ISETP.GT.U32.AND P6, PT, R26.reuse, R10, PT ;  /* 0x0000000a1a00720c */ /* 0x040fe20003fc4070 */
[----:B------:R-:W-:Y:S02]  /*1ef10*/  IMAD R9, R26, R7, R9 ;  /* 0x000000071a097224 */ /* 0x000fe400078e0209 */
[----:B------:R-:W-:-:S03]  /*1ef20*/  @!P5 IMAD.IADD R11, R11, 0x1, -R26 ;  /* 0x000000010b0bd824 */ /* 0x000fc600078e0a1a */
[----:B------:R-:W-:Y:S02]  /*1ef30*/  ISETP.GT.U32.AND P1, PT, R26, R9, PT ;  /* 0x000000091a00720c */ /* 0x000fe40003f24070 */
[----:B-----5:R-:W-:-:S05]  /*1ef40*/  IABS R8, R22 ;  /* 0x0000001600087213 */ /* 0x020fca0000000000 */
[----:B------:R-:W-:-:S04]  /*1ef50*/  IMAD.HI.U32 R5, R0, R8, RZ ;  /* 0x0000000800057227 */ /* 0x000fc800078e00ff */
[----:B------:R-:W-:-:S04]  /*1ef60*/  IMAD.MOV R5, RZ, RZ, -R5 ;  /* 0x000000ffff057224 */ /* 0x000fc800078e0a05 */
[----:B------:R-:W-:-:S05]  /*1ef70*/  IMAD R8, R26, R5, R8 ;  /* 0x000000051a087224 */ /* 0x000fca00078e0208 */
[----:B------:R-:W-:Y:S01]  /*1ef80*/  ISETP.GT.U32.AND P5, PT, R26, R8, PT ;  /* 0x000000081a00720c */ /* 0x000fe20003fa4070 */
[--C-:B------:R-:W-:Y:S01]  /*1ef90*/  @!P6 IMAD.IADD R10, R10, 0x1, -R26.reuse ;  /* 0x000000010a0ae824 */ /* 0x100fe200078e0a1a */
[----:B------:R-:W-:Y:S02]  /*1efa0*/  ISETP.GE.AND P0, PT, R17, RZ, PT ;  /* 0x000000ff1100720c */ /* 0x000fe40003f06270 */
[----:B------:R-:W3:Y:S02]  /*1efb0*/  LDL R17, [R1+0x7c0] ;  /* 0x0007c00001117983 */ /* 0x000ee40000100800 */
[----:B------:R-:W-:Y:S01]  /*1efc0*/  ISETP.GT.U32.AND P6, PT, R26, R10, PT ;  /* 0x0000000a1a00720c */ /* 0x000fe20003fc4070 */
[----:B------:R-:W-:-:S06]  /*1efd0*/  @!P1 IMAD.IADD R9, R9, 0x1, -R26 ;  /* 0x0000000109099824 */ /* 0x000fcc00078e0a1a */
[----:B------:R-:W-:Y:S01]  /*1efe0*/  @!P5 IMAD.IADD R8, R8, 0x1, -R26 ;  /* 0x000000010808d824 */ /* 0x000fe200078e0a1a */
[----:B------:R-:W-:-:S04]  /*1eff0*/  ISETP.GT.U32.AND P1, PT, R26, R9, PT ;  /* 0x000000091a00720c */ /* 0x000fc80003f24070 */
[----:B------:R-:W-:Y:S01]  /*1f000*/  ISETP.GT.U32.AND P5, PT, R26, R8, PT ;  /* 0x000000081a00720c */ /* 0x000fe20003fa4070 */
[----:B------:R-:W-:Y:S01]  /*1f010*/  @!P6 IMAD.IADD R10, R10, 0x1, -R26 ;  /* 0x000000010a0ae824 */ /* 0x000fe200078e0a1a */
[----:B------:R-:W-:Y:S02]  /*1f020*/  ISETP.GE.AND P2, PT, R22, RZ, PT ;  /* 0x000000ff1600720c */ /* 0x000fe40003f46270 */
[----:B------:R-:W5:Y:S01]  /*1f030*/  LDL.LU R22, [R1+0x7c8] ;  /* 0x0007c80001167983 */ /* 0x000f620000300800 */
[----:B------:R-:W-:Y:S01]  /*1f040*/  IABS R5, R18 ;  /* 0x0000001200057213 */ /* 0x000fe20000000000 */
[----:B------:R-:W-:-:S03]  /*1f050*/  @!P4 IMAD.MOV R11, RZ, RZ, -R11 ;  /* 0x000000ffff0bc224 */ /* 0x000fc600078e0a0b */
[----:B------:R-:W-:Y:S02]  /*1f060*/  @!P1 IMAD.IADD R9, R9, 0x1, -R26 ;  /* 0x0000000109099824 */ /* 0x000fe400078e0a1a */
[----:B------:R-:W-:Y:S02]  /*1f070*/  @!P0 IMAD.MOV R10, RZ, RZ, -R10 ;  /* 0x000000ffff0a8224 */ /* 0x000fe400078e0a0a */
[----:B------:R-:W-:Y:S02]  /*1f080*/  @!P5 IMAD.IADD R8, R8, 0x1, -R26 ;  /* 0x000000010808d824 */ /* 0x000fe400078e0a1a */
[----:B------:R-:W-:Y:S02]  /*1f090*/  @!P3 IMAD.MOV R9, RZ, RZ, -R9 ;  /* 0x000000ffff09b224 */ /* 0x000fe400078e0a09 */
[----:B------:R-:W-:Y:S01]  /*1f0a0*/  @!P2 IMAD.MOV R8, RZ, RZ, -R8 ;  /* 0x000000ffff08a224 */ /* 0x000fe200078e0a08 */
[----:B--2---:R-:W-:-:S05]  /*1f0b0*/  IABS R7, R20 ;  /* 0x0000001400077213 */ /* 0x004fca0000000000 */
[----:B0-----:R-:W-:-:S04]  /*1f0c0*/  IMAD.HI.U32 R12, R0, R7, RZ ;  /* 0x00000007000c7227 */ /* 0x001fc800078e00ff */
[----:B------:R-:W-:-:S04]  /*1f0d0*/  IMAD.MOV R12, RZ, RZ, -R12 ;  /* 0x000000ffff0c7224 */ /* 0x000fc800078e0a0c */
[----:B------:R-:W-:Y:S01]  /*1f0e0*/  IMAD R7, R26, R12, R7 ;  /* 0x0000000c1a077224 */ /* 0x000fe200078e0207 */
[----:B------:R-:W-:Y:S02]  /*1f0f0*/  IABS R6, R19 ;  /* 0x0000001300067213 */ /* 0x000fe40000000000 */
[----:B------:R-:W-:-:S03]  /*1f100*/  IABS R4, R21 ;  /* 0x0000001500047213 */ /* 0x000fc60000000000 */
[----:B-1----:R-:W-:Y:S01]  /*1f110*/  IMAD.HI.U32 R2, R0, R6, RZ ;  /* 0x0000000600027227 */ /* 0x002fe200078e00ff */
[----:B------:R-:W-:Y:S01]  /*1f120*/  ISETP.GE.AND P6, PT, R20, RZ, PT ;  /* 0x000000ff1400720c */ /* 0x000fe20003fc6270 */
[----:B------:R-:W2:Y:S02]  /*1f130*/  LDL.LU R21, [R1+0x7cc] ;  /* 0x0007cc0001157983 */ /* 0x000ea40000300800 */
[----:B------:R-:W-:Y:S02]  /*1f140*/  IMAD.HI.U32 R12, R0, R4, RZ ;  /* 0x00000004000c7227 */ /* 0x000fe400078e00ff */
[----:B------:R-:W2:Y:S02]  /*1f150*/  LDL.LU R20, [R1+0x7d0] ;  /* 0x0007d00001147983 */ /* 0x000ea40000300800 */
[----:B------:R-:W-:Y:S02]  /*1f160*/  IMAD.MOV R12, RZ, RZ, -R12 ;  /* 0x000000ffff0c7224 */ /* 0x000fe400078e0a0c */
[----:B------:R-:W-:-:S02]  /*1f170*/  IMAD.MOV R2, RZ, RZ, -R2 ;  /* 0x000000ffff027224 */ /* 0x000fc400078e0a02 */
[C---:B------:R-:W-:Y:S02]  /*1f180*/  IMAD R4, R26.reuse, R12, R4 ;  /* 0x0000000c1a047224 */ /* 0x040fe400078e0204 */
[----:B------:R-:W-:Y:S01]  /*1f190*/  IMAD R6, R26, R2, R6 ;  /* 0x000000021a067224 */ /* 0x000fe200078e0206 */
[----:B------:R-:W-:Y:S02]  /*1f1a0*/  IABS R2, R14 ;  /* 0x0000000e00027213 */ /* 0x000fe40000000000 */
[----:B----4-:R-:W-:Y:S01]  /*1f1b0*/  IABS R14, R29 ;  /* 0x0000001d000e7213 */ /* 0x010fe20000000000 */
[----:B------:R0:W-:Y:S01]  /*1f1c0*/  STL [R1+0x7598], R29 ;  /* 0x0075981d01007387 */ /* 0x0001e20000100800 */
[----:B------:R-:W-:Y:S01]  /*1f1d0*/  IABS R12, R16 ;  /* 0x00000010000c7213 */ /* 0x000fe20000000000 */
[----:B0-----:R-:W-:-:S04]  /*1f1e0*/  IMAD.MOV.U32 R29, RZ, RZ, R18 ;  /* 0x000000ffff1d7224 */ /* 0x001fc800078e0012 */
[----:B------:R-:W-:-:S04]  /*1f1f0*/  IMAD.HI.U32 R16, R0, R12, RZ ;  /* 0x0000000c00107227 */ /* 0x000fc800078e00ff */
[----:B------:R-:W-:-:S04]  /*1f200*/  IMAD.HI.U32 R18, R0, R14, RZ ;  /* 0x0000000e00127227 */ /* 0x000fc800078e00ff */
[----:B------:R-:W-:Y:S02]  /*1f210*/  IMAD.MOV R16, RZ, RZ, -R16 ;  /* 0x000000ffff107224 */ /* 0x000fe400078e0a10 */
[----:B------:R-:W-:Y:S02]  /*1f220*/  IMAD.MOV R18, RZ, RZ, -R18 ;  /* 0x000000ffff127224 */ /* 0x000fe400078e0a12 */
[C---:B------:R-:W-:Y:S02]  /*1f230*/  IMAD R12, R26.reuse, R16, R12 ;  /* 0x000000101a0c7224 */ /* 0x040fe400078e020c */
[----:B------:R-:W4:Y:S01]  /*1f240*/  LDL.LU R16, [R1+0x7d8] ;  /* 0x0007d80001107983 */ /* 0x000f220000300800 */
[----:B------:R-:W-:-:S03]  /*1f250*/  IMAD R14, R26, R18, R14 ;  /* 0x000000121a0e7224 */ /* 0x000fc600078e020e */
[----:B------:R0:W-:Y:S04]  /*1f260*/  STL [R1+0x2bc], R11 ;  /* 0x0002bc0b01007387 */ /* 0x0001e80000100800 */
[----:B------:R-:W-:Y:S04]  /*1f270*/  STL [R1+0x2b8], R10 ;  /* 0x0002b80a01007387 */ /* 0x000fe80000100800 */
[----:B------:R-:W2:Y:S01]  /*1f280*/  LDL.LU R18, [R1+0x7b4] ;  /* 0x0007b40001127983 */ /* 0x000ea20000300800 */
[----:B0-----:R-:W-:-:S03]  /*1f290*/  IMAD.MOV.U32 R11, RZ, RZ, R29 ;  /* 0x000000ffff0b7224 */ /* 0x001fc600078e001d */
[----:B------:R0:W-:Y:S04]  /*1f2a0*/  STL [R1+0x2b4], R9 ;  /* 0x0002b40901007387 */ /* 0x0001e80000100800 */
[----:B------:R1:W-:Y:S04]  /*1f2b0*/  STL [R1+0x2b0], R8 ;  /* 0x0002b00801007387 */ /* 0x0003e80000100800 */
[----:B------:R-:W4:Y:S01]  /*1f2c0*/  LDL.LU R29, [R1+0x7b8] ;  /* 0x0007b800011d7983 */ /* 0x000f220000300800 */
[----:B------:R-:W-:Y:S01]  /*1f2d0*/  ISETP.GT.U32.AND P1, PT, R26, R7, PT ;  /* 0x000000071a00720c */ /* 0x000fe20003f24070 */
[----:B------:R-:W-:-:S04]  /*1f2e0*/  IMAD.HI.U32 R13, R0, R5, RZ ;  /* 0x00000005000d7227 */ /* 0x000fc800078e00ff */
[----:B------:R-:W-:-:S04]  /*1f2f0*/  IMAD.MOV R13, RZ, RZ, -R13 ;  /* 0x000000ffff0d7224 */ /* 0x000fc800078e0a0d */
[----:B------:R-:W-:Y:S02]  /*1f300*/  IMAD R5, R26, R13, R5 ;  /* 0x0000000d1a057224 */ /* 0x000fe400078e0205 */
[----:B------:R-:W-:-:S04]  /*1f310*/  IMAD.HI.U32 R15, R0, R2, RZ ;  /* 0x00000002000f7227 */ /* 0x000fc800078e00ff */
[----:B------:R-:W-:Y:S01]  /*1f320*/  @!P1 IMAD.IADD R7, R7, 0x1, -R26 ;  /* 0x0000000107079824 */ /* 0x000fe200078e0a1a */
[C---:B------:R-:W-:Y:S01]  /*1f330*/  ISETP.GT.U32.AND P1, PT, R26.reuse, R5, PT ;  /* 0x000000051a00720c */ /* 0x040fe20003f24070 */
[----:B------:R-:W-:Y:S01]  /*1f340*/  IMAD.MOV R15, RZ, RZ, -R15 ;  /* 0x000000ffff0f7224 */ /* 0x000fe200078e0a0f */
[----:B------:R-:W-:-:S03]  /*1f350*/  ISETP.GT.U32.AND P5, PT, R26, R6, PT ;  /* 0x000000061a00720c */ /* 0x000fc60003fa4070 */
[----:B------:R-:W-:-:S08]  /*1f360*/  IMAD R2, R26, R15, R2 ;  /* 0x0000000f1a027224 */ /* 0x000fd000078e0202 */
[--C-:B------:R-:W-:Y:S01]  /*1f370*/  @!P1 IMAD.IADD R5, R5, 0x1, -R26.reuse ;  /* 0x0000000105059824 */ /* 0x100fe200078e0a1a */
[----:B------:R-:W-:Y:S01]  /*1f380*/  ISETP.GT.U32.AND P1, PT, R26, R2, PT ;  /* 0x000000021a00720c */ /* 0x000fe20003f24070 */
[----:B------:R-:W-:Y:S01]  /*1f390*/  @!P5 IMAD.IADD R6, R6, 0x1, -R26 ;  /* 0x000000010606d824 */ /* 0x000fe200078e0a1a */
[----:B---3--:R-:W-:Y:S02]  /*1f3a0*/  IABS R13, R17 ;  /* 0x00000011000d7213 */ /* 0x008fe40000000000 */
[C---:B------:R-:W-:Y:S02]  /*1f3b0*/  ISETP.GT.U32.AND P5, PT, R26.reuse, R4, PT ;  /* 0x000000041a00720c */ /* 0x040fe40003fa4070 */
[----:B------:R-:W-:Y:S01]  /*1f3c0*/  ISETP.GT.U32.AND P0, PT, R26, R6, PT ;  /* 0x000000061a00720c */ /* 0x000fe20003f04070 */
[----:B------:R-:W-:-:S06]  /*1f3d0*/  IMAD.HI.U32 R17, R0, R13, RZ ;  /* 0x0000000d00117227 */ /* 0x000fcc00078e00ff */
[----:B------:R-:W-:Y:S01]  /*1f3e0*/  @!P1 IMAD.IADD R2, R2, 0x1, -R26 ;  /* 0x0000000102029824 */ /* 0x000fe200078e0a1a */
[----:B------:R-:W-:Y:S01]  /*1f3f0*/  ISETP.GT.U32.AND P1, PT, R26, R7, PT ;  /* 0x000000071a00720c */ /* 0x000fe20003f24070 */
[----:B------:R-:W-:Y:S01]  /*1f400*/  IMAD.MOV R17, RZ, RZ, -R17 ;  /* 0x000000ffff117224 */ /* 0x000fe200078e0a11 */
[----:B-----5:R-:W-:-:S03]  /*1f410*/  IABS R15, R22 ;  /* 0x00000016000f7213 */ /* 0x020fc60000000000 */
[----:B------:R-:W-:Y:S02]  /*1f420*/  IMAD R13, R26, R17, R13 ;  /* 0x000000111a0d7224 */ /* 0x000fe400078e020d */
[--C-:B------:R-:W-:Y:S01]  /*1f430*/  @!P0 IMAD.IADD R6, R6, 0x1, -R26.reuse ;  /* 0x0000000106068824 */ /* 0x100fe200078e0a1a */
[----:B------:R-:W3:Y:S01]  /*1f440*/  LDL.LU R17, [R1+0x7d4] ;  /* 0x0007d40001117983 */ /* 0x000ee20000300800 */
[----:B------:R-:W-:Y:S01]  /*1f450*/  @!P5 IMAD.IADD R4, R4, 0x1, -R26 ;  /* 0x000000010404d824 */ /* 0x000fe200078e0a1a */
[----:B------:R-:W-:-:S03]  /*1f460*/  ISETP.GT.U32.AND P0, PT, R26, R13, PT ;  /* 0x0000000d1a00720c */ /* 0x000fc60003f04070 */
[----:B------:R-:W-:Y:S01]  /*1f470*/  @!P1 IMAD.IADD R7, R7, 0x1, -R26 ;  /* 0x0000000107079824 */ /* 0x000fe200078e0a1a */
[----:B------:R-:W-:Y:S02]  /*1f480*/  ISETP.GT.U32.AND P1, PT, R26, R12, PT ;  /* 0x0000000c1a00720c */ /* 0x000fe40003f24070 */
[----:B------:R-:W-:Y:S01]  /*1f490*/  ISETP.GE.AND P5, PT, R19, RZ, PT ;  /* 0x000000ff1300720c */ /* 0x000fe20003fa6270 */
[----:B------:R-:W-:-:S04]  /*1f4a0*/  IMAD.HI.U32 R19, R0, R15, RZ ;  /* 0x0000000f00137227 */ /* 0x000fc800078e00ff */
[----:B------:R-:W-:Y:S02]  /*1f4b0*/  IMAD.MOV R19, RZ, RZ, -R19 ;  /* 0x000000ffff137224 */ /* 0x000fe400078e0a13 */
[--C-:B------:R-:W-:Y:S02]  /*1f4c0*/  @!P0 IMAD.IADD R13, R13, 0x1, -R26.reuse ;  /* 0x000000010d0d8824 */ /* 0x100fe400078e0a1a */
[----:B------:R-:W-:Y:S02]  /*1f4d0*/  IMAD R15, R26, R19, R15 ;  /* 0x000000131a0f7224 */ /* 0x000fe400078e020f */
[----:B------:R-:W-:Y:S01]  /*1f4e0*/  @!P1 IMAD.IADD R12, R12, 0x1, -R26 ;  /* 0x000000010c0c9824 */ /* 0x000fe200078e0a1a */
[----:B------:R-:W5:Y:S01]  /*1f4f0*/  LDL.LU R19, [R1+0x7bc] ;  /* 0x0007bc0001137983 */ /* 0x000f620000300800 */
[----:B--2---:R-:W-:-:S03]  /*1f500*/  ISETP.GE.AND P1, PT, R18, RZ, PT ;  /* 0x000000ff1200720c */ /* 0x004fc60003f26270 */
[----:B------:R-:W2:Y:S01]  /*1f510*/  LDL.LU R18, [R1+0x7c0] ;  /* 0x0007c00001127983 */ /* 0x000ea20000300800 */
[----:B----4-:R-:W-:-:S03]  /*1f520*/  ISETP.GE.AND P0, PT, R29, RZ, PT ;  /* 0x000000ff1d00720c */ /* 0x010fc60003f06270 */
[----:B------:R-:W4:Y:S01]  /*1f530*/  LDL.LU R29, [R1+0x7598] ;  /* 0x00759800011d7983 */ /* 0x000f220000300800 */
[C---:B------:R-:W-:Y:S02]  /*1f540*/  ISETP.GT.U32.AND P3, PT, R26.reuse, R5, PT ;  /* 0x000000051a00720c */ /* 0x040fe40003f64070 */
[C---:B------:R-:W-:Y:S02]  /*1f550*/  ISETP.GT.U32.AND P2, PT, R26.reuse, R4, PT ;  /* 0x000000041a00720c */ /* 0x040fe40003f44070 */
[----:B------:R-:W-:-:S09]  /*1f560*/  ISETP.GT.U32.AND P4, PT, R26, R2, PT ;  /* 0x000000021a00720c */ /* 0x000fd20003f84070 */
[--C-:B------:R-:W-:Y:S01]  /*1f570*/  @!P3 IMAD.IADD R5, R5, 0x1, -R26.reuse ;  /* 0x000000010505b824 */ /* 0x100fe200078e0a1a */
[----:B------:R-:W-:Y:S01]  /*1f580*/  ISETP.GT.U32.AND P3, PT, R26, R14, PT ;  /* 0x0000000e1a00720c */ /* 0x000fe20003f64070 */
[--C-:B------:R-:W-:Y:S01]  /*1f590*/  @!P2 IMAD.IADD R4, R4, 0x1, -R26.reuse ;  /* 0x000000010404a824 */ /* 0x100fe200078e0a1a */
[----:B------:R-:W-:Y:S01]  /*1f5a0*/  ISETP.GE.AND P2, PT, R11, RZ, PT ;  /* 0x000000ff0b00720c */ /* 0x000fe20003f46270 */
[----:B------:R-:W-:Y:S01]  /*1f5b0*/  @!P4 IMAD.IADD R2, R2, 0x1, -R26 ;  /* 0x000000010202c824 */ /* 0x000fe200078e0a1a */
[C---:B------:R-:W-:Y:S01]  /*1f5c0*/  ISETP.GT.U32.AND P4, PT, R26.reuse, R15, PT ;  /* 0x0000000f1a00720c */ /* 0x040fe20003f84070 */
[----:B------:R-:W-:Y:S01]  /*1f5d0*/  @!P5 IMAD.MOV R6, RZ, RZ, -R6 ;  /* 0x000000ffff06d224 */ /* 0x000fe200078e0a06 */
[----:B------:R-:W-:Y:S01]  /*1f5e0*/  ISETP.GT.U32.AND P5, PT, R26, R13, PT ;  /* 0x0000000d1a00720c */ /* 0x000fe20003fa4070 */
[----:B------:R-:W-:-:S06]  /*1f5f0*/  @!P6 IMAD.MOV R7, RZ, RZ, -R7 ;  /* 0x000000ffff07e224 */ /* 0x000fcc00078e0a07 */
[----:B------:R-:W-:-:S05]  /*1f600*/  @!P3 IMAD.IADD R14, R14, 0x1, -R26 ;  /* 0x000000010e0eb824 */ /* 0x000fca00078e0a1a */
[C---:B------:R-:W-:Y:S01]  /*1f610*/  ISETP.GT.U32.AND P6, PT, R26.reuse, R14, PT ;  /* 0x0000000e1a00720c */ /* 0x040fe20003fc4070 */
[----:B------:R-:W-:Y:S02]  /*1f620*/  @!P2 IMAD.MOV R5, RZ, RZ, -R5 ;  /* 0x000000ffff05a224 */ /* 0x000fe400078e0a05 */
[----:B------:R-:W-:Y:S02]  /*1f630*/  @!P4 IMAD.IADD R15, R15, 0x1, -R26 ;  /* 0x000000010f0fc824 */ /* 0x000fe400078e0a1a */
[----:B------:R-:W-:Y:S01]  /*1f640*/  @!P1 IMAD.MOV R4, RZ, RZ, -R4 ;  /* 0x000000ffff049224 */ /* 0x000fe200078e0a04 */
[----:B------:R-:W-:Y:S01]  /*1f650*/  STL [R1+0x2a8], R7 ;  /* 0x0002a80701007387 */ /* 0x000fe20000100800 */
[----:B------:R-:W-:Y:S01]  /*1f660*/  @!P0 IMAD.MOV R2, RZ, RZ, -R2 ;  /* 0x000000ffff028224 */ /* 0x000fe200078e0a02 */
[----:B------:R-:W-:Y:S02]  /*1f670*/  ISETP.GT.U32.AND P2, PT, R26, R15, PT ;  /* 0x0000000f1a00720c */ /* 0x000fe40003f44070 */
[----:B------:R-:W-:Y:S01]  /*1f680*/  STL [R1+0x2a4], R6 ;  /* 0x0002a40601007387 */ /* 0x000fe20000100800 */
[----:B------:R-:W-:-:S03]  /*1f690*/  @!P5 IMAD.IADD R13, R13, 0x1, -R26 ;  /* 0x000000010d0dd824 */ /* 0x000fc600078e0a1a */
[----:B------:R-:W-:Y:S01]  /*1f6a0*/  STL [R1+0x2a0], R5 ;  /* 0x0002a00501007387 */ /* 0x000fe20000100800 */
[--C-:B------:R-:W-:Y:S01]  /*1f6b0*/  @!P6 IMAD.IADD R14, R14, 0x1, -R26.reuse ;  /* 0x000000010e0ee824 */ /* 0x100fe200078e0a1a */
[----:B------:R-:W-:Y:S02]  /*1f6c0*/  ISETP.GE.AND P6, PT, R22, RZ, PT ;  /* 0x000000ff1600720c */ /* 0x000fe40003fc6270 */
[----:B------:R3:W-:Y:S04]  /*1f6d0*/  STL [R1+0x29c], R4 ;  /* 0x00029c0401007387 */ /* 0x0007e80000100800 */
[----:B------:R3:W-:Y:S01]  /*1f6e0*/  STL [R1+0x298], R2 ;  /* 0x0002980201007387 */ /* 0x0007e20000100800 */
[----:B------:R-:W-:Y:S01]  /*1f6f0*/  @!P2 IMAD.IADD R15, R15, 0x1, -R26 ;  /* 0x000000010f0fa824 */ /* 0x000fe200078e0a1a */
[----:B0-----:R-:W-:-:S02]  /*1f700*/  IABS R9, R21 ;  /* 0x0000001500097213 */ /* 0x001fc40000000000 */
[----:B------:R-:W-:-:S03]  /*1f710*/  ISETP.GE.AND P2, PT, R21, RZ, PT ;  /* 0x000000ff1500720c */ /* 0x000fc60003f46270 */
[----:B------:R-:W-:-:S04]  /*1f720*/  IMAD.HI.U32 R11, R0, R9, RZ ;  /* 0x00000009000b7227 */ /* 0x000fc800078e00ff */
[----:B------:R-:W-:-:S04]  /*1f730*/  IMAD.MOV R11, RZ, RZ, -R11 ;  /* 0x000000ffff0b7224 */ /* 0x000fc800078e0a0b */
[----:B------:R-:W-:-:S05]  /*1f740*/  IMAD R9, R26, R11, R9 ;  /* 0x0000000b1a097224 */ /* 0x000fca00078e0209 */
[----:B------:R-:W-:Y:S02]  /*1f750*/  ISETP.GT.U32.AND P1, PT, R26, R9, PT ;  /* 0x000000091a00720c */ /* 0x000fe40003f24070 */
[----:B-1----:R-:W-:-:S11]  /*1f760*/  IABS R8, R20 ;  /* 0x0000001400087213 */ /* 0x002fd60000000000 */
[----:B------:R-:W-:Y:S01]  /*1f770*/  @!P1 IMAD.IADD R9, R9, 0x1, -R26 ;  /* 0x0000000109099824 */ /* 0x000fe200078e0a1a */
[----:B------:R-:W-:Y:S02]  /*1f780*/  ISETP.GE.AND P1, PT, R20, RZ, PT ;  /* 0x000000ff1400720c */ /* 0x000fe40003f26270 */
[----:B----4-:R-:W-:Y:S02]  /*1f790*/  ISETP.GE.AND P5, PT, R29, RZ, PT ;  /* 0x000000ff1d00720c */ /* 0x010fe40003fa6270 */
[----:B------:R-:W4:Y:S04]  /*1f7a0*/  LDL.LU R29, [R1+0x80c] ;  /* 0x00080c00011d7983 */ /* 0x000f280000300800 */
[----:B------:R-:W4:Y:S04]  /*1f7b0*/  LDL.LU R22, [R1+0x810] ;  /* 0x0008100001167983 */ /* 0x000f280000300800 */
[----:B------:R-:W4:Y:S04]  /*1f7c0*/  LDL.LU R21, [R1+0x81c] ;  /* 0x00081c0001157983 */ /* 0x000f280000300800 */
[----:B------:R-:W4:Y:S01]  /*1f7d0*/  LDL.LU R20, [R1+0x7ec] ;  /* 0x0007ec0001147983 */ /* 0x000f220000300800 */
[----:B------:R-:W-:-:S02]  /*1f7e0*/  ISETP.GT.U32.AND P4, PT, R26, R12, PT ;  /* 0x0000000c1a00720c */ /* 0x000fc40003f84070 */
[----:B-----5:R-:W-:Y:S02]  /*1f7f0*/  ISETP.GE.AND P3, PT, R19, RZ, PT ;  /* 0x000000ff1300720c */ /* 0x020fe40003f66270 */
[----:B--2---:R-:W-:Y:S01]  /*1f800*/  ISETP.GE.AND P0, PT, R18, RZ, PT ;  /* 0x000000ff1200720c */ /* 0x004fe20003f06270 */
[----:B---3--:R-:W-:Y:S02]  /*1f810*/  IMAD.MOV.U32 R4, RZ, RZ, R13 ;  /* 0x000000ffff047224 */ /* 0x008fe400078e000d */
[----:B------:R-:W-:-:S06]  /*1f820*/  IMAD.HI.U32 R10, R0, R8, RZ ;  /* 0x00000008000a7227 */ /* 0x000fcc00078e00ff */
[----:B------:R-:W-:Y:S02]  /*1f830*/  @!P4 IMAD.IADD R12, R12, 0x1, -R26 ;  /* 0x000000010c0cc824 */ /* 0x000fe400078e0a1a */
[----:B------:R-:W-:Y:S02]  /*1f840*/  IMAD.MOV.U32 R7, RZ, RZ, R14 ;  /* 0x000000ffff077224 */ /* 0x000fe400078e000e */
[----:B------:R-:W-:Y:S02]  /*1f850*/  IMAD.MOV.U32 R2, RZ, RZ, R12 ;  /* 0x000000ffff027224 */ /* 0x000fe400078e000c */
[----:B------:R-:W-:Y:S02]  /*1f860*/  @!P0 IMAD.MOV R4, RZ, RZ, -R4 ;  /* 0x000000ffff048224 */ /* 0x000fe400078e0a04 */
[----:B------:R-:W-:Y:S02]  /*1f870*/  @!P3 IMAD.MOV R2, RZ, RZ, -R2 ;  /* 0x000000ffff02b224 */ /* 0x000fe400078e0a02 */
[----:B------:R-:W-:-:S02]  /*1f880*/  IMAD.MOV R10, RZ, RZ, -R10 ;  /* 0x000000ffff0a7224 */ /* 0x000fc400078e0a0a */
[----:B------:R-:W-:Y:S01]  /*1f890*/  @!P5 IMAD.MOV R7, RZ, RZ, -R7 ;  /* 0x000000ffff07d224 */ /* 0x000fe200078e0a07 */
[----:B------:R0:W-:Y:S01]  /*1f8a0*/  STL [R1+0x294], R2 ;  /* 0x0002940201007387 */ /* 0x0001e20000100800 */
[----:B------:R-:W-:Y:S01]  /*1f8b0*/  IMAD R8, R26, R10, R8 ;  /* 0x0000000a1a087224 */ /* 0x000fe200078e0208 */
[----:B------:R-:W-:Y:S02]  /*1f8c0*/  IABS R10, R17 ;  /* 0x00000011000a7213 */ /* 0x000fe40000000000 */
[----:B------:R1:W-:Y:S01]  /*1f8d0*/  STL [R1+0x290], R4 ;  /* 0x0002900401007387 */ /* 0x0003e20000100800 */
[----:B------:R-:W-:-:S03]  /*1f8e0*/  ISETP.GE.AND P5, PT, R17, RZ, PT ;  /* 0x000000ff1100720c */ /* 0x000fc60003fa6270 */
[----:B------:R-:W-:Y:S04]  /*1f8f0*/  STL [R1+0x28c], R7 ;  /* 0x00028c0701007387 */ /* 0x000fe80000100800 */
[----:B------:R-:W2:Y:S01]  /*1f900*/  LDL.LU R17, [R1+0x7fc] ;  /* 0x0007fc0001117983 */ /* 0x000ea20000300800 */
[----:B------:R-:W-:Y:S01]  /*1f910*/  ISETP.GT.U32.AND P4, PT, R26, R8, PT ;  /* 0x000000081a00720c */ /* 0x000fe20003f84070 */
[----:B------:R-:W-:Y:S01]  /*1f920*/  IMAD.HI.U32 R5, R0, R10, RZ ;  /* 0x0000000a00057227 */ /* 0x000fe200078e00ff */
[----:B------:R-:W-:Y:S02]  /*1f930*/  IABS R6, R16 ;  /* 0x0000001000067213 */ /* 0x000fe40000000000 */
[----:B------:R-:W-:Y:S01]  /*1f940*/  ISETP.GT.U32.AND P3, PT, R26, R9, PT ;  /* 0x000000091a00720c */ /* 0x000fe20003f64070 */
[----:B------:R-:W-:-:S08]  /*1f950*/  IMAD.MOV R5, RZ, RZ, -R5 ;  /* 0x000000ffff057224 */ /* 0x000fd000078e0a05 */
[----:B------:R-:W-:-:S05]  /*1f960*/  @!P4 IMAD.IADD R8, R8, 0x1, -R26 ;  /* 0x000000010808c824 */ /* 0x000fca00078e0a1a */
[----:B------:R-:W-:Y:S01]  /*1f970*/  ISETP.GT.U32.AND P0, PT, R26, R8, PT ;  /* 0x000000081a00720c */ /* 0x000fe20003f04070 */
[----:B0-----:R-:W-:-:S04]  /*1f980*/  IMAD.HI.U32 R2, R0, R6, RZ ;  /* 0x0000000600027227 */ /* 0x001fc800078e00ff */
[----:B-1----:R-:W-:Y:S02]  /*1f990*/  IMAD.MOV.U32 R4, RZ, RZ, R15 ;  /* 0x000000ffff047224 */ /* 0x002fe400078e000f */
[C---:B------:R-:W-:Y:S02]  /*1f9a0*/  IMAD R5, R26.reuse, R5, R10 ;  /* 0x000000051a057224 */ /* 0x040fe400078e020a */
[----:B------:R-:W-:Y:S02]  /*1f9b0*/  IMAD.MOV R2, RZ, RZ, -R2 ;  /* 0x000000ffff027224 */ /* 0x000fe400078e0a02 */
[----:B------:R-:W-:Y:S01]  /*1f9c0*/  @!P6 IMAD.MOV R4, RZ, RZ, -R4 ;  /* 0x000000ffff04e224 */ /* 0x000fe200078e0a04 */
[C---:B------:R-:W-:Y:S01]  /*1f9d0*/  ISETP.GT.U32.AND P4, PT, R26.reuse, R5, PT ;  /* 0x000000051a00720c */ /* 0x040fe20003f84070 */
[----:B------:R-:W-:Y:S02]  /*1f9e0*/  IMAD R6, R26, R2, R6 ;  /* 0x000000021a067224 */ /* 0x000fe400078e0206 */
[--C-:B------:R-:W-:Y:S01]  /*1f9f0*/  @!P0 IMAD.IADD R8, R8, 0x1, -R26.reuse ;  /* 0x0000000108088824 */ /* 0x100fe200078e0a1a */
[----:B------:R0:W-:Y:S01]  /*1fa00*/  STL [R1+0x288], R4 ;  /* 0x0002880401007387 */ /* 0x0001e20000100800 */
[----:B------:R-:W-:-:S02]  /*1fa10*/  @!P3 IMAD.IADD R9, R9, 0x1, -R26 ;  /* 0x000000010909b824 */ /* 0x000fc400078e0a1a */
[----:B------:R-:W-:Y:S02]  /*1fa20*/  @!P1 IMAD.MOV R8, RZ, RZ, -R8 ;  /* 0x000000ffff089224 */ /* 0x000fe400078e0a08 */
[----:B------:R-:W-:-:S04]  /*1fa30*/  @!P2 IMAD.MOV R9, RZ, RZ, -R9 ;  /* 0x000000ffff09a224 */ /* 0x000fc800078e0a09 */
[----:B------:R-:W-:Y:S01]  /*1fa40*/  @!P4 IMAD.IADD R5, R5, 0x1, -R26 ;  /* 0x000000010505c824 */ /* 0x000fe200078e0a1a */
[----:B------:R-:W-:-:S04]  /*1fa50*/  ISETP.GT.U32.AND P2, PT, R26, R6, PT ;  /* 0x000000061a00720c */ /* 0x000fc80003f44070 */
[----:B------:R-:W-:Y:S02]  /*1fa60*/  ISETP.GT.U32.AND P4, PT, R26, R5, PT ;  /* 0x000000051a00720c */ /* 0x000fe40003f84070 */
[----:B------:R-:W-:-:S07]  /*1fa70*/  ISETP.GE.AND P6, PT, R16, RZ, PT ;  /* 0x000000ff1000720c */ /* 0x000fce0003fc6270 */
[----:B------:R-:W-:-:S04]  /*1fa80*/  @!P2 IMAD.IADD R6, R6, 0x1, -R26 ;  /* 0x000000010606a824 */ /* 0x000fc800078e0a1a */
[----:B------:R-:W-:Y:S01]  /*1fa90*/  @!P4 IMAD.IADD R5, R5, 0x1, -R26 ;  /* 0x000000010505c824 */ /* 0x000fe200078e0a1a */
[----:B------:R-:W-:-:S03]  /*1faa0*/  ISETP.GT.U32.AND P2, PT, R26, R6, PT ;  /* 0x000000061a00720c */ /* 0x000fc60003f44070 */
[----:B------:R-:W-:-:S10]  /*1fab0*/  IMAD.MOV.U32 R18, RZ, RZ, R5 ;  /* 0x000000ffff127224 */ /* 0x000fd400078e0005 */
[----:B------:R-:W-:-:S04]  /*1fac0*/  @!P2 IMAD.IADD R6, R6, 0x1, -R26 ;  /* 0x000000010606a824 */ /* 0x000fc800078e0a1a */
[----:B------:R-:W-:Y:S02]  /*1fad0*/  IMAD.MOV.U32 R14, RZ, RZ, R6 ;  /* 0x000000ffff0e7224 */ /* 0x000fe400078e0006 */
[----:B------:R-:W-:Y:S02]  /*1fae0*/  @!P5 IMAD.MOV R18, RZ, RZ, -R18 ;  /* 0x000000ffff12d224 */ /* 0x000fe400078e0a12 */
[----:B------:R-:W-:Y:S01]  /*1faf0*/  @!P6 IMAD.MOV R14, RZ, RZ, -R14 ;  /* 0x000000ffff0ee224 */ /* 0x000fe200078e0a0e */
[----:B----4-:R-:W-:Y:S02]  /*1fb00*/  ISETP.GE.AND P0, PT, R22, RZ, PT ;  /* 0x000000ff1600720c */ /* 0x010fe40003f06270 */
[----:B------:R-:W-:Y:S02]  /*1fb10*/  IABS R2, R22 ;  /* 0x0000001600027213 */ /* 0x000fe40000000000 */
[----:B------:R-:W3:Y:S01]  /*1fb20*/  LDL.LU R22, [R1+0x804] ;  /* 0x0008040001167983 */ /* 0x000ee20000300800 */
[----:B0-----:R-:W-:-:S02]  /*1fb30*/  IABS R4, R29 ;  /* 0x0000001d00047213 */ /* 0x001fc40000000000 */
[----:B------:R-:W-:Y:S01]  /*1fb40*/  IABS R12, R21 ;  /* 0x00000015000c7213 */ /* 0x000fe20000000000 */
[----:B------:R-:W-:Y:S01]  /*1fb50*/  STL [R1+0x284], R9 ;  /* 0x0002840901007387 */ /* 0x000fe20000100800 */
[----:B------:R-:W-:-:S03]  /*1fb60*/  ISETP.GE.AND P1, PT, R21, RZ, PT ;  /* 0x000000ff1500720c */ /* 0x000fc60003f26270 */
[----:B------:R0:W-:Y:S04]  /*1fb70*/  STL [R1+0x274], R8 ;  /* 0x0002740801007387 */ /* 0x0001e80000100800 */
[----:B------:R-:W4:Y:S01]  /*1fb80*/  LDL.LU R21, [R1+0x808] ;  /* 0x0008080001157983 */ /* 0x000f220000300800 */
[----:B------:R-:W-:-:S03]  /*1fb90*/  IMAD.HI.U32 R7, R0, R4, RZ ;  /* 0x0000000400077227 */ /* 0x000fc600078e00ff */
[----:B------:R-:W5:Y:S01]  /*1fba0*/  LDL.LU R15, [R1+0x818] ;  /* 0x00081800010f7983 */ /* 0x000f620000300800 */
[----:B------:R-:W-:-:S03]  /*1fbb0*/  IMAD.MOV R7, RZ, RZ, -R7 ;  /* 0x000000ffff077224 */ /* 0x000fc600078e0a07 */
[----:B------:R-:W5:Y:S01]  /*1fbc0*/  LDL.LU R16, [R1+0x908] ;  /* 0x0009080001107983 */ /* 0x000f620000300800 */
[----:B------:R-:W-:-:S05]  /*1fbd0*/  IMAD R4, R26, R7, R4 ;  /* 0x000000071a047224 */ /* 0x000fca00078e0204 */
[----:B------:R-:W-:-:S13]  /*1fbe0*/  ISETP.GT.U32.AND P4, PT, R26, R4, PT ;  /* 0x000000041a00720c */ /* 0x000fda0003f84070 */
[----:B------:R-:W-:-:S05]  /*1fbf0*/  @!P4 IMAD.IADD R4, R4, 0x1, -R26 ;  /* 0x000000010404c824 */ /* 0x000fca00078e0a1a */
[----:B------:R-:W-:Y:S02]  /*1fc00*/  ISETP.GT.U32.AND P4, PT, R26, R4, PT ;  /* 0x000000041a00720c */ /* 0x000fe40003f84070 */
[----:B------:R-:W-:Y:S02]  /*1fc10*/  ISETP.GE.AND P3, PT, R29, RZ, PT ;  /* 0x000000ff1d00720c */ /* 0x000fe40003f66270 */
[----:B------:R-:W5:Y:S01]  /*1fc20*/  LDL.LU R29, [R1+0x90c] ;  /* 0x00090c00011d7983 */ /* 0x000f620000300800 */
[----:B------:R-:W-:-:S03]  /*1fc30*/  IABS R11, R20 ;  /* 0x00000014000b7213 */ /* 0x000fc60000000000 */
[----:B------:R1:W-:Y:S04]  /*1fc40*/  STL [R1+0x278], R18 ;  /* 0x0002781201007387 */ /* 0x0003e80000100800 */
[----:B------:R-:W-:Y:S01]  /*1fc50*/  STL [R1+0x280], R14 ;  /* 0x0002800e01007387 */ /* 0x000fe20000100800 */
[----:B------:R-:W-:Y:S01]  /*1fc60*/  @!P4 IMAD.IADD R4, R4, 0x1, -R26 ;  /* 0x000000010404c824 */ /* 0x000fe200078e0a1a */
[----:B------:R-:W-:Y:S02]  /*1fc70*/  ISETP.GE.AND P4, PT, R20, RZ, PT ;  /* 0x000000ff1400720c */ /* 0x000fe40003f86270 */
[----:B------:R-:W5:Y:S04]  /*1fc80*/  LDL.LU R19, [R1+0x918] ;  /* 0x0009180001137983 */ /* 0x000f680000300800 */
[----:B------:R-:W5:Y:S01]  /*1fc90*/  LDL.LU R20, [R1+0x924] ;  /* 0x0009240001147983 */ /* 0x000f620000300800 */
[----:B0-----:R-:W-:-:S04]  /*1fca0*/  IMAD.HI.U32 R8, R0, R2, RZ ;  /* 0x0000000200087227 */ /* 0x001fc800078e00ff */
[----:B------:R-:W-:-:S04]  /*1fcb0*/  IMAD.HI.U32 R13, R0, R12, RZ ;  /* 0x0000000c000d7227 */ /* 0x000fc800078e00ff */
[----:B------:R-:W-:Y:S02]  /*1fcc0*/  IMAD.MOV R8, RZ, RZ, -R8 ;  /* 0x000000ffff087224 */ /* 0x000fe400078e0a08 */
[----:B------:R-:W-:Y:S01]  /*1fcd0*/  IMAD.HI.U32 R9, R0, R11, RZ ;  /* 0x0000000b00097227 */ /* 0x000fe200078e00ff */
[----:B--2---:R-:W-:-:S03]  /*1fce0*/  IABS R7, R17 ;  /* 0x0000001100077213 */ /* 0x004fc60000000000 */
[----:B------:R-:W-:Y:S02]  /*1fcf0*/  IMAD.MOV R13, RZ, RZ, -R13 ;  /* 0x000000ffff0d7224 */ /* 0x000fe400078e0a0d */
[C---:B------:R-:W-:Y:S02]  /*1fd00*/  IMAD R2, R26.reuse, R8, R2 ;  /* 0x000000081a027224 */ /* 0x040fe400078e0202 */
[----:B------:R-:W-:Y:S02]  /*1fd10*/  IMAD.MOV R9, RZ, RZ, -R9 ;  /* 0x000000ffff097224 */ /* 0x000fe400078e0a09 */
[C---:B------:R-:W-:Y:S01]  /*1fd20*/  IMAD R12, R26.reuse, R13, R12 ;  /* 0x0000000d1a0c7224 */ /* 0x040fe200078e020c */
[----:B------:R-:W-:Y:S01]  /*1fd30*/  ISETP.GT.U32.AND P2, PT, R26, R2, PT ;  /* 0x000000021a00720c */ /* 0x000fe20003f44070 */
[----:B------:R-:W-:-:S03]  /*1fd40*/  IMAD.HI.U32 R8, R0, R7, RZ ;  /* 0x0000000700087227 */ /* 0x000fc600078e00ff */
[C---:B------:R-:W-:Y:S01]  /*1fd50*/  ISETP.GT.U32.AND P5, PT, R26.reuse, R12, PT ;  /* 0x0000000c1a00720c */ /* 0x040fe20003fa4070 */
[----:B------:R-:W-:Y:S02]  /*1fd60*/  IMAD R11, R26, R9, R11 ;  /* 0x000000091a0b7224 */ /* 0x000fe400078e020b */
[----:B------:R-:W-:-:S03]  /*1fd70*/  IMAD.MOV R8, RZ, RZ, -R8 ;  /* 0x000000ffff087224 */ /* 0x000fc600078e0a08 */
[C---:B------:R-:W-:Y:S01]  /*1fd80*/  ISETP.GT.U32.AND P6, PT, R26.reuse, R11, PT ;  /* 0x0000000b1a00720c */ /* 0x040fe20003fc4070 */
[----:B------:R-:W-:Y:S02]  /*1fd90*/  IMAD R7, R26, R8, R7 ;  /* 0x000000081a077224 */ /* 0x000fe400078e0207 */
[----:B------:R-:W-:-:S03]  /*1fda0*/  @!P2 IMAD.IADD R2, R2, 0x1, -R26 ;  /* 0x000000010202a824 */ /* 0x000fc600078e0a1a */
[----:B------:R-:W-:Y:S01]  /*1fdb0*/  ISETP.GT.U32.AND P2, PT, R26, R7, PT ;  /* 0x000000071a00720c */ /* 0x000fe20003f44070 */
[----:B------:R-:W-:Y:S02]  /*1fdc0*/  @!P5 IMAD.IADD R12, R12, 0x1, -R26 ;  /* 0x000000010c0cd824 */ /* 0x000fe400078e0a1a */
[----:B------:R-:W-:Y:S01]  /*1fdd0*/  IMAD.MOV.U32 R13, RZ, RZ, R4 ;  /* 0x000000ffff0d7224 */ /* 0x000fe200078e0004 */
[----:B------:R-:W-:-:S03]  /*1fde0*/  ISETP.GT.U32.AND P5, PT, R26, R2, PT ;  /* 0x000000021a00720c */ /* 0x000fc60003fa4070 */
[----:B------:R-:W-:Y:S01]  /*1fdf0*/  @!P6 IMAD.IADD R11, R11, 0x1, -R26 ;  /* 0x000000010b0be824 */ /* 0x000fe200078e0a1a */
[----:B------:R-:W-:Y:S01]  /*1fe00*/  ISETP.GT.U32.AND P6, PT, R26, R12, PT ;  /* 0x0000000c1a00720c */ /* 0x000fe20003fc4070 */
[----:B------:R-:W-:-:S04]  /*1fe10*/  @!P3 IMAD.MOV R13, RZ, RZ, -R13 ;  /* 0x000000ffff0db224 */ /* 0x000fc800078e0a0d */
[--C-:B------:R-:W-:Y:S01]  /*1fe20*/  @!P2 IMAD.IADD R7, R7, 0x1, -R26.reuse ;  /* 0x000000010707a824 */ /* 0x100fe200078e0a1a */
[----:B------:R-:W-:Y:S04]  /*1fe30*/  STL [R1+0x27c], R13 ;  /* 0x00027c0d01007387 */ /* 0x000fe80000100800 */
[----:B-1----:R-:W2:Y:S01]  /*1fe40*/  LDL.LU R18, [R1+0x948] ;  /* 0x0009480001127983 */ /* 0x002ea20000300800 */
[----:B------:R-:W-:Y:S01]  /*1fe50*/  ISETP.GT.U32.AND P2, PT, R26, R7, PT ;  /* 0x000000071a00720c */ /* 0x000fe20003f44070 */
[--C-:B------:R-:W-:Y:S02]  /*1fe60*/  @!P5 IMAD.IADD R2, R2, 0x1, -R26.reuse ;  /* 0x000000010202d824 */ /* 0x100fe400078e0a1a */
[----:B------:R-:W-:Y:S01]  /*1fe70*/  @!P6 IMAD.IADD R12, R12, 0x1, -R26 ;  /* 0x000000010c0ce824 */ /* 0x000fe200078e0a1a */
[----:B------:R-:W-:Y:S01]  /*1fe80*/  ISETP.GE.AND P6, PT, R17, RZ, PT ;  /* 0x000000ff1100720c */ /* 0x000fe20003fc6270 */
[----:B------:R-:W-:-:S02]  /*1fe90*/  IMAD.MOV.U32 R17, RZ, RZ, R2 ;  /* 0x000000ffff117224 */ /* 0x000fc400078e0002 */
[----:B------:R-:W-:Y:S02]  /*1fea0*/  @!P1 IMAD.MOV R12, RZ, RZ, -R12 ;  /* 0x000000ffff0c9224 */ /* 0x000fe400078e0a0c */
[----:B------:R-:W-:-:S04]  /*1feb0*/  @!P0 IMAD.MOV R17, RZ, RZ, -R17 ;  /* 0x000000ffff118224 */ /* 0x000fc800078e0a11 */
[----:B------:R-:W-:Y:S01]  /*1fec0*/  @!P2 IMAD.IADD R7, R7, 0x1, -R26 ;  /* 0x000000010707a824 */ /* 0x000fe200078e0a1a */
[----:B------:R-:W-:Y:S04]  /*1fed0*/  STL [R1+0x260], R17 ;  /* 0x0002601101007387 */ /* 0x000fe80000100800 */
[----:B------:R0:W-:Y:S01]  /*1fee0*/  STL [R1+0x264], R12 ;  /* 0x0002640c01007387 */ /* 0x0001e20000100800 */
[----:B------:R-:W-:-:S13]  /*1fef0*/  ISETP.GT.U32.AND P3, PT, R26, R11, PT ;  /* 0x0000000b1a00720c */ /* 0x000fda0003f64070 */
[----:B------:R-:W-:-:S04]  /*1ff00*/  @!P3 IMAD.IADD R11, R11, 0x1, -R26 ;  /* 0x000000010b0bb824 */ /* 0x000fc800078e0a1a */
[----:B0-----:R-:W-:-:S04]  /*1ff10*/  IMAD.MOV.U32 R12, RZ, RZ, R11 ;  /* 0x000000ffff0c7224 */ /* 0x001fc800078e000b */
[----:B------:R-:W-:Y:S02]  /*1ff20*/  @!P4 IMAD.MOV R12, RZ, RZ, -R12 ;  /* 0x000000ffff0cc224 */ /* 0x000fe400078e0a0c */
[----:B------:R-:W-:Y:S01]  /*1ff30*/  @!P6 IMAD.MOV R7, RZ, RZ, -R7 ;  /* 0x000000ffff07e224 */ /* 0x000fe200078e0a07 */
[----:B---3--:R-:W-:-:S05]  /*1ff40*/  IABS R10, R22 ;  /* 0x00000016000a7213 */ /* 0x008fca0000000000 */
[----:B------:R-:W-:Y:S01]  /*1ff50*/  IMAD.HI.U32 R5, R0, R10, RZ ;  /* 0x0000000a00057227 */ /* 0x000fe200078e00ff */
[----:B------:R-:W-:Y:S02]  /*1ff60*/  ISETP.GE.AND P2, PT, R22, RZ, PT ;  /* 0x000000ff1600720c */ /* 0x000fe40003f46270 */
[----:B------:R-:W3:Y:S01]  /*1ff70*/  LDL.LU R22, [R1+0x94c] ;  /* 0x00094c0001167983 */ /* 0x000ee20000300800 */
[----:B------:R-:W-:Y:S01]  /*1ff80*/  IMAD.MOV R5, RZ, RZ, -R5 ;  /* 0x000000ffff057224 */ /* 0x000fe200078e0a05 */
[----:B----4-:R-:W-:-:S03]  /*1ff90*/  IABS R9, R21 ;  /* 0x0000001500097213 */ /* 0x010fc60000000000 */
[----:B------:R-:W-:Y:S02]  /*1ffa0*/  IMAD R10, R26, R5, R10 ;  /* 0x000000051a0a7224 */ /* 0x000fe400078e020a */
[----:B------:R-:W-:-:S03]  /*1ffb0*/  IMAD.HI.U32 R4, R0, R9, RZ ;  /* 0x0000000900047227 */ /* 0x000fc600078e00ff */
[----:B------:R-:W-:Y:S01]  /*1ffc0*/  ISETP.GT.U32.AND P5, PT, R26, R10, PT ;  /* 0x0000000a1a00720c */ /* 0x000fe20003fa4070 */
[----:B------:R-:W-:-:S04]  /*1ffd0*/  IMAD.MOV R4, RZ, RZ, -R4 ;  /* 0x000000ffff047224 */ /* 0x000fc800078e0a04 */
[----:B------:R-:W-:Y:S01]  /*1ffe0*/  IMAD R9, R26, R4, R9 ;  /* 0x000000041a097224 */ /* 0x000fe200078e0209 */
[----:B-----5:R-:W-:-:S04]  /*1fff0*/  IABS R8, R16 ;  /* 0x0000001000087213 */ /* 0x020fc80000000000 */
[----:B------:R-:W-:-:S03]  /*20000*/  ISETP.GT.U32.AND P3, PT, R26, R9, PT ;  /* 0x000000091a00720c */ /* 0x000fc60003f64070 */
[----:B------:R-:W-:Y:S02]  /*20010*/  @!P5 IMAD.IADD R10, R10, 0x1, -R26 ;  /* 0x000000010a0ad824 */ /* 0x000fe400078e0a1a */
[----:B------:R-:W-:-:S03]  /*20020*/  IMAD.HI.U32 R13, R0, R8, RZ ;  /* 0x00000008000d7227 */ /* 0x000fc600078e00ff */
[C---:B------:R-:W-:Y:S01]  /*20030*/  ISETP.GT.U32.AND P0, PT, R26.reuse, R10, PT ;  /* 0x0000000a1a00720c */ /* 0x040fe20003f04070 */
[----:B------:R-:W-:Y:S01]  /*20040*/  IMAD.MOV R13, RZ, RZ, -R13 ;  /* 0x000000ffff0d7224 */ /* 0x000fe200078e0a0d */
[----:B------:R-:W-:Y:S02]  /*20050*/  ISETP.GE.AND P5, PT, R21, RZ, PT ;  /* 0x000000ff1500720c */ /* 0x000fe40003fa6270 */
[----:B------:R-:W4:Y:S01]  /*20060*/  LDL.LU R21, [R1+0x950] ;  /* 0x0009500001157983 */ /* 0x000f220000300800 */
[C---:B------:R-:W-:Y:S02]  /*20070*/  IMAD R8, R26.reuse, R13, R8 ;  /* 0x0000000d1a087224 */ /* 0x040fe400078e0208 */
[----:B------:R-:W-:Y:S01]  /*20080*/  @!P3 IMAD.IADD R9, R9, 0x1, -R26 ;  /* 0x000000010909b824 */ /* 0x000fe200078e0a1a */
[----:B------:R-:W5:Y:S02]  /*20090*/  LDL.LU R17, [R1+0x954] ;  /* 0x0009540001117983 */ /* 0x000f640000300800 */
[----:B------:R-:W-:-:S02]  /*200a0*/  ISETP.GT.U32.AND P4, PT, R26, R8, PT ;  /* 0x000000081a00720c */ /* 0x000fc40003f84070 */
[----:B------:R-:W-:Y:S01]  /*200b0*/  ISETP.GT.U32.AND P3, PT, R26, R9, PT ;  /* 0x000000091a00720c */ /* 0x000fe20003f64070 */
[----:B------:R-:W-:Y:S01]  /*200c0*/  @!P0 IMAD.IADD R10, R10, 0x1, -R26 ;  /* 0x000000010a0a8824 */ /* 0x000fe200078e0a1a */
[----:B------:R0:W-:Y:S01]  /*200d0*/  STL [R1+0x268], R12 ;  /* 0x0002680c01007387 */ /* 0x0001e20000100800 */
[----:B------:R-:W-:Y:S02]  /*200e0*/  IABS R6, R15 ;  /* 0x0000000f00067213 */ /* 0x000fe40000000000 */
[----:B0-----:R-:W-:-:S04]  /*200f0*/  IMAD.MOV.U32 R12, RZ, RZ, R10 ;  /* 0x000000ffff0c7224 */ /* 0x001fc800078e000a */
[----:B------:R-:W-:Y:S01]  /*20100*/  @!P2 IMAD.MOV R12, RZ, RZ, -R12 ;  /* 0x000000ffff0ca224 */ /* 0x000fe200078e0a0c */
[----:B------:R0:W-:Y:S03]  /*20110*/  STL [R1+0x270], R7 ;  /* 0x0002700701007387 */ /* 0x0001e60000100800 */
[--C-:B------:R-:W-:Y:S01]  /*20120*/  @!P3 IMAD.IADD R9, R9, 0x1, -R26.reuse ;  /* 0x000000010909b824 */ /* 0x100fe200078e0a1a */
[----:B------:R-:W-:Y:S01]  /*20130*/  IABS R2, R20 ;  /* 0x0000001400027213 */ /* 0x000fe20000000000 */
[----:B------:R-:W-:Y:S01]  /*20140*/  @!P4 IMAD.IADD R8, R8, 0x1, -R26 ;  /* 0x000000010808c824 */ /* 0x000fe200078e0a1a */
[----:B------:R-:W-:Y:S01]  /*20150*/  ISETP.GE.AND P3, PT, R16, RZ, PT ;  /* 0x000000ff1000720c */ /* 0x000fe20003f66270 */
[----:B------:R-:W-:Y:S01]  /*20160*/  STL [R1+0x26c], R12 ;  /* 0x00026c0c01007387 */ /* 0x000fe20000100800 */
[----:B------:R-:W-:-:S03]  /*20170*/  IMAD.HI.U32 R14, R0, R6, RZ ;  /* 0x00000006000e7227 */ /* 0x000fc600078e00ff */
[----:B------:R-:W5:Y:S01]  /*20180*/  LDL.LU R16, [R1+0x958] ;  /* 0x0009580001107983 */ /* 0x000f620000300800 */
[----:B------:R-:W-:Y:S01]  /*20190*/  ISETP.GT.U32.AND P2, PT, R26, R8, PT ;  /* 0x000000081a00720c */ /* 0x000fe20003f44070 */
[----:B0-----:R-:W-:-:S04]  /*201a0*/  IMAD.HI.U32 R7, R0, R2, RZ ;  /* 0x0000000200077227 */ /* 0x001fc800078e00ff */
[----:B------:R-:W-:Y:S02]  /*201b0*/  IMAD.MOV R14, RZ, RZ, -R14 ;  /* 0x000000ffff0e7224 */ /* 0x000fe400078e0a0e */
[----:B------:R-:W-:Y:S02]  /*201c0*/  IMAD.MOV R7, RZ, RZ, -R7 ;  /* 0x000000ffff077224 */ /* 0x000fe400078e0a07 */
[C---:B------:R-:W-:Y:S02]  /*201d0*/  IMAD R6, R26.reuse, R14, R6 ;  /* 0x0000000e1a067224 */ /* 0x040fe400078e0206 */
[----:B------:R-:W-:Y:S02]  /*201e0*/  IMAD R2, R26, R7, R2 ;  /* 0x000000071a027224 */ /* 0x000fe400078e0202 */
[----:B------:R-:W-:Y:S01]  /*201f0*/  @!P2 IMAD.IADD R8, R8, 0x1, -R26 ;  /* 0x000000010808a824 */ /* 0x000fe200078e0a1a */
[C---:B------:R-:W-:Y:S02]  /*20200*/  ISETP.GT.U32.AND P1, PT, R26.reuse, R6, PT ;  /* 0x000000061a00720c */ /* 0x040fe40003f24070 */
[----:B------:R-:W-:-:S02]  /*20210*/  ISETP.GT.U32.AND P2, PT, R26, R2, PT ;  /* 0x000000021a00720c */ /* 0x000fc40003f44070 */
[----:B------:R-:W-:-:S09]  /*20220*/  IABS R5, R29 ;  /* 0x0000001d00057213 */ /* 0x000fd20000000000 */
[--C-:B------:R-:W-:Y:S01]  /*20230*/  @!P1 IMAD.IADD R6, R6, 0x1, -R26.reuse ;  /* 0x0000000106069824 */ /* 0x100fe200078e0a1a */
[----:B------:R-:W-:Y:S01]  /*20240*/  ISETP.GE.AND P1, PT, R29, RZ, PT ;  /* 0x000000ff1d00720c */ /* 0x000fe20003f26270 */
[----:B------:R-:W-:Y:S01]  /*20250*/  @!P2 IMAD.IADD R2, R2, 0x1, -R26 ;  /* 0x000000010202a824 */ /* 0x000fe200078e0a1a */
[----:B------:R-:W5:Y:S01]  /*20260*/  LDL.LU R29, [R1+0x95c] ;  /* 0x00095c00011d7983 */ /* 0x000f620000300800 */
[----:B------:R-:W-:-:S03]  /*20270*/  ISETP.GE.AND P2, PT, R20, RZ, PT ;  /* 0x000000ff1400720c */ /* 0x000fc60003f46270 */
[----:B------:R-:W5:Y:S01]  /*20280*/  LDL.LU R20, [R1+0x960] ;  /* 0x0009600001147983 */ /* 0x000f620000300800 */
[----:B------:R-:W-:-:S04]  /*20290*/  IMAD.HI.U32 R4, R0, R5, RZ ;  /* 0x0000000500047227 */ /* 0x000fc800078e00ff */
[----:B------:R-:W-:-:S04]  /*202a0*/  IMAD.MOV R4, RZ, RZ, -R4 ;  /* 0x000000ffff047224 */ /* 0x000fc800078e0a04 */
[C---:B------:R-:W-:Y:S01]  /*202b0*/  IMAD R5, R26.reuse, R4, R5 ;  /* 0x000000041a057224 */ /* 0x040fe200078e0205 */
[----:B------:R-:W-:Y:S02]  /*202c0*/  IABS R4, R19 ;  /* 0x0000001300047213 */ /* 0x000fe40000000000 */
[----:B------:R-:W-:-:S03]  /*202d0*/  ISETP.GT.U32.AND P4, PT, R26, R6, PT ;  /* 0x000000061a00720c */ /* 0x000fc60003f84070 */
[----:B------:R-:W-:-:S04]  /*202e0*/  IMAD.HI.U32 R11, R0, R4, RZ ;  /* 0x00000004000b7227 */ /* 0x000fc800078e00ff */
[----:B------:R-:W-:Y:S01]  /*202f0*/  IMAD.MOV R11, RZ, RZ, -R11 ;  /* 0x000000ffff0b7224 */ /* 0x000fe200078e0a0b */
[----:B--2---:R-:W-:-:S03]  /*20300*/  IABS R10, R18 ;  /* 0x00000012000a7213 */ /* 0x004fc60000000000 */
[C---:B------:R-:W-:Y:S01]  /*20310*/  IMAD R4, R26.reuse, R11, R4 ;  /* 0x0000000b1a047224 */ /* 0x040fe200078e0204 */
[----:B------:R-:W-:Y:S01]  /*20320*/  ISETP.GT.U32.AND P0, PT, R26, R5, PT ;  /* 0x000000051a00720c */ /* 0x000fe20003f04070 */
[----:B------:R-:W-:Y:S02]  /*20330*/  @!P4 IMAD.IADD R6, R6, 0x1, -R26 ;  /* 0x000000010606c824 */ /* 0x000fe400078e0a1a */
[----:B------:R-:W-:Y:S01]  /*20340*/  IMAD.HI.U32 R14, R0, R10, RZ ;  /* 0x0000000a000e7227 */ /* 0x000fe200078e00ff */
[----:B------:R-:W-:-:S03]  /*20350*/  ISETP.GT.U32.AND P4, PT, R26, R4, PT ;  /* 0x000000041a00720c */ /* 0x000fc60003f84070 */
[----:B------:R-:W-:Y:S01]  /*20360*/  IMAD.MOV R14, RZ, RZ, -R14 ;  /* 0x000000ffff0e7224 */ /* 0x000fe200078e0a0e */
[----:B------:R-:W-:-:S03]  /*20370*/  ISETP.GE.AND P6, PT, R15, RZ, PT ;  /* 0x000000ff0f00720c */ /* 0x000fc60003fc6270 */
[----:B------:R-:W-:Y:S02]  /*20380*/  IMAD R10, R26, R14, R10 ;  /* 0x0000000e1a0a7224 */ /* 0x000fe400078e020a */
[----:B------:R-:W-:-:S04]  /*20390*/  @!P0 IMAD.IADD R5, R5, 0x1, -R26 ;  /* 0x0000000105058824 */ /* 0x000fc800078e0a1a */
[----:B------:R-:W-:Y:S01]  /*203a0*/  @!P4 IMAD.IADD R4, R4, 0x1, -R26 ;  /* 0x000000010404c824 */ /* 0x000fe200078e0a1a */
[C---:B------:R-:W-:Y:S02]  /*203b0*/  ISETP.GT.U32.AND P4, PT, R26.reuse, R10, PT ;  /* 0x0000000a1a00720c */ /* 0x040fe40003f84070 */
[----:B------:R-:W-:Y:S01]  /*203c0*/  ISETP.GT.U32.AND P0, PT, R26, R5, PT ;  /* 0x000000051a00720c */ /* 0x000fe20003f04070 */
[----:B------:R-:W-:Y:S02]  /*203d0*/  @!P5 IMAD.MOV R9, RZ, RZ, -R9 ;  /* 0x000000ffff09d224 */ /* 0x000fe400078e0a09 */
[----:B------:R-:W-:-:S03]  /*203e0*/  @!P6 IMAD.MOV R6, RZ, RZ, -R6 ;  /* 0x000000ffff06e224 */ /* 0x000fc600078e0a06 */
[----:B------:R-:W-:Y:S04]  /*203f0*/  STL [R1+0x25c], R9 ;  /* 0x00025c0901007387 */ /* 0x000fe80000100800 */
[----:B------:R0:W-:Y:S01]  /*20400*/  STL [R1+0x258], R6 ;  /* 0x0002580601007387 */ /* 0x0001e20000100800 */
[--C-:B------:R-:W-:Y:S01]  /*20410*/  @!P4 IMAD.IADD R10, R10, 0x1, -R26.reuse ;  /* 0x000000010a0ac824 */ /* 0x100fe200078e0a1a */
[C---:B------:R-:W-:Y:S01]  /*20420*/  ISETP.GT.U32.AND P4, PT, R26.reuse, R4, PT ;  /* 0x000000041a00720c */ /* 0x040fe20003f84070 */
[----:B------:R-:W-:Y:S01]  /*20430*/  @!P0 IMAD.IADD R5, R5, 0x1, -R26 ;  /* 0x0000000105058824 */ /* 0x000fe200078e0a1a */
[----:B------:R-:W-:Y:S01]  /*20440*/  ISETP.GE.AND P0, PT, R19, RZ, PT ;  /* 0x000000ff1300720c */ /* 0x000fe20003f06270 */
[----:B0-----:R-:W-:Y:S01]  /*20450*/  IMAD.MOV.U32 R6, RZ, RZ, R8 ;  /* 0x000000ffff067224 */ /* 0x001fe200078e0008 */
[----:B------:R-:W-:-:S03]  /*20460*/  ISETP.GT.U32.AND P5, PT, R26, R10, PT ;  /* 0x0000000a1a00720c */ /* 0x000fc60003fa4070 */
[----:B------:R-:W-:Y:S02]  /*20470*/  @!P3 IMAD.MOV R6, RZ, RZ, -R6 ;  /* 0x000000ffff06b224 */ /* 0x000fe400078e0a06 */
[----:B------:R-:W-:-:S04]  /*20480*/  IMAD.MOV.U32 R9, RZ, RZ, R5 ;  /* 0x000000ffff097224 */ /* 0x000fc800078e0005 */
[----:B------:R-:W-:Y:S02]  /*20490*/  @!P4 IMAD.IADD R4, R4, 0x1, -R26 ;  /* 0x000000010404c824 */ /* 0x000fe400078e0a1a */
[----:B------:R-:W-:Y:S02]  /*204a0*/  @!P1 IMAD.MOV R9, RZ, RZ, -R9 ;  /* 0x000000ffff099224 */ /* 0x000fe400078e0a09 */
[----:B------:R-:W-:Y:S01]  /*204b0*/  @!P0 IMAD.MOV R4, RZ, RZ, -R4 ;  /* 0x000000ffff048224 */ /* 0x000fe200078e0a04 */
[----:B------:R0:W-:Y:S01]  /*204c0*/  STL [R1+0x254], R6 ;  /* 0x0002540601007387 */ /* 0x0001e20000100800 */
[----:B------:R-:W-:-:S03]  /*204d0*/  @!P5 IMAD.IADD R10, R10, 0x1, -R26 ;  /* 0x000000010a0ad824 */ /* 0x000fc600078e0a1a */
[----:B------:R-:W-:Y:S01]  /*204e0*/  STL [R1+0x250], R9 ;  /* 0x0002500901007387 */ /* 0x000fe20000100800 */
[----:B------:R-:W-:-:S13]  /*204f0*/  ISETP.GT.U32.AND P6, PT, R26, R2, PT ;  /* 0x000000021a00720c */ /* 0x000fda0003fc4070 */
[----:B------:R-:W-:Y:S01]  /*20500*/  @!P6 IMAD.IADD R2, R2, 0x1, -R26 ;  /* 0x000000010202e824 */ /* 0x000fe200078e0a1a */
[----:B------:R-:W-:-:S03]  /*20510*/  ISETP.GE.AND P6, PT, R18, RZ, PT ;  /* 0x000000ff1200720c */ /* 0x000fc60003fc6270 */
[----:B------:R-:W-:-:S04]  /*20520*/  IMAD.MOV.U32 R8, RZ, RZ, R2 ;  /* 0x000000ffff087224 */ /* 0x000fc800078e0002 */
[----:B------:R-:W-:Y:S01]  /*20530*/  @!P2 IMAD.MOV R8, RZ, RZ, -R8 ;  /* 0x000000ffff08a224 */ /* 0x000fe200078e0a08 */
[----:B---3--:R-:W-:-:S05]  /*20540*/  IABS R13, R22 ;  /* 0x00000016000d7213 */ /* 0x008fca0000000000 */
[----:B------:R-:W-:-:S04]  /*20550*/  IMAD.HI.U32 R12, R0, R13, RZ ;  /* 0x0000000d000c7227 */ /* 0x000fc800078e00ff */
[----:B------:R-:W-:-:S04]  /*20560*/  IMAD.MOV R12, RZ, RZ, -R12 ;  /* 0x000000ffff0c7224 */ /* 0x000fc800078e0a0c */
[----:B------:R-:W-:-:S05]  /*20570*/  IMAD R12, R26, R12, R13 ;  /* 0x0000000c1a0c7224 */ /* 0x000fca00078e020d */
[----:B------:R-:W-:Y:S02]  /*20580*/  ISETP.GT.U32.AND P3, PT, R26, R12, PT ;  /* 0x0000000c1a00720c */ /* 0x000fe40003f64070 */
[----:B------:R-:W-:-:S11]  /*20590*/  ISETP.GE.AND P5, PT, R22, RZ, PT ;  /* 0x000000ff1600720c */ /* 0x000fd60003fa6270 */
[----:B------:R-:W-:Y:S01]  /*205a0*/  @!P3 IMAD.IADD R12, R12, 0x1, -R26 ;  /* 0x000000010c0cb824 */ /* 0x000fe200078e0a1a */
[----:B----4-:R-:W-:Y:S02]  /*205b0*/  IABS R11, R21 ;  /* 0x00000015000b7213 */ /* 0x010fe40000000000 */
[----:B------:R-:W-:Y:S02]  /*205c0*/  ISETP.GE.AND P3, PT, R21, RZ, PT ;  /* 0x000000ff1500720c */ /* 0x000fe40003f66270 */
[----:B-----5:R-:W-:Y:S01]  /*205d0*/  IABS R7, R17 ;  /* 0x0000001100077213 */ /* 0x020fe20000000000 */
[----:B------:R-:W2:Y:S04]  /*205e0*/  LDL.LU R21, [R1+0x96c] ;  /* 0x00096c0001157983 */ /* 0x000ea80000300800 */
[----:B------:R1:W-:Y:S01]  /*205f0*/  STL [R1+0x24c], R4 ;  /* 0x00024c0401007387 */ /* 0x0003e20000100800 */
[----:B------:R-:W-:-:S03]  /*20600*/  IMAD.HI.U32 R14, R0, R7, RZ ;  /* 0x00000007000e7227 */ /* 0x000fc600078e00ff */
[----:B------:R-:W3:Y:S01]  /*20610*/  LDL.LU R22, [R1+0x970] ;  /* 0x0009700001167983 */ /* 0x000ee20000300800 */
[----:B------:R-:W-:-:S04]  /*20620*/  IMAD.MOV R14, RZ, RZ, -R14 ;  /* 0x000000ffff0e7224 */ /* 0x000fc800078e0a0e */
[----:B------:R-:W-:-:S05]  /*20630*/  IMAD R7, R26, R14, R7 ;  /* 0x0000000e1a077224 */ /* 0x000fca00078e0207 */
[----:B------:R-:W-:Y:S02]  /*20640*/  ISETP.GT.U32.AND P4, PT, R26, R7, PT ;  /* 0x000000071a00720c */ /* 0x000fe40003f84070 */
[----:B------:R-:W-:-:S05]  /*20650*/  IABS R13, R16 ;  /* 0x00000010000d7213 */ /* 0x000fca0000000000 */
[----:B0-----:R-:W-:-:S04]  /*20660*/  IMAD.HI.U32 R6, R0, R13, RZ ;  /* 0x0000000d00067227 */ /* 0x001fc800078e00ff */
[----:B------:R-:W-:Y:S02]  /*20670*/  IMAD.MOV R6, RZ, RZ, -R6 ;  /* 0x000000ffff067224 */ /* 0x000fe400078e0a06 */
[----:B------:R-:W-:Y:S02]  /*20680*/  @!P4 IMAD.IADD R7, R7, 0x1, -R26 ;  /* 0x000000010707c824 */ /* 0x000fe400078e0a1a */
[----:B------:R-:W-:-:S03]  /*20690*/  IMAD R6, R26, R6, R13 ;  /* 0x000000061a067224 */ /* 0x000fc600078e020d */
[C---:B------:R-:W-:Y:S02]  /*206a0*/  ISETP.GT.U32.AND P0, PT, R26.reuse, R7, PT ;  /* 0x000000071a00720c */ /* 0x040fe40003f04070 */
[----:B------:R-:W-:Y:S01]  /*206b0*/  ISETP.GT.U32.AND P2, PT, R26, R6, PT ;  /* 0x000000061a00720c */ /* 0x000fe20003f44070 */
[----:B-1----:R-:W-:-:S04]  /*206c0*/  IMAD.MOV.U32 R4, RZ, RZ, R10 ;  /* 0x000000ffff047224 */ /* 0x002fc800078e000a */
[----:B------:R-:W-:Y:S01]  /*206d0*/  @!P6 IMAD.MOV R4, RZ, RZ, -R4 ;  /* 0x000000ffff04e224 */ /* 0x000fe200078e0a04 */
[----:B------:R0:W-:Y:S04]  /*206e0*/  STL [R1+0x248], R8 ;  /* 0x0002480801007387 */ /* 0x0001e80000100800 */
[----:B------:R1:W-:Y:S01]  /*206f0*/  STL [R1+0x244], R4 ;  /* 0x0002440401007387 */ /* 0x0003e20000100800 */
[--C-:B------:R-:W-:Y:S01]  /*20700*/  @!P0 IMAD.IADD R7, R7, 0x1, -R26.reuse ;  /* 0x0000000107078824 */ /* 0x100fe200078e0a1a */
[----:B------:R-:W-:Y:S01]  /*20710*/  IABS R14, R29 ;  /* 0x0000001d000e7213 */ /* 0x000fe20000000000 */
[----:B------:R-:W-:Y:S01]  /*20720*/  @!P2 IMAD.IADD R6, R6, 0x1, -R26 ;  /* 0x000000010606a824 */ /* 0x000fe200078e0a1a */
[----:B------:R-:W-:Y:S02]  /*20730*/  ISETP.GE.AND P0, PT, R29, RZ, PT ;  /* 0x000000ff1d00720c */ /* 0x000fe40003f06270 */
[----:B------:R-:W-:Y:S01]  /*20740*/  IABS R2, R20 ;  /* 0x0000001400027213 */ /* 0x000fe20000000000 */
[----:B------:R-:W4:Y:S01]  /*20750*/  LDL.LU R29, [R1+0x990] ;  /* 0x00099000011d7983 */ /* 0x000f220000300800 */
[----:B------:R-:W-:-:S03]  /*20760*/  ISETP.GE.AND P2, PT, R20, RZ, PT ;  /* 0x000000ff1400720c */ /* 0x000fc60003f46270 */
[----:B------:R-:W5:Y:S01]  /*20770*/  LDL.LU R20, [R1+0x974] ;  /* 0x0009740001147983 */ /* 0x000f620000300800 */
[----:B------:R-:W-:-:S04]  /*20780*/  IMAD.HI.U32 R15, R0, R11, RZ ;  /* 0x0000000b000f7227 */ /* 0x000fc800078e00ff */
[----:B------:R-:W-:-:S04]  /*20790*/  IMAD.MOV R15, RZ, RZ, -R15 ;  /* 0x000000ffff0f7224 */ /* 0x000fc800078e0a0f */
[----:B------:R-:W-:-:S05]  /*207a0*/  IMAD R11, R26, R15, R11 ;  /* 0x0000000f1a0b7224 */ /* 0x000fca00078e020b */
[----:B------:R-:W-:-:S13]  /*207b0*/  ISETP.GT.U32.AND P1, PT, R26, R11, PT ;  /* 0x0000000b1a00720c */ /* 0x000fda0003f24070 */
[----:B------:R-:W-:Y:S01]  /*207c0*/  @!P1 IMAD.IADD R11, R11, 0x1, -R26 ;  /* 0x000000010b0b9824 */ /* 0x000fe200078e0a1a */
[----:B------:R-:W-:-:S04]  /*207d0*/  ISETP.GT.U32.AND P1, PT, R26, R12, PT ;  /* 0x0000000c1a00720c */ /* 0x000fc80003f24070 */
[----:B------:R-:W-:Y:S02]  /*207e0*/  ISETP.GT.U32.AND P4, PT, R26, R11, PT ;  /* 0x0000000b1a00720c */ /* 0x000fe40003f84070 */
[----:B------:R-:W-:-:S07]  /*207f0*/  ISETP.GE.AND P6, PT, R17, RZ, PT ;  /* 0x000000ff1100720c */ /* 0x000fce0003fc6270 */
[----:B------:R-:W-:-:S04]  /*20800*/  @!P1 IMAD.IADD R12, R12, 0x1, -R26 ;  /* 0x000000010c0c9824 */ /* 0x000fc800078e0a1a */
[----:B0-----:R-:W-:Y:S02]  /*20810*/  IMAD.MOV.U32 R8, RZ, RZ, R12 ;  /* 0x000000ffff087224 */ /* 0x001fe400078e000c */
[----:B------:R-:W-:Y:S02]  /*20820*/  @!P4 IMAD.IADD R11, R11, 0x1, -R26 ;  /* 0x000000010b0bc824 */ /* 0x000fe400078e0a1a */
[----:B------:R-:W-:Y:S01]  /*20830*/  @!P5 IMAD.MOV R8, RZ, RZ, -R8 ;  /* 0x000000ffff08d224 */ /* 0x000fe200078e0a08 */
[----:B------:R-:W-:Y:S01]  /*20840*/  ISETP.GT.U32.AND P5, PT, R26, R6, PT ;  /* 0x000000061a00720c */ /* 0x000fe20003fa4070 */
[----:B-1----:R-:W-:-:S03]  /*20850*/  IMAD.HI.U32 R4, R0, R2, RZ ;  /* 0x0000000200047227 */ /* 0x002fc600078e00ff */
[----:B------:R0:W-:Y:S01]  /*20860*/  STL [R1+0x240], R8 ;  /* 0x0002400801007387 */ /* 0x0001e20000100800 */
[----:B------:R-:W-:-:S04]  /*20870*/  IMAD.HI.U32 R5, R0, R14, RZ ;  /* 0x0000000e00057227 */ /* 0x000fc800078e00ff */
[----:B0-----:R-:W-:Y:S02]  /*20880*/  IMAD.MOV.U32 R8, RZ, RZ, R11 ;  /* 0x000000ffff087224 */ /* 0x001fe400078e000b */
[----:B------:R-:W-:Y:S02]  /*20890*/  IMAD.MOV R4, RZ, RZ, -R4 ;  /* 0x000000ffff047224 */ /* 0x000fe400078e0a04 */
[----:B------:R-:W-:Y:S02]  /*208a0*/  @!P3 IMAD.MOV R8, RZ, RZ, -R8 ;  /* 0x000000ffff08b224 */ /* 0x000fe400078e0a08 */
[----:B------:R-:W-:Y:S02]  /*208b0*/  @!P6 IMAD.MOV R7, RZ, RZ, -R7 ;  /* 0x000000ffff07e224 */ /* 0x000fe400078e0a07 */
[----:B------:R-:W-:Y:S01]  /*208c0*/  IMAD.MOV R5, RZ, RZ, -R5 ;  /* 0x000000ffff057224 */ /* 0x000fe200078e0a05 */
[----:B------:R-:W-:Y:S01]  /*208d0*/  STL [R1+0x64], R8 ;  /* 0x0000640801007387 */ /* 0x000fe20000100800 */
[----:B------:R-:W-:-:S02]  /*208e0*/  IMAD R12, R26, R4, R2 ;  /* 0x000000041a0c7224 */ /* 0x000fc400078e0202 */
[----:B------:R-:W-:Y:S02]  /*208f0*/  @!P5 IMAD.IADD R6, R6, 0x1, -R26 ;  /* 0x000000010606d824 */ /* 0x000fe400078e0a1a */
[----:B------:R-:W-:-:S05]  /*20900*/  IMAD R5, R26, R5, R14 ;  /* 0x000000051a057224 */ /* 0x000fca00078e020e */
[C---:B------:R-:W-:Y:S02]  /*20910*/  ISETP.GT.U32.AND P1, PT, R26.reuse, R5, PT ;  /* 0x000000051a00720c */ /* 0x040fe40003f24070 */
[----:B------:R-:W-:Y:S02]  /*20920*/  ISETP.GT.U32.AND P3, PT, R26, R12, PT ;  /* 0x0000000c1a00720c */ /* 0x000fe40003f64070 */
[----:B------:R-:W-:-:S09]  /*20930*/  ISETP.GE.AND P4, PT, R16, RZ, PT ;  /* 0x000000ff1000720c */ /* 0x000fd20003f86270 */
[----:B------:R-:W-:-:S05]  /*20940*/  @!P1 IMAD.IADD R5, R5, 0x1, -R26 ;  /* 0x0000000105059824 */ /* 0x000fca00078e0a1a */
[----:B------:R-:W-:Y:S01]  /*20950*/  ISETP.GT.U32.AND P1, PT, R26, R5, PT ;  /* 0x000000051a00720c */ /* 0x000fe20003f24070 */
[----:B------:R-:W-:Y:S02]  /*20960*/  @!P3 IMAD.IADD R12, R12, 0x1, -R26 ;  /* 0x000000010c0cb824 */ /* 0x000fe400078e0a1a */
[----:B------:R-:W-:-:S03]  /*20970*/  @!P4 IMAD.MOV R6, RZ, RZ, -R6 ;  /* 0x000000ffff06c224 */ /* 0x000fc600078e0a06 */
[----:B------:R-:W-:-:S07]  /*20980*/  ISETP.GT.U32.AND P4, PT, R26, R12, PT ;  /* 0x0000000c1a00720c */ /* 0x000fce0003f84070 */
[----:B------:R-:W-:-:S06]  /*20990*/  @!P1 IMAD.IADD R5, R5, 0x1, -R26 ;  /* 0x0000000105059824 */ /* 0x000fcc00078e0a1a */
[----:B------:R-:W-:Y:S01]  /*209a0*/  @!P4 IMAD.IADD R12, R12, 0x1, -R26 ;  /* 0x000000010c0cc824 */ /* 0x000fe200078e0a1a */
[----:B--2---:R-:W-:Y:S02]  /*209b0*/  IABS R9, R21 ;  /* 0x0000001500097213 */ /* 0x004fe40000000000 */
[----:B------:R-:W-:Y:S02]  /*209c0*/  ISETP.GE.AND P6, PT, R21, RZ, PT ;  /* 0x000000ff1500720c */ /* 0x000fe40003fc6270 */
[----:B------:R-:W2:Y:S01]  /*209d0*/  LDL.LU R21, [R1+0x97c] ;  /* 0x00097c0001157983 */ /* 0x000ea20000300800 */
[----:B---3--:R-:W-:-:S03]  /*209e0*/  IABS R4, R22 ;  /* 0x0000001600047213 */ /* 0x008fc60000000000 */
[----:B------:R-:W-:Y:S01]  /*209f0*/  STL [R1+0x1e8], R7 ;  /* 0x0001e80701007387 */ /* 0x000fe20000100800 */
[----:B------:R-:W-:-:S03]  /*20a00*/  ISETP.GE.AND P5, PT, R22, RZ, PT ;  /* 0x000000ff1600720c */ /* 0x000fc60003fa6270 */
[----:B------:R-:W3:Y:S04]  /*20a10*/  LDL.LU R22, [R1+0x978] ;  /* 0x0009780001167983 */ /* 0x000ee80000300800 */
[----:B------:R-:W2:Y:S04]  /*20a20*/  LDL.LU R17, [R1+0x980] ;  /* 0x0009800001117983 */ /* 0x000ea80000300800 */
[----:B------:R0:W-:Y:S02]  /*20a30*/  STL [R1+0x23c], R6 ;  /* 0x00023c0601007387 */ /* 0x0001e40000100800 */
[----:B0-----:R-:W-:-:S04]  /*20a40*/  IMAD.MOV.U32 R6, RZ, RZ, R5 ;  /* 0x000000ffff067224 */ /* 0x001fc800078e0005 */
[----:B------:R-:W-:-:S05]  /*20a50*/  @!P0 IMAD.MOV R6, RZ, RZ, -R6 ;  /* 0x000000ffff068224 */ /* 0x000fca00078e0a06 */
[----:B------:R-:W-:Y:S01]  /*20a60*/  STL [R1+0x238], R6 ;  /* 0x0002380601007387 */ /* 0x000fe20000100800 */
[----:B-----5:R-:W-:Y:S02]  /*20a70*/  IABS R10, R20 ;  /* 0x00000014000a7213 */ /* 0x020fe40000000000 */
[----:B------:R-:W-:Y:S02]  /*20a80*/  ISETP.GE.AND P4, PT, R20, RZ, PT ;  /* 0x000000ff1400720c */ /* 0x000fe40003f86270 */
[----:B------:R-:W5:Y:S01]  /*20a90*/  LDL.LU R20, [R1+0x984] ;  /* 0x0009840001147983 */ /* 0x000f620000300800 */
[----:B------:R-:W-:-:S04]  /*20aa0*/  IMAD.HI.U32 R2, R0, R9, RZ ;  /* 0x0000000900027227 */ /* 0x000fc800078e00ff */
[----:B------:R-:W-:-:S04]  /*20ab0*/  IMAD.MOV R2, RZ, RZ, -R2 ;  /* 0x000000ffff027224 */ /* 0x000fc800078e0a02 */
[----:B------:R-:W-:Y:S02]  /*20ac0*/  IMAD R9, R26, R2, R9 ;  /* 0x000000021a097224 */ /* 0x000fe400078e0209 */
[----:B------:R-:W-:-:S03]  /*20ad0*/  IMAD.HI.U32 R2, R0, R4, RZ ;  /* 0x0000000400027227 */ /* 0x000fc600078e00ff */
[C---:B------:R-:W-:Y:S01]  /*20ae0*/  ISETP.GT.U32.AND P1, PT, R26.reuse, R9, PT ;  /* 0x000000091a00720c */ /* 0x040fe20003f24070 */
[----:B------:R-:W-:Y:S01]  /*20af0*/  IMAD.MOV R2, RZ, RZ, -R2 ;  /* 0x000000ffff027224 */ /* 0x000fe200078e0a02 */
[----:B----4-:R-:W-:Y:S02]  /*20b00*/  IABS R8, R29 ;  /* 0x0000001d00087213 */ /* 0x010fe40000000000 */
[----:B------:R-:W-:Y:S01]  /*20b10*/  ISETP.GE.AND P3, PT, R29, RZ, PT ;  /* 0x000000ff1d00720c */ /* 0x000fe20003f66270 */
[C---:B------:R-:W-:Y:S01]  /*20b20*/  IMAD R4, R26.reuse, R2, R4 ;  /* 0x000000021a047224 */ /* 0x040fe200078e0204 */
[----:B------:R-:W4:Y:S04]  /*20b30*/  LDL.LU R29, [R1+0x988] ;  /* 0x00098800011d7983 */ /* 0x000f280000300800 */
[----:B------:R-:W-:-:S03]  /*20b40*/  ISETP.GT.U32.AND P0, PT, R26, R4, PT ;  /* 0x000000041a00720c */ /* 0x000fc60003f04070 */
[----:B------:R-:W-:-:S05]  /*20b50*/  @!P1 IMAD.IADD R9, R9, 0x1, -R26 ;  /* 0x0000000109099824 */ /* 0x000fca00078e0a1a */
[----:B------:R-:W-:Y:S01]  /*20b60*/  ISETP.GT.U32.AND P1, PT, R26, R9, PT ;  /* 0x000000091a00720c */ /* 0x000fe20003f24070 */
[----:B------:R-:W-:-:S04]  /*20b70*/  IMAD.HI.U32 R7, R0, R8, RZ ;  /* 0x0000000800077227 */ /* 0x000fc800078e00ff */
[----:B------:R-:W-:Y:S02]  /*20b80*/  @!P0 IMAD.IADD R4, R4, 0x1, -R26 ;  /* 0x0000000104048824 */ /* 0x000fe400078e0a1a */
[----:B------:R-:W-:-:S03]  /*20b90*/  IMAD.MOV R7, RZ, RZ, -R7 ;  /* 0x000000ffff077224 */ /* 0x000fc600078e0a07 */
[----:B------:R-:W-:-:S03]  /*20ba0*/  ISETP.GT.U32.AND P0, PT, R26, R4, PT ;  /* 0x000000041a00720c */ /* 0x000fc60003f04070 */
[----:B------:R-:W-:Y:S02]  /*20bb0*/  @!P1 IMAD.IADD R9, R9, 0x1, -R26 ;  /* 0x0000000109099824 */ /* 0x000fe400078e0a1a */
[C---:B------:R-:W-:Y:S02]  /*20bc0*/  IMAD R8, R26.reuse, R7, R8 ;  /* 0x000000071a087224 */ /* 0x040fe400078e0208 */
[----:B------:R-:W-:Y:S02]  /*20bd0*/  IMAD.MOV.U32 R11, RZ, RZ, R9 ;  /* 0x000000ffff0b7224 */ /* 0x000fe400078e0009 */
[----:B------:R-:W-:Y:S01]  /*20be0*/  @!P2 IMAD.MOV R12, RZ, RZ, -R12 ;  /* 0x000000ffff0ca224 */ /* 0x000fe200078e0a0c */
[----:B------:R-:W-:Y:S01]  /*20bf0*/  ISETP.GT.U32.AND P1, PT, R26, R8, PT ;  /* 0x000000081a00720c */ /* 0x000fe20003f24070 */
[----:B------:R-:W-:Y:S02]  /*20c00*/  @!P6 IMAD.MOV R11, RZ, RZ, -R11 ;  /* 0x000000ffff0be224 */ /* 0x000fe400078e0a0b */
[----:B------:R-:W-:Y:S01]  /*20c10*/  @!P0 IMAD.IADD R4, R4, 0x1, -R26 ;  /* 0x0000000104048824 */ /* 0x000fe200078e0a1a */
[----:B------:R-:W-:Y:S04]  /*20c20*/  STL [R1+0x20c], R12 ;  /* 0x00020c0c01007387 */ /* 0x000fe80000100800 */
[----:B------:R0:W-:Y:S01]  /*20c30*/  STL [R1+0x21c], R11 ;  /* 0x00021c0b01007387 */ /* 0x0001e20000100800 */
[----:B------:R-:W-:-:S04]  /*20c40*/  IMAD.HI.U32 R5, R0, R10, RZ ;  /* 0x0000000a00057227 */ /* 0x000fc800078e00ff */
[----:B0-----:R-:W-:-:S04]  /*20c50*/  IMAD.MOV.U32 R11, RZ, RZ, R4 ;  /* 0x000000ffff0b7224 */ /* 0x001fc800078e0004 */
[----:B------:R-:W-:Y:S02]  /*20c60*/  @!P5 IMAD.MOV R11, RZ, RZ, -R11 ;  /* 0x000000ffff0bd224 */ /* 0x000fe400078e0a0b */
[----:B------:R-:W-:Y:S02]  /*20c70*/  @!P1 IMAD.IADD R8, R8, 0x1, -R26 ;  /* 0x0000000108089824 */ /* 0x000fe400078e0a1a */
[----:B------:R-:W-:Y:S01]  /*20c80*/  IMAD.MOV R5, RZ, RZ, -R5 ;  /* 0x000000ffff057224 */ /* 0x000fe200078e0a05 */
[----:B------:R0:W-:Y:S02]  /*20c90*/  STL [R1+0x234], R11 ;  /* 0x0002340b01007387 */ /* 0x0001e40000100800 */
[C---:B------:R-:W-:Y:S01]  /*20ca0*/  ISETP.GT.U32.AND P1, PT, R26.reuse, R8, PT ;  /* 0x000000081a00720c */ /* 0x040fe20003f24070 */
[----:B------:R-:W-:-:S05]  /*20cb0*/  IMAD R10, R26, R5, R10 ;  /* 0x000000051a0a7224 */ /* 0x000fca00078e020a */
[----:B------:R-:W-:-:S07]  /*20cc0*/  ISETP.GT.U32.AND P2, PT, R26, R10, PT ;  /* 0x0000000a1a00720c */ /* 0x000fce0003f44070 */
[----:B------:R-:W-:-:S06]  /*20cd0*/  @!P1 IMAD.IADD R8, R8, 0x1, -R26 ;  /* 0x0000000108089824 */ /* 0x000fcc00078e0a1a */
[----:B------:R-:W-:-:S05]  /*20ce0*/  @!P2 IMAD.IADD R10, R10, 0x1, -R26 ;  /* 0x000000010a0aa824 */ /* 0x000fca00078e0a1a */
[----:B------:R-:W-:Y:S01]  /*20cf0*/  ISETP.GT.U32.AND P2, PT, R26, R10, PT ;  /* 0x0000000a1a00720c */ /* 0x000fe20003f44070 */
[----:B------:R-:W-:-:S04]  /*20d00*/  IMAD.MOV.U32 R12, RZ, RZ, R8 ;  /* 0x000000ffff0c7224 */ /* 0x000fc800078e0008 */
[----:B------:R-:W-:-:S08]  /*20d10*/  @!P3 IMAD.MOV R12, RZ, RZ, -R12 ;  /* 0x000000ffff0cb224 */ /* 0x000fd000078e0a0c */
[----:B------:R-:W-:-:S04]  /*20d20*/  @!P2 IMAD.IADD R10, R10, 0x1, -R26 ;  /* 0x000000010a0aa824 */ /* 0x000fc800078e0a1a */
[----:B0-----:R-:W-:-:S04]  /*20d30*/  IMAD.MOV.U32 R11, RZ, RZ, R10 ;  /* 0x000000ffff0b7224 */ /* 0x001fc800078e000a */
[----:B------:R-:W-:Y:S01]  /*20d40*/  @!P4 IMAD.MOV R11, RZ, RZ, -R11 ;  /* 0x000000ffff0bc224 */ /* 0x000fe200078e0a0b */
[----:B---3--:R-:W-:Y:S02]  /*20d50*/  IABS R2, R22 ;  /* 0x0000001600027213 */ /* 0x008fe40000000000 */
[----:B------:R-:W-:Y:S02]  /*20d60*/  ISETP.GE.AND P6, PT, R22, RZ, PT ;  /* 0x000000ff1600720c */ /* 0x000fe40003fc6270 */
[----:B------:R-:W3:Y:S01]  /*20d70*/  LDL.LU R22, [R1+0x98c] ;  /* 0x00098c0001167983 */ /* 0x000ee20000300800 */
[----:B--2---:R-:W-:Y:S02]  /*20d80*/  IABS R6, R21 ;  /* 0x0000001500067213 */ /* 0x004fe40000000000 */
[----:B------:R-:W-:Y:S02]  /*20d90*/  ISETP.GE.AND P1, PT, R21, RZ, PT ;  /* 0x000000ff1500720c */ /* 0x000fe40003f26270 */
[----:B------:R-:W2:Y:S01]  /*20da0*/  LDL.LU R21, [R1+0x9b0] ;  /* 0x0009b00001157983 */ /* 0x000ea20000300800 */
[----:B------:R-:W-:-:S03]  /*20db0*/  IMAD.HI.U32 R5, R0, R2, RZ ;  /* 0x0000000200057227 */ /* 0x000fc600078e00ff */
[----:B------:R-:W2:Y:S01]  /*20dc0*/  LDL.LU R16, [R1+0x994] ;  /* 0x0009940001107983 */ /* 0x000ea20000300800 */
[----:B------:R-:W-:Y:S02]  /*20dd0*/  IMAD.MOV R5, RZ, RZ, -R5 ;  /* 0x000000ffff057224 */ /* 0x000fe400078e0a05 */
[----:B------:R-:W-:-:S04]  /*20de0*/  IMAD.HI.U32 R7, R0, R6, RZ ;  /* 0x0000000600077227 */ /* 0x000fc800078e00ff */
[C---:B------:R-:W-:Y:S01]  /*20df0*/  IMAD R2, R26.reuse, R5, R2 ;  /* 0x000000051a027224 */ /* 0x040fe200078e0202 */
[----:B------:R-:W-:Y:S01]  /*20e00*/  IABS R5, R17 ;  /* 0x0000001100057213 */ /* 0x000fe20000000000 */
[----:B------:R-:W-:Y:S01]  /*20e10*/  IMAD.MOV R7, RZ, RZ, -R7 ;  /* 0x000000ffff077224 */ /* 0x000fe200078e0a07 */
[----:B------:R-:W-:Y:S03]  /*20e20*/  STL [R1+0x230], R12 ;  /* 0x0002300c01007387 */ /* 0x000fe60000100800 */
[----:B------:R-:W-:Y:S02]  /*20e30*/  IMAD R6, R26, R7, R6 ;  /* 0x000000071a067224 */ /* 0x000fe400078e0206 */
[----:B------:R-:W-:Y:S01]  /*20e40*/  IMAD.MOV.U32 R7, RZ, RZ, R5 ;  /* 0x000000ffff077224 */ /* 0x000fe200078e0005 */
[----:B-----5:R-:W-:Y:S02]  /*20e50*/  IABS R5, R20 ;  /* 0x0000001400057213 */ /* 0x020fe40000000000 */
[----:B------:R-:W-:-:S02]  /*20e60*/  ISETP.GE.AND P4, PT, R20, RZ, PT ;  /* 0x000000ff1400720c */ /* 0x000fc40003f86270 */
[----:B------:R-:W5:Y:S01]  /*20e70*/  LDL.LU R20, [R1+0x998] ;  /* 0x0009980001147983 */ /* 0x000f620000300800 */
[----:B------:R-:W-:-:S13]  /*20e80*/  ISETP.GT.U32.AND P0, PT, R26, R2, PT ;  /* 0x000000021a00720c */ /* 0x000fda0003f04070 */
[----:B------:R-:W-:-:S05]  /*20e90*/  @!P0 IMAD.IADD R2, R2, 0x1, -R26 ;  /* 0x0000000102028824 */ /* 0x000fca00078e0a1a */
[----:B------:R-:W-:Y:S01]  /*20ea0*/  ISETP.GT.U32.AND P0, PT, R26, R2, PT ;  /* 0x000000021a00720c */ /* 0x000fe20003f04070 */
[----:B------:R0:W-:Y:S01]  /*20eb0*/  STL [R1+0x220], R11 ;  /* 0x0002200b01007387 */ /* 0x0001e20000100800 */
[----:B------:R-:W-:Y:S01]  /*20ec0*/  ISETP.GE.AND P3, PT, R17, RZ, PT ;  /* 0x000000ff1100720c */ /* 0x000fe20003f66270 */
[----:B------:R-:W-:Y:S02]  /*20ed0*/  IMAD.HI.U32 R9, R0, R7, RZ ;  /* 0x0000000700097227 */ /* 0x000fe400078e00ff */
[----:B------:R-:W5:Y:S01]  /*20ee0*/  LDL.LU R17, [R1+0x99c] ;  /* 0x00099c0001117983 */ /* 0x000f620000300800 */
[----:B----4-:R-:W-:Y:S01]  /*20ef0*/  IABS R4, R29 ;  /* 0x0000001d00047213 */ /* 0x010fe20000000000 */
[----:B------:R-:W-:-:S06]  /*20f00*/  IMAD.MOV R9, RZ, RZ, -R9 ;  /* 0x000000ffff097224 */ /* 0x000fcc00078e0a09 */
[----:B------:R-:W-:Y:S01]  /*20f10*/  @!P0 IMAD.IADD R2, R2, 0x1, -R26 ;  /* 0x0000000102028824 */ /* 0x000fe200078e0a1a */
[----:B------:R-:W-:Y:S02]  /*20f20*/  ISETP.GE.AND P0, PT, R29, RZ, PT ;  /* 0x000000ff1d00720c */ /* 0x000fe40003f06270 */
[----:B------:R-:W4:Y:S01]  /*20f30*/  LDL.LU R29, [R1+0x9a0] ;  /* 0x0009a000011d7983 */ /* 0x000f220000300800 */
[C---:B------:R-:W-:Y:S01]  /*20f40*/  ISETP.GT.U32.AND P5, PT, R26.reuse, R6, PT ;  /* 0x000000061a00720c */ /* 0x040fe20003fa4070 */
[----:B------:R-:W-:-:S05]  /*20f50*/  IMAD R7, R26, R9, R7 ;  /* 0x000000091a077224 */ /* 0x000fca00078e0207 */
[----:B------:R-:W-:-:S07]  /*20f60*/  ISETP.GT.U32.AND P2, PT, R26, R7, PT ;  /* 0x000000071a00720c */ /* 0x000fce0003f44070 */
[----:B------:R-:W-:-:S05]  /*20f70*/  @!P5 IMAD.IADD R6, R6, 0x1, -R26 ;  /* 0x000000010606d824 */ /* 0x000fca00078e0a1a */
[----:B------:R-:W-:Y:S01]  /*20f80*/  ISETP.GT.U32.AND P5, PT, R26, R6, PT ;  /* 0x000000061a00720c */ /* 0x000fe20003fa4070 */
[----:B------:R-:W-:-:S05]  /*20f90*/  @!P2 IMAD.IADD R7, R7, 0x1, -R26 ;  /* 0x000000010707a824 */ /* 0x000fca00078e0a1a */
[----:B------:R-:W-:Y:S01]  /*20fa0*/  ISETP.GT.U32.AND P2, PT, R26, R7, PT ;  /* 0x000000071a00720c */ /* 0x000fe20003f44070 */
[----:B0-----:R-:W-:-:S06]  /*20fb0*/  IMAD.MOV.U32 R11, RZ, RZ, R2 ;  /* 0x000000ffff0b7224 */ /* 0x001fcc00078e0002 */
[----:B------:R-:W-:Y:S02]  /*20fc0*/  @!P5 IMAD.IADD R6, R6, 0x1, -R26 ;  /* 0x000000010606d824 */ /* 0x000fe400078e0a1a */
[----:B------:R-:W-:-:S04]  /*20fd0*/  IMAD.HI.U32 R9, R0, R5, RZ ;  /* 0x0000000500097227 */ /* 0x000fc800078e00ff */
[----:B------:R-:W-:Y:S02]  /*20fe0*/  IMAD.MOV.U32 R10, RZ, RZ, R6 ;  /* 0x000000ffff0a7224 */ /* 0x000fe400078e0006 */
[----:B------:R-:W-:-:S04]  /*20ff0*/  IMAD.HI.U32 R8, R0, R4, RZ ;  /* 0x0000000400087227 */ /* 0x000fc800078e00ff */
[----:B------:R-:W-:Y:S02]  /*21000*/  @!P2 IMAD.IADD R7, R7, 0x1, -R26 ;  /* 0x000000010707a824 */ /* 0x000fe400078e0a1a */
[----:B------:R-:W-:Y:S02]  /*21010*/  @!P6 IMAD.MOV R11, RZ, RZ, -R11 ;  /* 0x000000ffff0be224 */ /* 0x000fe400078e0a0b */
[----:B------:R-:W-:Y:S02]  /*21020*/  @!P1 IMAD.MOV R10, RZ, RZ, -R10 ;  /* 0x000000ffff0a9224 */ /* 0x000fe400078e0a0a */
[----:B------:R-:W-:Y:S02]  /*21030*/  IMAD.MOV R9, RZ, RZ, -R9 ;  /* 0x000000ffff097224 */ /* 0x000fe400078e0a09 */
[----:B------:R-:W-:Y:S02]  /*21040*/  IMAD.MOV R8, RZ, RZ, -R8 ;  /* 0x000000ffff087224 */ /* 0x000fe400078e0a08 */
[----:B------:R-:W-:Y:S01]  /*21050*/  @!P3 IMAD.MOV R7, RZ, RZ, -R7 ;  /* 0x000000ffff07b224 */ /* 0x000fe200078e0a07 */
[----:B------:R-:W-:Y:S01]  /*21060*/  STL [R1+0x228], R11 ;  /* 0x0002280b01007387 */ /* 0x000fe20000100800 */
[----:B------:R-:W-:-:S02]  /*21070*/  IMAD R5, R26, R9, R5 ;  /* 0x000000091a057224 */ /* 0x000fc400078e0205 */
[C---:B------:R-:W-:Y:S01]  /*21080*/  IMAD R4, R26.reuse, R8, R4 ;  /* 0x000000081a047224 */ /* 0x040fe200078e0204 */
[----:B------:R0:W-:Y:S04]  /*21090*/  STL [R1+0x22c], R10 ;  /* 0x00022c0a01007387 */ /* 0x0001e80000100800 */
[----:B------:R4:W-:Y:S01]  /*210a0*/  STL [R1+0x224], R7 ;  /* 0x0002240701007387 */ /* 0x0009e20000100800 */
[----:B------:R-:W-:-:S13]  /*210b0*/  ISETP.GT.U32.AND P5, PT, R26, R5, PT ;  /* 0x000000051a00720c */ /* 0x000fda0003fa4070 */
[----:B------:R-:W-:-:S05]  /*210c0*/  @!P5 IMAD.IADD R5, R5, 0x1, -R26 ;  /* 0x000000010505d824 */ /* 0x000fca00078e0a1a */
[----:B------:R-:W-:-:S13]  /*210d0*/  ISETP.GT.U32.AND P5, PT, R26, R5, PT ;  /* 0x000000051a00720c */ /* 0x000fda0003fa4070 */
[----:B------:R-:W-:-:S04]  /*210e0*/  @!P5 IMAD.IADD R5, R5, 0x1, -R26 ;  /* 0x000000010505d824 */ /* 0x000fc800078e0a1a */
[----:B------:R-:W-:-:S04]  /*210f0*/  IMAD.MOV.U32 R13, RZ, RZ, R5 ;  /* 0x000000ffff0d7224 */ /* 0x000fc800078e0005 */
[----:B------:R-:W-:Y:S01]  /*21100*/  @!P4 IMAD.MOV R13, RZ, RZ, -R13 ;  /* 0x000000ffff0dc224 */ /* 0x000fe200078e0a0d */
[----:B---3--:R-:W-:Y:S02]  /*21110*/  IABS R8, R22 ;  /* 0x0000001600087213 */ /* 0x008fe40000000000 */
[----:B------:R-:W-:Y:S02]  /*21120*/  ISETP.GE.AND P6, PT, R22, RZ, PT ;  /* 0x000000ff1600720c */ /* 0x000fe40003fc6270 */
[----:B------:R-:W3:Y:S01]  /*21130*/  LDL.LU R22, [R1+0x9a4] ;  /* 0x0009a40001167983 */ /* 0x000ee20000300800 */
[----:B--2---:R-:W-:Y:S02]  /*21140*/  IABS R12, R21 ;  /* 0x00000015000c7213 */ /* 0x004fe40000000000 */
[----:B------:R-:W-:Y:S02]  /*21150*/  ISETP.GE.AND P2, PT, R21, RZ, PT ;  /* 0x000000ff1500720c */ /* 0x000fe40003f46270 */
[----:B------:R-:W2:Y:S01]  /*21160*/  LDL.LU R21, [R1+0x9a8] ;  /* 0x0009a80001157983 */ /* 0x000ea20000300800 */
[----:B------:R-:W-:-:S02]  /*21170*/  IMAD.MOV.U32 R2, RZ, RZ, R8 ;  /* 0x000000ffff027224 */ /* 0x000fc400078e0008 */
[----:B------:R-:W-:-:S04]  /*21180*/  IMAD.HI.U32 R8, R0, R12, RZ ;  /* 0x0000000c00087227 */ /* 0x000fc800078e00ff */
[----:B------:R-:W-:-:S04]  /*21190*/  IMAD.MOV R8, RZ, RZ, -R8 ;  /* 0x000000ffff087224 */ /* 0x000fc800078e0a08 */
[----:B------:R-:W-:-:S05]  /*211a0*/  IMAD R12, R26, R8, R12 ;  /* 0x000000081a0c7224 */ /* 0x000fca00078e020c */
[----:B------:R-:W-:Y:S01]  /*211b0*/  ISETP.GT.U32.AND P5, PT, R26, R12, PT ;  /* 0x0000000c1a00720c */ /* 0x000fe20003fa4070 */
[----:B------:R-:W-:-:S12]  /*211c0*/  STL [R1+0x218], R13 ;  /* 0x0002180d01007387 */ /* 0x000fd80000100800 */
[----:B------:R-:W-:Y:S01]  /*211d0*/  @!P5 IMAD.IADD R12, R12, 0x1, -R26 ;  /* 0x000000010c0cd824 */ /* 0x000fe200078e0a1a */
[----:B-----5:R-:W-:Y:S02]  /*211e0*/  IABS R9, R20 ;  /* 0x0000001400097213 */ /* 0x020fe40000000000 */
[----:B------:R-:W-:Y:S02]  /*211f0*/  ISETP.GE.AND P5, PT, R20, RZ, PT ;  /* 0x000000ff1400720c */ /* 0x000fe40003fa6270 */
[----:B------:R-:W5:Y:S01]  /*21200*/  LDL.LU R20, [R1+0x9ac] ;  /* 0x0009ac0001147983 */ /* 0x000f620000300800 */
[----:B------:R-:W-:-:S04]  /*21210*/  IMAD.HI.U32 R6, R0, R2, RZ ;  /* 0x0000000200067227 */ /* 0x000fc800078e00ff */
[----:B------:R-:W-:Y:S01]  /*21220*/  IMAD.MOV R6, RZ, RZ, -R6 ;  /* 0x000000ffff067224 */ /* 0x000fe200078e0a06 */
[----:B------:R-:W-:-:S03]  /*21230*/  ISETP.GT.U32.AND P1, PT, R26, R4, PT ;  /* 0x000000041a00720c */ /* 0x000fc60003f24070 */
[----:B------:R-:W-:-:S05]  /*21240*/  IMAD R2, R26, R6, R2 ;  /* 0x000000061a027224 */ /* 0x000fca00078e0202 */
[----:B------:R-:W-:-:S05]  /*21250*/  ISETP.GT.U32.AND P3, PT, R26, R2, PT ;  /* 0x000000021a00720c */ /* 0x000fca0003f64070 */
[----:B------:R-:W-:-:S05]  /*21260*/  @!P1 IMAD.IADD R4, R4, 0x1, -R26 ;  /* 0x0000000104049824 */ /* 0x000fca00078e0a1a */
[----:B------:R-:W-:-:S03]  /*21270*/  ISETP.GT.U32.AND P1, PT, R26, R4, PT ;  /* 0x000000041a00720c */ /* 0x000fc60003f24070 */
[----:B------:R-:W-:Y:S02]  /*21280*/  @!P3 IMAD.IADD R2, R2, 0x1, -R26 ;  /* 0x000000010202b824 */ /* 0x000fe400078e0a1a */
[----:B0-----:R-:W-:-:S03]  /*21290*/  IMAD.HI.U32 R10, R0, R9, RZ ;  /* 0x00000009000a7227 */ /* 0x001fc600078e00ff */
[----:B------:R-:W-:Y:S01]  /*212a0*/  ISETP.GT.U32.AND P3, PT, R26, R2, PT ;  /* 0x000000021a00720c */ /* 0x000fe20003f64070 */
[----:B------:R-:W-:Y:S01]  /*212b0*/  IMAD.MOV R10, RZ, RZ, -R10 ;  /* 0x000000ffff0a7224 */ /* 0x000fe200078e0a0a */
[----:B------:R-:W-:-:S03]  /*212c0*/  IABS R11, R16 ;  /* 0x00000010000b7213 */ /* 0x000fc60000000000 */
[----:B------:R-:W-:Y:S02]  /*212d0*/  IMAD R9, R26, R10, R9 ;  /* 0x0000000a1a097224 */ /* 0x000fe400078e0209 */
[----:B------:R-:W-:Y:S02]  /*212e0*/  @!P1 IMAD.IADD R4, R4, 0x1, -R26 ;  /* 0x0000000104049824 */ /* 0x000fe400078e0a1a */
[----:B------:R-:W-:-:S04]  /*212f0*/  IMAD.HI.U32 R6, R0, R11, RZ ;  /* 0x0000000b00067227 */ /* 0x000fc800078e00ff */
[----:B------:R-:W-:Y:S01]  /*21300*/  @!P3 IMAD.IADD R2, R2, 0x1, -R26 ;  /* 0x000000010202b824 */ /* 0x000fe200078e0a1a */
[C---:B------:R-:W-:Y:S01]  /*21310*/  ISETP.GT.U32.AND P3, PT, R26.reuse, R9, PT ;  /* 0x000000091a00720c */ /* 0x040fe20003f64070 */
[----:B------:R-:W-:Y:S02]  /*21320*/  @!P0 IMAD.MOV R4, RZ, RZ, -R4 ;  /* 0x000000ffff048224 */ /* 0x000fe400078e0a04 */
[----:B------:R-:W-:Y:S02]  /*21330*/  IMAD.MOV R6, RZ, RZ, -R6 ;  /* 0x000000ffff067224 */ /* 0x000fe400078e0a06 */
[----:B------:R-:W-:Y:S01]  /*21340*/  IMAD.MOV.U32 R10, RZ, RZ, R2 ;  /* 0x000000ffff0a7224 */ /* 0x000fe200078e0002 */
[----:B------:R3:W-:Y:S01]  /*21350*/  STL [R1+0x214], R4 ;  /* 0x0002140401007387 */ /* 0x0007e20000100800 */
[----:B------:R-:W-:-:S03]  /*21360*/  IMAD R11, R26, R6, R11 ;  /* 0x000000061a0b7224 */ /* 0x000fc600078e020b */
[----:B------:R-:W5:Y:S01]  /*21370*/  LDL.LU R18, [R1+0x9b4] ;  /* 0x0009b40001127983 */ /* 0x000f620000300800 */
[----:B------:R-:W-:Y:S01]  /*21380*/  @!P6 IMAD.MOV R10, RZ, RZ, -R10 ;  /* 0x000000ffff0ae224 */ /* 0x000fe200078e0a0a */
[----:B------:R-:W-:Y:S02]  /*21390*/  IABS R8, R17 ;  /* 0x0000001100087213 */ /* 0x000fe40000000000 */
[----:B------:R-:W-:Y:S01]  /*213a0*/  ISETP.GT.U32.AND P1, PT, R26, R11, PT ;  /* 0x0000000b1a00720c */ /* 0x000fe20003f24070 */
[----:B------:R-:W-:Y:S01]  /*213b0*/  @!P3 IMAD.IADD R9, R9, 0x1, -R26 ;  /* 0x000000010909b824 */ /* 0x000fe200078e0a1a */
[----:B------:R-:W-:Y:S02]  /*213c0*/  ISETP.GE.AND P4, PT, R16, RZ, PT ;  /* 0x000000ff1000720c */ /* 0x000fe40003f86270 */
[----:B------:R-:W5:Y:S01]  /*213d0*/  LDL.LU R16, [R1+0x9b8] ;  /* 0x0009b80001107983 */ /* 0x000f620000300800 */
[----:B----4-:R-:W-:Y:S02]  /*213e0*/  IABS R7, R29 ;  /* 0x0000001d00077213 */ /* 0x010fe40000000000 */
[----:B------:R-:W-:Y:S01]  /*213f0*/  ISETP.GE.AND P3, PT, R29, RZ, PT ;  /* 0x000000ff1d00720c */ /* 0x000fe20003f66270 */
[----:B------:R0:W-:Y:S01]  /*21400*/  STL [R1+0x210], R10 ;  /* 0x0002100a01007387 */ /* 0x0001e20000100800 */
[----:B------:R-:W-:-:S03]  /*21410*/  IMAD.HI.U32 R5, R0, R8, RZ ;  /* 0x0000000800057227 */ /* 0x000fc600078e00ff */
[----:B------:R-:W4:Y:S01]  /*21420*/  LDL.LU R29, [R1+0x9bc] ;  /* 0x0009bc00011d7983 */ /* 0x000f220000300800 */
[----:B------:R-:W-:Y:S02]  /*21430*/  IMAD.MOV R5, RZ, RZ, -R5 ;  /* 0x000000ffff057224 */ /* 0x000fe400078e0a05 */
[----:B------:R-:W-:Y:S02]  /*21440*/  @!P1 IMAD.IADD R11, R11, 0x1, -R26 ;  /* 0x000000010b0b9824 */ /* 0x000fe400078e0a1a */
[C---:B------:R-:W-:Y:S01]  /*21450*/  IMAD R8, R26.reuse, R5, R8 ;  /* 0x000000051a087224 */ /* 0x040fe200078e0208 */
[C---:B------:R-:W-:Y:S02]  /*21460*/  ISETP.GT.U32.AND P1, PT, R26.reuse, R12, PT ;  /* 0x0000000c1a00720c */ /* 0x040fe40003f24070 */
[C---:B------:R-:W-:Y:S02]  /*21470*/  ISETP.GT.U32.AND P0, PT, R26.reuse, R11, PT ;  /* 0x0000000b1a00720c */ /* 0x040fe40003f04070 */
[----:B------:R-:W-:Y:S01]  /*21480*/  ISETP.GT.U32.AND P6, PT, R26, R8, PT ;  /* 0x000000081a00720c */ /* 0x000fe20003fc4070 */
[----:B------:R-:W-:-:S04]  /*21490*/  IMAD.HI.U32 R6, R0, R7, RZ ;  /* 0x0000000700067227 */ /* 0x000fc800078e00ff */
[----:B------:R-:W-:-:S04]  /*214a0*/  IMAD.MOV R6, RZ, RZ, -R6 ;  /* 0x000000ffff067224 */ /* 0x000fc800078e0a06 */
[--C-:B------:R-:W-:Y:S02]  /*214b0*/  @!P1 IMAD.IADD R12, R12, 0x1, -R26.reuse ;  /* 0x000000010c0c9824 */ /* 0x100fe400078e0a1a */
[--C-:B------:R-:W-:Y:S02]  /*214c0*/  @!P0 IMAD.IADD R11, R11, 0x1, -R26.reuse ;  /* 0x000000010b0b8824 */ /* 0x100fe400078e0a1a */
[----:B------:R-:W-:Y:S01]  /*214d0*/  @!P6 IMAD.IADD R8, R8, 0x1, -R26 ;  /* 0x000000010808e824 */ /* 0x000fe200078e0a1a */
[C---:B------:R-:W-:Y:S01]  /*214e0*/  ISETP.GT.U32.AND P6, PT, R26.reuse, R9, PT ;  /* 0x000000091a00720c */ /* 0x040fe20003fc4070 */
[----:B------:R-:W-:Y:S02]  /*214f0*/  @!P2 IMAD.MOV R12, RZ, RZ, -R12 ;  /* 0x000000ffff0ca224 */ /* 0x000fe400078e0a0c */
[----:B------:R-:W-:Y:S02]  /*21500*/  IMAD R7, R26, R6, R7 ;  /* 0x000000061a077224 */ /* 0x000fe400078e0207 */
[----:B------:R-:W-:Y:S01]  /*21510*/  @!P4 IMAD.MOV R11, RZ, RZ, -R11 ;  /* 0x000000ffff0bc224 */ /* 0x000fe200078e0a0b */
[----:B------:R-:W-:Y:S01]  /*21520*/  STL [R1+0x200], R12 ;  /* 0x0002000c01007387 */ /* 0x000fe20000100800 */
[----:B------:R-:W-:-:S02]  /*21530*/  ISETP.GE.AND P0, PT, R17, RZ, PT ;  /* 0x000000ff1100720c */ /* 0x000fc40003f06270 */
[----:B------:R-:W-:Y:S01]  /*21540*/  ISETP.GT.U32.AND P1, PT, R26, R7, PT ;  /* 0x000000071a00720c */ /* 0x000fe20003f24070 */
[----:B------:R1:W-:Y:S04]  /*21550*/  STL [R1+0x208], R11 ;  /* 0x0002080b01007387 */ /* 0x0003e80000100800 */
[----:B------:R-:W4:Y:S01]  /*21560*/  LDL.LU R17, [R1+0x9c0] ;  /* 0x0009c00001117983 */ /* 0x000f220000300800 */
[----:B------:R-:W-:-:S04]  /*21570*/  @!P6 IMAD.IADD R9, R9, 0x1, -R26 ;  /* 0x000000010909e824 */ /* 0x000fc800078e0a1a */
[----:B------:R-:W-:-:S03]  /*21580*/  @!P5 IMAD.MOV R9, RZ, RZ, -R9 ;  /* 0x000000ffff09d224 */ /* 0x000fc600078e0a09 */
[----:B------:R-:W-:Y:S02]  /*21590*/  @!P1 IMAD.IADD R7, R7, 0x1, -R26 ;  /* 0x0000000107079824 */ /* 0x000fe400078e0a1a */
[----:B------:R4:W-:Y:S03]  /*215a0*/  STL [R1+0x204], R9 ;  /* 0x0002040901007387 */ /* 0x0009e60000100800 */
[C---:B------:R-:W-:Y:S02]  /*215b0*/  ISETP.GT.U32.AND P4, PT, R26.reuse, R7, PT ;  /* 0x000000071a00720c */ /* 0x040fe40003f84070 */
[----:B------:R-:W-:-:S11]  /*215c0*/  ISETP.GT.U32.AND P1, PT, R26, R8, PT ;  /* 0x000000081a00720c */ /* 0x000fd60003f24070 */
[--C-:B------:R-:W-:Y:S02]  /*215d0*/  @!P4 IMAD.IADD R7, R7, 0x1, -R26.reuse ;  /* 0x000000010707c824 */ /* 0x100fe400078e0a1a */
[----:B------:R-:W-:Y:S01]  /*215e0*/  @!P1 IMAD.IADD R8, R8, 0x1, -R26 ;  /* 0x0000000108089824 */ /* 0x000fe200078e0a1a */
[----:B---3--:R-:W-:Y:S02]  /*215f0*/  IABS R4, R22 ;  /* 0x0000001600047213 */ /* 0x008fe40000000000 */
[----:B------:R-:W-:Y:S02]  /*21600*/  ISETP.GE.AND P2, PT, R22, RZ, PT ;  /* 0x000000ff1600720c */ /* 0x000fe40003f46270 */
[----:B------:R-:W3:Y:S01]  /*21610*/  LDL.LU R22, [R1+0x9c4] ;  /* 0x0009c40001167983 */ /* 0x000ee20000300800 */
[----:B--2---:R-:W-:Y:S02]  /*21620*/  IABS R6, R21 ;  /* 0x0000001500067213 */ /* 0x004fe40000000000 */
[----:B------:R-:W-:-:S02]  /*21630*/  ISETP.GE.AND P4, PT, R21, RZ, PT ;  /* 0x000000ff1500720c */ /* 0x000fc40003f86270 */
[----:B------:R-:W2:Y:S01]  /*21640*/  LDL.LU R21, [R1+0x9c8] ;  /* 0x0009c80001157983 */ /* 0x000ea20000300800 */
[----:B------:R-:W-:Y:S02]  /*21650*/  IMAD.MOV.U32 R2, RZ, RZ, R4 ;  /* 0x000000ffff027224 */ /* 0x000fe400078e0004 */
[----:B------:R-:W-:-:S04]  /*21660*/  IMAD.HI.U32 R4, R0, R6, RZ ;  /* 0x0000000600047227 */ /* 0x000fc800078e00ff */
[----:B------:R-:W-:-:S04]  /*21670*/  IMAD.MOV R4, RZ, RZ, -R4 ;  /* 0x000000ffff047224 */ /* 0x000fc800078e0a04 */
[----:B------:R-:W-:-:S05]  /*21680*/  IMAD R6, R26, R4, R6 ;  /* 0x000000041a067224 */ /* 0x000fca00078e0206 */
[----:B------:R-:W-:-:S13]  /*21690*/  ISETP.GT.U32.AND P1, PT, R26, R6, PT ;  /* 0x000000061a00720c */ /* 0x000fda0003f24070 */
[----:B------:R-:W-:Y:S01]  /*216a0*/  @!P1 IMAD.IADD R6, R6, 0x1, -R26 ;  /* 0x0000000106069824 */ /* 0x000fe200078e0a1a */
[----:B-----5:R-:W-:Y:S02]  /*216b0*/  IABS R5, R20 ;  /* 0x0000001400057213 */ /* 0x020fe40000000000 */
[----:B------:R-:W-:Y:S02]  /*216c0*/  ISETP.GE.AND P1, PT, R20, RZ, PT ;  /* 0x000000ff1400720c */ /* 0x000fe40003f26270 */
[----:B------:R-:W5:Y:S01]  /*216d0*/  LDL.LU R20, [R1+0x9cc] ;  /* 0x0009cc0001147983 */ /* 0x000f620000300800 */
[----:B0-----:R-:W-:-:S03]  /*216e0*/  IMAD.HI.U32 R10, R0, R2, RZ ;  /* 0x00000002000a7227 */ /* 0x001fc600078e00ff */
[----:B------:R-:W5:Y:S01]  /*216f0*/  LDL.LU R19, [R1+0x9d0] ;  /* 0x0009d00001137983 */ /* 0x000f620000300800 */
[----:B------:R-:W-:-:S04]  /*21700*/  IMAD.MOV R10, RZ, RZ, -R10 ;  /* 0x000000ffff0a7224 */ /* 0x000fc800078e0a0a */
[----:B------:R-:W-:Y:S02]  /*21710*/  IMAD R2, R26, R10, R2 ;  /* 0x0000000a1a027224 */ /* 0x000fe400078e0202 */
[----:B------:R-:W-:-:S03]  /*21720*/  IMAD.HI.U32 R4, R0, R5, RZ ;  /* 0x0000000500047227 */ /* 0x000fc600078e00ff */
[----:B------:R-:W-:Y:S01]  /*21730*/  ISETP.GT.U32.AND P6, PT, R26, R2, PT ;  /* 0x000000021a00720c */ /* 0x000fe20003fc4070 */
[----:B------:R-:W-:-:S04]  /*21740*/  IMAD.MOV R4, RZ, RZ, -R4 ;  /* 0x000000ffff047224 */ /* 0x000fc800078e0a04 */
[----:B------:R-:W-:-:S08]  /*21750*/  IMAD R5, R26, R4, R5 ;  /* 0x000000041a057224 */ /* 0x000fd000078e0205 */
[----:B------:R-:W-:Y:S01]  /*21760*/  @!P6 IMAD.IADD R2, R2, 0x1, -R26 ;  /* 0x000000010202e824 */ /* 0x000fe200078e0a1a */
[----:B------:R-:W-:-:S04]  /*21770*/  ISETP.GT.U32.AND P6, PT, R26, R5, PT ;  /* 0x000000051a00720c */ /* 0x000fc80003fc4070 */
[----:B------:R-:W-:Y:S01]  /*21780*/  ISETP.GT.U32.AND P5, PT, R26, R2, PT ;  /* 0x000000021a00720c */ /* 0x000fe20003fa4070 */
[----:B------:R-:W-:-:S08]  /*21790*/  IMAD.MOV.U32 R14, RZ, RZ, R8 ;  /* 0x000000ffff0e7224 */ /* 0x000fd000078e0008 */
[----:B------:R-:W-:Y:S01]  /*217a0*/  @!P6 IMAD.IADD R5, R5, 0x1, -R26 ;  /* 0x000000010505e824 */ /* 0x000fe200078e0a1a */
[----:B------:R-:W-:-:S05]  /*217b0*/  IABS R10, R18 ;  /* 0x00000012000a7213 */ /* 0x000fca0000000000 */
[----:B------:R-:W-:Y:S01]  /*217c0*/  IMAD.HI.U32 R13, R0, R10, RZ ;  /* 0x0000000a000d7227 */ /* 0x000fe200078e00ff */
[----:B-1----:R-:W-:-:S03]  /*217d0*/  IABS R11, R16 ;  /* 0x00000010000b7213 */ /* 0x002fc60000000000 */
[----:B------:R-:W-:Y:S01]  /*217e0*/  IMAD.MOV R13, RZ, RZ, -R13 ;  /* 0x000000ffff0d7224 */ /* 0x000fe200078e0a0d */
[----:B------:R-:W-:Y:S02]  /*217f0*/  ISETP.GT.U32.AND P6, PT, R26, R6, PT ;  /* 0x000000061a00720c */ /* 0x000fe40003fc4070 */
[----:B----4-:R-:W-:Y:S01]  /*21800*/  IABS R4, R29 ;  /* 0x0000001d00047213 */ /* 0x010fe20000000000 */
[----:B------:R-:W-:-:S04]  /*21810*/  IMAD.HI.U32 R12, R0, R11, RZ ;  /* 0x0000000b000c7227 */ /* 0x000fc800078e00ff */
[C---:B------:R-:W-:Y:S02]  /*21820*/  IMAD R10, R26.reuse, R13, R10 ;  /* 0x0000000d1a0a7224 */ /* 0x040fe400078e020a */
[----:B------:R-:W-:Y:S02]  /*21830*/  IMAD.MOV.U32 R13, RZ, RZ, R4 ;  /* 0x000000ffff0d7224 */ /* 0x000fe400078e0004 */
[----:B------:R-:W-:Y:S01]  /*21840*/  @!P0 IMAD.MOV R14, RZ, RZ, -R14 ;  /* 0x000000ffff0e8224 */ /* 0x000fe200078e0a0e */
[----:B------:R-:W-:Y:S01]  /*21850*/  ISETP.GT.U32.AND P0, PT, R26, R5, PT ;  /* 0x000000051a00720c */ /* 0x000fe20003f04070 */
[----:B------:R-:W-:Y:S02]  /*21860*/  IMAD.MOV R12, RZ, RZ, -R12 ;  /* 0x000000ffff0c7224 */ /* 0x000fe400078e0a0c */
[----:B------:R-:W-:-:S04]  /*21870*/  IMAD.HI.U32 R8, R0, R13, RZ ;  /* 0x0000000d00087227 */ /* 0x000fc800078e00ff */
[----:B------:R-:W-:Y:S02]  /*21880*/  @!P5 IMAD.IADD R2, R2, 0x1, -R26 ;  /* 0x000000010202d824 */ /* 0x000fe400078e0a1a */
[C---:B------:R-:W-:Y:S02]  /*21890*/  IMAD R4, R26.reuse, R12, R11 ;  /* 0x0000000c1a047224 */ /* 0x040fe400078e020b */
[----:B------:R-:W-:Y:S02]  /*218a0*/  IMAD.MOV R8, RZ, RZ, -R8 ;  /* 0x000000ffff087224 */ /* 0x000fe400078e0a08 */
[----:B------:R-:W-:Y:S01]  /*218b0*/  IMAD.MOV.U32 R11, RZ, RZ, R2 ;  /* 0x000000ffff0b7224 */ /* 0x000fe200078e0002 */
[----:B------:R-:W-:Y:S01]  /*218c0*/  ISETP.GT.U32.AND P5, PT, R26, R10, PT ;  /* 0x0000000a1a00720c */ /* 0x000fe20003fa4070 */
[----:B------:R-:W-:Y:S02]  /*218d0*/  @!P6 IMAD.IADD R6, R6, 0x1, -R26 ;  /* 0x000000010606e824 */ /* 0x000fe400078e0a1a */
[----:B------:R-:W-:-:S02]  /*218e0*/  IMAD R2, R26, R8, R13 ;  /* 0x000000081a027224 */ /* 0x000fc400078e020d */
[----:B------:R-:W-:Y:S01]  /*218f0*/  @!P2 IMAD.MOV R11, RZ, RZ, -R11 ;  /* 0x000000ffff0ba224 */ /* 0x000fe200078e0a0b */
[C---:B------:R-:W-:Y:S01]  /*21900*/  ISETP.GT.U32.AND P2, PT, R26.reuse, R4, PT ;  /* 0x000000041a00720c */ /* 0x040fe20003f44070 */
[----:B------:R-:W-:Y:S02]  /*21910*/  IMAD.MOV.U32 R13, RZ, RZ, R6 ;  /* 0x000000ffff0d7224 */ /* 0x000fe400078e0006 */
[----:B------:R-:W-:Y:S01]  /*21920*/  @!P0 IMAD.IADD R5, R5, 0x1, -R26 ;  /* 0x0000000105058824 */ /* 0x000fe200078e0a1a */
[----:B------:R-:W-:Y:S01]  /*21930*/  ISETP.GT.U32.AND P0, PT, R26, R2, PT ;  /* 0x000000021a00720c */ /* 0x000fe20003f04070 */
[----:B------:R-:W-:Y:S02]  /*21940*/  @!P3 IMAD.MOV R7, RZ, RZ, -R7 ;  /* 0x000000ffff07b224 */ /* 0x000fe400078e0a07 */
[----:B------:R-:W-:Y:S01]  /*21950*/  @!P4 IMAD.MOV R13, RZ, RZ, -R13 ;  /* 0x000000ffff0dc224 */ /* 0x000fe200078e0a0d */
[----:B------:R-:W-:Y:S01]  /*21960*/  STL [R1+0x1fc], R14 ;  /* 0x0001fc0e01007387 */ /* 0x000fe20000100800 */
[----:B------:R-:W-:-:S03]  /*21970*/  ISETP.GE.AND P6, PT, R16, RZ, PT ;  /* 0x000000ff1000720c */ /* 0x000fc60003fc6270 */
[----:B------:R0:W-:Y:S01]  /*21980*/  STL [R1+0x1f8], R7 ;  /* 0x0001f80701007387 */ /* 0x0001e20000100800 */
[----:B------:R-:W-:-:S03]  /*21990*/  @!P5 IMAD.IADD R10, R10, 0x1, -R26 ;  /* 0x000000010a0ad824 */ /* 0x000fc600078e0a1a */
[----:B------:R-:W-:Y:S01]  /*219a0*/  STL [R1+0x1f4], R11 ;  /* 0x0001f40b01007387 */ /* 0x000fe20000100800 */
[----:B------:R-:W-:-:S03]  /*219b0*/  @!P2 IMAD.IADD R4, R4, 0x1, -R26 ;  /* 0x000000010404a824 */ /* 0x000fc600078e0a1a */
[----:B------:R-:W-:Y:S04]  /*219c0*/  STL [R1+0x1f0], R13 ;  /* 0x0001f00d01007387 */ /* 0x000fe80000100800 */
[----:B------:R-:W4:Y:S01]  /*219d0*/  LDL.LU R16, [R1+0x9d4] ;  /* 0x0009d40001107983 */ /* 0x000f220000300800 */
[----:B------:R-:W-:Y:S01]  /*219e0*/  ISETP.GT.U32.AND P2, PT, R26, R10, PT ;  /* 0x0000000a1a00720c */ /* 0x000fe20003f44070 */
[----:B------:R-:W-:Y:S01]  /*219f0*/  @!P0 IMAD.IADD R2, R2, 0x1, -R26 ;  /* 0x0000000102028824 */ /* 0x000fe200078e0a1a */
[----:B------:R-:W-:Y:S02]  /*21a00*/  ISETP.GT.U32.AND P0, PT, R26, R4, PT ;  /* 0x000000041a00720c */ /* 0x000fe40003f04070 */
[----:B------:R-:W-:Y:S02]  /*21a10*/  IABS R9, R17 ;  /* 0x0000001100097213 */ /* 0x000fe40000000000 */
[----:B------:R-:W-:-:S02]  /*21a20*/  ISETP.GE.AND P3, PT, R18, RZ, PT ;  /* 0x000000ff1200720c */ /* 0x000fc40003f66270 */
[----:B------:R-:W-:Y:S01]  /*21a30*/  ISETP.GE.AND P5, PT, R29, RZ, PT ;  /* 0x000000ff1d00720c */ /* 0x000fe20003fa6270 */
[----:B0-----:R-:W-:Y:S01]  /*21a40*/  IMAD.HI.U32 R7, R0, R9, RZ ;  /* 0x0000000900077227 */ /* 0x001fe200078e00ff */
[----:B------:R-:W-:Y:S01]  /*21a50*/  ISETP.GT.U32.AND P4, PT, R26, R2, PT ;  /* 0x000000021a00720c */ /* 0x000fe20003f84070 */
[----:B------:R-:W4:Y:S02]  /*21a60*/  LDL.LU R29, [R1+0x9d8] ;  /* 0x0009d800011d7983 */ /* 0x000f240000300800 */
[----:B------:R-:W-:Y:S02]  /*21a70*/  IMAD.MOV R7, RZ, RZ, -R7 ;  /* 0x000000ffff077224 */ /* 0x000fe400078e0a07 */
[--C-:B------:R-:W-:Y:S02]  /*21a80*/  @!P2 IMAD.IADD R10, R10, 0x1, -R26.reuse ;  /* 0x000000010a0aa824 */ /* 0x100fe400078e0a1a */
[----:B------:R-:W-:Y:S02]  /*21a90*/  @!P0 IMAD.IADD R4, R4, 0x1, -R26 ;  /* 0x0000000104048824 */ /* 0x000fe400078e0a1a */
[----:B------:R-:W-:-:S02]  /*21aa0*/  IMAD R12, R26, R7, R9 ;  /* 0x000000071a0c7224 */ /* 0x000fc400078e0209 */
[----:B------:R-:W-:Y:S02]  /*21ab0*/  @!P1 IMAD.MOV R5, RZ, RZ, -R5 ;  /* 0x000000ffff059224 */ /* 0x000fe400078e0a05 */
[----:B------:R-:W-:Y:S02]  /*21ac0*/  @!P3 IMAD.MOV R10, RZ, RZ, -R10 ;  /* 0x000000ffff0ab224 */ /* 0x000fe400078e0a0a */
[----:B------:R-:W-:Y:S01]  /*21ad0*/  @!P6 IMAD.MOV R4, RZ, RZ, -R4 ;  /* 0x000000ffff04e224 */ /* 0x000fe200078e0a04 */
[----:B------:R-:W-:Y:S01]  /*21ae0*/  ISETP.GT.U32.AND P1, PT, R26, R12, PT ;  /* 0x0000000c1a00720c */ /* 0x000fe20003f24070 */
[----:B------:R-:W-:Y:S01]  /*21af0*/  STL [R1+0x1ec], R5 ;  /* 0x0001ec0501007387 */ /* 0x000fe20000100800 */
[----:B------:R-:W-:Y:S01]  /*21b00*/  ISETP.GE.AND P2, PT, R17, RZ, PT ;  /* 0x000000ff1100720c */ /* 0x000fe20003f46270 */
[--C-:B------:R-:W-:Y:S02]  /*21b10*/  @!P4 IMAD.IADD R2, R2, 0x1, -R26.reuse ;  /* 0x000000010202c824 */ /* 0x100fe400078e0a1a */
[----:B------:R-:W4:Y:S04]  /*21b20*/  LDL.LU R17, [R1+0x9dc] ;  /* 0x0009dc0001117983 */ /* 0x000f280000300800 */
[----:B------:R-:W-:Y:S04]  /*21b30*/  STL [R1+0x1d8], R10 ;  /* 0x0001d80a01007387 */ /* 0x000fe80000100800 */
[----:B------:R0:W-:Y:S01]  /*21b40*/  STL [R1+0x1e0], R4 ;  /* 0x0001e00401007387 */ /* 0x0001e20000100800 */
[----:B------:R-:W-:-:S02]  /*21b50*/  @!P1 IMAD.IADD R12, R12, 0x1, -R26 ;  /* 0x000000010c0c9824 */ /* 0x000fc400078e0a1a */
[----:B0-----:R-:W-:-:S04]  /*21b60*/  IMAD.MOV.U32 R4, RZ, RZ, R2 ;  /* 0x000000ffff047224 */ /* 0x001fc800078e0002 */
[----:B------:R-:W-:-:S05]  /*21b70*/  @!P5 IMAD.MOV R4, RZ, RZ, -R4 ;  /* 0x000000ffff04d224 */ /* 0x000fca00078e0a04 */
[----:B------:R0:W-:Y:S01]  /*21b80*/  STL [R1+0x1e4], R4 ;  /* 0x0001e40401007387 */ /* 0x0001e20000100800 */
[----:B---3--:R-:W-:-:S05]  /*21b90*/  IABS R11, R22 ;  /* 0x00000016000b7213 */ /* 0x008fca0000000000 */
[----:B------:R-:W-:-:S04]  /*21ba0*/  IMAD.HI.U32 R6, R0, R11, RZ ;  /* 0x0000000b00067227 */ /* 0x000fc800078e00ff */
[----:B------:R-:W-:-:S04]  /*21bb0*/  IMAD.MOV R6, RZ, RZ, -R6 ;  /* 0x000000ffff067224 */ /* 0x000fc800078e0a06 */
[----:B------:R-:W-:Y:S01]  /*21bc0*/  IMAD R5, R26, R6, R11 ;  /* 0x000000061a057224 */ /* 0x000fe200078e020b */
[----:B------:R-:W-:Y:S02]  /*21bd0*/  ISETP.GE.AND P4, PT, R22, RZ, PT ;  /* 0x000000ff1600720c */ /* 0x000fe40003f86270 */
[----:B--2---:R-:W-:Y:S01]  /*21be0*/  IABS R7, R21 ;  /* 0x0000001500077213 */ /* 0x004fe20000000000 */
[----:B------:R-:W2:Y:S01]  /*21bf0*/  LDL.LU R22, [R1+0x9e0] ;  /* 0x0009e00001167983 */ /* 0x000ea20000300800 */
[----:B------:R-:W-:Y:S02]  /*21c00*/  ISETP.GT.U32.AND P0, PT, R26, R5, PT ;  /* 0x000000051a00720c */ /* 0x000fe40003f04070 */
[----:B------:R-:W-:Y:S02]  /*21c10*/  ISETP.GE.AND P1, PT, R21, RZ, PT ;  /* 0x000000ff1500720c */ /* 0x000fe40003f26270 */
[----:B------:R-:W3:Y:S09]  /*21c20*/  LDL.LU R21, [R1+0x9e4] ;  /* 0x0009e40001157983 */ /* 0x000ef20000300800 */
[----:B------:R-:W-:-:S05]  /*21c30*/  @!P0 IMAD.IADD R5, R5, 0x1, -R26 ;  /* 0x0000000105058824 */ /* 0x000fca00078e0a1a */
[----:B------:R-:W-:-:S13]  /*21c40*/  ISETP.GT.U32.AND P3, PT, R26, R5, PT ;  /* 0x000000051a00720c */ /* 0x000fda0003f64070 */
[----:B------:R-:W-:Y:S01]  /*21c50*/  @!P3 IMAD.IADD R5, R5, 0x1, -R26 ;  /* 0x000000010505b824 */ /* 0x000fe200078e0a1a */
[----:B-----5:R-:W-:Y:S02]  /*21c60*/  IABS R8, R20 ;  /* 0x0000001400087213 */ /* 0x020fe40000000000 */
[----:B------:R-:W-:Y:S02]  /*21c70*/  ISETP.GE.AND P3, PT, R20, RZ, PT ;  /* 0x000000ff1400720c */ /* 0x000fe40003f66270 */
[----:B------:R-:W5:Y:S01]  /*21c80*/  LDL.LU R20, [R1+0x9e8] ;  /* 0x0009e80001147983 */ /* 0x000f620000300800 */
[----:B------:R-:W-:Y:S02]  /*21c90*/  IABS R9, R19 ;  /* 0x0000001300097213 */ /* 0x000fe40000000000 */
[----:B------:R-:W-:Y:S01]  /*21ca0*/  ISETP.GT.U32.AND P0, PT, R26, R12, PT ;  /* 0x0000000c1a00720c */ /* 0x000fe20003f04070 */
[----:B------:R-:W-:Y:S01]  /*21cb0*/  IMAD.HI.U32 R13, R0, R7, RZ ;  /* 0x00000007000d7227 */ /* 0x000fe200078e00ff */
[----:B------:R-:W5:Y:S03]  /*21cc0*/  LDL.LU R18, [R1+0x9ec] ;  /* 0x0009ec0001127983 */ /* 0x000f660000300800 */
[----:B------:R-:W-:-:S04]  /*21cd0*/  IMAD.MOV.U32 R6, RZ, RZ, R9 ;  /* 0x000000ffff067224 */ /* 0x000fc800078e0009 */
[----:B------:R-:W-:-:S04]  /*21ce0*/  IMAD.HI.U32 R9, R0, R6, RZ ;  /* 0x0000000600097227 */ /* 0x000fc800078e00ff */
[----:B------:R-:W-:Y:S02]  /*21cf0*/  IMAD.MOV R9, RZ, RZ, -R9 ;  /* 0x000000ffff097224 */ /* 0x000fe400078e0a09 */
[----:B------:R-:W-:Y:S02]  /*21d00*/  IMAD.MOV R13, RZ, RZ, -R13 ;  /* 0x000000ffff0d7224 */ /* 0x000fe400078e0a0d */
[----:B------:R-:W-:Y:S02]  /*21d10*/  IMAD R6, R26, R9, R6 ;  /* 0x000000091a067224 */ /* 0x000fe400078e0206 */
[----:B------:R-:W-:Y:S02]  /*21d20*/  @!P0 IMAD.IADD R12, R12, 0x1, -R26 ;  /* 0x000000010c0c8824 */ /* 0x000fe400078e0a1a */
[C---:B------:R-:W-:Y:S01]  /*21d30*/  IMAD R7, R26.reuse, R13, R7 ;  /* 0x0000000d1a077224 */ /* 0x040fe200078e0207 */
[----:B------:R-:W-:Y:S01]  /*21d40*/  ISETP.GT.U32.AND P0, PT, R26, R6, PT ;  /* 0x000000061a00720c */ /* 0x000fe20003f04070 */
[----:B------:R-:W-:-:S03]  /*21d50*/  IMAD.HI.U32 R11, R0, R8, RZ ;  /* 0x00000008000b7227 */ /* 0x000fc600078e00ff */
[----:B------:R-:W-:Y:S01]  /*21d60*/  ISETP.GT.U32.AND P6, PT, R26, R7, PT ;  /* 0x000000071a00720c */ /* 0x000fe20003fc4070 */
[----:B------:R-:W-:-:S04]  /*21d70*/  IMAD.MOV R11, RZ, RZ, -R11 ;  /* 0x000000ffff0b7224 */ /* 0x000fc800078e0a0b */
[----:B------:R-:W-:-:S04]  /*21d80*/  IMAD R8, R26, R11, R8 ;  /* 0x0000000b1a087224 */ /* 0x000fc800078e0208 */
[----:B------:R-:W-:Y:S01]  /*21d90*/  @!P0 IMAD.IADD R6, R6, 0x1, -R26 ;  /* 0x0000000106068824 */ /* 0x000fe200078e0a1a */
[C---:B------:R-:W-:Y:S01]  /*21da0*/  ISETP.GT.U32.AND P5, PT, R26.reuse, R8, PT ;  /* 0x000000081a00720c */ /* 0x040fe20003fa4070 */
[----:B------:R-:W-:Y:S02]  /*21db0*/  @!P2 IMAD.MOV R12, RZ, RZ, -R12 ;  /* 0x000000ffff0ca224 */ /* 0x000fe400078e0a0c */
[----:B------:R-:W-:Y:S01]  /*21dc0*/  @!P6 IMAD.IADD R7, R7, 0x1, -R26 ;  /* 0x000000010707e824 */ /* 0x000fe200078e0a1a */
[----:B------:R-:W-:-:S04]  /*21dd0*/  ISETP.GT.U32.AND P2, PT, R26, R6, PT ;  /* 0x000000061a00720c */ /* 0x000fc80003f44070 */
[----:B------:R-:W-:Y:S01]  /*21de0*/  ISETP.GT.U32.AND P6, PT, R26, R7, PT ;  /* 0x000000071a00720c */ /* 0x000fe20003fc4070 */
[----:B------:R1:W-:Y:S04]  /*21df0*/  STL [R1+0x1dc], R12 ;  /* 0x0001dc0c01007387 */ /* 0x0003e80000100800 */
[----:B------:R-:W-:-:S04]  /*21e00*/  @!P5 IMAD.IADD R8, R8, 0x1, -R26 ;  /* 0x000000010808d824 */ /* 0x000fc800078e0a1a */
[----:B------:R-:W-:Y:S01]  /*21e10*/  @!P2 IMAD.IADD R6, R6, 0x1, -R26 ;  /* 0x000000010606a824 */ /* 0x000fe200078e0a1a */
[----:B------:R-:W-:-:S03]  /*21e20*/  ISETP.GT.U32.AND P5, PT, R26, R8, PT ;  /* 0x000000081a00720c */ /* 0x000fc60003fa4070 */
[----:B------:R-:W-:Y:S02]  /*21e30*/  @!P6 IMAD.IADD R7, R7, 0x1, -R26 ;  /* 0x000000010707e824 */ /* 0x000fe400078e0a1a */
[----:B------:R-:W-:-:S08]  /*21e40*/  IMAD.MOV.U32 R15, RZ, RZ, R5 ;  /* 0x000000ffff0f7224 */ /* 0x000fd000078e0005 */
[----:B------:R-:W-:Y:S02]  /*21e50*/  @!P5 IMAD.IADD R8, R8, 0x1, -R26 ;  /* 0x000000010808d824 */ /* 0x000fe400078e0a1a */
[----:B------:R-:W-:Y:S02]  /*21e60*/  @!P4 IMAD.MOV R15, RZ, RZ, -R15 ;  /* 0x000000ffff0fc224 */ /* 0x000fe400078e0a0f */
[----:B------:R-:W-:Y:S01]  /*21e70*/  @!P1 IMAD.MOV R7, RZ, RZ, -R7 ;  /* 0x000000ffff079224 */ /* 0x000fe200078e0a07 */
[----:B------:R-:W-:Y:S02]  /*21e80*/  ISETP.GE.AND P0, PT, R19, RZ, PT ;  /* 0x000000ff1300720c */ /* 0x000fe40003f06270 */
[----:B----4-:R-:W-:-:S05]  /*21e90*/  IABS R9, R16 ;  /* 0x0000001000097213 */ /* 0x010fca0000000000 */
[----:B------:R-:W-:Y:S01]  /*21ea0*/  IMAD.HI.U32 R11, R0, R9, RZ ;  /* 0x00000009000b7227 */ /* 0x000fe200078e00ff */
[----:B------:R-:W-:Y:S02]  /*21eb0*/  ISETP.GE.AND P2, PT, R16, RZ, PT ;  /* 0x000000ff1000720c */ /* 0x000fe40003f46270 */
[----:B------:R-:W4:Y:S01]  /*21ec0*/  LDL.LU R16, [R1+0x9f0] ;  /* 0x0009f00001107983 */ /* 0x000f220000300800 */
[----:B------:R-:W-:Y:S01]  /*21ed0*/  IMAD.MOV R11, RZ, RZ, -R11 ;  /* 0x000000ffff0b7224 */ /* 0x000fe200078e0a0b */
[----:B------:R-:W-:-:S03]  /*21ee0*/  IABS R2, R29 ;  /* 0x0000001d00027213 */ /* 0x000fc60000000000 */
[----:B------:R-:W-:Y:S02]  /*21ef0*/  IMAD R9, R26, R11, R9 ;  /* 0x0000000b1a097224 */ /* 0x000fe400078e0209 */
[----:B------:R-:W-:-:S03]  /*21f00*/  IMAD.HI.U32 R10, R0, R2, RZ ;  /* 0x00000002000a7227 */ /* 0x000fc600078e00ff */
[----:B------:R-:W-:Y:S01]  /*21f10*/  ISETP.GT.U32.AND P6, PT, R26, R9, PT ;  /* 0x000000091a00720c */ /* 0x000fe20003fc4070 */
[----:B------:R-:W-:-:S04]  /*21f20*/  IMAD.MOV R10, RZ, RZ, -R10 ;  /* 0x000000ffff0a7224 */ /* 0x000fc800078e0a0a */
[----:B------:R-:W-:-:S05]  /*21f30*/  IMAD R2, R26, R10, R2 ;  /* 0x0000000a1a027224 */ /* 0x000fca00078e0202 */
[----:B------:R-:W-:-:S03]  /*21f40*/  ISETP.GT.U32.AND P5, PT, R26, R2, PT ;  /* 0x000000021a00720c */ /* 0x000fc60003fa4070 */
[----:B------:R-:W-:Y:S01]  /*21f50*/  @!P6 IMAD.IADD R9, R9, 0x1, -R26 ;  /* 0x000000010909e824 */ /* 0x000fe200078e0a1a */
[----:B0-----:R-:W-:-:S04]  /*21f60*/  IABS R4, R17 ;  /* 0x0000001100047213 */ /* 0x001fc80000000000 */
[----:B------:R-:W-:Y:S01]  /*21f70*/  ISETP.GT.U32.AND P4, PT, R26, R9, PT ;  /* 0x000000091a00720c */ /* 0x000fe20003f84070 */
[----:B-1----:R-:W-:Y:S01]  /*21f80*/  IMAD.HI.U32 R12, R0, R4, RZ ;  /* 0x00000004000c7227 */ /* 0x002fe200078e00ff */
[----:B------:R-:W-:Y:S03]  /*21f90*/  STL [R1+0x1d4], R15 ;  /* 0x0001d40f01007387 */ /* 0x000fe60000100800 */
[----:B------:R-:W-:Y:S01]  /*21fa0*/  IMAD.MOV R12, RZ, RZ, -R12 ;  /* 0x000000ffff0c7224 */ /* 0x000fe200078e0a0c */
[----:B------:R0:W-:Y:S01]  /*21fb0*/  STL [R1+0x1d0], R7 ;  /* 0x0001d00701007387 */ /* 0x0001e20000100800 */
[----:B------:R-:W-:Y:S02]  /*21fc0*/  @!P5 IMAD.IADD R2, R2, 0x1, -R26 ;  /* 0x000000010202d824 */ /* 0x000fe400078e0a1a */
[C---:B------:R-:W-:Y:S02]  /*21fd0*/  IMAD R4, R26.reuse, R12, R4 ;  /* 0x0000000c1a047224 */ /* 0x040fe400078e0204 */
[----:B0-----:R-:W-:Y:S01]  /*21fe0*/  IMAD.MOV.U32 R7, RZ, RZ, R8 ;  /* 0x000000ffff077224 */ /* 0x001fe200078e0008 */
[----:B------:R-:W-:Y:S01]  /*21ff0*/  ISETP.GT.U32.AND P1, PT, R26, R2, PT ;  /* 0x000000021a00720c */ /* 0x000fe20003f24070 */
[----:B------:R-:W-:-:S02]  /*22000*/  @!P4 IMAD.IADD R9, R9, 0x1, -R26 ;  /* 0x000000010909c824 */ /* 0x000fc400078e0a1a */
[----:B------:R-:W-:Y:S01]  /*22010*/  @!P3 IMAD.MOV R7, RZ, RZ, -R7 ;  /* 0x000000ffff07b224 */ /* 0x000fe200078e0a07 */
[----:B------:R-:W-:Y:S02]  /*22020*/  ISETP.GE.AND P5, PT, R29, RZ, PT ;  /* 0x000000ff1d00720c */ /* 0x000fe40003fa6270 */
[----:B------:R-:W4:Y:S04]  /*22030*/  LDL.LU R29, [R1+0x9f4] ;  /* 0x0009f400011d7983 */ /* 0x000f280000300800 */
[----:B------:R0:W-:Y:S01]  /*22040*/  STL [R1+0x1cc], R7 ;  /* 0x0001cc0701007387 */ /* 0x0001e20000100800 */
[----:B------:R-:W-:Y:S02]  /*22050*/  @!P0 IMAD.MOV R6, RZ, RZ, -R6 ;  /* 0x000000ffff068224 */ /* 0x000fe400078e0a06 */
[----:B0-----:R-:W-:-:S04]  /*22060*/  IMAD.MOV.U32 R7, RZ, RZ, R9 ;  /* 0x000000ffff077224 */ /* 0x001fc800078e0009 */
[----:B------:R-:W-:Y:S01]  /*22070*/  @!P2 IMAD.MOV R7, RZ, RZ, -R7 ;  /* 0x000000ffff07a224 */ /* 0x000fe200078e0a07 */
[----:B------:R0:W-:Y:S01]  /*22080*/  STL [R1+0x1c8], R6 ;  /* 0x0001c80601007387 */ /* 0x0001e20000100800 */
[----:B------:R-:W-:-:S03]  /*22090*/  @!P1 IMAD.IADD R2, R2, 0x1, -R26 ;  /* 0x0000000102029824 */ /* 0x000fc600078e0a1a */
[----:B------:R1:W-:Y:S01]  /*220a0*/  STL [R1+0x1c4], R7 ;  /* 0x0001c40701007387 */ /* 0x0003e20000100800 */
[----:B------:R-:W-:Y:S02]  /*220b0*/  ISETP.GE.AND P0, PT, R17, RZ, PT ;  /* 0x000000ff1100720c */ /* 0x000fe40003f06270 */
[----:B--2---:R-:W-:Y:S02]  /*220c0*/  IABS R10, R22 ;  /* 0x00000016000a7213 */ /* 0x004fe40000000000 */
[----:B---3--:R-:W-:-:S03]  /*220d0*/  IABS R11, R21 ;  /* 0x00000015000b7213 */ /* 0x008fc60000000000 */
[----:B------:R-:W-:-:S04]  /*220e0*/  IMAD.HI.U32 R12, R0, R10, RZ ;  /* 0x0000000a000c7227 */ /* 0x000fc800078e00ff */
[----:B------:R-:W-:-:S04]  /*220f0*/  IMAD.HI.U32 R14, R0, R11, RZ ;  /* 0x0000000b000e7227 */ /* 0x000fc800078e00ff */
[----:B------:R-:W-:Y:S02]  /*22100*/  IMAD.MOV R14, RZ, RZ, -R14 ;  /* 0x000000ffff0e7224 */ /* 0x000fe400078e0a0e */
[----:B------:R-:W-:Y:S02]  /*22110*/  IMAD.MOV R12, RZ, RZ, -R12 ;  /* 0x000000ffff0c7224 */ /* 0x000fe400078e0a0c */
[C---:B------:R-:W-:Y:S02]  /*22120*/  IMAD R14, R26.reuse, R14, R11 ;  /* 0x0000000e1a0e7224 */ /* 0x040fe400078e020b */
[----:B------:R-:W-:-:S03]  /*22130*/  IMAD R10, R26, R12, R10 ;  /* 0x0000000c1a0a7224 */ /* 0x000fc600078e020a */
[C---:B------:R-:W-:Y:S02]  /*22140*/  ISETP.GT.U32.AND P4, PT, R26.reuse, R14, PT ;  /* 0x0000000e1a00720c */ /* 0x040fe40003f84070 */
[----:B------:R-:W-:Y:S02]  /*22150*/  ISETP.GT.U32.AND P3, PT, R26, R10, PT ;  /* 0x0000000a1a00720c */ /* 0x000fe40003f64070 */
[----:B------:R-:W-:Y:S02]  /*22160*/  ISETP.GE.AND P1, PT, R22, RZ, PT ;  /* 0x000000ff1600720c */ /* 0x000fe40003f26270 */
[----:B------:R-:W2:Y:S07]  /*22170*/  LDL.LU R22, [R1+0xa18] ;  /* 0x000a180001167983 */ /* 0x000eae0000300800 */
[----:B------:R-:W-:-:S02]  /*22180*/  @!P4 IMAD.IADD R14, R14, 0x1, -R26 ;  /* 0x000000010e0ec824 */ /* 0x000fc400078e0a1a */
[----:B------:R-:W-:Y:S01]  /*22190*/  @!P3 IMAD.IADD R10, R10, 0x1, -R26 ;  /* 0x000000010a0ab824 */ /* 0x000fe200078e0a1a */
[----:B------:R-:W-:Y:S02]  /*221a0*/  ISETP.GE.AND P3, PT, R21, RZ, PT ;  /* 0x000000ff1500720c */ /* 0x000fe40003f66270 */
[----:B-----5:R-:W-:Y:S02]  /*221b0*/  IABS R13, R20 ;  /* 0x00000014000d7213 */ /* 0x020fe40000000000 */
[----:B------:R-:W-:Y:S02]  /*221c0*/  ISETP.GE.AND P4, PT, R20, RZ, PT ;  /* 0x000000ff1400720c */ /* 0x000fe40003f86270 */
[----:B------:R-:W3:Y:S04]  /*221d0*/  LDL.LU R20, [R1+0x9fc] ;  /* 0x0009fc0001147983 */ /* 0x000ee80000300800 */
[----:B------:R-:W5:Y:S04]  /*221e0*/  LDL.LU R17, [R1+0xa00] ;  /* 0x000a000001117983 */ /* 0x000f680000300800 */
[----:B------:R-:W3:Y:S01]  /*221f0*/  LDL.LU R21, [R1+0x9f8] ;  /* 0x0009f80001157983 */ /* 0x000ee20000300800 */
[----:B------:R-:W-:Y:S01]  /*22200*/  ISETP.GT.U32.AND P6, PT, R26, R4, PT ;  /* 0x000000041a00720c */ /* 0x000fe20003fc4070 */
[----:B------:R-:W-:Y:S01]  /*22210*/  IMAD.HI.U32 R5, R0, R13, RZ ;  /* 0x0000000d00057227 */ /* 0x000fe200078e00ff */
[----:B------:R-:W-:-:S02]  /*22220*/  IABS R11, R18 ;  /* 0x00000012000b7213 */ /* 0x000fc40000000000 */
[----:B------:R-:W-:Y:S01]  /*22230*/  ISETP.GT.U32.AND P2, PT, R26, R10, PT ;  /* 0x0000000a1a00720c */ /* 0x000fe20003f44070 */
[----:B------:R-:W-:Y:S02]  /*22240*/  IMAD.MOV R5, RZ, RZ, -R5 ;  /* 0x000000ffff057224 */ /* 0x000fe400078e0a05 */
[----:B0-----:R-:W-:-:S06]  /*22250*/  IMAD.MOV.U32 R6, RZ, RZ, R11 ;  /* 0x000000ffff067224 */ /* 0x001fcc00078e000b */
[----:B------:R-:W-:-:S05]  /*22260*/  @!P6 IMAD.IADD R4, R4, 0x1, -R26 ;  /* 0x000000010404e824 */ /* 0x000fca00078e0a1a */
[C---:B------:R-:W-:Y:S01]  /*22270*/  ISETP.GT.U32.AND P6, PT, R26.reuse, R4, PT ;  /* 0x000000041a00720c */ /* 0x040fe20003fc4070 */
[----:B------:R-:W-:Y:S02]  /*22280*/  IMAD R13, R26, R5, R13 ;  /* 0x000000051a0d7224 */ /* 0x000fe400078e020d */
[----:B------:R-:W-:-:S04]  /*22290*/  IMAD.HI.U32 R5, R0, R6, RZ ;  /* 0x0000000600057227 */ /* 0x000fc800078e00ff */
[----:B------:R-:W-:Y:S02]  /*222a0*/  IMAD.MOV R5, RZ, RZ, -R5 ;  /* 0x000000ffff057224 */ /* 0x000fe400078e0a05 */
[----:B------:R-:W-:Y:S02]  /*222b0*/  @!P2 IMAD.IADD R10, R10, 0x1, -R26 ;  /* 0x000000010a0aa824 */ /* 0x000fe400078e0a1a */
[----:B-1----:R-:W-:Y:S02]  /*222c0*/  IMAD.MOV.U32 R7, RZ, RZ, R2 ;  /* 0x000000ffff077224 */ /* 0x002fe400078e0002 */
[----:B------:R-:W-:Y:S02]  /*222d0*/  @!P6 IMAD.IADD R4, R4, 0x1, -R26 ;  /* 0x000000010404e824 */ /* 0x000fe400078e0a1a */
[----:B------:R-:W-:Y:S02]  /*222e0*/  IMAD R6, R26, R5, R6 ;  /* 0x000000051a067224 */ /* 0x000fe400078e0206 */
[----:B------:R-:W-:-:S02]  /*222f0*/  IMAD.MOV.U32 R5, RZ, RZ, R10 ;  /* 0x000000ffff057224 */ /* 0x000fc400078e000a */
[----:B------:R-:W-:Y:S02]  /*22300*/  @!P5 IMAD.MOV R7, RZ, RZ, -R7 ;  /* 0x000000ffff07d224 */ /* 0x000fe400078e0a07 */
[----:B------:R-:W-:Y:S02]  /*22310*/  @!P0 IMAD.MOV R4, RZ, RZ, -R4 ;  /* 0x000000ffff048224 */ /* 0x000fe400078e0a04 */
[----:B------:R-:W-:Y:S01]  /*22320*/  @!P1 IMAD.MOV R5, RZ, RZ, -R5 ;  /* 0x000000ffff059224 */ /* 0x000fe200078e0a05 */
[----:B------:R-:W-:Y:S04]  /*22330*/  STL [R1+0x1c0], R7 ;  /* 0x0001c00701007387 */ /* 0x000fe80000100800 */
[----:B------:R0:W-:Y:S04]  /*22340*/  STL [R1+0x1bc], R4 ;  /* 0x0001bc0401007387 */ /* 0x0001e80000100800 */
[----:B------:R-:W-:Y:S01]  /*22350*/  STL [R1+0x1b8], R5 ;  /* 0x0001b80501007387 */ /* 0x000fe20000100800 */
[----:B------:R-:W-:-:S13]  /*22360*/  ISETP.GT.U32.AND P6, PT, R26, R13, PT ;  /* 0x0000000d1a00720c */ /* 0x000fda0003fc4070 */
[----:B------:R-:W-:Y:S01]  /*22370*/  @!P6 IMAD.IADD R13, R13, 0x1, -R26 ;  /* 0x000000010d0de824 */ /* 0x000fe200078e0a1a */
[C---:B------:R-:W-:Y:S02]  /*22380*/  ISETP.GT.U32.AND P6, PT, R26.reuse, R14, PT ;  /* 0x0000000e1a00720c */ /* 0x040fe40003fc4070 */
[C---:B------:R-:W-:Y:S02]  /*22390*/  ISETP.GT.U32.AND P2, PT, R26.reuse, R6, PT ;  /* 0x000000061a00720c */ /* 0x040fe40003f44070 */
[----:B------:R-:W-:Y:S02]  /*223a0*/  ISETP.GT.U32.AND P5, PT, R26, R13, PT ;  /* 0x0000000d1a00720c */ /* 0x000fe40003fa4070 */
[----:B----4-:R-:W-:Y:S02]  /*223b0*/  IABS R12, R16 ;  /* 0x00000010000c7213 */ /* 0x010fe40000000000 */
[----:B------:R-:W-:Y:S02]  /*223c0*/  ISETP.GE.AND P1, PT, R16, RZ, PT ;  /* 0x000000ff1000720c */ /* 0x000fe40003f26270 */
[----:B------:R-:W4:Y:S01]  /*223d0*/  LDL.LU R16, [R1+0xa04] ;  /* 0x000a040001107983 */ /* 0x000f220000300800 */
[----:B------:R-:W-:-:S04]  /*223e0*/  IMAD.HI.U32 R2, R0, R12, RZ ;  /* 0x0000000c00027227 */ /* 0x000fc800078e00ff */
[----:B------:R-:W-:Y:S02]  /*223f0*/  @!P6 IMAD.IADD R14, R14, 0x1, -R26 ;  /* 0x000000010e0ee824 */ /* 0x000fe400078e0a1a */
[----:B------:R-:W-:Y:S02]  /*22400*/  IMAD.MOV R2, RZ, RZ, -R2 ;  /* 0x000000ffff027224 */ /* 0x000fe400078e0a02 */
[----:B------:R-:W-:Y:S02]  /*22410*/  IMAD.MOV.U32 R10, RZ, RZ, R14 ;  /* 0x000000ffff0a7224 */ /* 0x000fe400078e000e */
[C---:B------:R-:W-:Y:S02]  /*22420*/  IMAD R12, R26.reuse, R2, R12 ;  /* 0x000000021a0c7224 */ /* 0x040fe400078e020c */
[----:B------:R-:W-:Y:S02]  /*22430*/  @!P3 IMAD.MOV R10, RZ, RZ, -R10 ;  /* 0x000000ffff0ab224 */ /* 0x000fe400078e0a0a */
[--C-:B------:R-:W-:Y:S01]  /*22440*/  @!P5 IMAD.IADD R13, R13, 0x1, -R26.reuse ;  /* 0x000000010d0dd824 */ /* 0x100fe200078e0a1a */
[----:B------:R-:W-:Y:S01]  /*22450*/  ISETP.GT.U32.AND P5, PT, R26, R12, PT ;  /* 0x0000000c1a00720c */ /* 0x000fe20003fa4070 */
[----:B------:R-:W-:-:S12]  /*22460*/  @!P2 IMAD.IADD R6, R6, 0x1, -R26 ;  /* 0x000000010606a824 */ /* 0x000fd800078e0a1a */
[----:B------:R-:W-:Y:S01]  /*22470*/  @!P5 IMAD.IADD R12, R12, 0x1, -R26 ;  /* 0x000000010c0cd824 */ /* 0x000fe200078e0a1a */
[----:B------:R-:W-:Y:S02]  /*22480*/  IABS R11, R29 ;  /* 0x0000001d000b7213 */ /* 0x000fe40000000000 */
[----:B------:R-:W-:Y:S02]  /*22490*/  ISETP.GE.AND P6, PT, R29, RZ, PT ;  /* 0x000000ff1d00720c */ /* 0x000fe40003fc6270 */
[----:B------:R-:W4:Y:S04]  /*224a0*/  LDL.LU R29, [R1+0xa08] ;  /* 0x000a0800011d7983 */ /* 0x000f280000300800 */
[----:B------:R1:W-:Y:S01]  /*224b0*/  STL [R1+0x1b4], R10 ;  /* 0x0001b40a01007387 */ /* 0x0003e20000100800 */
[----:B------:R-:W-:Y:S01]  /*224c0*/  ISETP.GT.U32.AND P3, PT, R26, R12, PT ;  /* 0x0000000c1a00720c */ /* 0x000fe20003f64070 */
[----:B0-----:R-:W-:Y:S01]  /*224d0*/  IMAD.HI.U32 R4, R0, R11, RZ ;  /* 0x0000000b00047227 */ /* 0x001fe200078e00ff */
[----:B------:R-:W-:-:S03]  /*224e0*/  ISETP.GT.U32.AND P5, PT, R26, R6, PT ;  /* 0x000000061a00720c */ /* 0x000fc60003fa4070 */
[----:B------:R-:W-:-:S08]  /*224f0*/  IMAD.MOV R4, RZ, RZ, -R4 ;  /* 0x000000ffff047224 */ /* 0x000fd000078e0a04 */
[----:B------:R-:W-:Y:S02]  /*22500*/  @!P3 IMAD.IADD R12, R12, 0x1, -R26 ;  /* 0x000000010c0cb824 */ /* 0x000fe400078e0a1a */
[----:B------:R-:W-:Y:S02]  /*22510*/  IMAD R11, R26, R4, R11 ;  /* 0x000000041a0b7224 */ /* 0x000fe400078e020b */
[----:B-1----:R-:W-:Y:S01]  /*22520*/  IMAD.MOV.U32 R10, RZ, RZ, R13 ;  /* 0x000000ffff0a7224 */ /* 0x002fe200078e000d */
[----:B------:R-:W-:-:S03]  /*22530*/  ISETP.GE.AND P0, PT, R18, RZ, PT ;  /* 0x000000ff1200720c */ /* 0x000fc60003f06270 */
[----:B------:R-:W-:Y:S01]  /*22540*/  @!P4 IMAD.MOV R10, RZ, RZ, -R10 ;  /* 0x000000ffff0ac224 */ /* 0x000fe200078e0a0a */
[----:B------:R-:W-:Y:S01]  /*22550*/  ISETP.GT.U32.AND P4, PT, R26, R11, PT ;  /* 0x0000000b1a00720c */ /* 0x000fe20003f84070 */
[----:B------:R-:W-:Y:S02]  /*22560*/  @!P5 IMAD.IADD R6, R6, 0x1, -R26 ;  /* 0x000000010606d824 */ /* 0x000fe400078e0a1a */
[----:B------:R-:W-:-:S06]  /*22570*/  @!P1 IMAD.MOV R12, RZ, RZ, -R12 ;  /* 0x000000ffff0c9224 */ /* 0x000fcc00078e0a0c */
[----:B------:R-:W-:-:S04]  /*22580*/  @!P0 IMAD.MOV R6, RZ, RZ, -R6 ;  /* 0x000000ffff068224 */ /* 0x000fc800078e0a06 */
[----:B------:R-:W-:Y:S01]  /*22590*/  @!P4 IMAD.IADD R11, R11, 0x1, -R26 ;  /* 0x000000010b0bc824 */ /* 0x000fe200078e0a1a */
[----:B--2---:R-:W-:Y:S02]  /*225a0*/  ISETP.GE.AND P2, PT, R22, RZ, PT ;  /* 0x000000ff1600720c */ /* 0x004fe40003f46270 */
[----:B------:R-:W-:Y:S02]  /*225b0*/  IABS R9, R22 ;  /* 0x0000001600097213 */ /* 0x000fe40000000000 */
[----:B------:R-:W2:Y:S01]  /*225c0*/  LDL.LU R22, [R1+0xa0c] ;  /* 0x000a0c0001167983 */ /* 0x000ea20000300800 */
[----:B---3--:R-:W-:-:S05]  /*225d0*/  IABS R5, R21 ;  /* 0x0000001500057213 */ /* 0x008fca0000000000 */
[----:B------:R-:W-:-:S04]  /*225e0*/  IMAD.HI.U32 R2, R0, R5, RZ ;  /* 0x0000000500027227 */ /* 0x000fc800078e00ff */
[----:B------:R-:W-:-:S04]  /*225f0*/  IMAD.MOV R2, RZ, RZ, -R2 ;  /* 0x000000ffff027224 */ /* 0x000fc800078e0a02 */
[----:B------:R-:W-:-:S05]  /*22600*/  IMAD R5, R26, R2, R5 ;  /* 0x000000021a057224 */ /* 0x000fca00078e0205 */
[----:B------:R-:W-:-:S13]  /*22610*/  ISETP.GT.U32.AND P3, PT, R26, R5, PT ;  /* 0x000000051a00720c */ /* 0x000fda0003f64070 */
[----:B------:R-:W-:-:S05]  /*22620*/  @!P3 IMAD.IADD R5, R5, 0x1, -R26 ;  /* 0x000000010505b824 */ /* 0x000fca00078e0a1a */
[----:B------:R-:W-:Y:S01]  /*22630*/  ISETP.GT.U32.AND P3, PT, R26, R5, PT ;  /* 0x000000051a00720c */ /* 0x000fe20003f64070 */
[----:B------:R4:W-:Y:S01]  /*22640*/  STL [R1+0x1b0], R10 ;  /* 0x0001b00a01007387 */ /* 0x0009e20000100800 */
[----:B------:R-:W-:-:S03]  /*22650*/  ISETP.GE.AND P4, PT, R21, RZ, PT ;  /* 0x000000ff1500720c */ /* 0x000fc60003f86270 */
[----:B------:R-:W3:Y:S01]  /*22660*/  LDL.LU R21, [R1+0xa10] ;  /* 0x000a100001157983 */ /* 0x000ee20000300800 */
[----:B------:R-:W-:-:S03]  /*22670*/  IABS R7, R20 ;  /* 0x0000001400077213 */ /* 0x000fc60000000000 */
[----:B------:R0:W-:Y:S04]  /*22680*/  STL [R1+0x1ac], R6 ;  /* 0x0001ac0601007387 */ /* 0x0001e80000100800 */
[----:B------:R-:W3:Y:S01]  /*22690*/  LDL.LU R18, [R1+0xa14] ;  /* 0x000a140001127983 */ /* 0x000ee20000300800 */
[----:B------:R-:W-:Y:S01]  /*226a0*/  @!P3 IMAD.IADD R5, R5, 0x1, -R26 ;  /* 0x000000010505b824 */ /* 0x000fe200078e0a1a */
[----:B------:R-:W-:Y:S02]  /*226b0*/  ISETP.GE.AND P3, PT, R20, RZ, PT ;  /* 0x000000ff1400720c */ /* 0x000fe40003f66270 */
[----:B------:R2:W-:Y:S04]  /*226c0*/  STL [R1+0x5c], R12 ;  /* 0x00005c0c01007387 */ /* 0x0005e80000100800 */
[----:B------:R-:W3:Y:S01]  /*226d0*/  LDL.LU R20, [R1+0xa1c] ;  /* 0x000a1c0001147983 */ /* 0x000ee20000300800 */
[----:B------:R-:W-:-:S04]  /*226e0*/  IMAD.HI.U32 R4, R0, R9, RZ ;  /* 0x0000000900047227 */ /* 0x000fc800078e00ff */
[----:B------:R-:W-:-:S04]  /*226f0*/  IMAD.MOV R4, RZ, RZ, -R4 ;  /* 0x000000ffff047224 */ /* 0x000fc800078e0a04 */
[----:B------:R-:W-:Y:S02]  /*22700*/  IMAD R9, R26, R4, R9 ;  /* 0x000000041a097224 */ /* 0x000fe400078e0209 */
[----:B------:R-:W-:-:S03]  /*22710*/  IMAD.HI.U32 R4, R0, R7, RZ ;  /* 0x0000000700047227 */ /* 0x000fc600078e00ff */
[----:B------:R-:W-:Y:S01]  /*22720*/  ISETP.GT.U32.AND P5, PT, R26, R9, PT ;  /* 0x000000091a00720c */ /* 0x000fe20003fa4070 */
[----:B------:R-:W-:-:S04]  /*22730*/  IMAD.MOV R4, RZ, RZ, -R4 ;  /* 0x000000ffff047224 */ /* 0x000fc800078e0a04 */
[----:B------:R-:W-:Y:S01]  /*22740*/  IMAD R7, R26, R4, R7 ;  /* 0x000000041a077224 */ /* 0x000fe200078e0207 */
[----:B-----5:R-:W-:-:S04]  /*22750*/  IABS R8, R17 ;  /* 0x0000001100087213 */ /* 0x020fc80000000000 */
[----:B------:R-:W-:-:S03]  /*22760*/  ISETP.GT.U32.AND P1, PT, R26, R7, PT ;  /* 0x000000071a00720c */ /* 0x000fc60003f24070 */
[----:B------:R-:W-:Y:S01]  /*22770*/  @!P5 IMAD.IADD R9, R9, 0x1, -R26 ;  /* 0x000000010909d824 */ /* 0x000fe200078e0a1a */
[----:B------:R-:W-:Y:S01]  /*22780*/  ISETP.GT.U32.AND P5, PT, R26, R11, PT ;  /* 0x0000000b1a00720c */ /* 0x000fe20003fa4070 */
[----:B------:R-:W-:-:S03]  /*22790*/  IMAD.HI.U32 R2, R0, R8, RZ ;  /* 0x0000000800027227 */ /* 0x000fc600078e00ff */
[----:B------:R-:W-:Y:S01]  /*227a0*/  ISETP.GT.U32.AND P0, PT, R26, R9, PT ;  /* 0x000000091a00720c */ /* 0x000fe20003f04070 */
[----:B------:R-:W-:-:S04]  /*227b0*/  IMAD.MOV R2, RZ, RZ, -R2 ;  /* 0x000000ffff027224 */ /* 0x000fc800078e0a02 */
[----:B------:R-:W-:Y:S01]  /*227c0*/  @!P1 IMAD.IADD R7, R7, 0x1, -R26 ;  /* 0x0000000107079824 */ /* 0x000fe200078e0a1a */
[----:B------:R-:W-:Y:S01]  /*227d0*/  ISETP.GE.AND P1, PT, R17, RZ, PT ;  /* 0x000000ff1100720c */ /* 0x000fe20003f26270 */
[----:B------:R-:W-:Y:S01]  /*227e0*/  IMAD R8, R26, R2, R8 ;  /* 0x000000021a087224 */ /* 0x000fe200078e0208 */
[----:B------:R-:W5:Y:S01]  /*227f0*/  LDL.LU R17, [R1+0xa20] ;  /* 0x000a200001117983 */ /* 0x000f620000300800 */
[----:B------:R-:W-:-:S04]  /*22800*/  @!P5 IMAD.IADD R11, R11, 0x1, -R26 ;  /* 0x000000010b0bd824 */ /* 0x000fc800078e0a1a */
[----:B------:R-:W-:Y:S02]  /*22810*/  @!P0 IMAD.IADD R9, R9, 0x1, -R26 ;  /* 0x0000000109098824 */ /* 0x000fe400078e0a1a */
[----:B------:R-:W-:Y:S02]  /*22820*/  @!P6 IMAD.MOV R11, RZ, RZ, -R11 ;  /* 0x000000ffff0be224 */ /* 0x000fe400078e0a0b */
[----:B------:R-:W-:Y:S01]  /*22830*/  @!P2 IMAD.MOV R9, RZ, RZ, -R9 ;  /* 0x000000ffff09a224 */ /* 0x000fe200078e0a09 */
[----:B----4-:R-:W-:-:S05]  /*22840*/  IABS R10, R16 ;  /* 0x00000010000a7213 */ /* 0x010fca0000000000 */
[----:B------:R-:W-:-:S04]  /*22850*/  IMAD.HI.U32 R2, R0, R10, RZ ;  /* 0x0000000a00027227 */ /* 0x000fc800078e00ff */
[----:B------:R-:W-:Y:S02]  /*22860*/  IMAD.MOV R2, RZ, RZ, -R2 ;  /* 0x000000ffff027224 */ /* 0x000fe400078e0a02 */
[----:B------:R-:W-:Y:S02]  /*22870*/  @!P4 IMAD.MOV R5, RZ, RZ, -R5 ;  /* 0x000000ffff05c224 */ /* 0x000fe400078e0a05 */
[----:B------:R-:W-:Y:S01]  /*22880*/  IMAD R10, R26, R2, R10 ;  /* 0x000000021a0a7224 */ /* 0x000fe200078e020a */
[----:B------:R-:W-:Y:S01]  /*22890*/  STL [R1+0x198], R11 ;  /* 0x0001980b01007387 */ /* 0x000fe20000100800 */
[----:B------:R-:W-:-:S03]  /*228a0*/  ISETP.GE.AND P2, PT, R16, RZ, PT ;  /* 0x000000ff1000720c */ /* 0x000fc60003f46270 */
[----:B------:R-:W-:Y:S01]  /*228b0*/  STL [R1+0x1a4], R9 ;  /* 0x0001a40901007387 */ /* 0x000fe20000100800 */
[----:B------:R-:W-:-:S03]  /*228c0*/  ISETP.GT.U32.AND P0, PT, R26, R10, PT ;  /* 0x0000000a1a00720c */ /* 0x000fc60003f04070 */
[----:B------:R1:W-:Y:S04]  /*228d0*/  STL [R1+0x1a8], R5 ;  /* 0x0001a80501007387 */ /* 0x0003e80000100800 */
[----:B------:R-:W4:Y:S06]  /*228e0*/  LDL.LU R16, [R1+0xa24] ;  /* 0x000a240001107983 */ /* 0x000f2c0000300800 */
[----:B------:R-:W-:-:S05]  /*228f0*/  @!P0 IMAD.IADD R10, R10, 0x1, -R26 ;  /* 0x000000010a0a8824 */ /* 0x000fca00078e0a1a */
[C---:B------:R-:W-:Y:S02]  /*22900*/  ISETP.GT.U32.AND P0, PT, R26.reuse, R10, PT ;  /* 0x0000000a1a00720c */ /* 0x040fe40003f04070 */
[----:B------:R-:W-:-:S11]  /*22910*/  ISETP.GT.U32.AND P5, PT, R26, R8, PT ;  /* 0x000000081a00720c */ /* 0x000fd60003fa4070 */
[--C-:B------:R-:W-:Y:S02]  /*22920*/  @!P0 IMAD.IADD R10, R10, 0x1, -R26.reuse ;  /* 0x000000010a0a8824 */ /* 0x100fe400078e0a1a */
[----:B------:R-:W-:Y:S01]  /*22930*/  @!P5 IMAD.IADD R8, R8, 0x1, -R26 ;  /* 0x000000010808d824 */ /* 0x000fe200078e0a1a */
[----:B------:R-:W-:-:S04]  /*22940*/  ISETP.GT.U32.AND P5, PT, R26, R7, PT ;  /* 0x000000071a00720c */ /* 0x000fc80003fa4070 */
[----:B------:R-:W-:Y:S02]  /*22950*/  ISETP.GT.U32.AND P6, PT, R26, R8, PT ;  /* 0x000000081a00720c */ /* 0x000fe40003fc4070 */
[----:B------:R-:W-:-:S05]  /*22960*/  IABS R4, R29 ;  /* 0x0000001d00047213 */ /* 0x000fca0000000000 */
[----:B0-----:R-:W-:Y:S02]  /*22970*/  IMAD.MOV.U32 R6, RZ, RZ, R4 ;  /* 0x000000ffff067224 */ /* 0x001fe400078e0004 */
[----:B------:R-:W-:Y:S01]  /*22980*/  @!P5 IMAD.IADD R7, R7, 0x1, -R26 ;  /* 0x000000010707d824 */ /* 0x000fe200078e0a1a */
[----:B------:R-:W-:Y:S01]  /*22990*/  ISETP.GE.AND P5, PT, R29, RZ, PT ;  /* 0x000000ff1d00720c */ /* 0x000fe20003fa6270 */
[----:B------:R-:W-:-:S04]  /*229a0*/  IMAD.HI.U32 R4, R0, R6, RZ ;  /* 0x0000000600047227 */ /* 0x000fc800078e00ff */
[----:B------:R-:W-:Y:S02]  /*229b0*/  @!P6 IMAD.IADD R8, R8, 0x1, -R26 ;  /* 0x000000010808e824 */ /* 0x000fe400078e0a1a */
[----:B------:R-:W-:-:S04]  /*229c0*/  IMAD.MOV R4, RZ, RZ, -R4 ;  /* 0x000000ffff047224 */ /* 0x000fc800078e0a04 */
[----:B------:R-:W-:-:S05]  /*229d0*/  IMAD R6, R26, R4, R6 ;  /* 0x000000041a067224 */ /* 0x000fca00078e0206 */
[----:B------:R-:W-:Y:S01]  /*229e0*/  ISETP.GT.U32.AND P4, PT, R26, R6, PT ;  /* 0x000000061a00720c */ /* 0x000fe20003f84070 */
[----:B------:R-:W-:Y:S02]  /*229f0*/  IMAD.MOV.U32 R14, RZ, RZ, R7 ;  /* 0x000000ffff0e7224 */ /* 0x000fe400078e0007 */
[----:B------:R-:W-:Y:S02]  /*22a00*/  IMAD.MOV.U32 R13, RZ, RZ, R8 ;  /* 0x000000ffff0d7224 */ /* 0x000fe400078e0008 */
[----:B------:R-:W-:Y:S02]  /*22a10*/  @!P3 IMAD.MOV R14, RZ, RZ, -R14 ;  /* 0x000000ffff0eb224 */ /* 0x000fe400078e0a0e */
[----:B------:R-:W-:Y:S02]  /*22a20*/  @!P1 IMAD.MOV R13, RZ, RZ, -R13 ;  /* 0x000000ffff0d9224 */ /* 0x000fe400078e0a0d */
[----:B------:R-:W-:-:S04]  /*22a30*/  @!P2 IMAD.MOV R10, RZ, RZ, -R10 ;  /* 0x000000ffff0aa224 */ /* 0x000fc800078e0a0a */
[----:B------:R-:W-:Y:S01]  /*22a40*/  @!P4 IMAD.IADD R6, R6, 0x1, -R26 ;  /* 0x000000010606c824 */ /* 0x000fe200078e0a1a */
[----:B--2---:R-:W-:Y:S02]  /*22a50*/  IABS R12, R22 ;  /* 0x00000016000c7213 */ /* 0x004fe40000000000 */
[----:B------:R-:W-:Y:S02]  /*22a60*/  ISETP.GE.AND P0, PT, R22, RZ, PT ;  /* 0x000000ff1600720c */ /* 0x000fe40003f06270 */
[----:B------:R-:W2:Y:S01]  /*22a70*/  LDL.LU R22, [R1+0xa28] ;  /* 0x000a280001167983 */ /* 0x000ea20000300800 */
[----:B------:R-:W-:-:S03]  /*22a80*/  IMAD.HI.U32 R2, R0, R12, RZ ;  /* 0x0000000c00027227 */ /* 0x000fc600078e00ff */
[----:B------:R-:W2:Y:S01]  /*22a90*/  LDL.LU R29, [R1+0xa2c] ;  /* 0x000a2c00011d7983 */ /* 0x000ea20000300800 */
[----:B------:R-:W-:-:S04]  /*22aa0*/  IMAD.MOV R2, RZ, RZ, -R2 ;  /* 0x000000ffff027224 */ /* 0x000fc800078e0a02 */
[----:B------:R-:W-:-:S05]  /*22ab0*/  IMAD R12, R26, R2, R12 ;  /* 0x000000021a0c7224 */ /* 0x000fca00078e020c */
[----:B------:R-:W-:-:S13]  /*22ac0*/  ISETP.GT.U32.AND P6, PT, R26, R12, PT ;  /* 0x0000000c1a00720c */ /* 0x000fda0003fc4070 */
[----:B------:R-:W-:-:S05]  /*22ad0*/  @!P6 IMAD.IADD R12, R12, 0x1, -R26 ;  /* 0x000000010c0ce824 */ /* 0x000fca00078e0a1a */
[----:B------:R-:W-:-:S13]  /*22ae0*/  ISETP.GT.U32.AND P6, PT, R26, R12, PT ;  /* 0x0000000c1a00720c */ /* 0x000fda0003fc4070 */
[----:B------:R-:W-:Y:S01]  /*22af0*/  @!P6 IMAD.IADD R12, R12, 0x1, -R26 ;  /* 0x000000010c0ce824 */ /* 0x000fe200078e0a1a */
[----:B---3--:R-:W-:Y:S02]  /*22b00*/  IABS R4, R21 ;  /* 0x0000001500047213 */ /* 0x008fe40000000000 */
[----:B------:R-:W-:Y:S02]  /*22b10*/  ISETP.GE.AND P4, PT, R21, RZ, PT ;  /* 0x000000ff1500720c */ /* 0x000fe40003f86270 */
[----:B------:R-:W3:Y:S04]  /*22b20*/  LDL.LU R21, [R1+0xa30] ;  /* 0x000a300001157983 */ /* 0x000ee80000300800 */
[----:B------:R0:W-:Y:S04]  /*22b30*/  STL [R1+0x1a0], R14 ;  /* 0x0001a00e01007387 */ /* 0x0001e80000100800 */
[----:B------:R4:W-:Y:S01]  /*22b40*/  STL [R1+0x19c], R13 ;  /* 0x00019c0d01007387 */ /* 0x0009e20000100800 */
[----:B-1----:R-:W-:-:S03]  /*22b50*/  IABS R5, R20 ;  /* 0x0000001400057213 */ /* 0x002fc60000000000 */
[----:B------:R1:W-:Y:S01]  /*22b60*/  STL [R1+0x194], R10 ;  /* 0x0001940a01007387 */ /* 0x0003e20000100800 */
[----:B------:R-:W-:-:S03]  /*22b70*/  ISETP.GE.AND P6, PT, R20, RZ, PT ;  /* 0x000000ff1400720c */ /* 0x000fc60003fc6270 */
[----:B------:R-:W3:Y:S01]  /*22b80*/  LDL.LU R20, [R1+0xa34] ;  /* 0x000a340001147983 */ /* 0x000ee20000300800 */
[----:B------:R-:W-:Y:S01]  /*22b90*/  IMAD.HI.U32 R2, R0, R4, RZ ;  /* 0x0000000400027227 */ /* 0x000fe200078e00ff */
[----:B------:R-:W-:-:S03]  /*22ba0*/  IABS R9, R18 ;  /* 0x0000001200097213 */ /* 0x000fc60000000000 */
[----:B------:R-:W-:Y:S01]  /*22bb0*/  IMAD.MOV R2, RZ, RZ, -R2 ;  /* 0x000000ffff027224 */ /* 0x000fe200078e0a02 */
[----:B------:R-:W-:Y:S01]  /*22bc0*/  ISETP.GT.U32.AND P3, PT, R26, R6, PT ;  /* 0x000000061a00720c */ /* 0x000fe20003f64070 */
[----:B------:R-:W-:-:S04]  /*22bd0*/  IMAD.HI.U32 R11, R0, R9, RZ ;  /* 0x00000009000b7227 */ /* 0x000fc800078e00ff */
[----:B------:R-:W-:Y:S02]  /*22be0*/  IMAD R4, R26, R2, R4 ;  /* 0x000000021a047224 */ /* 0x000fe400078e0204 */
[----:B------:R-:W-:-:S03]  /*22bf0*/  IMAD.HI.U32 R7, R0, R5, RZ ;  /* 0x0000000500077227 */ /* 0x000fc600078e00ff */
[C---:B------:R-:W-:Y:S01]  /*22c00*/  ISETP.GT.U32.AND P1, PT, R26.reuse, R4, PT ;  /* 0x000000041a00720c */ /* 0x040fe20003f24070 */
[----:B------:R-:W-:Y:S02]  /*22c10*/  IMAD.MOV R8, RZ, RZ, -R11 ;  /* 0x000000ffff087224 */ /* 0x000fe400078e0a0b */
[----:B------:R-:W-:Y:S02]  /*22c20*/  IMAD.MOV R7, RZ, RZ, -R7 ;  /* 0x000000ffff077224 */ /* 0x000fe400078e0a07 */
[C---:B------:R-:W-:Y:S02]  /*22c30*/  IMAD R9, R26.reuse, R8, R9 ;  /* 0x000000081a097224 */ /* 0x040fe400078e0209 */
[----:B------:R-:W-:Y:S02]  /*22c40*/  IMAD R5, R26, R7, R5 ;  /* 0x000000071a057224 */ /* 0x000fe400078e0205 */
[----:B------:R-:W-:Y:S01]  /*22c50*/  @!P3 IMAD.IADD R6, R6, 0x1, -R26 ;  /* 0x000000010606b824 */ /* 0x000fe200078e0a1a */
[----:B------:R-:W-:-:S03]  /*22c60*/  ISETP.GT.U32.AND P3, PT, R26, R9, PT ;  /* 0x000000091a00720c */ /* 0x000fc60003f64070 */
[----:B------:R-:W-:Y:S01]  /*22c70*/  @!P1 IMAD.IADD R4, R4, 0x1, -R26 ;  /* 0x0000000104049824 */ /* 0x000fe200078e0a1a */
[----:B------:R-:W-:Y:S02]  /*22c80*/  ISETP.GT.U32.AND P1, PT, R26, R5, PT ;  /* 0x000000051a00720c */ /* 0x000fe40003f24070 */
[----:B-----5:R-:W-:-:S05]  /*22c90*/  IABS R2, R17 ;  /* 0x0000001100027213 */ /* 0x020fca0000000000 */
[----:B------:R-:W-:-:S04]  /*22ca0*/  IMAD.HI.U32 R8, R0, R2, RZ ;  /* 0x0000000200087227 */ /* 0x000fc800078e00ff */
[----:B------:R-:W-:Y:S02]  /*22cb0*/  IMAD.MOV R8, RZ, RZ, -R8 ;  /* 0x000000ffff087224 */ /* 0x000fe400078e0a08 */
[----:B------:R-:W-:Y:S02]  /*22cc0*/  @!P3 IMAD.IADD R9, R9, 0x1, -R26 ;  /* 0x000000010909b824 */ /* 0x000fe400078e0a1a */
[C---:B------:R-:W-:Y:S02]  /*22cd0*/  IMAD R2, R26.reuse, R8, R2 ;  /* 0x000000081a027224 */ /* 0x040fe400078e0202 */
[----:B------:R-:W-:Y:S01]  /*22ce0*/  @!P1 IMAD.IADD R5, R5, 0x1, -R26 ;  /* 0x0000000105059824 */ /* 0x000fe200078e0a1a */
[C---:B------:R-:W-:Y:S02]  /*22cf0*/  ISETP.GT.U32.AND P1, PT, R26.reuse, R9, PT ;  /* 0x000000091a00720c */ /* 0x040fe40003f24070 */
[----:B------:R-:W-:Y:S01]  /*22d00*/  ISETP.GT.U32.AND P3, PT, R26, R4, PT ;  /* 0x000000041a00720c */ /* 0x000fe20003f64070 */
[----:B0-----:R-:W-:-:S02]  /*22d10*/  IMAD.MOV.U32 R14, RZ, RZ, R6 ;  /* 0x000000ffff0e7224 */ /* 0x001fc400078e0006 */
[----:B------:R-:W-:Y:S02]  /*22d20*/  @!P0 IMAD.MOV R12, RZ, RZ, -R12 ;  /* 0x000000ffff0c8224 */ /* 0x000fe400078e0a0c */
[----:B------:R-:W-:-:S06]  /*22d30*/  @!P5 IMAD.MOV R14, RZ, RZ, -R14 ;  /* 0x000000ffff0ed224 */ /* 0x000fcc00078e0a0e */
[----:B------:R-:W-:Y:S01]  /*22d40*/  @!P1 IMAD.IADD R9, R9, 0x1, -R26 ;  /* 0x0000000109099824 */ /* 0x000fe200078e0a1a */
[----:B----4-:R-:W-:-:S05]  /*22d50*/  IABS R8, R16 ;  /* 0x0000001000087213 */ /* 0x010fca0000000000 */
[----:B------:R-:W-:-:S04]  /*22d60*/  IMAD.HI.U32 R13, R0, R8, RZ ;  /* 0x00000008000d7227 */ /* 0x000fc800078e00ff */
[----:B------:R-:W-:-:S04]  /*22d70*/  IMAD.MOV R13, RZ, RZ, -R13 ;  /* 0x000000ffff0d7224 */ /* 0x000fc800078e0a0d */
[----:B------:R-:W-:-:S05]  /*22d80*/  IMAD R8, R26, R13, R8 ;  /* 0x0000000d1a087224 */ /* 0x000fca00078e0208 */
[----:B------:R-:W-:Y:S01]  /*22d90*/  ISETP.GT.U32.AND P1, PT, R26, R8, PT ;  /* 0x000000081a00720c */ /* 0x000fe20003f24070 */
[----:B------:R-:W-:Y:S01]  /*22da0*/  @!P3 IMAD.IADD R4, R4, 0x1, -R26 ;  /* 0x000000010404b824 */ /* 0x000fe200078e0a1a */
[----:B------:R-:W-:Y:S01]  /*22db0*/  STL [R1+0x190], R14 ;  /* 0x0001900e01007387 */ /* 0x000fe20000100800 */
[----:B------:R-:W-:Y:S02]  /*22dc0*/  ISETP.GE.AND P2, PT, R18, RZ, PT ;  /* 0x000000ff1200720c */ /* 0x000fe40003f46270 */
[----:B------:R-:W-:Y:S01]  /*22dd0*/  @!P4 IMAD.MOV R4, RZ, RZ, -R4 ;  /* 0x000000ffff04c224 */ /* 0x000fe200078e0a04 */
[----:B------:R0:W-:Y:S01]  /*22de0*/  STL [R1+0x18c], R12 ;  /* 0x00018c0c01007387 */ /* 0x0001e20000100800 */
[----:B------:R-:W-:Y:S02]  /*22df0*/  ISETP.GT.U32.AND P0, PT, R26, R2, PT ;  /* 0x000000021a00720c */ /* 0x000fe40003f04070 */
[----:B------:R-:W-:Y:S01]  /*22e00*/  ISETP.GE.AND P3, PT, R17, RZ, PT ;  /* 0x000000ff1100720c */ /* 0x000fe20003f66270 */
[----:B------:R-:W4:Y:S03]  /*22e10*/  LDL.LU R18, [R1+0xa38] ;  /* 0x000a380001127983 */ /* 0x000f260000300800 */
[--C-:B------:R-:W-:Y:S01]  /*22e20*/  @!P1 IMAD.IADD R8, R8, 0x1, -R26.reuse ;  /* 0x0000000108089824 */ /* 0x100fe200078e0a1a */
[----:B------:R-:W5:Y:S04]  /*22e30*/  LDL.LU R17, [R1+0xa3c] ;  /* 0x000a3c0001117983 */ /* 0x000f680000300800 */
[----:B------:R-:W-:Y:S02]  /*22e40*/  STL [R1+0x160], R4 ;  /* 0x0001600401007387 */ /* 0x000fe40000100800 */
[----:B------:R-:W-:Y:S01]  /*22e50*/  @!P0 IMAD.IADD R2, R2, 0x1, -R26 ;  /* 0x0000000102028824 */ /* 0x000fe200078e0a1a */
[----:B------:R-:W-:-:S04]  /*22e60*/  ISETP.GT.U32.AND P5, PT, R26, R5, PT ;  /* 0x000000051a00720c */ /* 0x000fc80003fa4070 */
[----:B------:R-:W-:Y:S01]  /*22e70*/  ISETP.GT.U32.AND P4, PT, R26, R2, PT ;  /* 0x000000021a00720c */ /* 0x000fe20003f84070 */
[----:B------:R-:W-:-:S08]  /*22e80*/  @!P2 IMAD.MOV R9, RZ, RZ, -R9 ;  /* 0x000000ffff09a224 */ /* 0x000fd000078e0a09 */
[----:B------:R-:W-:-:S04]  /*22e90*/  @!P5 IMAD.IADD R5, R5, 0x1, -R26 ;  /* 0x000000010505d824 */ /* 0x000fc800078e0a1a */
[----:B------:R-:W-:Y:S02]  /*22ea0*/  @!P4 IMAD.IADD R2, R2, 0x1, -R26 ;  /* 0x000000010202c824 */ /* 0x000fe400078e0a1a */
[----:B------:R-:W-:Y:S01]  /*22eb0*/  @!P6 IMAD.MOV R5, RZ, RZ, -R5 ;  /* 0x000000ffff05e224 */ /* 0x000fe200078e0a05 */
[----:B------:R-:W-:Y:S02]  /*22ec0*/  ISETP.GE.AND P0, PT, R16, RZ, PT ;  /* 0x000000ff1000720c */ /* 0x000fe40003f06270 */
[----:B--2---:R-:W-:Y:S02]  /*22ed0*/  IABS R7, R22 ;  /* 0x0000001600077213 */ /* 0x004fe40000000000 */
[----:B------:R-:W-:Y:S02]  /*22ee0*/  ISETP.GE.AND P1, PT, R22, RZ, PT ;  /* 0x000000ff1600720c */ /* 0x000fe40003f26270 */
[----:B------:R-:W2:Y:S01]  /*22ef0*/  LDL.LU R22, [R1+0xa40] ;  /* 0x000a400001167983 */ /* 0x000ea20000300800 */
[----:B------:R-:W-:-:S04]  /*22f00*/  IMAD.HI.U32 R6, R0, R7, RZ ;  /* 0x0000000700067227 */ /* 0x000fc800078e00ff */
[----:B------:R-:W-:-:S04]  /*22f10*/  IMAD.MOV R6, RZ, RZ, -R6 ;  /* 0x000000ffff067224 */ /* 0x000fc800078e0a06 */
[----:B------:R-:W-:Y:S01]  /*22f20*/  IMAD R7, R26, R6, R7 ;  /* 0x000000061a077224 */ /* 0x000fe200078e0207 */
[----:B-1----:R-:W-:-:S04]  /*22f30*/  IABS R10, R29 ;  /* 0x0000001d000a7213 */ /* 0x002fc80000000000 */
[----:B------:R-:W-:Y:S01]  /*22f40*/  ISETP.GT.U32.AND P5, PT, R26, R7, PT ;  /* 0x000000071a00720c */ /* 0x000fe20003fa4070 */
[----:B------:R1:W-:Y:S01]  /*22f50*/  STL [R1+0x168], R9 ;  /* 0x0001680901007387 */ /* 0x0003e20000100800 */
[----:B0-----:R-:W-:-:S04]  /*22f60*/  IMAD.HI.U32 R12, R0, R10, RZ ;  /* 0x0000000a000c7227 */ /* 0x001fc800078e00ff */
[----:B-1----:R-:W-:-:S04]  /*22f70*/  IMAD.MOV.U32 R9, RZ, RZ, R2 ;  /* 0x000000ffff097224 */ /* 0x002fc800078e0002 */
[----:B------:R-:W-:Y:S01]  /*22f80*/  @!P3 IMAD.MOV R9, RZ, RZ, -R9 ;  /* 0x000000ffff09b224 */ /* 0x000fe200078e0a09 */
[----:B------:R5:W-:Y:S01]  /*22f90*/  STL [R1+0x178], R5 ;  /* 0x0001780501007387 */ /* 0x000be20000100800 */
[----:B------:R-:W-:Y:S02]  /*22fa0*/  IMAD.MOV R12, RZ, RZ, -R12 ;  /* 0x000000ffff0c7224 */ /* 0x000fe400078e0a0c */
[----:B------:R-:W-:Y:S01]  /*22fb0*/  @!P5 IMAD.IADD R7, R7, 0x1, -R26 ;  /* 0x000000010707d824 */ /* 0x000fe200078e0a1a */
[----:B------:R2:W-:Y:S01]  /*22fc0*/  STL [R1+0x184], R9 ;  /* 0x0001840901007387 */ /* 0x0005e20000100800 */
[----:B------:R-:W-:-:S03]  /*22fd0*/  IMAD R10, R26, R12, R10 ;  /* 0x0000000c1a0a7224 */ /* 0x000fc600078e020a */
[----:B------:R-:W2:Y:S01]  /*22fe0*/  LDL.LU R16, [R1+0xa44] ;  /* 0x000a440001107983 */ /* 0x000ea20000300800 */
[C---:B------:R-:W-:Y:S02]  /*22ff0*/  ISETP.GT.U32.AND P5, PT, R26.reuse, R7, PT ;  /* 0x000000071a00720c */ /* 0x040fe40003fa4070 */
[----:B------:R-:W-:Y:S02]  /*23000*/  ISETP.GT.U32.AND P4, PT, R26, R10, PT ;  /* 0x0000000a1a00720c */ /* 0x000fe40003f84070 */
[----:B------:R-:W-:-:S09]  /*23010*/  ISETP.GE.AND P6, PT, R29, RZ, PT ;  /* 0x000000ff1d00720c */ /* 0x000fd20003fc6270 */
[--C-:B------:R-:W-:Y:S02]  /*23020*/  @!P5 IMAD.IADD R7, R7, 0x1, -R26.reuse ;  /* 0x000000010707d824 */ /* 0x100fe400078e0a1a */
[----:B------:R-:W-:Y:S01]  /*23030*/  @!P4 IMAD.IADD R10, R10, 0x1, -R26 ;  /* 0x000000010a0ac824 */ /* 0x000fe200078e0a1a */
[----:B---3--:R-:W-:Y:S02]  /*23040*/  IABS R11, R21 ;  /* 0x00000015000b7213 */ /* 0x008fe40000000000 */
[----:B------:R-:W-:Y:S02]  /*23050*/  ISETP.GE.AND P5, PT, R21, RZ, PT ;  /* 0x000000ff1500720c */ /* 0x000fe40003fa6270 */
[----:B------:R-:W3:Y:S04]  /*23060*/  LDL.LU R21, [R1+0xa48] ;  /* 0x000a480001157983 */ /* 0x000ee80000300800 */
[----:B------:R-:W3:Y:S01]  /*23070*/  LDL.LU R29, [R1+0xa4c] ;  /* 0x000a4c00011d7983 */ /* 0x000ee20000300800 */
[----:B------:R-:W-:-:S02]  /*23080*/  IABS R4, R20 ;  /* 0x0000001400047213 */ /* 0x000fc40000000000 */
[----:B------:R-:W-:Y:S02]  /*23090*/  ISETP.GE.AND P4, PT, R20, RZ, PT ;  /* 0x000000ff1400720c */ /* 0x000fe40003f86270 */
[----:B------:R-:W3:Y:S01]  /*230a0*/  LDL.LU R20, [R1+0xa50] ;  /* 0x000a500001147983 */ /* 0x000ee20000300800 */
[----:B------:R-:W-:-:S04]  /*230b0*/  IMAD.HI.U32 R6, R0, R11, RZ ;  /* 0x0000000b00067227 */ /* 0x000fc800078e00ff */
[----:B------:R-:W-:Y:S01]  /*230c0*/  IMAD.MOV R6, RZ, RZ, -R6 ;  /* 0x000000ffff067224 */ /* 0x000fe200078e0a06 */
[----:B------:R-:W-:-:S03]  /*230d0*/  ISETP.GT.U32.AND P2, PT, R26, R8, PT ;  /* 0x000000081a00720c */ /* 0x000fc60003f44070 */
[----:B------:R-:W-:Y:S02]  /*230e0*/  IMAD R11, R26, R6, R11 ;  /* 0x000000061a0b7224 */ /* 0x000fe400078e020b */
[----:B------:R-:W-:-:S03]  /*230f0*/  IMAD.HI.U32 R6, R0, R4, RZ ;  /* 0x0000000400067227 */ /* 0x000fc600078e00ff */
[----:B------:R-:W-:Y:S01]  /*23100*/  ISETP.GT.U32.AND P3, PT, R26, R11, PT ;  /* 0x0000000b1a00720c */ /* 0x000fe20003f64070 */
[----:B------:R-:W-:-:S04]  /*23110*/  IMAD.MOV R6, RZ, RZ, -R6 ;  /* 0x000000ffff067224 */ /* 0x000fc800078e0a06 */
[----:B------:R-:W-:Y:S02]  /*23120*/  IMAD R4, R26, R6, R4 ;  /* 0x000000061a047224 */ /* 0x000fe400078e0204 */
[----:B------:R-:W-:-:S03]  /*23130*/  @!P2 IMAD.IADD R8, R8, 0x1, -R26 ;  /* 0x000000010808a824 */ /* 0x000fc600078e0a1a */
[C---:B------:R-:W-:Y:S01]  /*23140*/  ISETP.GT.U32.AND P2, PT, R26.reuse, R4, PT ;  /* 0x000000041a00720c */ /* 0x040fe20003f44070 */
[----:B------:R-:W-:Y:S02]  /*23150*/  @!P0 IMAD.MOV R8, RZ, RZ, -R8 ;  /* 0x000000ffff088224 */ /* 0x000fe400078e0a08 */
[----:B------:R-:W-:Y:S01]  /*23160*/  @!P3 IMAD.IADD R11, R11, 0x1, -R26 ;  /* 0x000000010b0bb824 */ /* 0x000fe200078e0a1a */
[C---:B------:R-:W-:Y:S02]  /*23170*/  ISETP.GT.U32.AND P3, PT, R26.reuse, R10, PT ;  /* 0x0000000a1a00720c */ /* 0x040fe40003f64070 */
[----:B------:R0:W-:Y:S02]  /*23180*/  STL [R1+0x180], R8 ;  /* 0x0001800801007387 */ /* 0x0001e40000100800 */
[----:B------:R-:W-:-:S05]  /*23190*/  ISETP.GT.U32.AND P0, PT, R26, R11, PT ;  /* 0x0000000b1a00720c */ /* 0x000fca0003f04070 */
[----:B------:R-:W-:-:S04]  /*231a0*/  @!P2 IMAD.IADD R4, R4, 0x1, -R26 ;  /* 0x000000010404a824 */ /* 0x000fc800078e0a1a */
[----:B------:R-:W-:Y:S01]  /*231b0*/  @!P3 IMAD.IADD R10, R10, 0x1, -R26 ;  /* 0x000000010a0ab824 */ /* 0x000fe200078e0a1a */
[----:B------:R-:W-:-:S03]  /*231c0*/  ISETP.GT.U32.AND P2, PT, R26, R4, PT ;  /* 0x000000041a00720c */ /* 0x000fc60003f44070 */
[----:B------:R-:W-:Y:S02]  /*231d0*/  IMAD.MOV.U32 R14, RZ, RZ, R10 ;  /* 0x000000ffff0e7224 */ /* 0x000fe400078e000a */
[----:B------:R-:W-:Y:S02]  /*231e0*/  @!P0 IMAD.IADD R11, R11, 0x1, -R26 ;  /* 0x000000010b0b8824 */ /* 0x000fe400078e0a1a */
[----:B------:R-:W-:Y:S02]  /*231f0*/  @!P6 IMAD.MOV R14, RZ, RZ, -R14 ;  /* 0x000000ffff0ee224 */ /* 0x000fe400078e0a0e */
[----:B------:R-:W-:-:S04]  /*23200*/  @!P1 IMAD.MOV R7, RZ, RZ, -R7 ;  /* 0x000000ffff079224 */ /* 0x000fc800078e0a07 */
[----:B------:R-:W-:Y:S01]  /*23210*/  @!P2 IMAD.IADD R4, R4, 0x1, -R26 ;  /* 0x000000010404a824 */ /* 0x000fe200078e0a1a */
[----:B------:R1:W-:Y:S01]  /*23220*/  STL [R1+0x17c], R7 ;  /* 0x00017c0701007387 */ /* 0x0003e20000100800 */
[----:B----4-:R-:W-:Y:S02]  /*23230*/  IABS R6, R18 ;  /* 0x0000001200067213 */ /* 0x010fe40000000000 */
[----:B-----5:R-:W-:-:S03]  /*23240*/  IABS R5, R17 ;  /* 0x0000001100057213 */ /* 0x020fc60000000000 */
[----:B------:R-:W-:Y:S01]  /*23250*/  IMAD.HI.U32 R2, R0, R6, RZ ;  /* 0x0000000600027227 */ /* 0x000fe200078e00ff */
[----:B------:R-:W-:Y:S02]  /*23260*/  ISETP.GE.AND P1, PT, R18, RZ, PT ;  /* 0x000000ff1200720c */ /* 0x000fe40003f26270 */
[----:B------:R-:W-:Y:S01]  /*23270*/  ISETP.GE.AND P3, PT, R17, RZ, PT ;  /* 0x000000ff1100720c */ /* 0x000fe20003f66270 */
[----:B------:R-:W-:Y:S02]  /*23280*/  @!P5 IMAD.MOV R11, RZ, RZ, -R11 ;  /* 0x000000ffff0bd224 */ /* 0x000fe400078e0a0b */
[----:B------:R-:W-:Y:S01]  /*23290*/  @!P4 IMAD.MOV R4, RZ, RZ, -R4 ;  /* 0x000000ffff04c224 */ /* 0x000fe200078e0a04 */
[----:B--2---:R-:W-:-:S05]  /*232a0*/  IABS R9, R22 ;  /* 0x0000001600097213 */ /* 0x004fca0000000000 */
[----:B0-----:R-:W-:Y:S02]  /*232b0*/  IMAD.MOV.U32 R8, RZ, RZ, R9 ;  /* 0x000000ffff087224 */ /* 0x001fe400078e0009 */
[----:B------:R-:W-:Y:S02]  /*232c0*/  IMAD.MOV R9, RZ, RZ, -R2 ;  /* 0x000000ffff097224 */ /* 0x000fe400078e0a02 */
[----:B------:R-:W-:-:S04]  /*232d0*/  IMAD.HI.U32 R2, R0, R5, RZ ;  /* 0x0000000500027227 */ /* 0x000fc800078e00ff */
[----:B------:R-:W-:Y:S02]  /*232e0*/  IMAD.MOV R2, RZ, RZ, -R2 ;  /* 0x000000ffff027224 */ /* 0x000fe400078e0a02 */
[C---:B------:R-:W-:Y:S02]  /*232f0*/  IMAD R6, R26.reuse, R9, R6 ;  /* 0x000000091a067224 */ /* 0x040fe400078e0206 */
[----:B------:R-:W-:-:S03]  /*23300*/  IMAD R5, R26, R2, R5 ;  /* 0x000000021a057224 */ /* 0x000fc600078e0205 */
[C---:B------:R-:W-:Y:S02]  /*23310*/  ISETP.GT.U32.AND P0, PT, R26.reuse, R6, PT ;  /* 0x000000061a00720c */ /* 0x040fe40003f04070 */
[----:B------:R-:W-:Y:S02]  /*23320*/  ISETP.GT.U32.AND P6, PT, R26, R5, PT ;  /* 0x000000051a00720c */ /* 0x000fe40003fc4070 */
[----:B------:R-:W-:Y:S02]  /*23330*/  ISETP.GE.AND P2, PT, R22, RZ, PT ;  /* 0x000000ff1600720c */ /* 0x000fe40003f46270 */
[----:B------:R-:W2:Y:S01]  /*23340*/  LDL.LU R22, [R1+0xa54] ;  /* 0x000a540001167983 */ /* 0x000ea20000300800 */
[----:B-1----:R-:W-:-:S03]  /*23350*/  IMAD.HI.U32 R7, R0, R8, RZ ;  /* 0x0000000800077227 */ /* 0x002fc600078e00ff */
[----:B------:R-:W4:Y:S03]  /*23360*/  LDL.LU R18, [R1+0xa5c] ;  /* 0x000a5c0001127983 */ /* 0x000f260000300800 */
[--C-:B------:R-:W-:Y:S02]  /*23370*/  @!P0 IMAD.IADD R6, R6, 0x1, -R26.reuse ;  /* 0x0000000106068824 */ /* 0x100fe400078e0a1a */
[----:B------:R-:W-:-:S03]  /*23380*/  @!P6 IMAD.IADD R5, R5, 0x1, -R26 ;  /* 0x000000010505e824 */ /* 0x000fc600078e0a1a */
[C---:B------:R-:W-:Y:S02]  /*23390*/  ISETP.GT.U32.AND P0, PT, R26.reuse, R6, PT ;  /* 0x000000061a00720c */ /* 0x040fe40003f04070 */
[----:B------:R-:W-:Y:S02]  /*233a0*/  ISETP.GT.U32.AND P6, PT, R26, R5, PT ;  /* 0x000000051a00720c */ /* 0x000fe40003fc4070 */
[----:B------:R-:W-:-:S05]  /*233b0*/  IABS R12, R16 ;  /* 0x00000010000c7213 */ /* 0x000fca0000000000 */
[----:B------:R-:W-:Y:S01]  /*233c0*/  IMAD.HI.U32 R13, R0, R12, RZ ;  /* 0x0000000c000d7227 */ /* 0x000fe200078e00ff */
[----:B------:R0:W-:Y:S03]  /*233d0*/  STL [R1+0x174], R14 ;  /* 0x0001740e01007387 */ /* 0x0001e60000100800 */
[----:B------:R-:W-:Y:S02]  /*233e0*/  IMAD.MOV R13, RZ, RZ, -R13 ;  /* 0x000000ffff0d7224 */ /* 0x000fe400078e0a0d */
[--C-:B------:R-:W-:Y:S01]  /*233f0*/  @!P0 IMAD.IADD R6, R6, 0x1, -R26.reuse ;  /* 0x0000000106068824 */ /* 0x100fe200078e0a1a */
[----:B------:R-:W-:Y:S01]  /*23400*/  STL [R1+0x170], R11 ;  /* 0x0001700b01007387 */ /* 0x000fe20000100800 */
[----:B------:R-:W-:Y:S02]  /*23410*/  @!P6 IMAD.IADD R5, R5, 0x1, -R26 ;  /* 0x000000010505e824 */ /* 0x000fe400078e0a1a */
[----:B------:R-:W-:Y:S01]  /*23420*/  IMAD.MOV R7, RZ, RZ, -R7 ;  /* 0x000000ffff077224 */ /* 0x000fe200078e0a07 */
[----:B------:R1:W-:Y:S01]  /*23430*/  STL [R1+0x16c], R4 ;  /* 0x00016c0401007387 */ /* 0x0003e20000100800 */
[----:B0-----:R-:W-:-:S02]  /*23440*/  IMAD.MOV.U32 R14, RZ, RZ, R6 ;  /* 0x000000ffff0e7224 */ /* 0x001fc400078e0006 */
[C---:B------:R-:W-:Y:S01]  /*23450*/  IMAD R8, R26.reuse, R7, R8 ;  /* 0x000000071a087224 */ /* 0x040fe200078e0208 */
[----:B------:R-:W5:Y:S01]  /*23460*/  LDL.LU R17, [R1+0xa58] ;  /* 0x000a580001117983 */ /* 0x000f620000300800 */
[----:B------:R-:W-:Y:S02]  /*23470*/  @!P1 IMAD.MOV R14, RZ, RZ, -R14 ;  /* 0x000000ffff0e9224 */ /* 0x000fe400078e0a0e */
[----:B-1----:R-:W-:Y:S02]  /*23480*/  IMAD R4, R26, R13, R12 ;  /* 0x0000000d1a047224 */ /* 0x002fe400078e020c */
[----:B------:R-:W-:Y:S01]  /*23490*/  IMAD.MOV.U32 R12, RZ, RZ, R5 ;  /* 0x000000ffff0c7224 */ /* 0x000fe200078e0005 */
[----:B---3--:R-:W-:-:S03]  /*234a0*/  IABS R7, R21 ;  /* 0x0000001500077213 */ /* 0x008fc60000000000 */
[----:B------:R-:W-:Y:S01]  /*234b0*/  @!P3 IMAD.MOV R12, RZ, RZ, -R12 ;  /* 0x000000ffff0cb224 */ /* 0x000fe200078e0a0c */
[----:B------:R-:W-:Y:S01]  /*234c0*/  STL [R1+0x164], R14 ;  /* 0x0001640e01007387 */ /* 0x000fe20000100800 */
[----:B------:R-:W-:Y:S01]  /*234d0*/  IABS R9, R29 ;  /* 0x0000001d00097213 */ /* 0x000fe20000000000 */
[----:B------:R-:W-:Y:S01]  /*234e0*/  IMAD.HI.U32 R10, R0, R7, RZ ;  /* 0x00000007000a7227 */ /* 0x000fe200078e00ff */
[----:B------:R-:W-:Y:S01]  /*234f0*/  ISETP.GE.AND P3, PT, R21, RZ, PT ;  /* 0x000000ff1500720c */ /* 0x000fe20003f66270 */
[----:B------:R-:W-:Y:S04]  /*23500*/  STL [R1+0x140], R12 ;  /* 0x0001400c01007387 */ /* 0x000fe80000100800 */
[----:B------:R-:W3:Y:S01]  /*23510*/  LDL.LU R21, [R1+0xa60] ;  /* 0x000a600001157983 */ /* 0x000ee20000300800 */
[----:B------:R-:W-:-:S05]  /*23520*/  IABS R2, R20 ;  /* 0x0000001400027213 */ /* 0x000fca0000000000 */
[----:B------:R-:W-:Y:S02]  /*23530*/  IMAD.MOV.U32 R11, RZ, RZ, R2 ;  /* 0x000000ffff0b7224 */ /* 0x000fe400078e0002 */
[----:B------:R-:W-:Y:S02]  /*23540*/  IMAD.MOV R2, RZ, RZ, -R10 ;  /* 0x000000ffff027224 */ /* 0x000fe400078e0a0a */
[----:B------:R-:W-:-:S04]  /*23550*/  IMAD.HI.U32 R10, R0, R9, RZ ;  /* 0x00000009000a7227 */ /* 0x000fc800078e00ff */
[----:B------:R-:W-:-:S04]  /*23560*/  IMAD.MOV R10, RZ, RZ, -R10 ;  /* 0x000000ffff0a7224 */ /* 0x000fc800078e0a0a */
[----:B------:R-:W-:-:S05]  /*23570*/  IMAD R9, R26, R10, R9 ;  /* 0x0000000a1a097224 */ /* 0x000fca00078e0209 */
[----:B------:R-:W-:-:S13]  /*23580*/  ISETP.GT.U32.AND P6, PT, R26, R9, PT ;  /* 0x000000091a00720c */ /* 0x000fda0003fc4070 */
[----:B------:R-:W-:Y:S01]  /*23590*/  @!P6 IMAD.IADD R9, R9, 0x1, -R26 ;  /* 0x000000010909e824 */ /* 0x000fe200078e0a1a */
[----:B------:R-:W-:Y:S02]  /*235a0*/  ISETP.GE.AND P6, PT, R20, RZ, PT ;  /* 0x000000ff1400720c */ /* 0x000fe40003fc6270 */
[----:B------:R-:W5:Y:S01]  /*235b0*/  LDL.LU R20, [R1+0xa88] ;  /* 0x000a880001147983 */ /* 0x000f620000300800 */
[C---:B------:R-:W-:Y:S02]  /*235c0*/  ISETP.GT.U32.AND P5, PT, R26.reuse, R8, PT ;  /* 0x000000081a00720c */ /* 0x040fe40003fa4070 */
[C---:B------:R-:W-:Y:S01]  /*235d0*/  ISETP.GT.U32.AND P0, PT, R26.reuse, R4, PT ;  /* 0x000000041a00720c */ /* 0x040fe20003f04070 */
[----:B------:R-:W-:Y:S02]  /*235e0*/  IMAD R2, R26, R2, R7 ;  /* 0x000000021a027224 */ /* 0x000fe400078e0207 */
[----:B------:R-:W-:-:S08]  /*235f0*/  IMAD.HI.U32 R7, R0, R11, RZ ;  /* 0x0000000b00077227 */ /* 0x000fd000078e00ff */
[--C-:B------:R-:W-:Y:S02]  /*23600*/  @!P5 IMAD.IADD R8, R8, 0x1, -R26.reuse ;  /* 0x000000010808d824 */ /* 0x100fe400078e0a1a */
[----:B------:R-:W-:-:S03]  /*23610*/  @!P0 IMAD.IADD R4, R4, 0x1, -R26 ;  /* 0x0000000104048824 */ /* 0x000fc600078e0a1a */
[C---:B------:R-:W-:Y:S02]  /*23620*/  ISETP.GT.U32.AND P5, PT, R26.reuse, R8, PT ;  /* 0x000000081a00720c */ /* 0x040fe40003fa4070 */
[----:B------:R-:W-:Y:S01]  /*23630*/  ISETP.GT.U32.AND P0, PT, R26, R4, PT ;  /* 0x000000041a00720c */ /* 0x000fe20003f04070 */
[----:B------:R-:W-:Y:S01]  /*23640*/  IMAD.MOV R7, RZ, RZ, -R7 ;  /* 0x000000ffff077224 */ /* 0x000fe200078e0a07 */
[----:B------:R-:W-:Y:S02]  /*23650*/  ISETP.GE.AND P4, PT, R16, RZ, PT ;  /* 0x000000ff1000720c */ /* 0x000fe40003f86270 */
[C---:B------:R-:W-:Y:S01]  /*23660*/  ISETP.GT.U32.AND P1, PT, R26.reuse, R2, PT ;  /* 0x000000021a00720c */ /* 0x040fe20003f24070 */
[----:B------:R-:W-:-:S06]  /*23670*/  IMAD R10, R26, R7, R11 ;  /* 0x000000071a0a7224 */ /* 0x000fcc00078e020b */
[--C-:B------:R-:W-:Y:S01]  /*23680*/  @!P5 IMAD.IADD R8, R8, 0x1, -R26.reuse ;  /* 0x000000010808d824 */ /* 0x100fe200078e0a1a */
[----:B------:R-:W-:Y:S01]  /*23690*/  ISETP.GT.U32.AND P5, PT, R26, R10, PT ;  /* 0x0000000a1a00720c */ /* 0x000fe20003fa4070 */
[----:B------:R-:W-:Y:S02]  /*236a0*/  @!P0 IMAD.IADD R4, R4, 0x1, -R26 ;  /* 0x0000000104048824 */ /* 0x000fe400078e0a1a */
[----:B------:R-:W-:Y:S02]  /*236b0*/  @!P2 IMAD.MOV R8, RZ, RZ, -R8 ;  /* 0x000000ffff08a224 */ /* 0x000fe400078e0a08 */
[----:B------:R-:W-:Y:S02]  /*236c0*/  @!P4 IMAD.MOV R4, RZ, RZ, -R4 ;  /* 0x000000ffff04c224 */ /* 0x000fe400078e0a04 */
[----:B------:R-:W-:Y:S01]  /*236d0*/  @!P1 IMAD.IADD R2, R2, 0x1, -R26 ;  /* 0x0000000102029824 */ /* 0x000fe200078e0a1a */
[----:B------:R0:W-:Y:S04]  /*236e0*/  STL [R1+0x14c], R8 ;  /* 0x00014c0801007387 */ /* 0x0001e80000100800 */
[----:B------:R3:W-:Y:S01]  /*236f0*/  STL [R1+0x154], R4 ;  /* 0x0001540401007387 */ /* 0x0007e20000100800 */
[----:B------:R-:W-:-:S03]  /*23700*/  ISETP.GT.U32.AND P1, PT, R26, R2, PT ;  /* 0x000000021a00720c */ /* 0x000fc60003f24070 */
[----:B------:R-:W5:Y:S01]  /*23710*/  LDL.LU R19, [R1+0xa68] ;  /* 0x000a680001137983 */ /* 0x000f620000300800 */
[----:B------:R-:W-:Y:S01]  /*23720*/  ISETP.GE.AND P0, PT, R29, RZ, PT ;  /* 0x000000ff1d00720c */ /* 0x000fe20003f06270 */
[----:B------:R-:W-:Y:S01]  /*23730*/  @!P5 IMAD.IADD R10, R10, 0x1, -R26 ;  /* 0x000000010a0ad824 */ /* 0x000fe200078e0a1a */
[C---:B------:R-:W-:Y:S01]  /*23740*/  ISETP.GT.U32.AND P5, PT, R26.reuse, R9, PT ;  /* 0x000000091a00720c */ /* 0x040fe20003fa4070 */
[----:B------:R-:W5:Y:S03]  /*23750*/  LDL.LU R29, [R1+0xa6c] ;  /* 0x000a6c00011d7983 */ /* 0x000f660000300800 */
[----:B------:R-:W-:-:S03]  /*23760*/  ISETP.GT.U32.AND P2, PT, R26, R10, PT ;  /* 0x0000000a1a00720c */ /* 0x000fc60003f44070 */
[----:B------:R-:W-:-:S06]  /*23770*/  @!P1 IMAD.IADD R2, R2, 0x1, -R26 ;  /* 0x0000000102029824 */ /* 0x000fcc00078e0a1a */
[----:B------:R-:W-:Y:S02]  /*23780*/  @!P5 IMAD.IADD R9, R9, 0x1, -R26 ;  /* 0x000000010909d824 */ /* 0x000fe400078e0a1a */
[----:B0-----:R-:W-:Y:S02]  /*23790*/  IMAD.MOV.U32 R8, RZ, RZ, R2 ;  /* 0x000000ffff087224 */ /* 0x001fe400078e0002 */
[----:B------:R-:W-:Y:S02]  /*237a0*/  IMAD.MOV.U32 R12, RZ, RZ, R9 ;  /* 0x000000ffff0c7224 */ /* 0x000fe400078e0009 */
[----:B------:R-:W-:Y:S02]  /*237b0*/  @!P2 IMAD.IADD R10, R10, 0x1, -R26 ;  /* 0x000000010a0aa824 */ /* 0x000fe400078e0a1a */
[----:B------:R-:W-:Y:S02]  /*237c0*/  @!P3 IMAD.MOV R8, RZ, RZ, -R8 ;  /* 0x000000ffff08b224 */ /* 0x000fe400078e0a08 */
[----:B------:R-:W-:-:S02]  /*237d0*/  @!P0 IMAD.MOV R12, RZ, RZ, -R12 ;  /* 0x000000ffff0c8224 */ /* 0x000fc400078e0a0c */
[----:B------:R-:W-:Y:S01]  /*237e0*/  @!P6 IMAD.MOV R10, RZ, RZ, -R10 ;  /* 0x000000ffff0ae224 */ /* 0x000fe200078e0a0a */
[----:B--2---:R-:W-:-:S05]  /*237f0*/  IABS R7, R22 ;  /* 0x0000001600077213 */ /* 0x004fca0000000000 */
[----:B------:R-:W-:-:S04]  /*23800*/  IMAD.HI.U32 R11, R0, R7, RZ ;  /* 0x00000007000b7227 */ /* 0x000fc800078e00ff */
[----:B------:R-:W-:Y:S01]  /*23810*/  IMAD.MOV R11, RZ, RZ, -R11 ;  /* 0x000000ffff0b7224 */ /* 0x000fe200078e0a0b */
[----:B------:R-:W-:Y:S02]  /*23820*/  ISETP.GE.AND P4, PT, R22, RZ, PT ;  /* 0x000000ff1600720c */ /* 0x000fe40003f86270 */
[----:B------:R-:W2:Y:S01]  /*23830*/  LDL.LU R22, [R1+0xa70] ;  /* 0x000a700001167983 */ /* 0x000ea20000300800 */
[----:B------:R-:W-:-:S03]  /*23840*/  IMAD R7, R26, R11, R7 ;  /* 0x0000000b1a077224 */ /* 0x000fc600078e0207 */
[----:B------:R-:W2:Y:S02]  /*23850*/  LDL.LU R16, [R1+0xa64] ;  /* 0x000a640001107983 */ /* 0x000ea40000300800 */
[----:B------:R-:W-:Y:S02]  /*23860*/  ISETP.GT.U32.AND P1, PT, R26, R7, PT ;  /* 0x000000071a00720c */ /* 0x000fe40003f24070 */
[----:B------:R0:W-:Y:S01]  /*23870*/  STL [R1+0x15c], R8 ;  /* 0x00015c0801007387 */ /* 0x0001e20000100800 */
[----:B----4-:R-:W-:-:S03]  /*23880*/  IABS R6, R18 ;  /* 0x0000001200067213 */ /* 0x010fc60000000000 */
[----:B------:R1:W-:Y:S04]  /*23890*/  STL [R1+0x158], R12 ;  /* 0x0001580c01007387 */ /* 0x0003e80000100800 */
[----:B------:R4:W-:Y:S03]  /*238a0*/  STL [R1+0x150], R10 ;  /* 0x0001500a01007387 */ /* 0x0009e60000100800 */
[----:B------:R-:W-:Y:S02]  /*238b0*/  @!P1 IMAD.IADD R7, R7, 0x1, -R26 ;  /* 0x0000000107079824 */ /* 0x000fe400078e0a1a */
[----:B------:R-:W-:-:S03]  /*238c0*/  IMAD.HI.U32 R5, R0, R6, RZ ;  /* 0x0000000600057227 */ /* 0x000fc600078e00ff */
[----:B------:R-:W-:Y:S01]  /*238d0*/  ISETP.GT.U32.AND P0, PT, R26, R7, PT ;  /* 0x000000071a00720c */ /* 0x000fe20003f04070 */
[----:B------:R-:W-:-:S04]  /*238e0*/  IMAD.MOV R5, RZ, RZ, -R5 ;  /* 0x000000ffff057224 */ /* 0x000fc800078e0a05 */
[C---:B------:R-:W-:Y:S01]  /*238f0*/  IMAD R6, R26.reuse, R5, R6 ;  /* 0x000000051a067224 */ /* 0x040fe200078e0206 */
[----:B---3--:R-:W-:Y:S02]  /*23900*/  IABS R4, R21 ;  /* 0x0000001500047213 */ /* 0x008fe40000000000 */
[----:B------:R-:W-:Y:S02]  /*23910*/  ISETP.GE.AND P1, PT, R21, RZ, PT ;  /* 0x000000ff1500720c */ /* 0x000fe40003f26270 */
[----:B------:R-:W3:Y:S01]  /*23920*/  LDL.LU R21, [R1+0xa74] ;  /* 0x000a740001157983 */ /* 0x000ee20000300800 */
[----:B------:R-:W-:Y:S02]  /*23930*/  ISETP.GT.U32.AND P3, PT, R26, R6, PT ;  /* 0x000000061a00720c */ /* 0x000fe40003f64070 */
[----:B------:R-:W-:Y:S01]  /*23940*/  @!P0 IMAD.IADD R7, R7, 0x1, -R26 ;  /* 0x0000000107078824 */ /* 0x000fe200078e0a1a */
[----:B------:R-:W-:-:S03]  /*23950*/  ISETP.GE.AND P5, PT, R18, RZ, PT ;  /* 0x000000ff1200720c */ /* 0x000fc60003fa6270 */
[----:B------:R-:W-:-:S04]  /*23960*/  IMAD.MOV.U32 R18, RZ, RZ, R7 ;  /* 0x000000ffff127224 */ /* 0x000fc800078e0007 */
[----:B------:R-:W-:-:S03]  /*23970*/  @!P4 IMAD.MOV R18, RZ, RZ, -R18 ;  /* 0x000000ffff12c224 */ /* 0x000fc600078e0a12 */
[----:B------:R-:W-:Y:S02]  /*23980*/  @!P3 IMAD.IADD R6, R6, 0x1, -R26 ;  /* 0x000000010606b824 */ /* 0x000fe400078e0a1a */
[----:B------:R4:W-:Y:S01]  /*23990*/  STL [R1+0x148], R18 ;  /* 0x0001481201007387 */ /* 0x0009e20000100800 */
[----:B-----5:R-:W-:Y:S02]  /*239a0*/  IABS R2, R20 ;  /* 0x0000001400027213 */ /* 0x020fe40000000000 */
[----:B------:R-:W-:Y:S02]  /*239b0*/  ISETP.GE.AND P3, PT, R20, RZ, PT ;  /* 0x000000ff1400720c */ /* 0x000fe40003f66270 */
[----:B------:R-:W5:Y:S01]  /*239c0*/  LDL.LU R20, [R1+0xa78] ;  /* 0x000a780001147983 */ /* 0x000f620000300800 */
[----:B------:R-:W-:Y:S01]  /*239d0*/  IABS R5, R17 ;  /* 0x0000001100057213 */ /* 0x000fe20000000000 */
[----:B0-----:R-:W-:Y:S01]  /*239e0*/  IMAD.HI.U32 R8, R0, R4, RZ ;  /* 0x0000000400087227 */ /* 0x001fe200078e00ff */
        /* <DEDUP_REMOVED lines=9> */
[----:B-1----:R-:W-:-:S04]  /*23a80*/  IMAD.HI.U32 R12, R0, R2, RZ ;  /* 0x00000002000c7227 */ /* 0x002fc800078e00ff */
[----:B------:R-:W-:-:S04]  /*23a90*/  IMAD.MOV R12, RZ, RZ, -R12 ;  /* 0x000000ffff0c7224 */ /* 0x000fc800078e0a0c */
[----:B------:R-:W-:Y:S02]  /*23aa0*/  IMAD R2, R26, R12, R2 ;  /* 0x0000000c1a027224 */ /* 0x000fe400078e0202 */
[--C-:B------:R-:W-:Y:S02]  /*23ab0*/  @!P0 IMAD.IADD R5, R5, 0x1, -R26.reuse ;  /* 0x0000000105058824 */ /* 0x100fe400078e0a1a */
[----:B------:R-:W-:Y:S01]  /*23ac0*/  @!P6 IMAD.IADD R4, R4, 0x1, -R26 ;  /* 0x000000010404e824 */ /* 0x000fe200078e0a1a */
[C---:B------:R-:W-:Y:S02]  /*23ad0*/  ISETP.GT.U32.AND P0, PT, R26.reuse, R2, PT ;  /* 0x000000021a00720c */ /* 0x040fe40003f04070 */
[C---:B------:R-:W-:Y:S02]  /*23ae0*/  ISETP.GT.U32.AND P6, PT, R26.reuse, R5, PT ;  /* 0x000000051a00720c */ /* 0x040fe40003fc4070 */
[----:B------:R-:W-:Y:S02]  /*23af0*/  ISETP.GT.U32.AND P4, PT, R26, R4, PT ;  /* 0x000000041a00720c */ /* 0x000fe40003f84070 */
[----:B------:R-:W-:-:S02]  /*23b00*/  IABS R9, R19 ;  /* 0x0000001300097213 */ /* 0x000fc40000000000 */
[----:B----4-:R-:W-:-:S03]  /*23b10*/  IABS R10, R29 ;  /* 0x0000001d000a7213 */ /* 0x010fc60000000000 */
[----:B------:R-:W-:Y:S01]  /*23b20*/  IMAD.HI.U32 R13, R0, R9, RZ ;  /* 0x00000009000d7227 */ /* 0x000fe200078e00ff */
[----:B------:R-:W-:-:S03]  /*23b30*/  ISETP.GE.AND P2, PT, R17, RZ, PT ;  /* 0x000000ff1100720c */ /* 0x000fc60003f46270 */
[----:B------:R-:W-:-:S04]  /*23b40*/  IMAD.HI.U32 R14, R0, R10, RZ ;  /* 0x0000000a000e7227 */ /* 0x000fc800078e00ff */
[----:B------:R-:W-:Y:S02]  /*23b50*/  IMAD.MOV R13, RZ, RZ, -R13 ;  /* 0x000000ffff0d7224 */ /* 0x000fe400078e0a0d */
[----:B------:R-:W-:Y:S02]  /*23b60*/  IMAD.MOV.U32 R17, RZ, RZ, R6 ;  /* 0x000000ffff117224 */ /* 0x000fe400078e0006 */
[----:B------:R-:W-:Y:S02]  /*23b70*/  @!P0 IMAD.IADD R2, R2, 0x1, -R26 ;  /* 0x0000000102028824 */ /* 0x000fe400078e0a1a */
[----:B------:R-:W-:Y:S02]  /*23b80*/  IMAD.MOV R14, RZ, RZ, -R14 ;  /* 0x000000ffff0e7224 */ /* 0x000fe400078e0a0e */
[----:B------:R-:W-:Y:S02]  /*23b90*/  IMAD R9, R26, R13, R9 ;  /* 0x0000000d1a097224 */ /* 0x000fe400078e0209 */
[----:B------:R-:W-:-:S02]  /*23ba0*/  @!P6 IMAD.IADD R5, R5, 0x1, -R26 ;  /* 0x000000010505e824 */ /* 0x000fc400078e0a1a */
[----:B------:R-:W-:Y:S01]  /*23bb0*/  @!P5 IMAD.MOV R17, RZ, RZ, -R17 ;  /* 0x000000ffff11d224 */ /* 0x000fe200078e0a11 */
[C---:B------:R-:W-:Y:S01]  /*23bc0*/  ISETP.GT.U32.AND P0, PT, R26.reuse, R2, PT ;  /* 0x000000021a00720c */ /* 0x040fe20003f04070 */
[----:B------:R-:W-:Y:S02]  /*23bd0*/  IMAD R10, R26, R14, R10 ;  /* 0x0000000e1a0a7224 */ /* 0x000fe400078e020a */
[----:B------:R-:W-:Y:S01]  /*23be0*/  @!P4 IMAD.IADD R4, R4, 0x1, -R26 ;  /* 0x000000010404c824 */ /* 0x000fe200078e0a1a */
[----:B------:R-:W-:Y:S01]  /*23bf0*/  ISETP.GT.U32.AND P4, PT, R26, R9, PT ;  /* 0x000000091a00720c */ /* 0x000fe20003f84070 */
[----:B------:R-:W-:Y:S02]  /*23c00*/  STL [R1+0x144], R17 ;  /* 0x0001441101007387 */ /* 0x000fe40000100800 */
[----:B------:R-:W-:Y:S02]  /*23c10*/  IMAD.MOV.U32 R6, RZ, RZ, R4 ;  /* 0x000000ffff067224 */ /* 0x000fe400078e0004 */
[----:B------:R-:W4:Y:S04]  /*23c20*/  LDL.LU R18, [R1+0xa7c] ;  /* 0x000a7c0001127983 */ /* 0x000f280000300800 */
[----:B------:R-:W-:-:S04]  /*23c30*/  @!P0 IMAD.IADD R2, R2, 0x1, -R26 ;  /* 0x0000000102028824 */ /* 0x000fc800078e0a1a */
[----:B------:R-:W-:Y:S02]  /*23c40*/  @!P4 IMAD.IADD R9, R9, 0x1, -R26 ;  /* 0x000000010909c824 */ /* 0x000fe400078e0a1a */
[----:B------:R-:W-:Y:S01]  /*23c50*/  @!P1 IMAD.MOV R6, RZ, RZ, -R6 ;  /* 0x000000ffff069224 */ /* 0x000fe200078e0a06 */
[----:B--2---:R-:W-:Y:S02]  /*23c60*/  IABS R11, R22 ;  /* 0x00000016000b7213 */ /* 0x004fe40000000000 */
[----:B------:R-:W-:Y:S02]  /*23c70*/  IABS R8, R16 ;  /* 0x0000001000087213 */ /* 0x000fe40000000000 */
[----:B------:R-:W-:Y:S01]  /*23c80*/  ISETP.GE.AND P5, PT, R16, RZ, PT ;  /* 0x000000ff1000720c */ /* 0x000fe20003fa6270 */
[----:B------:R-:W-:Y:S02]  /*23c90*/  IMAD.MOV.U32 R16, RZ, RZ, R5 ;  /* 0x000000ffff107224 */ /* 0x000fe400078e0005 */
[----:B------:R-:W-:-:S04]  /*23ca0*/  IMAD.HI.U32 R15, R0, R11, RZ ;  /* 0x0000000b000f7227 */ /* 0x000fc800078e00ff */
[----:B------:R-:W-:Y:S01]  /*23cb0*/  @!P2 IMAD.MOV R16, RZ, RZ, -R16 ;  /* 0x000000ffff10a224 */ /* 0x000fe200078e0a10 */
[----:B------:R-:W-:Y:S01]  /*23cc0*/  ISETP.GT.U32.AND P2, PT, R26, R10, PT ;  /* 0x0000000a1a00720c */ /* 0x000fe20003f44070 */
[----:B------:R-:W-:-:S04]  /*23cd0*/  IMAD.MOV R15, RZ, RZ, -R15 ;  /* 0x000000ffff0f7224 */ /* 0x000fc800078e0a0f */
[----:B------:R-:W-:-:S05]  /*23ce0*/  IMAD R11, R26, R15, R11 ;  /* 0x0000000f1a0b7224 */ /* 0x000fca00078e020b */
[----:B------:R-:W-:-:S03]  /*23cf0*/  ISETP.GT.U32.AND P0, PT, R26, R11, PT ;  /* 0x0000000b1a00720c */ /* 0x000fc60003f04070 */
[----:B------:R-:W-:Y:S01]  /*23d00*/  @!P2 IMAD.IADD R10, R10, 0x1, -R26 ;  /* 0x000000010a0aa824 */ /* 0x000fe200078e0a1a */
[----:B------:R-:W-:Y:S01]  /*23d10*/  ISETP.GT.U32.AND P2, PT, R26, R9, PT ;  /* 0x000000091a00720c */ /* 0x000fe20003f44070 */
[----:B------:R0:W-:Y:S04]  /*23d20*/  STL [R1+0x13c], R16 ;  /* 0x00013c1001007387 */ /* 0x0001e80000100800 */
[----:B0-----:R-:W2:Y:S01]  /*23d30*/  LDL.LU R16, [R1+0xa80] ;  /* 0x000a800001107983 */ /* 0x001ea20000300800 */
[----:B---3--:R-:W-:-:S03]  /*23d40*/  IABS R7, R21 ;  /* 0x0000001500077213 */ /* 0x008fc60000000000 */
[----:B------:R-:W3:Y:S02]  /*23d50*/  LDL.LU R17, [R1+0xa84] ;  /* 0x000a840001117983 */ /* 0x000ee40000300800 */
[----:B------:R-:W-:Y:S02]  /*23d60*/  IMAD.HI.U32 R4, R0, R7, RZ ;  /* 0x0000000700047227 */ /* 0x000fe400078e00ff */
[----:B------:R0:W-:Y:S02]  /*23d70*/  STL [R1+0x138], R6 ;  /* 0x0001380601007387 */ /* 0x0001e40000100800 */
[----:B------:R-:W-:Y:S02]  /*23d80*/  IMAD.MOV R4, RZ, RZ, -R4 ;  /* 0x000000ffff047224 */ /* 0x000fe400078e0a04 */
[----:B------:R-:W-:Y:S02]  /*23d90*/  @!P0 IMAD.IADD R11, R11, 0x1, -R26 ;  /* 0x000000010b0b8824 */ /* 0x000fe400078e0a1a */
[----:B------:R-:W-:-:S02]  /*23da0*/  IMAD R7, R26, R4, R7 ;  /* 0x000000041a077224 */ /* 0x000fc400078e0207 */
[----:B0-----:R-:W-:Y:S02]  /*23db0*/  IMAD.MOV.U32 R6, RZ, RZ, R2 ;  /* 0x000000ffff067224 */ /* 0x001fe400078e0002 */
[----:B------:R-:W-:Y:S02]  /*23dc0*/  @!P2 IMAD.IADD R9, R9, 0x1, -R26 ;  /* 0x000000010909a824 */ /* 0x000fe400078e0a1a */
[----:B------:R-:W-:Y:S01]  /*23dd0*/  @!P3 IMAD.MOV R6, RZ, RZ, -R6 ;  /* 0x000000ffff06b224 */ /* 0x000fe200078e0a06 */
[C---:B------:R-:W-:Y:S02]  /*23de0*/  ISETP.GT.U32.AND P3, PT, R26.reuse, R11, PT ;  /* 0x0000000b1a00720c */ /* 0x040fe40003f64070 */
[----:B------:R-:W-:Y:S02]  /*23df0*/  ISETP.GT.U32.AND P2, PT, R26, R7, PT ;  /* 0x000000071a00720c */ /* 0x000fe40003f44070 */
[----:B------:R4:W-:Y:S09]  /*23e00*/  STL [R1+0x134], R6 ;  /* 0x0001340601007387 */ /* 0x0009f20000100800 */
[--C-:B------:R-:W-:Y:S01]  /*23e10*/  @!P3 IMAD.IADD R11, R11, 0x1, -R26.reuse ;  /* 0x000000010b0bb824 */ /* 0x100fe200078e0a1a */
[----:B------:R-:W-:Y:S01]  /*23e20*/  ISETP.GE.AND P3, PT, R21, RZ, PT ;  /* 0x000000ff1500720c */ /* 0x000fe20003f66270 */
[----:B------:R-:W-:Y:S01]  /*23e30*/  @!P2 IMAD.IADD R7, R7, 0x1, -R26 ;  /* 0x000000010707a824 */ /* 0x000fe200078e0a1a */
[----:B------:R-:W3:Y:S01]  /*23e40*/  LDL.LU R21, [R1+0xab4] ;  /* 0x000ab40001157983 */ /* 0x000ee20000300800 */
[----:B-----5:R-:W-:-:S02]  /*23e50*/  IABS R5, R20 ;  /* 0x0000001400057213 */ /* 0x020fc40000000000 */
[----:B------:R-:W-:Y:S02]  /*23e60*/  ISETP.GE.AND P2, PT, R20, RZ, PT ;  /* 0x000000ff1400720c */ /* 0x000fe40003f46270 */
[----:B------:R-:W5:Y:S01]  /*23e70*/  LDL.LU R20, [R1+0xab8] ;  /* 0x000ab80001147983 */ /* 0x000f620000300800 */
[----:B------:R-:W-:-:S04]  /*23e80*/  IMAD.HI.U32 R12, R0, R8, RZ ;  /* 0x00000008000c7227 */ /* 0x000fc800078e00ff */
[----:B------:R-:W-:-:S04]  /*23e90*/  IMAD.MOV R12, RZ, RZ, -R12 ;  /* 0x000000ffff0c7224 */ /* 0x000fc800078e0a0c */
[----:B------:R-:W-:-:S05]  /*23ea0*/  IMAD R8, R26, R12, R8 ;  /* 0x0000000c1a087224 */ /* 0x000fca00078e0208 */
[----:B------:R-:W-:Y:S01]  /*23eb0*/  ISETP.GT.U32.AND P6, PT, R26, R8, PT ;  /* 0x000000081a00720c */ /* 0x000fe20003fc4070 */
[----:B------:R-:W-:Y:S01]  /*23ec0*/  IMAD.HI.U32 R2, R0, R5, RZ ;  /* 0x0000000500027227 */ /* 0x000fe200078e00ff */
[----:B------:R-:W-:-:S03]  /*23ed0*/  ISETP.GT.U32.AND P0, PT, R26, R10, PT ;  /* 0x0000000a1a00720c */ /* 0x000fc60003f04070 */
[----:B------:R-:W-:-:S04]  /*23ee0*/  IMAD.MOV R2, RZ, RZ, -R2 ;  /* 0x000000ffff027224 */ /* 0x000fc800078e0a02 */
[----:B------:R-:W-:-:S04]  /*23ef0*/  IMAD R5, R26, R2, R5 ;  /* 0x000000021a057224 */ /* 0x000fc800078e0205 */
[--C-:B------:R-:W-:Y:S02]  /*23f00*/  @!P6 IMAD.IADD R8, R8, 0x1, -R26.reuse ;  /* 0x000000010808e824 */ /* 0x100fe400078e0a1a */
[----:B------:R-:W-:-:S03]  /*23f10*/  @!P0 IMAD.IADD R10, R10, 0x1, -R26 ;  /* 0x000000010a0a8824 */ /* 0x000fc600078e0a1a */
[C---:B------:R-:W-:Y:S02]  /*23f20*/  ISETP.GT.U32.AND P4, PT, R26.reuse, R8, PT ;  /* 0x000000081a00720c */ /* 0x040fe40003f84070 */
[----:B------:R-:W-:Y:S02]  /*23f30*/  ISETP.GT.U32.AND P0, PT, R26, R5, PT ;  /* 0x000000051a00720c */ /* 0x000fe40003f04070 */
[----:B------:R-:W-:-:S09]  /*23f40*/  ISETP.GE.AND P1, PT, R19, RZ, PT ;  /* 0x000000ff1300720c */ /* 0x000fd20003f26270 */
[--C-:B------:R-:W-:Y:S02]  /*23f50*/  @!P4 IMAD.IADD R8, R8, 0x1, -R26.reuse ;  /* 0x000000010808c824 */ /* 0x100fe400078e0a1a */
[----:B------:R-:W-:Y:S02]  /*23f60*/  @!P0 IMAD.IADD R5, R5, 0x1, -R26 ;  /* 0x0000000105058824 */ /* 0x000fe400078e0a1a */
[----:B------:R-:W-:-:S04]  /*23f70*/  IMAD.MOV.U32 R14, RZ, RZ, R8 ;  /* 0x000000ffff0e7224 */ /* 0x000fc800078e0008 */
[----:B------:R-:W-:Y:S01]  /*23f80*/  @!P5 IMAD.MOV R14, RZ, RZ, -R14 ;  /* 0x000000ffff0ed224 */ /* 0x000fe200078e0a0e */
[C---:B------:R-:W-:Y:S02]  /*23f90*/  ISETP.GT.U32.AND P5, PT, R26.reuse, R5, PT ;  /* 0x000000051a00720c */ /* 0x040fe40003fa4070 */
[----:B------:R-:W-:Y:S02]  /*23fa0*/  ISETP.GT.U32.AND P0, PT, R26, R7, PT ;  /* 0x000000071a00720c */ /* 0x000fe40003f04070 */
[----:B------:R-:W-:Y:S02]  /*23fb0*/  ISETP.GE.AND P6, PT, R29, RZ, PT ;  /* 0x000000ff1d00720c */ /* 0x000fe40003fc6270 */
[----:B------:R-:W-:Y:S02]  /*23fc0*/  ISETP.GE.AND P4, PT, R22, RZ, PT ;  /* 0x000000ff1600720c */ /* 0x000fe40003f86270 */
[----:B----4-:R-:W-:Y:S01]  /*23fd0*/  IABS R6, R18 ;  /* 0x0000001200067213 */ /* 0x010fe20000000000 */
[----:B------:R-:W-:Y:S01]  /*23fe0*/  @!P1 IMAD.MOV R9, RZ, RZ, -R9 ;  /* 0x000000ffff099224 */ /* 0x000fe200078e0a09 */
[----:B------:R-:W4:Y:S03]  /*23ff0*/  LDL.LU R29, [R1+0xa8c] ;  /* 0x000a8c00011d7983 */ /* 0x000f260000300800 */
[----:B------:R-:W-:-:S04]  /*24000*/  IMAD.HI.U32 R13, R0, R6, RZ ;  /* 0x00000006000d7227 */ /* 0x000fc800078e00ff */
[----:B------:R-:W-:-:S04]  /*24010*/  IMAD.MOV R13, RZ, RZ, -R13 ;  /* 0x000000ffff0d7224 */ /* 0x000fc800078e0a0d */
[----:B------:R-:W-:Y:S01]  /*24020*/  IMAD R6, R26, R13, R6 ;  /* 0x0000000d1a067224 */ /* 0x000fe200078e0206 */
[----:B------:R-:W-:Y:S01]  /*24030*/  STL [R1+0x130], R14 ;  /* 0x0001300e01007387 */ /* 0x000fe20000100800 */
[----:B------:R-:W-:-:S03]  /*24040*/  @!P5 IMAD.IADD R5, R5, 0x1, -R26 ;  /* 0x000000010505d824 */ /* 0x000fc600078e0a1a */
[----:B------:R-:W-:Y:S01]  /*24050*/  ISETP.GT.U32.AND P1, PT, R26, R6, PT ;  /* 0x000000061a00720c */ /* 0x000fe20003f24070 */
[----:B------:R-:W4:Y:S01]  /*24060*/  LDL.LU R22, [R1+0xa94] ;  /* 0x000a940001167983 */ /* 0x000f220000300800 */
[----:B------:R-:W-:Y:S02]  /*24070*/  @!P0 IMAD.IADD R7, R7, 0x1, -R26 ;  /* 0x0000000107078824 */ /* 0x000fe400078e0a1a */
[----:B------:R-:W-:Y:S01]  /*24080*/  @!P6 IMAD.MOV R10, RZ, RZ, -R10 ;  /* 0x000000ffff0ae224 */ /* 0x000fe200078e0a0a */
[----:B------:R0:W-:Y:S01]  /*24090*/  STL [R1+0x12c], R9 ;  /* 0x00012c0901007387 */ /* 0x0001e20000100800 */
[----:B------:R-:W-:Y:S02]  /*240a0*/  @!P4 IMAD.MOV R11, RZ, RZ, -R11 ;  /* 0x000000ffff0bc224 */ /* 0x000fe400078e0a0b */
[----:B------:R-:W-:Y:S01]  /*240b0*/  @!P3 IMAD.MOV R7, RZ, RZ, -R7 ;  /* 0x000000ffff07b224 */ /* 0x000fe200078e0a07 */
[----:B------:R-:W-:Y:S01]  /*240c0*/  STL [R1+0x128], R10 ;  /* 0x0001280a01007387 */ /* 0x000fe20000100800 */
[----:B0-----:R-:W-:-:S04]  /*240d0*/  IMAD.MOV.U32 R9, RZ, RZ, R5 ;  /* 0x000000ffff097224 */ /* 0x001fc800078e0005 */
[----:B------:R-:W-:Y:S02]  /*240e0*/  @!P2 IMAD.MOV R9, RZ, RZ, -R9 ;  /* 0x000000ffff09a224 */ /* 0x000fe400078e0a09 */
[----:B------:R-:W-:Y:S01]  /*240f0*/  @!P1 IMAD.IADD R6, R6, 0x1, -R26 ;  /* 0x0000000106069824 */ /* 0x000fe200078e0a1a */
[----:B--2---:R-:W-:-:S05]  /*24100*/  IABS R4, R16 ;  /* 0x0000001000047213 */ /* 0x004fca0000000000 */
[----:B------:R-:W-:Y:S01]  /*24110*/  IMAD.HI.U32 R12, R0, R4, RZ ;  /* 0x00000004000c7227 */ /* 0x000fe200078e00ff */
[----:B------:R-:W-:Y:S02]  /*24120*/  ISETP.GE.AND P4, PT, R16, RZ, PT ;  /* 0x000000ff1000720c */ /* 0x000fe40003f86270 */
[----:B------:R-:W2:Y:S01]  /*24130*/  LDL R16, [R1+0xa90] ;  /* 0x000a900001107983 */ /* 0x000ea20000100800 */
[----:B------:R-:W-:-:S03]  /*24140*/  IMAD.MOV R12, RZ, RZ, -R12 ;  /* 0x000000ffff0c7224 */ /* 0x000fc600078e0a0c */
[----:B------:R4:W-:Y:S01]  /*24150*/  STL [R1+0x11c], R11 ;  /* 0x00011c0b01007387 */ /* 0x0009e20000100800 */
[----:B------:R-:W-:-:S03]  /*24160*/  IMAD R4, R26, R12, R4 ;  /* 0x0000000c1a047224 */ /* 0x000fc600078e0204 */
[----:B------:R0:W-:Y:S04]  /*24170*/  STL [R1+0x120], R7 ;  /* 0x0001200701007387 */ /* 0x0001e80000100800 */
[----:B------:R-:W-:Y:S01]  /*24180*/  STL [R1+0x124], R9 ;  /* 0x0001240901007387 */ /* 0x000fe20000100800 */
[----:B---3--:R-:W-:Y:S02]  /*24190*/  ISETP.GE.AND P1, PT, R21, RZ, PT ;  /* 0x000000ff1500720c */ /* 0x008fe40003f26270 */
[----:B------:R-:W-:Y:S02]  /*241a0*/  IABS R5, R21 ;  /* 0x0000001500057213 */ /* 0x000fe40000000000 */
[----:B------:R-:W3:Y:S01]  /*241b0*/  LDL.LU R21, [R1+0xa98] ;  /* 0x000a980001157983 */ /* 0x000ee20000300800 */
[----:B-----5:R-:W-:-:S02]  /*241c0*/  ISETP.GE.AND P2, PT, R20, RZ, PT ;  /* 0x000000ff1400720c */ /* 0x020fc40003f46270 */
[----:B------:R-:W-:Y:S02]  /*241d0*/  IABS R12, R20 ;  /* 0x00000014000c7213 */ /* 0x000fe40000000000 */
[----:B------:R-:W5:Y:S04]  /*241e0*/  LDL.LU R20, [R1+0xa9c] ;  /* 0x000a9c0001147983 */ /* 0x000f680000300800 */
[----:B------:R-:W3:Y:S01]  /*241f0*/  LDL.LU R19, [R1+0xaa0] ;  /* 0x000aa00001137983 */ /* 0x000ee20000300800 */
[C---:B------:R-:W-:Y:S02]  /*24200*/  ISETP.GT.U32.AND P5, PT, R26.reuse, R4, PT ;  /* 0x000000041a00720c */ /* 0x040fe40003fa4070 */
[----:B------:R-:W-:Y:S02]  /*24210*/  ISETP.GT.U32.AND P3, PT, R26, R6, PT ;  /* 0x000000061a00720c */ /* 0x000fe40003f64070 */
[----:B------:R-:W-:-:S02]  /*24220*/  IABS R2, R17 ;  /* 0x0000001100027213 */ /* 0x000fc40000000000 */
[----:B------:R-:W-:Y:S02]  /*24230*/  ISETP.GE.AND P6, PT, R18, RZ, PT ;  /* 0x000000ff1200720c */ /* 0x000fe40003fc6270 */
[----:B------:R-:W3:Y:S01]  /*24240*/  LDL.LU R18, [R1+0xaa4] ;  /* 0x000aa40001127983 */ /* 0x000ee20000300800 */
[----:B------:R-:W-:-:S04]  /*24250*/  IMAD.HI.U32 R8, R0, R2, RZ ;  /* 0x0000000200087227 */ /* 0x000fc800078e00ff */
[----:B------:R-:W-:Y:S02]  /*24260*/  @!P5 IMAD.IADD R4, R4, 0x1, -R26 ;  /* 0x000000010404d824 */ /* 0x000fe400078e0a1a */
[----:B------:R-:W-:-:S03]  /*24270*/  IMAD.MOV R8, RZ, RZ, -R8 ;  /* 0x000000ffff087224 */ /* 0x000fc600078e0a08 */
[----:B------:R-:W-:Y:S01]  /*24280*/  ISETP.GT.U32.AND P5, PT, R26, R4, PT ;  /* 0x000000041a00720c */ /* 0x000fe20003fa4070 */
[----:B------:R-:W-:Y:S02]  /*24290*/  @!P3 IMAD.IADD R6, R6, 0x1, -R26 ;  /* 0x000000010606b824 */ /* 0x000fe400078e0a1a */
[----:B------:R-:W-:Y:S02]  /*242a0*/  IMAD R2, R26, R8, R2 ;  /* 0x000000081a027224 */ /* 0x000fe400078e0202 */
[----:B------:R-:W-:-:S03]  /*242b0*/  @!P6 IMAD.MOV R6, RZ, RZ, -R6 ;  /* 0x000000ffff06e224 */ /* 0x000fc600078e0a06 */
[----:B------:R-:W-:Y:S02]  /*242c0*/  ISETP.GT.U32.AND P3, PT, R26, R2, PT ;  /* 0x000000021a00720c */ /* 0x000fe40003f64070 */
[----:B------:R5:W-:Y:S03]  /*242d0*/  STL [R1+0x118], R6 ;  /* 0x0001180601007387 */ /* 0x000be60000100800 */
[----:B------:R-:W-:-:S04]  /*242e0*/  @!P5 IMAD.IADD R4, R4, 0x1, -R26 ;  /* 0x000000010404d824 */ /* 0x000fc800078e0a1a */
[----:B------:R-:W-:Y:S01]  /*242f0*/  @!P4 IMAD.MOV R4, RZ, RZ, -R4 ;  /* 0x000000ffff04c224 */ /* 0x000fe200078e0a04 */
[----:B------:R-:W-:-:S04]  /*24300*/  ISETP.GE.AND P0, PT, R17, RZ, PT ;  /* 0x000000ff1100720c */ /* 0x000fc80003f06270 */
[----:B------:R1:W-:Y:S01]  /*24310*/  STL [R1+0x114], R4 ;  /* 0x0001140401007387 */ /* 0x0003e20000100800 */
[----:B------:R-:W-:-:S03]  /*24320*/  @!P3 IMAD.IADD R2, R2, 0x1, -R26 ;  /* 0x000000010202b824 */ /* 0x000fc600078e0a1a */
[----:B------:R-:W3:Y:S01]  /*24330*/  LDL.LU R17, [R1+0xaa8] ;  /* 0x000aa80001117983 */ /* 0x000ee20000300800 */
[----:B----4-:R-:W-:Y:S02]  /*24340*/  IABS R11, R29 ;  /* 0x0000001d000b7213 */ /* 0x010fe40000000000 */
[----:B------:R-:W-:Y:S01]  /*24350*/  ISETP.GE.AND P3, PT, R29, RZ, PT ;  /* 0x000000ff1d00720c */ /* 0x000fe20003f66270 */
[----:B0-----:R-:W-:Y:S01]  /*24360*/  IMAD.HI.U32 R7, R0, R5, RZ ;  /* 0x0000000500077227 */ /* 0x001fe200078e00ff */
[----:B--2---:R-:W-:Y:S02]  /*24370*/  IABS R10, R16 ;  /* 0x00000010000a7213 */ /* 0x004fe40000000000 */
[----:B------:R-:W2:Y:S04]  /*24380*/  LDL.LU R16, [R1+0xaac] ;  /* 0x000aac0001107983 */ /* 0x000ea80000300800 */
[----:B------:R-:W4:Y:S01]  /*24390*/  LDL.LU R29, [R1+0xab0] ;  /* 0x000ab000011d7983 */ /* 0x000f220000300800 */
[----:B-----5:R-:W-:-:S05]  /*243a0*/  IABS R6, R20 ;  /* 0x0000001400067213 */ /* 0x020fca0000000000 */
[----:B------:R-:W-:-:S04]  /*243b0*/  IMAD.HI.U32 R15, R0, R6, RZ ;  /* 0x00000006000f7227 */ /* 0x000fc800078e00ff */
[----:B------:R-:W-:-:S04]  /*243c0*/  IMAD.MOV R15, RZ, RZ, -R15 ;  /* 0x000000ffff0f7224 */ /* 0x000fc800078e0a0f */
[----:B------:R-:W-:Y:S02]  /*243d0*/  IMAD R6, R26, R15, R6 ;  /* 0x0000000f1a067224 */ /* 0x000fe400078e0206 */
[----:B------:R-:W5:Y:S01]  /*243e0*/  LDL.LU R15, [R1+0xa90] ;  /* 0x000a9000010f7983 */ /* 0x000f620000300800 */
[----:B------:R-:W-:-:S04]  /*243f0*/  IMAD.MOV R7, RZ, RZ, -R7 ;  /* 0x000000ffff077224 */ /* 0x000fc800078e0a07 */
[----:B------:R-:W-:-:S05]  /*24400*/  IMAD R5, R26, R7, R5 ;  /* 0x000000071a057224 */ /* 0x000fca00078e0205 */
[----:B------:R-:W-:Y:S01]  /*24410*/  ISETP.GT.U32.AND P5, PT, R26, R5, PT ;  /* 0x000000051a00720c */ /* 0x000fe20003fa4070 */
[----:B------:R-:W-:Y:S01]  /*24420*/  IMAD.HI.U32 R14, R0, R12, RZ ;  /* 0x0000000c000e7227 */ /* 0x000fe200078e00ff */
[----:B------:R-:W-:-:S03]  /*24430*/  ISETP.GT.U32.AND P6, PT, R26, R2, PT ;  /* 0x000000021a00720c */ /* 0x000fc60003fc4070 */
[----:B------:R-:W-:-:S08]  /*24440*/  IMAD.HI.U32 R13, R0, R11, RZ ;  /* 0x0000000b000d7227 */ /* 0x000fd000078e00ff */
[----:B------:R-:W-:Y:S02]  /*24450*/  @!P5 IMAD.IADD R5, R5, 0x1, -R26 ;  /* 0x000000010505d824 */ /* 0x000fe400078e0a1a */
[----:B------:R-:W-:-:S03]  /*24460*/  IMAD.HI.U32 R8, R0, R10, RZ ;  /* 0x0000000a00087227 */ /* 0x000fc600078e00ff */
[C---:B------:R-:W-:Y:S01]  /*24470*/  ISETP.GT.U32.AND P5, PT, R26.reuse, R5, PT ;  /* 0x000000051a00720c */ /* 0x040fe20003fa4070 */
[----:B------:R-:W-:Y:S02]  /*24480*/  IMAD.MOV R14, RZ, RZ, -R14 ;  /* 0x000000ffff0e7224 */ /* 0x000fe400078e0a0e */
[----:B------:R-:W-:Y:S01]  /*24490*/  IMAD.MOV R13, RZ, RZ, -R13 ;  /* 0x000000ffff0d7224 */ /* 0x000fe200078e0a0d */
[----:B------:R-:W-:Y:S01]  /*244a0*/  IABS R9, R22 ;  /* 0x0000001600097213 */ /* 0x000fe20000000000 */
[----:B------:R-:W-:Y:S02]  /*244b0*/  IMAD.MOV R8, RZ, RZ, -R8 ;  /* 0x000000ffff087224 */ /* 0x000fe400078e0a08 */
[C---:B------:R-:W-:Y:S02]  /*244c0*/  IMAD R12, R26.reuse, R14, R12 ;  /* 0x0000000e1a0c7224 */ /* 0x040fe400078e020c */
[----:B------:R-:W-:Y:S01]  /*244d0*/  IMAD R11, R26, R13, R11 ;  /* 0x0000000d1a0b7224 */ /* 0x000fe200078e020b */
[----:B---3--:R-:W-:Y:S01]  /*244e0*/  IABS R13, R19 ;  /* 0x00000013000d7213 */ /* 0x008fe20000000000 */
[----:B------:R-:W-:Y:S01]  /*244f0*/  IMAD.HI.U32 R7, R0, R9, RZ ;  /* 0x0000000900077227 */ /* 0x000fe200078e00ff */
[----:B------:R-:W-:-:S03]  /*24500*/  ISETP.GT.U32.AND P4, PT, R26, R12, PT ;  /* 0x0000000c1a00720c */ /* 0x000fc60003f84070 */
[----:B------:R-:W-:Y:S02]  /*24510*/  IMAD R10, R26, R8, R10 ;  /* 0x000000081a0a7224 */ /* 0x000fe400078e020a */
[--C-:B------:R-:W-:Y:S01]  /*24520*/  @!P6 IMAD.IADD R2, R2, 0x1, -R26.reuse ;  /* 0x000000010202e824 */ /* 0x100fe200078e0a1a */
[C---:B------:R-:W-:Y:S01]  /*24530*/  ISETP.GT.U32.AND P6, PT, R26.reuse, R11, PT ;  /* 0x0000000b1a00720c */ /* 0x040fe20003fc4070 */
[----:B-1----:R-:W-:Y:S02]  /*24540*/  IMAD.MOV.U32 R4, RZ, RZ, R13 ;  /* 0x000000ffff047224 */ /* 0x002fe400078e000d */
[----:B------:R-:W-:Y:S02]  /*24550*/  IMAD.MOV R7, RZ, RZ, -R7 ;  /* 0x000000ffff077224 */ /* 0x000fe400078e0a07 */
[----:B------:R-:W-:Y:S01]  /*24560*/  @!P5 IMAD.IADD R5, R5, 0x1, -R26 ;  /* 0x000000010505d824 */ /* 0x000fe200078e0a1a */
[----:B------:R-:W-:Y:S01]  /*24570*/  ISETP.GT.U32.AND P5, PT, R26, R10, PT ;  /* 0x0000000a1a00720c */ /* 0x000fe20003fa4070 */
[----:B------:R-:W-:-:S04]  /*24580*/  IMAD.HI.U32 R14, R0, R4, RZ ;  /* 0x00000004000e7227 */ /* 0x000fc800078e00ff */
[----:B------:R-:W-:Y:S01]  /*24590*/  IMAD R9, R26, R7, R9 ;  /* 0x000000071a097224 */ /* 0x000fe200078e0209 */
[----:B------:R-:W-:Y:S01]  /*245a0*/  IABS R7, R21 ;  /* 0x0000001500077213 */ /* 0x000fe20000000000 */
[----:B------:R-:W-:Y:S02]  /*245b0*/  IMAD.MOV R14, RZ, RZ, -R14 ;  /* 0x000000ffff0e7224 */ /* 0x000fe400078e0a0e */
[----:B------:R-:W-:Y:S02]  /*245c0*/  @!P4 IMAD.IADD R12, R12, 0x1, -R26 ;  /* 0x000000010c0cc824 */ /* 0x000fe400078e0a1a */
[----:B------:R-:W-:-:S04]  /*245d0*/  IMAD.HI.U32 R13, R0, R7, RZ ;  /* 0x00000007000d7227 */ /* 0x000fc800078e00ff */
[----:B------:R-:W-:Y:S02]  /*245e0*/  IMAD R4, R26, R14, R4 ;  /* 0x0000000e1a047224 */ /* 0x000fe400078e0204 */
[----:B------:R-:W-:Y:S02]  /*245f0*/  @!P6 IMAD.IADD R11, R11, 0x1, -R26 ;  /* 0x000000010b0be824 */ /* 0x000fe400078e0a1a */
[----:B------:R-:W-:Y:S02]  /*24600*/  IMAD.MOV.U32 R14, RZ, RZ, R2 ;  /* 0x000000ffff0e7224 */ /* 0x000fe400078e0002 */
[----:B------:R-:W-:Y:S02]  /*24610*/  IMAD.MOV R13, RZ, RZ, -R13 ;  /* 0x000000ffff0d7224 */ /* 0x000fe400078e0a0d */
[----:B------:R-:W-:Y:S01]  /*24620*/  @!P5 IMAD.IADD R10, R10, 0x1, -R26 ;  /* 0x000000010a0ad824 */ /* 0x000fe200078e0a1a */
[C---:B------:R-:W-:Y:S01]  /*24630*/  ISETP.GT.U32.AND P5, PT, R26.reuse, R12, PT ;  /* 0x0000000c1a00720c */ /* 0x040fe20003fa4070 */
[----:B------:R-:W-:Y:S01]  /*24640*/  @!P0 IMAD.MOV R14, RZ, RZ, -R14 ;  /* 0x000000ffff0e8224 */ /* 0x000fe200078e0a0e */
[C---:B------:R-:W-:Y:S01]  /*24650*/  ISETP.GT.U32.AND P0, PT, R26.reuse, R11, PT ;  /* 0x0000000b1a00720c */ /* 0x040fe20003f04070 */
[----:B------:R-:W-:-:S05]  /*24660*/  IMAD R7, R26, R13, R7 ;  /* 0x0000000d1a077224 */ /* 0x000fca00078e0207 */
[----:B------:R-:W-:-:S05]  /*24670*/  ISETP.GT.U32.AND P6, PT, R26, R7, PT ;  /* 0x000000071a00720c */ /* 0x000fca0003fc4070 */
[--C-:B------:R-:W-:Y:S01]  /*24680*/  @!P5 IMAD.IADD R12, R12, 0x1, -R26.reuse ;  /* 0x000000010c0cd824 */ /* 0x100fe200078e0a1a */
[C---:B------:R-:W-:Y:S01]  /*24690*/  ISETP.GT.U32.AND P5, PT, R26.reuse, R6, PT ;  /* 0x000000061a00720c */ /* 0x040fe20003fa4070 */
[----:B------:R-:W-:Y:S01]  /*246a0*/  @!P0 IMAD.IADD R11, R11, 0x1, -R26 ;  /* 0x000000010b0b8824 */ /* 0x000fe200078e0a1a */
[----:B------:R-:W-:-:S05]  /*246b0*/  ISETP.GT.U32.AND P0, PT, R26, R4, PT ;  /* 0x000000041a00720c */ /* 0x000fca0003f04070 */
[----:B------:R-:W-:Y:S01]  /*246c0*/  @!P6 IMAD.IADD R7, R7, 0x1, -R26 ;  /* 0x000000010707e824 */ /* 0x000fe200078e0a1a */
[----:B------:R-:W-:-:S04]  /*246d0*/  ISETP.GT.U32.AND P4, PT, R26, R9, PT ;  /* 0x000000091a00720c */ /* 0x000fc80003f84070 */
[----:B------:R-:W-:Y:S01]  /*246e0*/  ISETP.GT.U32.AND P6, PT, R26, R7, PT ;  /* 0x000000071a00720c */ /* 0x000fe20003fc4070 */
[--C-:B------:R-:W-:Y:S01]  /*246f0*/  @!P5 IMAD.IADD R6, R6, 0x1, -R26.reuse ;  /* 0x000000010606d824 */ /* 0x100fe200078e0a1a */
[----:B------:R-:W-:Y:S01]  /*24700*/  ISETP.GE.AND P5, PT, R21, RZ, PT ;  /* 0x000000ff1500720c */ /* 0x000fe20003fa6270 */
[----:B------:R-:W-:Y:S01]  /*24710*/  @!P0 IMAD.IADD R4, R4, 0x1, -R26 ;  /* 0x0000000104048824 */ /* 0x000fe200078e0a1a */
[----:B------:R-:W-:Y:S01]  /*24720*/  ISETP.GE.AND P0, PT, R20, RZ, PT ;  /* 0x000000ff1400720c */ /* 0x000fe20003f06270 */
[----:B------:R-:W-:Y:S02]  /*24730*/  IMAD.MOV.U32 R21, RZ, RZ, R12 ;  /* 0x000000ffff157224 */ /* 0x000fe400078e000c */
[----:B------:R-:W-:Y:S02]  /*24740*/  IMAD.MOV.U32 R20, RZ, RZ, R11 ;  /* 0x000000ffff147224 */ /* 0x000fe400078e000b */
[----:B------:R-:W-:Y:S02]  /*24750*/  @!P1 IMAD.MOV R5, RZ, RZ, -R5 ;  /* 0x000000ffff059224 */ /* 0x000fe400078e0a05 */
[----:B------:R-:W-:Y:S01]  /*24760*/  @!P2 IMAD.MOV R21, RZ, RZ, -R21 ;  /* 0x000000ffff15a224 */ /* 0x000fe200078e0a15 */
[----:B------:R-:W-:Y:S01]  /*24770*/  STL [R1+0x10c], R14 ;  /* 0x00010c0e01007387 */ /* 0x000fe20000100800 */
[----:B------:R-:W-:-:S03]  /*24780*/  @!P3 IMAD.MOV R20, RZ, RZ, -R20 ;  /* 0x000000ffff14b224 */ /* 0x000fc600078e0a14 */
[----:B------:R-:W-:Y:S01]  /*24790*/  STL [R1+0x108], R5 ;  /* 0x0001080501007387 */ /* 0x000fe20000100800 */
[--C-:B------:R-:W-:Y:S01]  /*247a0*/  @!P6 IMAD.IADD R7, R7, 0x1, -R26.reuse ;  /* 0x000000010707e824 */ /* 0x100fe200078e0a1a */
[----:B------:R-:W-:Y:S02]  /*247b0*/  ISETP.GE.AND P6, PT, R22, RZ, PT ;  /* 0x000000ff1600720c */ /* 0x000fe40003fc6270 */
[----:B------:R0:W-:Y:S01]  /*247c0*/  STL [R1+0x38], R21 ;  /* 0x0000381501007387 */ /* 0x0001e20000100800 */
[----:B------:R-:W-:Y:S01]  /*247d0*/  @!P4 IMAD.IADD R9, R9, 0x1, -R26 ;  /* 0x000000010909c824 */ /* 0x000fe200078e0a1a */
[----:B------:R-:W-:Y:S02]  /*247e0*/  IABS R8, R18 ;  /* 0x0000001200087213 */ /* 0x000fe40000000000 */
[----:B0-----:R-:W3:Y:S04]  /*247f0*/  LDL.LU R21, [R1+0xabc] ;  /* 0x000abc0001157983 */ /* 0x001ee80000300800 */
[----:B------:R0:W-:Y:S04]  /*24800*/  STL [R1+0x28], R20 ;  /* 0x0000281401007387 */ /* 0x0001e80000100800 */
[----:B------:R-:W3:Y:S01]  /*24810*/  LDL.LU R22, [R1+0xae0] ;  /* 0x000ae00001167983 */ /* 0x000ee20000300800 */
[----:B------:R-:W-:Y:S01]  /*24820*/  ISETP.GT.U32.AND P1, PT, R26, R9, PT ;  /* 0x000000091a00720c */ /* 0x000fe20003f24070 */
[----:B------:R-:W-:Y:S01]  /*24830*/  IMAD.HI.U32 R13, R0, R8, RZ ;  /* 0x00000008000d7227 */ /* 0x000fe200078e00ff */
[----:B------:R-:W-:-:S03]  /*24840*/  ISETP.GT.U32.AND P4, PT, R26, R10, PT ;  /* 0x0000000a1a00720c */ /* 0x000fc60003f84070 */
[----:B------:R-:W-:Y:S01]  /*24850*/  IMAD.MOV R13, RZ, RZ, -R13 ;  /* 0x000000ffff0d7224 */ /* 0x000fe200078e0a0d */
[----:B0-----:R-:W3:Y:S03]  /*24860*/  LDL.LU R20, [R1+0xac0] ;  /* 0x000ac00001147983 */ /* 0x001ee60000300800 */
[----:B------:R-:W-:-:S04]  /*24870*/  IMAD R2, R26, R13, R8 ;  /* 0x0000000d1a027224 */ /* 0x000fc800078e0208 */
[--C-:B------:R-:W-:Y:S01]  /*24880*/  @!P1 IMAD.IADD R9, R9, 0x1, -R26.reuse ;  /* 0x0000000109099824 */ /* 0x100fe200078e0a1a */
[----:B------:R-:W-:Y:S02]  /*24890*/  ISETP.GT.U32.AND P1, PT, R26, R2, PT ;  /* 0x000000021a00720c */ /* 0x000fe40003f24070 */
[----:B------:R-:W-:Y:S01]  /*248a0*/  IABS R8, R17 ;  /* 0x0000001100087213 */ /* 0x000fe20000000000 */
[----:B------:R-:W-:Y:S01]  /*248b0*/  @!P4 IMAD.IADD R10, R10, 0x1, -R26 ;  /* 0x000000010a0ac824 */ /* 0x000fe200078e0a1a */
[----:B------:R-:W-:-:S09]  /*248c0*/  ISETP.GT.U32.AND P2, PT, R26, R4, PT ;  /* 0x000000041a00720c */ /* 0x000fd20003f44070 */
[----:B------:R-:W-:Y:S01]  /*248d0*/  @!P1 IMAD.IADD R2, R2, 0x1, -R26 ;  /* 0x0000000102029824 */ /* 0x000fe200078e0a1a */
[----:B------:R-:W-:Y:S01]  /*248e0*/  ISETP.GT.U32.AND P1, PT, R26, R6, PT ;  /* 0x000000061a00720c */ /* 0x000fe20003f24070 */
[----:B------:R-:W-:Y:S02]  /*248f0*/  IMAD.MOV.U32 R11, RZ, RZ, R10 ;  /* 0x000000ffff0b7224 */ /* 0x000fe400078e000a */
[----:B------:R-:W-:Y:S02]  /*24900*/  IMAD.MOV.U32 R10, RZ, RZ, R9 ;  /* 0x000000ffff0a7224 */ /* 0x000fe400078e0009 */
[----:B------:R-:W-:Y:S02]  /*24910*/  IMAD.MOV.U32 R9, RZ, RZ, R7 ;  /* 0x000000ffff097224 */ /* 0x000fe400078e0007 */
[----:B------:R-:W-:Y:S02]  /*24920*/  @!P6 IMAD.MOV R10, RZ, RZ, -R10 ;  /* 0x000000ffff0ae224 */ /* 0x000fe400078e0a0a */
[----:B------:R-:W-:-:S04]  /*24930*/  @!P5 IMAD.MOV R9, RZ, RZ, -R9 ;  /* 0x000000ffff09d224 */ /* 0x000fc800078e0a09 */
[--C-:B------:R-:W-:Y:S02]  /*24940*/  @!P1 IMAD.IADD R6, R6, 0x1, -R26.reuse ;  /* 0x0000000106069824 */ /* 0x100fe400078e0a1a */
[----:B------:R-:W-:Y:S01]  /*24950*/  @!P2 IMAD.IADD R4, R4, 0x1, -R26 ;  /* 0x000000010404a824 */ /* 0x000fe200078e0a1a */
[----:B------:R-:W-:Y:S01]  /*24960*/  ISETP.GE.AND P2, PT, R17, RZ, PT ;  /* 0x000000ff1100720c */ /* 0x000fe20003f46270 */
[----:B------:R-:W-:Y:S01]  /*24970*/  @!P0 IMAD.MOV R6, RZ, RZ, -R6 ;  /* 0x000000ffff068224 */ /* 0x000fe200078e0a06 */
[----:B----4-:R-:W-:Y:S02]  /*24980*/  IABS R13, R29 ;  /* 0x0000001d000d7213 */ /* 0x010fe40000000000 */
[----:B-----5:R-:W-:Y:S01]  /*24990*/  ISETP.GE.AND P4, PT, R15, RZ, PT ;  /* 0x000000ff0f00720c */ /* 0x020fe20003f86270 */
[----:B------:R-:W-:-:S04]  /*249a0*/  IMAD.HI.U32 R15, R0, R8, RZ ;  /* 0x00000008000f7227 */ /* 0x000fc800078e00ff */
[----:B------:R-:W-:-:S04]  /*249b0*/  IMAD.MOV R15, RZ, RZ, -R15 ;  /* 0x000000ffff0f7224 */ /* 0x000fc800078e0a0f */
[----:B------:R-:W-:-:S05]  /*249c0*/  IMAD R8, R26, R15, R8 ;  /* 0x0000000f1a087224 */ /* 0x000fca00078e0208 */
[----:B------:R-:W-:Y:S01]  /*249d0*/  ISETP.GT.U32.AND P3, PT, R26, R8, PT ;  /* 0x000000081a00720c */ /* 0x000fe20003f64070 */
[----:B------:R-:W-:-:S05]  /*249e0*/  @!P4 IMAD.MOV R11, RZ, RZ, -R11 ;  /* 0x000000ffff0bc224 */ /* 0x000fca00078e0a0b */
[----:B------:R-:W-:Y:S04]  /*249f0*/  STL [R1+0xa8], R11 ;  /* 0x0000a80b01007387 */ /* 0x000fe80000100800 */
[----:B------:R0:W-:Y:S04]  /*24a00*/  STL [R1+0xf0], R10 ;  /* 0x0000f00a01007387 */ /* 0x0001e80000100800 */
[----:B------:R-:W-:Y:S01]  /*24a10*/  STL [R1+0xf4], R9 ;  /* 0x0000f40901007387 */ /* 0x000fe20000100800 */
[----:B------:R-:W-:-:S03]  /*24a20*/  @!P3 IMAD.IADD R8, R8, 0x1, -R26 ;  /* 0x000000010808b824 */ /* 0x000fc600078e0a1a */
[----:B------:R-:W4:Y:S01]  /*24a30*/  LDL.LU R17, [R1+0xac4] ;  /* 0x000ac40001117983 */ /* 0x000f220000300800 */
[----:B------:R-:W-:-:S03]  /*24a40*/  ISETP.GE.AND P3, PT, R29, RZ, PT ;  /* 0x000000ff1d00720c */ /* 0x000fc60003f66270 */
[----:B------:R-:W-:Y:S04]  /*24a50*/  STL [R1+0xf8], R6 ;  /* 0x0000f80601007387 */ /* 0x000fe80000100800 */
[----:B------:R-:W5:Y:S01]  /*24a60*/  LDL.LU R29, [R1+0xac8] ;  /* 0x000ac800011d7983 */ /* 0x000f620000300800 */
[----:B------:R-:W-:Y:S02]  /*24a70*/  ISETP.GT.U32.AND P4, PT, R26, R2, PT ;  /* 0x000000021a00720c */ /* 0x000fe40003f84070 */
[----:B--2---:R-:W-:Y:S02]  /*24a80*/  IABS R5, R16 ;  /* 0x0000001000057213 */ /* 0x004fe40000000000 */
[----:B------:R-:W-:Y:S02]  /*24a90*/  ISETP.GE.AND P6, PT, R19, RZ, PT ;  /* 0x000000ff1300720c */ /* 0x000fe40003fc6270 */
[----:B------:R-:W-:Y:S01]  /*24aa0*/  ISETP.GE.AND P1, PT, R18, RZ, PT ;  /* 0x000000ff1200720c */ /* 0x000fe20003f26270 */
[----:B------:R-:W-:-:S04]  /*24ab0*/  IMAD.HI.U32 R14, R0, R5, RZ ;  /* 0x00000005000e7227 */ /* 0x000fc800078e00ff */
[----:B------:R-:W-:Y:S02]  /*24ac0*/  IMAD.MOV R14, RZ, RZ, -R14 ;  /* 0x000000ffff0e7224 */ /* 0x000fe400078e0a0e */
[----:B------:R-:W-:Y:S02]  /*24ad0*/  @!P4 IMAD.IADD R2, R2, 0x1, -R26 ;  /* 0x000000010202c824 */ /* 0x000fe400078e0a1a */
[C---:B------:R-:W-:Y:S02]  /*24ae0*/  IMAD R5, R26.reuse, R14, R5 ;  /* 0x0000000e1a057224 */ /* 0x040fe400078e0205 */
[----:B------:R-:W-:Y:S02]  /*24af0*/  @!P6 IMAD.MOV R4, RZ, RZ, -R4 ;  /* 0x000000ffff04e224 */ /* 0x000fe400078e0a04 */
[----:B------:R-:W-:Y:S01]  /*24b00*/  @!P1 IMAD.MOV R2, RZ, RZ, -R2 ;  /* 0x000000ffff029224 */ /* 0x000fe200078e0a02 */
[C---:B------:R-:W-:Y:S02]  /*24b10*/  ISETP.GT.U32.AND P5, PT, R26.reuse, R5, PT ;  /* 0x000000051a00720c */ /* 0x040fe40003fa4070 */
[----:B------:R1:W-:Y:S01]  /*24b20*/  STL [R1+0xfc], R4 ;  /* 0x0000fc0401007387 */ /* 0x0003e20000100800 */
[----:B------:R-:W-:-:S03]  /*24b30*/  ISETP.GT.U32.AND P0, PT, R26, R8, PT ;  /* 0x000000081a00720c */ /* 0x000fc60003f04070 */
[----:B------:R-:W-:Y:S01]  /*24b40*/  STL [R1+0x100], R2 ;  /* 0x0001000201007387 */ /* 0x000fe20000100800 */
[----:B------:R-:W-:-:S04]  /*24b50*/  IMAD.MOV.U32 R12, RZ, RZ, R13 ;  /* 0x000000ffff0c7224 */ /* 0x000fc800078e000d */
[----:B------:R-:W-:-:S04]  /*24b60*/  IMAD.HI.U32 R7, R0, R12, RZ ;  /* 0x0000000c00077227 */ /* 0x000fc800078e00ff */
[--C-:B------:R-:W-:Y:S02]  /*24b70*/  @!P5 IMAD.IADD R5, R5, 0x1, -R26.reuse ;  /* 0x000000010505d824 */ /* 0x100fe400078e0a1a */
[----:B------:R-:W-:Y:S02]  /*24b80*/  @!P0 IMAD.IADD R8, R8, 0x1, -R26 ;  /* 0x0000000108088824 */ /* 0x000fe400078e0a1a */
[----:B------:R-:W-:Y:S01]  /*24b90*/  IMAD.MOV R7, RZ, RZ, -R7 ;  /* 0x000000ffff077224 */ /* 0x000fe200078e0a07 */
[C---:B------:R-:W-:Y:S01]  /*24ba0*/  ISETP.GT.U32.AND P5, PT, R26.reuse, R5, PT ;  /* 0x000000051a00720c */ /* 0x040fe20003fa4070 */
[----:B------:R-:W-:Y:S02]  /*24bb0*/  @!P2 IMAD.MOV R8, RZ, RZ, -R8 ;  /* 0x000000ffff08a224 */ /* 0x000fe400078e0a08 */
[----:B------:R-:W-:Y:S01]  /*24bc0*/  IMAD R12, R26, R7, R12 ;  /* 0x000000071a0c7224 */ /* 0x000fe200078e020c */
[----:B------:R-:W-:-:S04]  /*24bd0*/  ISETP.GE.AND P4, PT, R16, RZ, PT ;  /* 0x000000ff1000720c */ /* 0x000fc80003f86270 */
[----:B------:R-:W-:-:S05]  /*24be0*/  ISETP.GT.U32.AND P1, PT, R26, R12, PT ;  /* 0x0000000c1a00720c */ /* 0x000fca0003f24070 */
[----:B------:R-:W-:-:S08]  /*24bf0*/  @!P5 IMAD.IADD R5, R5, 0x1, -R26 ;  /* 0x000000010505d824 */ /* 0x000fd000078e0a1a */
[----:B------:R-:W-:Y:S01]  /*24c00*/  @!P1 IMAD.IADD R12, R12, 0x1, -R26 ;  /* 0x000000010c0c9824 */ /* 0x000fe200078e0a1a */
[----:B---3--:R-:W-:Y:S02]  /*24c10*/  ISETP.GE.AND P6, PT, R22, RZ, PT ;  /* 0x000000ff1600720c */ /* 0x008fe40003fc6270 */
[----:B0-----:R-:W-:Y:S02]  /*24c20*/  IABS R10, R22 ;  /* 0x00000016000a7213 */ /* 0x001fe40000000000 */
[----:B------:R-:W2:Y:S04]  /*24c30*/  LDL.LU R22, [R1+0xacc] ;  /* 0x000acc0001167983 */ /* 0x000ea80000300800 */
[----:B------:R-:W3:Y:S04]  /*24c40*/  LDL.LU R18, [R1+0xad0] ;  /* 0x000ad00001127983 */ /* 0x000ee80000300800 */
[----:B------:R-:W-:Y:S04]  /*24c50*/  STL [R1+0xe8], R8 ;  /* 0x0000e80801007387 */ /* 0x000fe80000100800 */
[----:B------:R-:W3:Y:S01]  /*24c60*/  LDL.LU R16, [R1+0xad4] ;  /* 0x000ad40001107983 */ /* 0x000ee20000300800 */
[----:B-1----:R-:W-:Y:S01]  /*24c70*/  IABS R4, R21 ;  /* 0x0000001500047213 */ /* 0x002fe20000000000 */
[----:B------:R-:W-:Y:S01]  /*24c80*/  IMAD.HI.U32 R11, R0, R10, RZ ;  /* 0x0000000a000b7227 */ /* 0x000fe200078e00ff */
[----:B------:R-:W-:-:S02]  /*24c90*/  IABS R6, R20 ;  /* 0x0000001400067213 */ /* 0x000fc40000000000 */
[----:B------:R-:W-:Y:S01]  /*24ca0*/  ISETP.GE.AND P5, PT, R20, RZ, PT ;  /* 0x000000ff1400720c */ /* 0x000fe20003fa6270 */
[----:B------:R-:W-:Y:S02]  /*24cb0*/  IMAD.MOV.U32 R20, RZ, RZ, R25 ;  /* 0x000000ffff147224 */ /* 0x000fe400078e0019 */
[----:B------:R-:W3:Y:S01]  /*24cc0*/  LDL.LU R25, [R1+0xad8] ;  /* 0x000ad80001197983 */ /* 0x000ee20000300800 */
[----:B------:R-:W-:Y:S01]  /*24cd0*/  IMAD.HI.U32 R9, R0, R4, RZ ;  /* 0x0000000400097227 */ /* 0x000fe200078e00ff */
[----:B------:R-:W-:Y:S02]  /*24ce0*/  ISETP.GE.AND P0, PT, R21, RZ, PT ;  /* 0x000000ff1500720c */ /* 0x000fe40003f06270 */
[----:B------:R-:W3:Y:S01]  /*24cf0*/  LDL.LU R21, [R1+0xadc] ;  /* 0x000adc0001157983 */ /* 0x000ee20000300800 */
[----:B------:R-:W-:Y:S02]  /*24d00*/  IMAD.MOV R11, RZ, RZ, -R11 ;  /* 0x000000ffff0b7224 */ /* 0x000fe400078e0a0b */
[----:B------:R-:W-:-:S02]  /*24d10*/  IMAD.MOV R9, RZ, RZ, -R9 ;  /* 0x000000ffff097224 */ /* 0x000fc400078e0a09 */
[C---:B------:R-:W-:Y:S01]  /*24d20*/  IMAD R10, R26.reuse, R11, R10 ;  /* 0x0000000b1a0a7224 */ /* 0x040fe200078e020a */
[C---:B------:R-:W-:Y:S01]  /*24d30*/  ISETP.GT.U32.AND P1, PT, R26.reuse, R12, PT ;  /* 0x0000000c1a00720c */ /* 0x040fe20003f24070 */
[C---:B------:R-:W-:Y:S02]  /*24d40*/  IMAD R4, R26.reuse, R9, R4 ;  /* 0x000000091a047224 */ /* 0x040fe400078e0204 */
[----:B------:R-:W-:Y:S01]  /*24d50*/  IMAD.MOV.U32 R13, RZ, RZ, R5 ;  /* 0x000000ffff0d7224 */ /* 0x000fe200078e0005 */
[----:B------:R-:W-:Y:S01]  /*24d60*/  ISETP.GT.U32.AND P2, PT, R26, R10, PT ;  /* 0x0000000a1a00720c */ /* 0x000fe20003f44070 */
[----:B------:R-:W-:-:S04]  /*24d70*/  IMAD.HI.U32 R7, R0, R6, RZ ;  /* 0x0000000600077227 */ /* 0x000fc800078e00ff */
[----:B------:R-:W-:Y:S01]  /*24d80*/  @!P4 IMAD.MOV R13, RZ, RZ, -R13 ;  /* 0x000000ffff0dc224 */ /* 0x000fe200078e0a0d */
[----:B------:R-:W-:Y:S01]  /*24d90*/  ISETP.GT.U32.AND P4, PT, R26, R4, PT ;  /* 0x000000041a00720c */ /* 0x000fe20003f84070 */
[----:B------:R-:W-:-:S04]  /*24da0*/  IMAD.MOV R7, RZ, RZ, -R7 ;  /* 0x000000ffff077224 */ /* 0x000fc800078e0a07 */
[----:B------:R-:W-:Y:S02]  /*24db0*/  IMAD R6, R26, R7, R6 ;  /* 0x000000071a067224 */ /* 0x000fe400078e0206 */
[--C-:B------:R-:W-:Y:S02]  /*24dc0*/  @!P1 IMAD.IADD R12, R12, 0x1, -R26.reuse ;  /* 0x000000010c0c9824 */ /* 0x100fe400078e0a1a */
[----:B------:R-:W-:Y:S01]  /*24dd0*/  @!P2 IMAD.IADD R10, R10, 0x1, -R26 ;  /* 0x000000010a0aa824 */ /* 0x000fe200078e0a1a */
[----:B------:R-:W-:-:S03]  /*24de0*/  ISETP.GT.U32.AND P1, PT, R26, R6, PT ;  /* 0x000000061a00720c */ /* 0x000fc60003f24070 */
[----:B------:R-:W-:Y:S01]  /*24df0*/  @!P4 IMAD.IADD R4, R4, 0x1, -R26 ;  /* 0x000000010404c824 */ /* 0x000fe200078e0a1a */
[----:B------:R-:W-:-:S09]  /*24e00*/  ISETP.GT.U32.AND P4, PT, R26, R10, PT ;  /* 0x0000000a1a00720c */ /* 0x000fd20003f84070 */
[----:B------:R-:W-:-:S04]  /*24e10*/  @!P1 IMAD.IADD R6, R6, 0x1, -R26 ;  /* 0x0000000106069824 */ /* 0x000fc800078e0a1a */
[----:B------:R-:W-:Y:S01]  /*24e20*/  @!P4 IMAD.IADD R10, R10, 0x1, -R26 ;  /* 0x000000010a0ac824 */ /* 0x000fe200078e0a1a */
[----:B------:R-:W-:Y:S01]  /*24e30*/  ISETP.GT.U32.AND P1, PT, R26, R6, PT ;  /* 0x000000061a00720c */ /* 0x000fe20003f24070 */
[----:B------:R0:W-:Y:S02]  /*24e40*/  STL [R1+0xec], R13 ;  /* 0x0000ec0d01007387 */ /* 0x0001e40000100800 */
[----:B0-----:R-:W-:-:S04]  /*24e50*/  IMAD.MOV.U32 R13, RZ, RZ, R12 ;  /* 0x000000ffff0d7224 */ /* 0x001fc800078e000c */
[----:B------:R-:W-:-:S06]  /*24e60*/  @!P3 IMAD.MOV R13, RZ, RZ, -R13 ;  /* 0x000000ffff0db224 */ /* 0x000fcc00078e0a0d */
[----:B------:R-:W-:Y:S01]  /*24e70*/  @!P1 IMAD.IADD R6, R6, 0x1, -R26 ;  /* 0x0000000106069824 */ /* 0x000fe200078e0a1a */
[----:B------:R0:W-:Y:S01]  /*24e80*/  STL [R1+0xe4], R13 ;  /* 0x0000e40d01007387 */ /* 0x0001e20000100800 */
[----:B----4-:R-:W-:-:S05]  /*24e90*/  IABS R2, R17 ;  /* 0x0000001100027213 */ /* 0x010fca0000000000 */
[----:B------:R-:W-:Y:S01]  /*24ea0*/  IMAD.HI.U32 R7, R0, R2, RZ ;  /* 0x0000000200077227 */ /* 0x000fe200078e00ff */
[----:B-----5:R-:W-:-:S03]  /*24eb0*/  IABS R8, R29 ;  /* 0x0000001d00087213 */ /* 0x020fc60000000000 */
[----:B------:R-:W-:Y:S02]  /*24ec0*/  IMAD.MOV R5, RZ, RZ, -R7 ;  /* 0x000000ffff057224 */ /* 0x000fe400078e0a07 */
[----:B------:R-:W-:-:S04]  /*24ed0*/  IMAD.HI.U32 R7, R0, R8, RZ ;  /* 0x0000000800077227 */ /* 0x000fc800078e00ff */
[----:B------:R-:W-:-:S04]  /*24ee0*/  IMAD.MOV R7, RZ, RZ, -R7 ;  /* 0x000000ffff077224 */ /* 0x000fc800078e0a07 */
[----:B------:R-:W-:-:S05]  /*24ef0*/  IMAD R8, R26, R7, R8 ;  /* 0x000000071a087224 */ /* 0x000fca00078e0208 */
[----:B------:R-:W-:Y:S02]  /*24f00*/  ISETP.GT.U32.AND P4, PT, R26, R8, PT ;  /* 0x000000081a00720c */ /* 0x000fe40003f84070 */
[----:B------:R-:W-:Y:S02]  /*24f10*/  ISETP.GE.AND P1, PT, R17, RZ, PT ;  /* 0x000000ff1100720c */ /* 0x000fe40003f26270 */
[----:B------:R-:W4:Y:S09]  /*24f20*/  LDL.LU R17, [R1+0xae4] ;  /* 0x000ae40001117983 */ /* 0x000f320000300800 */
[----:B------:R-:W-:Y:S01]  /*24f30*/  @!P4 IMAD.IADD R8, R8, 0x1, -R26 ;  /* 0x000000010808c824 */ /* 0x000fe200078e0a1a */
[----:B------:R-:W-:-:S02]  /*24f40*/  ISETP.GE.AND P4, PT, R29, RZ, PT ;  /* 0x000000ff1d00720c */ /* 0x000fc40003f86270 */
[----:B------:R-:W5:Y:S01]  /*24f50*/  LDL.LU R29, [R1+0xae8] ;  /* 0x000ae800011d7983 */ /* 0x000f620000300800 */
[C---:B------:R-:W-:Y:S01]  /*24f60*/  IMAD R2, R26.reuse, R5, R2 ;  /* 0x000000051a027224 */ /* 0x040fe200078e0202 */
[----:B------:R-:W-:-:S04]  /*24f70*/  ISETP.GT.U32.AND P3, PT, R26, R4, PT ;  /* 0x000000041a00720c */ /* 0x000fc80003f64070 */
[----:B------:R-:W-:-:S09]  /*24f80*/  ISETP.GT.U32.AND P2, PT, R26, R2, PT ;  /* 0x000000021a00720c */ /* 0x000fd20003f44070 */
[----:B------:R-:W-:-:S04]  /*24f90*/  @!P3 IMAD.IADD R4, R4, 0x1, -R26 ;  /* 0x000000010404b824 */ /* 0x000fc800078e0a1a */
[----:B------:R-:W-:-:S05]  /*24fa0*/  @!P2 IMAD.IADD R2, R2, 0x1, -R26 ;  /* 0x000000010202a824 */ /* 0x000fca00078e0a1a */
[----:B------:R-:W-:Y:S01]  /*24fb0*/  ISETP.GT.U32.AND P2, PT, R26, R2, PT ;  /* 0x000000021a00720c */ /* 0x000fe20003f44070 */
[----:B------:R-:W-:Y:S02]  /*24fc0*/  IMAD.MOV.U32 R14, RZ, RZ, R10 ;  /* 0x000000ffff0e7224 */ /* 0x000fe400078e000a */
[----:B------:R-:W-:Y:S02]  /*24fd0*/  @!P0 IMAD.MOV R4, RZ, RZ, -R4 ;  /* 0x000000ffff048224 */ /* 0x000fe400078e0a04 */
[----:B------:R-:W-:Y:S01]  /*24fe0*/  @!P6 IMAD.MOV R14, RZ, RZ, -R14 ;  /* 0x000000ffff0ee224 */ /* 0x000fe200078e0a0e */
[----:B--2---:R-:W-:-:S05]  /*24ff0*/  IABS R11, R22 ;  /* 0x00000016000b7213 */ /* 0x004fca0000000000 */
[----:B------:R-:W-:-:S04]  /*25000*/  IMAD.HI.U32 R5, R0, R11, RZ ;  /* 0x0000000b00057227 */ /* 0x000fc800078e00ff */
[----:B------:R-:W-:-:S04]  /*25010*/  IMAD.MOV R5, RZ, RZ, -R5 ;  /* 0x000000ffff057224 */ /* 0x000fc800078e0a05 */
[----:B------:R-:W-:Y:S01]  /*25020*/  IMAD R11, R26, R5, R11 ;  /* 0x000000051a0b7224 */ /* 0x000fe200078e020b */
[----:B---3--:R-:W-:-:S04]  /*25030*/  IABS R9, R18 ;  /* 0x0000001200097213 */ /* 0x008fc80000000000 */
[----:B------:R-:W-:Y:S02]  /*25040*/  ISETP.GT.U32.AND P3, PT, R26, R11, PT ;  /* 0x0000000b1a00720c */ /* 0x000fe40003f64070 */
[----:B------:R-:W-:Y:S01]  /*25050*/  IABS R7, R16 ;  /* 0x0000001000077213 */ /* 0x000fe20000000000 */
[----:B------:R-:W-:-:S04]  /*25060*/  IMAD.HI.U32 R5, R0, R9, RZ ;  /* 0x0000000900057227 */ /* 0x000fc800078e00ff */
[----:B0-----:R-:W-:Y:S01]  /*25070*/  IMAD.HI.U32 R13, R0, R7, RZ ;  /* 0x00000007000d7227 */ /* 0x001fe200078e00ff */
[----:B------:R-:W-:-:S03]  /*25080*/  IABS R12, R25 ;  /* 0x00000019000c7213 */ /* 0x000fc60000000000 */
[----:B------:R-:W-:Y:S02]  /*25090*/  IMAD.MOV R5, RZ, RZ, -R5 ;  /* 0x000000ffff057224 */ /* 0x000fe400078e0a05 */
[--C-:B------:R-:W-:Y:S02]  /*250a0*/  @!P3 IMAD.IADD R11, R11, 0x1, -R26.reuse ;  /* 0x000000010b0bb824 */ /* 0x100fe400078e0a1a */
[----:B------:R-:W-:Y:S02]  /*250b0*/  IMAD.MOV R13, RZ, RZ, -R13 ;  /* 0x000000ffff0d7224 */ /* 0x000fe400078e0a0d */
[C---:B------:R-:W-:Y:S01]  /*250c0*/  IMAD R9, R26.reuse, R5, R9 ;  /* 0x000000051a097224 */ /* 0x040fe200078e0209 */
[C---:B------:R-:W-:Y:S01]  /*250d0*/  ISETP.GT.U32.AND P0, PT, R26.reuse, R11, PT ;  /* 0x0000000b1a00720c */ /* 0x040fe20003f04070 */
[----:B------:R-:W-:Y:S01]  /*250e0*/  IMAD R7, R26, R13, R7 ;  /* 0x0000000d1a077224 */ /* 0x000fe200078e0207 */
[----:B------:R-:W-:Y:S01]  /*250f0*/  IABS R5, R21 ;  /* 0x0000001500057213 */ /* 0x000fe20000000000 */
[----:B------:R-:W-:-:S02]  /*25100*/  @!P2 IMAD.IADD R2, R2, 0x1, -R26 ;  /* 0x000000010202a824 */ /* 0x000fc400078e0a1a */
[----:B------:R-:W-:Y:S01]  /*25110*/  IMAD.HI.U32 R13, R0, R12, RZ ;  /* 0x0000000c000d7227 */ /* 0x000fe200078e00ff */
[----:B------:R-:W-:Y:S02]  /*25120*/  ISETP.GT.U32.AND P2, PT, R26, R9, PT ;  /* 0x000000091a00720c */ /* 0x000fe40003f44070 */
[----:B------:R-:W-:Y:S01]  /*25130*/  ISETP.GE.AND P3, PT, R22, RZ, PT ;  /* 0x000000ff1600720c */ /* 0x000fe20003f66270 */
[----:B------:R-:W-:Y:S01]  /*25140*/  IMAD.MOV R13, RZ, RZ, -R13 ;  /* 0x000000ffff0d7224 */ /* 0x000fe200078e0a0d */
[----:B------:R-:W2:Y:S01]  /*25150*/  LDL.LU R22, [R1+0xaec] ;  /* 0x000aec0001167983 */ /* 0x000ea20000300800 */
[----:B------:R-:W-:Y:S01]  /*25160*/  @!P1 IMAD.MOV R2, RZ, RZ, -R2 ;  /* 0x000000ffff029224 */ /* 0x000fe200078e0a02 */
[----:B------:R-:W-:Y:S01]  /*25170*/  ISETP.GT.U32.AND P1, PT, R26, R7, PT ;  /* 0x000000071a00720c */ /* 0x000fe20003f24070 */
[----:B------:R-:W-:Y:S01]  /*25180*/  IMAD.HI.U32 R10, R0, R5, RZ ;  /* 0x00000005000a7227 */ /* 0x000fe200078e00ff */
[----:B------:R-:W-:Y:S04]  /*25190*/  STL [R1+0xb8], R14 ;  /* 0x0000b80e01007387 */ /* 0x000fe80000100800 */
[----:B------:R0:W-:Y:S01]  /*251a0*/  STL [R1+0xb4], R4 ;  /* 0x0000b40401007387 */ /* 0x0001e20000100800 */
[----:B------:R-:W-:-:S02]  /*251b0*/  IMAD.MOV R10, RZ, RZ, -R10 ;  /* 0x000000ffff0a7224 */ /* 0x000fc400078e0a0a */
[----:B------:R-:W-:Y:S02]  /*251c0*/  @!P0 IMAD.IADD R11, R11, 0x1, -R26 ;  /* 0x000000010b0b8824 */ /* 0x000fe400078e0a1a */
[----:B0-----:R-:W-:Y:S02]  /*251d0*/  IMAD.MOV.U32 R4, RZ, RZ, R6 ;  /* 0x000000ffff047224 */ /* 0x001fe400078e0006 */
[C---:B------:R-:W-:Y:S02]  /*251e0*/  IMAD R6, R26.reuse, R13, R12 ;  /* 0x0000000d1a067224 */ /* 0x040fe400078e020c */
[----:B------:R-:W-:-:S03]  /*251f0*/  IMAD R5, R26, R10, R5 ;  /* 0x0000000a1a057224 */ /* 0x000fc600078e0205 */
[C---:B------:R-:W-:Y:S01]  /*25200*/  ISETP.GT.U32.AND P0, PT, R26.reuse, R6, PT ;  /* 0x000000061a00720c */ /* 0x040fe20003f04070 */
[--C-:B------:R-:W-:Y:S01]  /*25210*/  @!P2 IMAD.IADD R9, R9, 0x1, -R26.reuse ;  /* 0x000000010909a824 */ /* 0x100fe200078e0a1a */
[C---:B------:R-:W-:Y:S01]  /*25220*/  ISETP.GT.U32.AND P2, PT, R26.reuse, R8, PT ;  /* 0x000000081a00720c */ /* 0x040fe20003f44070 */
[----:B------:R-:W-:Y:S01]  /*25230*/  @!P1 IMAD.IADD R7, R7, 0x1, -R26 ;  /* 0x0000000107079824 */ /* 0x000fe200078e0a1a */
[C---:B------:R-:W-:Y:S02]  /*25240*/  ISETP.GT.U32.AND P1, PT, R26.reuse, R5, PT ;  /* 0x000000051a00720c */ /* 0x040fe40003f24070 */
[----:B------:R-:W-:-:S07]  /*25250*/  ISETP.GT.U32.AND P6, PT, R26, R9, PT ;  /* 0x000000091a00720c */ /* 0x000fce0003fc4070 */
[--C-:B------:R-:W-:Y:S01]  /*25260*/  @!P0 IMAD.IADD R6, R6, 0x1, -R26.reuse ;  /* 0x0000000106068824 */ /* 0x100fe200078e0a1a */
[----:B------:R-:W-:Y:S01]  /*25270*/  ISETP.GT.U32.AND P0, PT, R26, R7, PT ;  /* 0x000000071a00720c */ /* 0x000fe20003f04070 */
[--C-:B------:R-:W-:Y:S02]  /*25280*/  @!P2 IMAD.IADD R8, R8, 0x1, -R26.reuse ;  /* 0x000000010808a824 */ /* 0x100fe400078e0a1a */
[----:B------:R-:W-:Y:S01]  /*25290*/  @!P1 IMAD.IADD R5, R5, 0x1, -R26 ;  /* 0x0000000105059824 */ /* 0x000fe200078e0a1a */
[----:B------:R-:W-:Y:S01]  /*252a0*/  ISETP.GT.U32.AND P1, PT, R26, R6, PT ;  /* 0x000000061a00720c */ /* 0x000fe20003f24070 */
[----:B------:R-:W-:Y:S01]  /*252b0*/  @!P5 IMAD.MOV R4, RZ, RZ, -R4 ;  /* 0x000000ffff04d224 */ /* 0x000fe200078e0a04 */
[----:B------:R-:W-:Y:S01]  /*252c0*/  ISETP.GE.AND P5, PT, R18, RZ, PT ;  /* 0x000000ff1200720c */ /* 0x000fe20003fa6270 */
[----:B------:R-:W-:Y:S01]  /*252d0*/  IMAD.MOV.U32 R12, RZ, RZ, R8 ;  /* 0x000000ffff0c7224 */ /* 0x000fe200078e0008 */
[----:B------:R-:W-:Y:S01]  /*252e0*/  ISETP.GE.AND P2, PT, R16, RZ, PT ;  /* 0x000000ff1000720c */ /* 0x000fe20003f46270 */
[----:B------:R-:W-:Y:S01]  /*252f0*/  @!P6 IMAD.IADD R9, R9, 0x1, -R26 ;  /* 0x000000010909e824 */ /* 0x000fe200078e0a1a */
[----:B------:R-:W-:Y:S01]  /*25300*/  ISETP.GE.AND P6, PT, R25, RZ, PT ;  /* 0x000000ff1900720c */ /* 0x000fe20003fc6270 */
[----:B------:R-:W-:Y:S01]  /*25310*/  @!P4 IMAD.MOV R12, RZ, RZ, -R12 ;  /* 0x000000ffff0cc224 */ /* 0x000fe200078e0a0c */
[----:B------:R-:W-:Y:S01]  /*25320*/  STL [R1+0xb0], R4 ;  /* 0x0000b00401007387 */ /* 0x000fe20000100800 */
[----:B------:R-:W-:-:S02]  /*25330*/  @!P3 IMAD.MOV R11, RZ, RZ, -R11 ;  /* 0x000000ffff0bb224 */ /* 0x000fc400078e0a0b */
[--C-:B------:R-:W-:Y:S01]  /*25340*/  @!P0 IMAD.IADD R7, R7, 0x1, -R26.reuse ;  /* 0x0000000107078824 */ /* 0x100fe200078e0a1a */
[----:B------:R-:W-:Y:S04]  /*25350*/  STL [R1+0xac], R2 ;  /* 0x0000ac0201007387 */ /* 0x000fe80000100800 */
[----:B------:R-:W3:Y:S04]  /*25360*/  LDL.LU R25, [R1+0xaf0] ;  /* 0x000af00001197983 */ /* 0x000ee80000300800 */
[----:B------:R-:W3:Y:S04]  /*25370*/  LDL.LU R16, [R1+0xaf4] ;  /* 0x000af40001107983 */ /* 0x000ee80000300800 */
[----:B------:R-:W-:Y:S01]  /*25380*/  STL [R1+0x78], R12 ;  /* 0x0000780c01007387 */ /* 0x000fe20000100800 */
[----:B------:R-:W-:-:S03]  /*25390*/  @!P1 IMAD.IADD R6, R6, 0x1, -R26 ;  /* 0x0000000106069824 */ /* 0x000fc600078e0a1a */
[----:B------:R0:W-:Y:S01]  /*253a0*/  STL [R1+0x80], R11 ;  /* 0x0000800b01007387 */ /* 0x0001e20000100800 */
[----:B------:R-:W-:Y:S01]  /*253b0*/  @!P5 IMAD.MOV R9, RZ, RZ, -R9 ;  /* 0x000000ffff09d224 */ /* 0x000fe200078e0a09 */
[----:B------:R-:W-:Y:S01]  /*253c0*/  ISETP.GE.AND P4, PT, R21, RZ, PT ;  /* 0x000000ff1500720c */ /* 0x000fe20003f86270 */
[----:B------:R-:W-:Y:S02]  /*253d0*/  IMAD.MOV.U32 R21, RZ, RZ, R20 ;  /* 0x000000ffff157224 */ /* 0x000fe400078e0014 */
[----:B------:R-:W-:Y:S01]  /*253e0*/  @!P6 IMAD.MOV R6, RZ, RZ, -R6 ;  /* 0x000000ffff06e224 */ /* 0x000fe200078e0a06 */
[----:B------:R-:W3:Y:S01]  /*253f0*/  LDL R20, [R1+0xaf8] ;  /* 0x000af80001147983 */ /* 0x000ee20000100800 */
[----:B0-----:R-:W-:-:S04]  /*25400*/  IMAD.MOV.U32 R11, RZ, RZ, R7 ;  /* 0x000000ffff0b7224 */ /* 0x001fc800078e0007 */
[----:B------:R-:W-:Y:S01]  /*25410*/  @!P2 IMAD.MOV R11, RZ, RZ, -R11 ;  /* 0x000000ffff0ba224 */ /* 0x000fe200078e0a0b */
[----:B------:R0:W-:Y:S04]  /*25420*/  STL [R1+0x98], R9 ;  /* 0x0000980901007387 */ /* 0x0001e80000100800 */
[----:B------:R1:W-:Y:S01]  /*25430*/  STL [R1+0x9c], R11 ;  /* 0x00009c0b01007387 */ /* 0x0003e20000100800 */
[----:B-----5:R-:W-:Y:S02]  /*25440*/  IABS R4, R29 ;  /* 0x0000001d00047213 */ /* 0x020fe40000000000 */
[----:B------:R-:W-:Y:S02]  /*25450*/  ISETP.GE.AND P2, PT, R29, RZ, PT ;  /* 0x000000ff1d00720c */ /* 0x000fe40003f46270 */
[----:B------:R-:W5:Y:S04]  /*25460*/  LDL.LU R29, [R1+0xb0c] ;  /* 0x000b0c00011d7983 */ /* 0x000f680000300800 */
[----:B------:R1:W-:Y:S04]  /*25470*/  STL [R1+0xa0], R6 ;  /* 0x0000a00601007387 */ /* 0x0003e80000100800 */
[----:B------:R-:W1:Y:S04]  /*25480*/  LDL R18, [R1+0xb04] ;  /* 0x000b040001127983 */ /* 0x000e680000100800 */
[----:B------:R-:W5:Y:S01]  /*25490*/  LDL R19, [R1+0xb00] ;  /* 0x000b000001137983 */ /* 0x000f620000100800 */
[----:B----4-:R-:W-:-:S05]  /*254a0*/  IABS R15, R17 ;  /* 0x00000011000f7213 */ /* 0x010fca0000000000 */
[----:B------:R-:W-:-:S04]  /*254b0*/  IMAD.HI.U32 R8, R0, R15, RZ ;  /* 0x0000000f00087227 */ /* 0x000fc800078e00ff */
[----:B------:R-:W-:-:S04]  /*254c0*/  IMAD.MOV R8, RZ, RZ, -R8 ;  /* 0x000000ffff087224 */ /* 0x000fc800078e0a08 */
[----:B------:R-:W-:-:S05]  /*254d0*/  IMAD R15, R26, R8, R15 ;  /* 0x000000081a0f7224 */ /* 0x000fca00078e020f */
[----:B------:R-:W-:Y:S02]  /*254e0*/  ISETP.GT.U32.AND P0, PT, R26, R15, PT ;  /* 0x0000000f1a00720c */ /* 0x000fe40003f04070 */
[----:B------:R-:W-:Y:S02]  /*254f0*/  ISETP.GE.AND P5, PT, R17, RZ, PT ;  /* 0x000000ff1100720c */ /* 0x000fe40003fa6270 */
[----:B------:R-:W4:Y:S09]  /*25500*/  LDL R17, [R1+0xb08] ;  /* 0x000b080001117983 */ /* 0x000f320000100800 */
[----:B------:R-:W-:-:S05]  /*25510*/  @!P0 IMAD.IADD R15, R15, 0x1, -R26 ;  /* 0x000000010f0f8824 */ /* 0x000fca00078e0a1a */
[----:B------:R-:W-:-:S13]  /*25520*/  ISETP.GT.U32.AND P0, PT, R26, R15, PT ;  /* 0x0000000f1a00720c */ /* 0x000fda0003f04070 */
[----:B------:R-:W-:Y:S01]  /*25530*/  @!P0 IMAD.IADD R15, R15, 0x1, -R26 ;  /* 0x000000010f0f8824 */ /* 0x000fe200078e0a1a */
[----:B--2---:R-:W-:Y:S02]  /*25540*/  IABS R2, R22 ;  /* 0x0000001600027213 */ /* 0x004fe40000000000 */
[----:B------:R-:W-:Y:S02]  /*25550*/  ISETP.GE.AND P6, PT, R22, RZ, PT ;  /* 0x000000ff1600720c */ /* 0x000fe40003fc6270 */
[----:B---3--:R-:W-:-:S05]  /*25560*/  IABS R13, R16 ;  /* 0x00000010000d7213 */ /* 0x008fca0000000000 */
[----:B0-----:R-:W-:-:S04]  /*25570*/  IMAD.HI.U32 R9, R0, R13, RZ ;  /* 0x0000000d00097227 */ /* 0x001fc800078e00ff */
[----:B------:R-:W-:-:S04]  /*25580*/  IMAD.MOV R9, RZ, RZ, -R9 ;  /* 0x000000ffff097224 */ /* 0x000fc800078e0a09 */
[----:B------:R-:W-:Y:S01]  /*25590*/  IMAD R13, R26, R9, R13 ;  /* 0x000000091a0d7224 */ /* 0x000fe200078e020d */
[----:B------:R-:W-:Y:S02]  /*255a0*/  IABS R14, R25 ;  /* 0x00000019000e7213 */ /* 0x000fe40000000000 */
[----:B------:R-:W-:Y:S02]  /*255b0*/  ISETP.GE.AND P0, PT, R25, RZ, PT ;  /* 0x000000ff1900720c */ /* 0x000fe40003f06270 */
[----:B------:R-:W-:Y:S01]  /*255c0*/  IABS R12, R20 ;  /* 0x00000014000c7213 */ /* 0x000fe20000000000 */
[----:B------:R-:W2:Y:S01]  /*255d0*/  LDL.LU R25, [R1+0xb10] ;  /* 0x000b100001197983 */ /* 0x000ea20000300800 */
[----:B------:R-:W-:-:S03]  /*255e0*/  IMAD.MOV.U32 R20, RZ, RZ, R24 ;  /* 0x000000ffff147224 */ /* 0x000fc600078e0018 */
[----:B------:R-:W3:Y:S04]  /*255f0*/  LDL.LU R22, [R1+0xb14] ;  /* 0x000b140001167983 */ /* 0x000ee80000300800 */
[----:B------:R-:W2:Y:S01]  /*25600*/  LDL.LU R24, [R1+0xb18] ;  /* 0x000b180001187983 */ /* 0x000ea20000300800 */
[----:B-1----:R-:W-:Y:S02]  /*25610*/  IABS R11, R18 ;  /* 0x00000012000b7213 */ /* 0x002fe40000000000 */
[----:B-----5:R-:W-:-:S03]  /*25620*/  IABS R9, R19 ;  /* 0x0000001300097213 */ /* 0x020fc60000000000 */
[----:B------:R-:W-:-:S04]  /*25630*/  IMAD.HI.U32 R19, R0, R11, RZ ;  /* 0x0000000b00137227 */ /* 0x000fc800078e00ff */
[----:B------:R-:W-:-:S04]  /*25640*/  IMAD.MOV R19, RZ, RZ, -R19 ;  /* 0x000000ffff137224 */ /* 0x000fc800078e0a13 */
[----:B------:R-:W-:Y:S02]  /*25650*/  IMAD R11, R26, R19, R11 ;  /* 0x000000131a0b7224 */ /* 0x000fe400078e020b */
[----:B------:R-:W5:Y:S01]  /*25660*/  LDL.LU R19, [R1+0xaf8] ;  /* 0x000af80001137983 */ /* 0x000f620000300800 */
[----:B------:R-:W-:-:S04]  /*25670*/  IMAD.HI.U32 R10, R0, R4, RZ ;  /* 0x00000004000a7227 */ /* 0x000fc800078e00ff */
[----:B------:R-:W-:Y:S02]  /*25680*/  IMAD.MOV R10, RZ, RZ, -R10 ;  /* 0x000000ffff0a7224 */ /* 0x000fe400078e0a0a */
[----:B------:R-:W-:-:S04]  /*25690*/  IMAD.HI.U32 R6, R0, R14, RZ ;  /* 0x0000000e00067227 */ /* 0x000fc800078e00ff */
[----:B------:R-:W-:Y:S01]  /*256a0*/  IMAD R4, R26, R10, R4 ;  /* 0x0000000a1a047224 */ /* 0x000fe200078e0204 */
[----:B------:R-:W-:Y:S01]  /*256b0*/  IABS R7, R21 ;  /* 0x0000001500077213 */ /* 0x000fe20000000000 */
[----:B------:R-:W-:-:S03]  /*256c0*/  IMAD.MOV R6, RZ, RZ, -R6 ;  /* 0x000000ffff067224 */ /* 0x000fc600078e0a06 */
[C---:B------:R-:W-:Y:S01]  /*256d0*/  ISETP.GT.U32.AND P1, PT, R26.reuse, R4, PT ;  /* 0x000000041a00720c */ /* 0x040fe20003f24070 */
[----:B------:R-:W-:Y:S02]  /*256e0*/  IMAD R14, R26, R6, R14 ;  /* 0x000000061a0e7224 */ /* 0x000fe400078e020e */
[----:B------:R-:W-:-:S04]  /*256f0*/  IMAD.HI.U32 R6, R0, R7, RZ ;  /* 0x0000000700067227 */ /* 0x000fc800078e00ff */
[----:B------:R-:W-:Y:S01]  /*25700*/  IMAD.MOV R6, RZ, RZ, -R6 ;  /* 0x000000ffff067224 */ /* 0x000fe200078e0a06 */
[----:B------:R-:W-:-:S03]  /*25710*/  ISETP.GT.U32.AND P3, PT, R26, R5, PT ;  /* 0x000000051a00720c */ /* 0x000fc60003f64070 */
[----:B------:R-:W-:Y:S02]  /*25720*/  IMAD R7, R26, R6, R7 ;  /* 0x000000061a077224 */ /* 0x000fe400078e0207 */
[----:B------:R-:W-:Y:S01]  /*25730*/  @!P1 IMAD.IADD R4, R4, 0x1, -R26 ;  /* 0x0000000104049824 */ /* 0x000fe200078e0a1a */
[----:B----4-:R-:W-:-:S04]  /*25740*/  IABS R6, R17 ;  /* 0x0000001100067213 */ /* 0x010fc80000000000 */
[----:B------:R-:W-:Y:S01]  /*25750*/  ISETP.GT.U32.AND P1, PT, R26, R4, PT ;  /* 0x000000041a00720c */ /* 0x000fe20003f24070 */
[----:B------:R-:W-:Y:S01]  /*25760*/  IMAD.HI.U32 R18, R0, R6, RZ ;  /* 0x0000000600127227 */ /* 0x000fe200078e00ff */
[----:B------:R-:W-:-:S03]  /*25770*/  IABS R10, R29 ;  /* 0x0000001d000a7213 */ /* 0x000fc60000000000 */
[----:B------:R-:W-:Y:S02]  /*25780*/  IMAD.MOV R18, RZ, RZ, -R18 ;  /* 0x000000ffff127224 */ /* 0x000fe400078e0a12 */
[----:B------:R-:W-:Y:S02]  /*25790*/  @!P3 IMAD.IADD R5, R5, 0x1, -R26 ;  /* 0x000000010505b824 */ /* 0x000fe400078e0a1a */
[----:B------:R-:W-:Y:S02]  /*257a0*/  IMAD R6, R26, R18, R6 ;  /* 0x000000121a067224 */ /* 0x000fe400078e0206 */
[----:B------:R-:W-:-:S04]  /*257b0*/  IMAD.HI.U32 R17, R0, R10, RZ ;  /* 0x0000000a00117227 */ /* 0x000fc800078e00ff */
[----:B------:R-:W-:Y:S02]  /*257c0*/  @!P1 IMAD.IADD R4, R4, 0x1, -R26 ;  /* 0x0000000104049824 */ /* 0x000fe400078e0a1a */
[----:B------:R-:W-:Y:S02]  /*257d0*/  @!P4 IMAD.MOV R5, RZ, RZ, -R5 ;  /* 0x000000ffff05c224 */ /* 0x000fe400078e0a05 */
[----:B------:R-:W-:Y:S02]  /*257e0*/  IMAD.MOV R17, RZ, RZ, -R17 ;  /* 0x000000ffff117224 */ /* 0x000fe400078e0a11 */
[----:B------:R-:W-:Y:S01]  /*257f0*/  @!P2 IMAD.MOV R4, RZ, RZ, -R4 ;  /* 0x000000ffff04a224 */ /* 0x000fe200078e0a04 */
[----:B------:R-:W-:Y:S01]  /*25800*/  STL [R1+0x60], R5 ;  /* 0x0000600501007387 */ /* 0x000fe20000100800 */
[----:B------:R-:W-:Y:S02]  /*25810*/  IMAD R10, R26, R17, R10 ;  /* 0x000000111a0a7224 */ /* 0x000fe400078e020a */
[----:B------:R-:W-:-:S04]  /*25820*/  IMAD.HI.U32 R8, R0, R2, RZ ;  /* 0x0000000200087227 */ /* 0x000fc800078e00ff */
[----:B------:R-:W-:-:S04]  /*25830*/  IMAD.MOV R8, RZ, RZ, -R8 ;  /* 0x000000ffff087224 */ /* 0x000fc800078e0a08 */
[----:B------:R-:W-:-:S05]  /*25840*/  IMAD R2, R26, R8, R2 ;  /* 0x000000081a027224 */ /* 0x000fca00078e0202 */
[----:B------:R-:W-:Y:S01]  /*25850*/  ISETP.GT.U32.AND P3, PT, R26, R2, PT ;  /* 0x000000021a00720c */ /* 0x000fe20003f64070 */
[----:B-----5:R-:W-:Y:S02]  /*25860*/  IMAD.MOV.U32 R18, RZ, RZ, R19 ;  /* 0x000000ffff127224 */ /* 0x020fe400078e0013 */
[----:B------:R-:W-:-:S04]  /*25870*/  IMAD.MOV.U32 R19, RZ, RZ, R15 ;  /* 0x000000ffff137224 */ /* 0x000fc800078e000f */
[----:B------:R-:W-:-:S05]  /*25880*/  @!P5 IMAD.MOV R19, RZ, RZ, -R19 ;  /* 0x000000ffff13d224 */ /* 0x000fca00078e0a13 */
[----:B------:R0:W-:Y:S04]  /*25890*/  STL [R1+0x24], R19 ;  /* 0x0000241301007387 */ /* 0x0001e80000100800 */
[----:B------:R1:W-:Y:S04]  /*258a0*/  STL [R1+0x20], R4 ;  /* 0x0000200401007387 */ /* 0x0003e80000100800 */
[----:B------:R-:W4:Y:S01]  /*258b0*/  LDL.LU R17, [R1+0xb00] ;  /* 0x000b000001117983 */ /* 0x000f220000300800 */
[----:B------:R-:W-:Y:S01]  /*258c0*/  ISETP.GT.U32.AND P1, PT, R26, R14, PT ;  /* 0x0000000e1a00720c */ /* 0x000fe20003f24070 */
[----:B------:R-:W-:-:S04]  /*258d0*/  IMAD.HI.U32 R8, R0, R12, RZ ;  /* 0x0000000c00087227 */ /* 0x000fc800078e00ff */
[----:B------:R-:W-:Y:S02]  /*258e0*/  @!P3 IMAD.IADD R2, R2, 0x1, -R26 ;  /* 0x000000010202b824 */ /* 0x000fe400078e0a1a */
[----:B------:R-:W-:-:S03]  /*258f0*/  IMAD.MOV R8, RZ, RZ, -R8 ;  /* 0x000000ffff087224 */ /* 0x000fc600078e0a08 */
[C---:B------:R-:W-:Y:S01]  /*25900*/  ISETP.GT.U32.AND P3, PT, R26.reuse, R2, PT ;  /* 0x000000021a00720c */ /* 0x040fe20003f64070 */
[----:B------:R-:W-:Y:S02]  /*25910*/  IMAD R12, R26, R8, R12 ;  /* 0x000000081a0c7224 */ /* 0x000fe400078e020c */
[----:B------:R-:W-:Y:S02]  /*25920*/  @!P1 IMAD.IADD R14, R14, 0x1, -R26 ;  /* 0x000000010e0e9824 */ /* 0x000fe400078e0a1a */
[----:B------:R-:W-:Y:S01]  /*25930*/  IMAD.HI.U32 R8, R0, R9, RZ ;  /* 0x0000000900087227 */ /* 0x000fe200078e00ff */
[----:B------:R-:W-:-:S03]  /*25940*/  ISETP.GT.U32.AND P1, PT, R26, R12, PT ;  /* 0x0000000c1a00720c */ /* 0x000fc60003f24070 */
[----:B------:R-:W-:-:S04]  /*25950*/  IMAD.MOV R8, RZ, RZ, -R8 ;  /* 0x000000ffff087224 */ /* 0x000fc800078e0a08 */
[----:B------:R-:W-:Y:S01]  /*25960*/  @!P3 IMAD.IADD R2, R2, 0x1, -R26 ;  /* 0x000000010202b824 */ /* 0x000fe200078e0a1a */
[C---:B------:R-:W-:Y:S01]  /*25970*/  ISETP.GT.U32.AND P3, PT, R26.reuse, R13, PT ;  /* 0x0000000d1a00720c */ /* 0x040fe20003f64070 */
[----:B------:R-:W-:-:S04]  /*25980*/  IMAD R9, R26, R8, R9 ;  /* 0x000000081a097224 */ /* 0x000fc800078e0209 */
[----:B------:R-:W-:Y:S01]  /*25990*/  @!P1 IMAD.IADD R12, R12, 0x1, -R26 ;  /* 0x000000010c0c9824 */ /* 0x000fe200078e0a1a */
[----:B------:R-:W-:-:S07]  /*259a0*/  ISETP.GT.U32.AND P1, PT, R26, R9, PT ;  /* 0x000000091a00720c */ /* 0x000fce0003f24070 */
[----:B------:R-:W-:Y:S01]  /*259b0*/  @!P3 IMAD.IADD R13, R13, 0x1, -R26 ;  /* 0x000000010d0db824 */ /* 0x000fe200078e0a1a */
[----:B------:R-:W-:-:S05]  /*259c0*/  ISETP.GT.U32.AND P3, PT, R26, R7, PT ;  /* 0x000000071a00720c */ /* 0x000fca0003f64070 */
[----:B------:R-:W-:Y:S01]  /*259d0*/  @!P1 IMAD.IADD R9, R9, 0x1, -R26 ;  /* 0x0000000109099824 */ /* 0x000fe200078e0a1a */
[C---:B------:R-:W-:Y:S02]  /*259e0*/  ISETP.GT.U32.AND P1, PT, R26.reuse, R14, PT ;  /* 0x0000000e1a00720c */ /* 0x040fe40003f24070 */
[C---:B------:R-:W-:Y:S02]  /*259f0*/  ISETP.GT.U32.AND P4, PT, R26.reuse, R13, PT ;  /* 0x0000000d1a00720c */ /* 0x040fe40003f84070 */
[----:B------:R-:W-:-:S03]  /*25a00*/  ISETP.GT.U32.AND P2, PT, R26, R12, PT ;  /* 0x0000000c1a00720c */ /* 0x000fc60003f44070 */
[----:B------:R-:W-:-:S05]  /*25a10*/  @!P3 IMAD.IADD R7, R7, 0x1, -R26 ;  /* 0x000000010707b824 */ /* 0x000fca00078e0a1a */
[----:B------:R-:W-:Y:S01]  /*25a20*/  ISETP.GT.U32.AND P5, PT, R26, R7, PT ;  /* 0x000000071a00720c */ /* 0x000fe20003fa4070 */
[----:B------:R-:W-:Y:S01]  /*25a30*/  @!P1 IMAD.IADD R14, R14, 0x1, -R26 ;  /* 0x000000010e0e9824 */ /* 0x000fe200078e0a1a */
[C---:B------:R-:W-:Y:S01]  /*25a40*/  ISETP.GT.U32.AND P1, PT, R26.reuse, R11, PT ;  /* 0x0000000b1a00720c */ /* 0x040fe20003f24070 */
[----:B------:R-:W-:Y:S02]  /*25a50*/  @!P6 IMAD.MOV R2, RZ, RZ, -R2 ;  /* 0x000000ffff02e224 */ /* 0x000fe400078e0a02 */
[----:B------:R-:W-:Y:S02]  /*25a60*/  IMAD.MOV.U32 R15, RZ, RZ, R18 ;  /* 0x000000ffff0f7224 */ /* 0x000fe400078e0012 */
[----:B0-----:R-:W-:Y:S02]  /*25a70*/  IMAD.MOV.U32 R19, RZ, RZ, R21 ;  /* 0x000000ffff137224 */ /* 0x001fe400078e0015 */
[--C-:B------:R-:W-:Y:S01]  /*25a80*/  @!P4 IMAD.IADD R13, R13, 0x1, -R26.reuse ;  /* 0x000000010d0dc824 */ /* 0x100fe200078e0a1a */
[----:B------:R-:W-:Y:S01]  /*25a90*/  ISETP.GT.U32.AND P4, PT, R26, R6, PT ;  /* 0x000000061a00720c */ /* 0x000fe20003f84070 */
[--C-:B------:R-:W-:Y:S01]  /*25aa0*/  @!P2 IMAD.IADD R12, R12, 0x1, -R26.reuse ;  /* 0x000000010c0ca824 */ /* 0x100fe200078e0a1a */
[----:B------:R-:W-:Y:S01]  /*25ab0*/  ISETP.GT.U32.AND P2, PT, R26, R10, PT ;  /* 0x0000000a1a00720c */ /* 0x000fe20003f44070 */
[----:B------:R0:W-:Y:S01]  /*25ac0*/  STL [R1+0x1c], R2 ;  /* 0x00001c0201007387 */ /* 0x0001e20000100800 */
[--C-:B------:R-:W-:Y:S01]  /*25ad0*/  @!P5 IMAD.IADD R7, R7, 0x1, -R26.reuse ;  /* 0x000000010707d824 */ /* 0x100fe200078e0a1a */
[----:B------:R-:W-:Y:S01]  /*25ae0*/  ISETP.GE.AND P5, PT, R15, RZ, PT ;  /* 0x000000ff0f00720c */ /* 0x000fe20003fa6270 */
[----:B------:R-:W-:Y:S01]  /*25af0*/  @!P1 IMAD.IADD R11, R11, 0x1, -R26 ;  /* 0x000000010b0b9824 */ /* 0x000fe200078e0a1a */
[----:B------:R-:W5:Y:S01]  /*25b00*/  LDL.LU R18, [R1+0xb04] ;  /* 0x000b040001127983 */ /* 0x000f620000300800 */
[----:B------:R-:W-:-:S03]  /*25b10*/  ISETP.GE.AND P1, PT, R19, RZ, PT ;  /* 0x000000ff1300720c */ /* 0x000fc60003f26270 */
[----:B------:R-:W5:Y:S04]  /*25b20*/  LDL.LU R21, [R1+0xb1c] ;  /* 0x000b1c0001157983 */ /* 0x000f680000300800 */
[----:B------:R-:W5:Y:S01]  /*25b30*/  LDL.LU R19, [R1+0xb08] ;  /* 0x000b080001137983 */ /* 0x000f620000300800 */
[----:B------:R-:W-:Y:S02]  /*25b40*/  ISETP.GT.U32.AND P6, PT, R26, R9, PT ;  /* 0x000000091a00720c */ /* 0x000fe40003fc4070 */
[----:B------:R-:W-:Y:S01]  /*25b50*/  ISETP.GE.AND P3, PT, R16, RZ, PT ;  /* 0x000000ff1000720c */ /* 0x000fe20003f66270 */
[--C-:B------:R-:W-:Y:S02]  /*25b60*/  @!P4 IMAD.IADD R6, R6, 0x1, -R26.reuse ;  /* 0x000000010606c824 */ /* 0x100fe400078e0a1a */
[----:B------:R-:W-:-:S02]  /*25b70*/  @!P2 IMAD.IADD R10, R10, 0x1, -R26 ;  /* 0x000000010a0aa824 */ /* 0x000fc400078e0a1a */
[----:B------:R-:W-:-:S03]  /*25b80*/  @!P5 IMAD.MOV R12, RZ, RZ, -R12 ;  /* 0x000000ffff0cd224 */ /* 0x000fc600078e0a0c */
[----:B------:R-:W-:Y:S01]  /*25b90*/  ISETP.GT.U32.AND P5, PT, R26, R10, PT ;  /* 0x0000000a1a00720c */ /* 0x000fe20003fa4070 */
[----:B------:R-:W-:Y:S02]  /*25ba0*/  @!P0 IMAD.MOV R14, RZ, RZ, -R14 ;  /* 0x000000ffff0e8224 */ /* 0x000fe400078e0a0e */
[----:B------:R-:W-:Y:S02]  /*25bb0*/  @!P6 IMAD.IADD R9, R9, 0x1, -R26 ;  /* 0x000000010909e824 */ /* 0x000fe400078e0a1a */
[----:B------:R-:W-:Y:S01]  /*25bc0*/  @!P3 IMAD.MOV R13, RZ, RZ, -R13 ;  /* 0x000000ffff0db224 */ /* 0x000fe200078e0a0d */
[----:B---3--:R-:W-:Y:S01]  /*25bd0*/  IABS R5, R22 ;  /* 0x0000001600057213 */ /* 0x008fe20000000000 */
[----:B------:R-:W-:Y:S01]  /*25be0*/  @!P1 IMAD.MOV R7, RZ, RZ, -R7 ;  /* 0x000000ffff079224 */ /* 0x000fe200078e0a07 */
[----:B------:R-:W-:Y:S01]  /*25bf0*/  STL [R1+0x18], R14 ;  /* 0x0000180e01007387 */ /* 0x000fe20000100800 */
[----:B--2---:R-:W-:-:S03]  /*25c00*/  IABS R8, R25 ;  /* 0x0000001900087213 */ /* 0x004fc60000000000 */
[----:B------:R-:W-:Y:S01]  /*25c10*/  STL [R1+0x14], R13 ;  /* 0x0000140d01007387 */ /* 0x000fe20000100800 */
[----:B------:R-:W-:Y:S01]  /*25c20*/  @!P5 IMAD.IADD R10, R10, 0x1, -R26 ;  /* 0x000000010a0ad824 */ /* 0x000fe200078e0a1a */
[----:B------:R-:W-:Y:S02]  /*25c30*/  ISETP.GE.AND P5, PT, R25, RZ, PT ;  /* 0x000000ff1900720c */ /* 0x000fe40003fa6270 */
[----:B------:R-:W-:Y:S01]  /*25c40*/  STL [R1+0x10], R12 ;  /* 0x0000100c01007387 */ /* 0x000fe20000100800 */
[----:B------:R-:W-:-:S03]  /*25c50*/  IMAD.HI.U32 R15, R0, R5, RZ ;  /* 0x00000005000f7227 */ /* 0x000fc600078e00ff */
[----:B------:R2:W-:Y:S01]  /*25c60*/  STL [R1+0x756c], R7 ;  /* 0x00756c0701007387 */ /* 0x0005e20000100800 */
[----:B------:R-:W-:-:S04]  /*25c70*/  IMAD.MOV R15, RZ, RZ, -R15 ;  /* 0x000000ffff0f7224 */ /* 0x000fc800078e0a0f */
[----:B------:R-:W-:-:S05]  /*25c80*/  IMAD R5, R26, R15, R5 ;  /* 0x0000000f1a057224 */ /* 0x000fca00078e0205 */
[----:B------:R-:W-:Y:S02]  /*25c90*/  ISETP.GT.U32.AND P1, PT, R26, R5, PT ;  /* 0x000000051a00720c */ /* 0x000fe40003f24070 */
[----:B-1----:R-:W-:-:S11]  /*25ca0*/  IABS R4, R24 ;  /* 0x0000001800047213 */ /* 0x002fd60000000000 */
[----:B------:R-:W-:Y:S01]  /*25cb0*/  @!P1 IMAD.IADD R5, R5, 0x1, -R26 ;  /* 0x0000000105059824 */ /* 0x000fe200078e0a1a */
[----:B------:R-:W-:Y:S01]  /*25cc0*/  ISETP.GE.AND P1, PT, R24, RZ, PT ;  /* 0x000000ff1800720c */ /* 0x000fe20003f26270 */
[----:B------:R-:W-:Y:S01]  /*25cd0*/  IMAD.MOV.U32 R24, RZ, RZ, R27 ;  /* 0x000000ffff187224 */ /* 0x000fe200078e001b */
[----:B----4-:R-:W-:-:S13]  /*25ce0*/  ISETP.GE.AND P4, PT, R17, RZ, PT ;  /* 0x000000ff1100720c */ /* 0x010fda0003f86270 */
[----:B------:R-:W-:-:S05]  /*25cf0*/  @!P4 IMAD.MOV R9, RZ, RZ, -R9 ;  /* 0x000000ffff09c224 */ /* 0x000fca00078e0a09 */
[----:B------:R-:W-:Y:S04]  /*25d00*/  STL [R1+0x4c], R9 ;  /* 0x00004c0901007387 */ /* 0x000fe80000100800 */
[----:B------:R-:W3:Y:S04]  /*25d10*/  LDL.LU R25, [R1+0xb44] ;  /* 0x000b440001197983 */ /* 0x000ee80000300800 */
[----:B------:R-:W4:Y:S01]  /*25d20*/  LDL.LU R27, [R1+0xb54] ;  /* 0x000b5400011b7983 */ /* 0x000f220000300800 */
[----:B------:R-:W-:-:S04]  /*25d30*/  IMAD.HI.U32 R16, R0, R8, RZ ;  /* 0x0000000800107227 */ /* 0x000fc800078e00ff */
[----:B------:R-:W-:-:S04]  /*25d40*/  IMAD.MOV R16, RZ, RZ, -R16 ;  /* 0x000000ffff107224 */ /* 0x000fc800078e0a10 */
[----:B------:R-:W-:-:S05]  /*25d50*/  IMAD R8, R26, R16, R8 ;  /* 0x000000101a087224 */ /* 0x000fca00078e0208 */
[----:B------:R-:W-:Y:S01]  /*25d60*/  ISETP.GT.U32.AND P6, PT, R26, R8, PT ;  /* 0x000000081a00720c */ /* 0x000fe20003fc4070 */
[----:B0-----:R-:W-:Y:S01]  /*25d70*/  IMAD.HI.U32 R2, R0, R4, RZ ;  /* 0x0000000400027227 */ /* 0x001fe200078e00ff */
[C---:B------:R-:W-:Y:S02]  /*25d80*/  ISETP.GT.U32.AND P0, PT, R26.reuse, R11, PT ;  /* 0x0000000b1a00720c */ /* 0x040fe40003f04070 */
[----:B------:R-:W-:Y:S01]  /*25d90*/  ISETP.GT.U32.AND P3, PT, R26, R6, PT ;  /* 0x000000061a00720c */ /* 0x000fe20003f64070 */
[----:B------:R-:W-:-:S08]  /*25da0*/  IMAD.MOV R2, RZ, RZ, -R2 ;  /* 0x000000ffff027224 */ /* 0x000fd000078e0a02 */
[----:B------:R-:W-:Y:S02]  /*25db0*/  @!P6 IMAD.IADD R8, R8, 0x1, -R26 ;  /* 0x000000010808e824 */ /* 0x000fe400078e0a1a */
[----:B------:R-:W-:-:S03]  /*25dc0*/  IMAD R4, R26, R2, R4 ;  /* 0x000000021a047224 */ /* 0x000fc600078e0204 */
[C---:B------:R-:W-:Y:S01]  /*25dd0*/  ISETP.GT.U32.AND P6, PT, R26.reuse, R8, PT ;  /* 0x000000081a00720c */ /* 0x040fe20003fc4070 */
[--C-:B------:R-:W-:Y:S01]  /*25de0*/  @!P0 IMAD.IADD R11, R11, 0x1, -R26.reuse ;  /* 0x000000010b0b8824 */ /* 0x100fe200078e0a1a */
[----:B------:R-:W-:Y:S01]  /*25df0*/  ISETP.GT.U32.AND P0, PT, R26, R4, PT ;  /* 0x000000041a00720c */ /* 0x000fe20003f04070 */
[----:B------:R-:W-:Y:S01]  /*25e00*/  @!P3 IMAD.IADD R6, R6, 0x1, -R26 ;  /* 0x000000010606b824 */ /* 0x000fe200078e0a1a */
[----:B------:R-:W-:Y:S02]  /*25e10*/  ISETP.GE.AND P3, PT, R29, RZ, PT ;  /* 0x000000ff1d00720c */ /* 0x000fe40003f66270 */
[----:B-----5:R-:W-:Y:S02]  /*25e20*/  ISETP.GE.AND P2, PT, R18, RZ, PT ;  /* 0x000000ff1200720c */ /* 0x020fe40003f46270 */
[----:B------:R-:W-:-:S05]  /*25e30*/  ISETP.GE.AND P4, PT, R19, RZ, PT ;  /* 0x000000ff1300720c */ /* 0x000fca0003f86270 */
[----:B------:R-:W-:Y:S01]  /*25e40*/  @!P6 IMAD.IADD R8, R8, 0x1, -R26 ;  /* 0x000000010808e824 */ /* 0x000fe200078e0a1a */
[----:B------:R-:W-:Y:S01]  /*25e50*/  ISETP.GE.AND P6, PT, R22, RZ, PT ;  /* 0x000000ff1600720c */ /* 0x000fe20003fc6270 */
[----:B--2---:R-:W-:Y:S01]  /*25e60*/  IMAD.MOV.U32 R7, RZ, RZ, R6 ;  /* 0x000000ffff077224 */ /* 0x004fe200078e0006 */
[----:B------:R-:W2:Y:S03]  /*25e70*/  LDL.LU R22, [R1+0xb24] ;  /* 0x000b240001167983 */ /* 0x000ea60000300800 */
[----:B------:R-:W-:Y:S01]  /*25e80*/  @!P2 IMAD.MOV R11, RZ, RZ, -R11 ;  /* 0x000000ffff0ba224 */ /* 0x000fe200078e0a0b */
[----:B------:R-:W-:Y:S01]  /*25e90*/  IABS R2, R21 ;  /* 0x0000001500027213 */ /* 0x000fe20000000000 */
[----:B------:R-:W-:Y:S01]  /*25ea0*/  @!P0 IMAD.IADD R4, R4, 0x1, -R26 ;  /* 0x0000000104048824 */ /* 0x000fe200078e0a1a */
[----:B------:R-:W-:Y:S01]  /*25eb0*/  ISETP.GT.U32.AND P0, PT, R26, R5, PT ;  /* 0x000000051a00720c */ /* 0x000fe20003f04070 */
[----:B------:R-:W-:Y:S01]  /*25ec0*/  @!P4 IMAD.MOV R7, RZ, RZ, -R7 ;  /* 0x000000ffff07c224 */ /* 0x000fe200078e0a07 */
[----:B------:R-:W-:Y:S01]  /*25ed0*/  STL [R1+0x50], R11 ;  /* 0x0000500b01007387 */ /* 0x000fe20000100800 */
[----:B------:R-:W-:-:S03]  /*25ee0*/  IMAD.HI.U32 R12, R0, R2, RZ ;  /* 0x00000002000c7227 */ /* 0x000fc600078e00ff */
[----:B------:R0:W-:Y:S01]  /*25ef0*/  STL [R1+0x54], R7 ;  /* 0x0000540701007387 */ /* 0x0001e20000100800 */
[----:B------:R-:W-:Y:S02]  /*25f00*/  @!P3 IMAD.MOV R10, RZ, RZ, -R10 ;  /* 0x000000ffff0ab224 */ /* 0x000fe400078e0a0a */
[----:B------:R-:W-:Y:S02]  /*25f10*/  IMAD.MOV R12, RZ, RZ, -R12 ;  /* 0x000000ffff0c7224 */ /* 0x000fe400078e0a0c */
[----:B0-----:R-:W-:-:S04]  /*25f20*/  IMAD.MOV.U32 R7, RZ, RZ, R8 ;  /* 0x000000ffff077224 */ /* 0x001fc800078e0008 */
[----:B------:R-:W-:Y:S01]  /*25f30*/  @!P5 IMAD.MOV R7, RZ, RZ, -R7 ;  /* 0x000000ffff07d224 */ /* 0x000fe200078e0a07 */
[----:B------:R-:W-:Y:S01]  /*25f40*/  STL [R1+0x58], R10 ;  /* 0x0000580a01007387 */ /* 0x000fe20000100800 */
[C---:B------:R-:W-:Y:S02]  /*25f50*/  IMAD R2, R26.reuse, R12, R2 ;  /* 0x0000000c1a027224 */ /* 0x040fe400078e0202 */
[----:B------:R-:W-:Y:S01]  /*25f60*/  @!P0 IMAD.IADD R5, R5, 0x1, -R26 ;  /* 0x0000000105058824 */ /* 0x000fe200078e0a1a */
[----:B------:R0:W-:Y:S01]  /*25f70*/  STL [R1+0xe0], R7 ;  /* 0x0000e00701007387 */ /* 0x0001e20000100800 */
[----:B------:R-:W-:Y:S02]  /*25f80*/  ISETP.GT.U32.AND P2, PT, R26, R4, PT ;  /* 0x000000041a00720c */ /* 0x000fe40003f44070 */
[----:B------:R-:W-:Y:S01]  /*25f90*/  ISETP.GE.AND P3, PT, R21, RZ, PT ;  /* 0x000000ff1500720c */ /* 0x000fe20003f66270 */
[----:B0-----:R-:W-:-:S04]  /*25fa0*/  IMAD.MOV.U32 R7, RZ, RZ, R5 ;  /* 0x000000ffff077224 */ /* 0x001fc800078e0005 */
[----:B------:R-:W-:-:S06]  /*25fb0*/  @!P6 IMAD.MOV R7, RZ, RZ, -R7 ;  /* 0x000000ffff07e224 */ /* 0x000fcc00078e0a07 */
[----:B------:R-:W-:Y:S01]  /*25fc0*/  @!P2 IMAD.IADD R4, R4, 0x1, -R26 ;  /* 0x000000010404a824 */ /* 0x000fe200078e0a1a */
[----:B---3--:R-:W-:Y:S02]  /*25fd0*/  IABS R12, R25 ;  /* 0x00000019000c7213 */ /* 0x008fe40000000000 */
[----:B------:R-:W-:Y:S02]  /*25fe0*/  ISETP.GE.AND P0, PT, R25, RZ, PT ;  /* 0x000000ff1900720c */ /* 0x000fe40003f06270 */
[----:B------:R-:W3:Y:S04]  /*25ff0*/  LDL.LU R25, [R1+0xb28] ;  /* 0x000b280001197983 */ /* 0x000ee80000300800 */
[----:B------:R-:W5:Y:S04]  /*26000*/  LDL.LU R21, [R1+0xb2c] ;  /* 0x000b2c0001157983 */ /* 0x000f680000300800 */
[----:B------:R0:W-:Y:S01]  /*26010*/  STL [R1+0xdc], R7 ;  /* 0x0000dc0701007387 */ /* 0x0001e20000100800 */
[----:B----4-:R-:W-:Y:S01]  /*26020*/  IABS R10, R27 ;  /* 0x0000001b000a7213 */ /* 0x010fe20000000000 */
[----:B0-----:R-:W-:-:S04]  /*26030*/  IMAD.MOV.U32 R7, RZ, RZ, R4 ;  /* 0x000000ffff077224 */ /* 0x001fc800078e0004 */
[----:B------:R-:W-:Y:S01]  /*26040*/  @!P1 IMAD.MOV R7, RZ, RZ, -R7 ;  /* 0x000000ffff079224 */ /* 0x000fe200078e0a07 */
[----:B------:R-:W-:-:S04]  /*26050*/  ISETP.GE.AND P1, PT, R27, RZ, PT ;  /* 0x000000ff1b00720c */ /* 0x000fc80003f26270 */
[----:B------:R0:W-:Y:S04]  /*26060*/  STL [R1+0xd8], R7 ;  /* 0x0000d80701007387 */ /* 0x0001e80000100800 */
[----:B------:R-:W4:Y:S01]  /*26070*/  LDL.LU R27, [R1+0xb30] ;  /* 0x000b3000011b7983 */ /* 0x000f220000300800 */
[----:B------:R-:W-:Y:S02]  /*26080*/  IABS R9, R20 ;  /* 0x0000001400097213 */ /* 0x000fe40000000000 */
[----:B------:R-:W-:-:S03]  /*26090*/  ISETP.GT.U32.AND P4, PT, R26, R2, PT ;  /* 0x000000021a00720c */ /* 0x000fc60003f84070 */
[----:B------:R-:W-:-:S04]  /*260a0*/  IMAD.HI.U32 R6, R0, R9, RZ ;  /* 0x0000000900067227 */ /* 0x000fc800078e00ff */
[----:B------:R-:W-:-:S04]  /*260b0*/  IMAD.MOV R6, RZ, RZ, -R6 ;  /* 0x000000ffff067224 */ /* 0x000fc800078e0a06 */
[----:B------:R-:W-:Y:S02]  /*260c0*/  IMAD R9, R26, R6, R9 ;  /* 0x000000061a097224 */ /* 0x000fe400078e0209 */
[----:B------:R-:W-:-:S03]  /*260d0*/  @!P4 IMAD.IADD R2, R2, 0x1, -R26 ;  /* 0x000000010202c824 */ /* 0x000fc600078e0a1a */
[----:B------:R-:W-:Y:S01]  /*260e0*/  ISETP.GT.U32.AND P4, PT, R26, R9, PT ;  /* 0x000000091a00720c */ /* 0x000fe20003f84070 */
[----:B------:R-:W-:Y:S01]  /*260f0*/  IMAD.HI.U32 R5, R0, R12, RZ ;  /* 0x0000000c00057227 */ /* 0x000fe200078e00ff */
[----:B------:R-:W-:-:S03]  /*26100*/  ISETP.GT.U32.AND P6, PT, R26, R2, PT ;  /* 0x000000021a00720c */ /* 0x000fc60003fc4070 */
[----:B------:R-:W-:Y:S01]  /*26110*/  IMAD.MOV R4, RZ, RZ, -R5 ;  /* 0x000000ffff047224 */ /* 0x000fe200078e0a05 */
[----:B------:R-:W-:Y:S02]  /*26120*/  ISETP.GE.AND P5, PT, R20, RZ, PT ;  /* 0x000000ff1400720c */ /* 0x000fe40003fa6270 */
[----:B------:R-:W-:Y:S01]  /*26130*/  ISETP.GE.AND P2, PT, R24, RZ, PT ;  /* 0x000000ff1800720c */ /* 0x000fe20003f46270 */
[----:B------:R-:W4:Y:S04]  /*26140*/  LDL.LU R20, [R1+0xb38] ;  /* 0x000b380001147983 */ /* 0x000f280000300800 */
[----:B------:R-:W-:Y:S01]  /*26150*/  @!P4 IMAD.IADD R9, R9, 0x1, -R26 ;  /* 0x000000010909c824 */ /* 0x000fe200078e0a1a */
[----:B------:R-:W-:Y:S01]  /*26160*/  IABS R11, R24 ;  /* 0x00000018000b7213 */ /* 0x000fe20000000000 */
[C---:B------:R-:W-:Y:S01]  /*26170*/  IMAD R12, R26.reuse, R4, R12 ;  /* 0x000000041a0c7224 */ /* 0x040fe200078e020c */
[----:B------:R-:W4:Y:S02]  /*26180*/  LDL.LU R24, [R1+0xb3c] ;  /* 0x000b3c0001187983 */ /* 0x000f240000300800 */
[----:B------:R-:W-:Y:S01]  /*26190*/  ISETP.GT.U32.AND P4, PT, R26, R9, PT ;  /* 0x000000091a00720c */ /* 0x000fe20003f84070 */
[----:B------:R-:W-:Y:S01]  /*261a0*/  IMAD.HI.U32 R13, R0, R10, RZ ;  /* 0x0000000a000d7227 */ /* 0x000fe200078e00ff */
[----:B--2---:R-:W-:-:S03]  /*261b0*/  IABS R6, R22 ;  /* 0x0000001600067213 */ /* 0x004fc60000000000 */
[----:B------:R-:W-:Y:S01]  /*261c0*/  @!P6 IMAD.IADD R2, R2, 0x1, -R26 ;  /* 0x000000010202e824 */ /* 0x000fe200078e0a1a */
[----:B------:R-:W-:Y:S01]  /*261d0*/  ISETP.GT.U32.AND P6, PT, R26, R12, PT ;  /* 0x0000000c1a00720c */ /* 0x000fe20003fc4070 */
[----:B------:R-:W-:-:S04]  /*261e0*/  IMAD.HI.U32 R8, R0, R6, RZ ;  /* 0x0000000600087227 */ /* 0x000fc800078e00ff */
[----:B------:R-:W-:Y:S02]  /*261f0*/  IMAD.MOV R13, RZ, RZ, -R13 ;  /* 0x000000ffff0d7224 */ /* 0x000fe400078e0a0d */
[----:B------:R-:W-:Y:S02]  /*26200*/  IMAD.MOV R8, RZ, RZ, -R8 ;  /* 0x000000ffff087224 */ /* 0x000fe400078e0a08 */
[----:B------:R-:W-:Y:S02]  /*26210*/  IMAD R10, R26, R13, R10 ;  /* 0x0000000d1a0a7224 */ /* 0x000fe400078e020a */
[----:B------:R-:W-:Y:S02]  /*26220*/  @!P4 IMAD.IADD R9, R9, 0x1, -R26 ;  /* 0x000000010909c824 */ /* 0x000fe400078e0a1a */
[----:B------:R-:W-:Y:S02]  /*26230*/  IMAD.MOV.U32 R14, RZ, RZ, R2 ;  /* 0x000000ffff0e7224 */ /* 0x000fe400078e0002 */
[----:B------:R-:W-:-:S04]  /*26240*/  IMAD.HI.U32 R4, R0, R11, RZ ;  /* 0x0000000b00047227 */ /* 0x000fc800078e00ff */
[C---:B------:R-:W-:Y:S02]  /*26250*/  IMAD R6, R26.reuse, R8, R6 ;  /* 0x000000081a067224 */ /* 0x040fe400078e0206 */
[----:B0-----:R-:W-:Y:S02]  /*26260*/  IMAD.MOV.U32 R7, RZ, RZ, R9 ;  /* 0x000000ffff077224 */ /* 0x001fe400078e0009 */
[----:B------:R-:W-:Y:S01]  /*26270*/  @!P3 IMAD.MOV R14, RZ, RZ, -R14 ;  /* 0x000000ffff0eb224 */ /* 0x000fe200078e0a0e */
[----:B------:R-:W-:Y:S01]  /*26280*/  ISETP.GT.U32.AND P3, PT, R26, R10, PT ;  /* 0x0000000a1a00720c */ /* 0x000fe20003f64070 */
[----:B------:R-:W-:Y:S02]  /*26290*/  IMAD.MOV R4, RZ, RZ, -R4 ;  /* 0x000000ffff047224 */ /* 0x000fe400078e0a04 */
[----:B------:R-:W-:Y:S02]  /*262a0*/  @!P6 IMAD.IADD R12, R12, 0x1, -R26 ;  /* 0x000000010c0ce824 */ /* 0x000fe400078e0a1a */
[----:B------:R-:W-:Y:S01]  /*262b0*/  @!P5 IMAD.MOV R7, RZ, RZ, -R7 ;  /* 0x000000ffff07d224 */ /* 0x000fe200078e0a07 */
[C---:B------:R-:W-:Y:S01]  /*262c0*/  ISETP.GT.U32.AND P5, PT, R26.reuse, R6, PT ;  /* 0x000000061a00720c */ /* 0x040fe20003fa4070 */
[C---:B------:R-:W-:Y:S01]  /*262d0*/  IMAD R11, R26.reuse, R4, R11 ;  /* 0x000000041a0b7224 */ /* 0x040fe200078e020b */
[----:B------:R-:W-:-:S04]  /*262e0*/  ISETP.GT.U32.AND P6, PT, R26, R12, PT ;  /* 0x0000000c1a00720c */ /* 0x000fc80003fc4070 */
[----:B------:R-:W-:Y:S01]  /*262f0*/  ISETP.GT.U32.AND P4, PT, R26, R11, PT ;  /* 0x0000000b1a00720c */ /* 0x000fe20003f84070 */
[--C-:B------:R-:W-:Y:S01]  /*26300*/  @!P3 IMAD.IADD R10, R10, 0x1, -R26.reuse ;  /* 0x000000010a0ab824 */ /* 0x100fe200078e0a1a */
[----:B------:R-:W-:Y:S05]  /*26310*/  STL [R1+0x44], R14 ;  /* 0x0000440e01007387 */ /* 0x000fea0000100800 */
[--C-:B------:R-:W-:Y:S01]  /*26320*/  @!P5 IMAD.IADD R6, R6, 0x1, -R26.reuse ;  /* 0x000000010606d824 */ /* 0x100fe200078e0a1a */
[----:B------:R-:W-:Y:S01]  /*26330*/  ISETP.GT.U32.AND P5, PT, R26, R10, PT ;  /* 0x0000000a1a00720c */ /* 0x000fe20003fa4070 */
[--C-:B------:R-:W-:Y:S01]  /*26340*/  @!P6 IMAD.IADD R12, R12, 0x1, -R26.reuse ;  /* 0x000000010c0ce824 */ /* 0x100fe200078e0a1a */
[----:B------:R0:W-:Y:S03]  /*26350*/  STL [R1+0x48], R7 ;  /* 0x0000480701007387 */ /* 0x0001e60000100800 */
[----:B------:R-:W-:-:S02]  /*26360*/  @!P4 IMAD.IADD R11, R11, 0x1, -R26 ;  /* 0x000000010b0bc824 */ /* 0x000fc400078e0a1a */
[----:B0-----:R-:W-:-:S03]  /*26370*/  IMAD.MOV.U32 R7, RZ, RZ, R12 ;  /* 0x000000ffff077224 */ /* 0x001fc600078e000c */
[----:B------:R-:W-:Y:S01]  /*26380*/  ISETP.GT.U32.AND P3, PT, R26, R11, PT ;  /* 0x0000000b1a00720c */ /* 0x000fe20003f64070 */
[----:B------:R-:W-:Y:S02]  /*26390*/  @!P0 IMAD.MOV R7, RZ, RZ, -R7 ;  /* 0x000000ffff078224 */ /* 0x000fe400078e0a07 */
[----:B------:R-:W-:-:S03]  /*263a0*/  @!P5 IMAD.IADD R10, R10, 0x1, -R26 ;  /* 0x000000010a0ad824 */ /* 0x000fc600078e0a1a */
[----:B------:R0:W-:Y:S07]  /*263b0*/  STL [R1+0xa4], R7 ;  /* 0x0000a40701007387 */ /* 0x0001ee0000100800 */
[----:B------:R-:W-:Y:S01]  /*263c0*/  @!P3 IMAD.IADD R11, R11, 0x1, -R26 ;  /* 0x000000010b0bb824 */ /* 0x000fe200078e0a1a */
[----:B------:R-:W-:Y:S01]  /*263d0*/  ISETP.GE.AND P6, PT, R22, RZ, PT ;  /* 0x000000ff1600720c */ /* 0x000fe20003fc6270 */
[----:B0-----:R-:W-:Y:S02]  /*263e0*/  IMAD.MOV.U32 R7, RZ, RZ, R10 ;  /* 0x000000ffff077224 */ /* 0x001fe400078e000a */
[----:B------:R-:W-:-:S02]  /*263f0*/  @!P2 IMAD.MOV R11, RZ, RZ, -R11 ;  /* 0x000000ffff0ba224 */ /* 0x000fc400078e0a0b */
[----:B------:R-:W-:Y:S01]  /*26400*/  @!P1 IMAD.MOV R7, RZ, RZ, -R7 ;  /* 0x000000ffff079224 */ /* 0x000fe200078e0a07 */
[----:B---3--:R-:W-:-:S05]  /*26410*/  IABS R5, R25 ;  /* 0x0000001900057213 */ /* 0x008fca0000000000 */
[----:B------:R-:W-:-:S04]  /*26420*/  IMAD.HI.U32 R8, R0, R5, RZ ;  /* 0x0000000500087227 */ /* 0x000fc800078e00ff */
[----:B------:R-:W-:-:S04]  /*26430*/  IMAD.MOV R8, RZ, RZ, -R8 ;  /* 0x000000ffff087224 */ /* 0x000fc800078e0a08 */
[----:B------:R-:W-:Y:S01]  /*26440*/  IMAD R5, R26, R8, R5 ;  /* 0x000000081a057224 */ /* 0x000fe200078e0205 */
[----:B-----5:R-:W-:-:S04]  /*26450*/  IABS R4, R21 ;  /* 0x0000001500047213 */ /* 0x020fc80000000000 */
[----:B------:R-:W-:Y:S01]  /*26460*/  ISETP.GT.U32.AND P4, PT, R26, R5, PT ;  /* 0x000000051a00720c */ /* 0x000fe20003f84070 */
[----:B------:R-:W-:Y:S01]  /*26470*/  IMAD.HI.U32 R2, R0, R4, RZ ;  /* 0x0000000400027227 */ /* 0x000fe200078e00ff */
[----:B------:R-:W-:-:S03]  /*26480*/  ISETP.GE.AND P5, PT, R25, RZ, PT ;  /* 0x000000ff1900720c */ /* 0x000fc60003fa6270 */
[----:B------:R-:W-:Y:S02]  /*26490*/  IMAD.MOV R2, RZ, RZ, -R2 ;  /* 0x000000ffff027224 */ /* 0x000fe400078e0a02 */
[----:B------:R-:W-:Y:S02]  /*264a0*/  IMAD.MOV.U32 R25, RZ, RZ, R23 ;  /* 0x000000ffff197224 */ /* 0x000fe400078e0017 */
[----:B------:R-:W2:Y:S01]  /*264b0*/  LDL.LU R23, [R1+0xb48] ;  /* 0x000b480001177983 */ /* 0x000ea20000300800 */
[C---:B------:R-:W-:Y:S01]  /*264c0*/  IMAD R4, R26.reuse, R2, R4 ;  /* 0x000000021a047224 */ /* 0x040fe200078e0204 */
[----:B----4-:R-:W-:Y:S02]  /*264d0*/  IABS R9, R27 ;  /* 0x0000001b00097213 */ /* 0x010fe40000000000 */
[----:B------:R-:W-:Y:S01]  /*264e0*/  @!P4 IMAD.IADD R5, R5, 0x1, -R26 ;  /* 0x000000010505c824 */ /* 0x000fe200078e0a1a */
[----:B------:R-:W-:Y:S02]  /*264f0*/  ISETP.GT.U32.AND P4, PT, R26, R6, PT ;  /* 0x000000061a00720c */ /* 0x000fe40003f84070 */
[----:B------:R-:W-:Y:S01]  /*26500*/  IMAD.HI.U32 R13, R0, R9, RZ ;  /* 0x00000009000d7227 */ /* 0x000fe200078e00ff */
[----:B------:R-:W-:-:S03]  /*26510*/  ISETP.GT.U32.AND P3, PT, R26, R4, PT ;  /* 0x000000041a00720c */ /* 0x000fc60003f64070 */
[----:B------:R-:W-:Y:S01]  /*26520*/  IMAD.MOV R13, RZ, RZ, -R13 ;  /* 0x000000ffff0d7224 */ /* 0x000fe200078e0a0d */
[----:B------:R-:W-:-:S03]  /*26530*/  ISETP.GT.U32.AND P0, PT, R26, R5, PT ;  /* 0x000000051a00720c */ /* 0x000fc60003f04070 */
[----:B------:R-:W-:-:S03]  /*26540*/  IMAD R9, R26, R13, R9 ;  /* 0x0000000d1a097224 */ /* 0x000fc600078e0209 */
[--C-:B------:R-:W-:Y:S02]  /*26550*/  @!P4 IMAD.IADD R6, R6, 0x1, -R26.reuse ;  /* 0x000000010606c824 */ /* 0x100fe400078e0a1a */
[----:B------:R-:W-:Y:S01]  /*26560*/  ISETP.GT.U32.AND P4, PT, R26, R9, PT ;  /* 0x000000091a00720c */ /* 0x000fe20003f84070 */
[--C-:B------:R-:W-:Y:S01]  /*26570*/  @!P3 IMAD.IADD R4, R4, 0x1, -R26.reuse ;  /* 0x000000010404b824 */ /* 0x100fe200078e0a1a */
[----:B------:R-:W-:Y:S03]  /*26580*/  STL [R1+0x40], R11 ;  /* 0x0000400b01007387 */ /* 0x000fe60000100800 */
[----:B------:R-:W-:Y:S01]  /*26590*/  @!P0 IMAD.IADD R5, R5, 0x1, -R26 ;  /* 0x0000000105058824 */ /* 0x000fe200078e0a1a */
[----:B------:R-:W-:Y:S01]  /*265a0*/  ISETP.GT.U32.AND P2, PT, R26, R4, PT ;  /* 0x000000041a00720c */ /* 0x000fe20003f44070 */
[----:B------:R0:W-:Y:S01]  /*265b0*/  STL [R1+0x3c], R7 ;  /* 0x00003c0701007387 */ /* 0x0001e20000100800 */
[----:B------:R-:W-:Y:S01]  /*265c0*/  @!P6 IMAD.MOV R6, RZ, RZ, -R6 ;  /* 0x000000ffff06e224 */ /* 0x000fe200078e0a06 */
[----:B------:R-:W-:Y:S01]  /*265d0*/  ISETP.GE.AND P3, PT, R27, RZ, PT ;  /* 0x000000ff1b00720c */ /* 0x000fe20003f66270 */
[----:B------:R-:W-:-:S03]  /*265e0*/  IMAD.MOV.U32 R27, RZ, RZ, R28 ;  /* 0x000000ffff1b7224 */ /* 0x000fc600078e001c */
[--C-:B------:R-:W-:Y:S02]  /*265f0*/  @!P4 IMAD.IADD R9, R9, 0x1, -R26.reuse ;  /* 0x000000010909c824 */ /* 0x100fe400078e0a1a */
[----:B0-----:R-:W-:Y:S01]  /*26600*/  IMAD.MOV.U32 R7, RZ, RZ, R5 ;  /* 0x000000ffff077224 */ /* 0x001fe200078e0005 */
[----:B------:R-:W-:Y:S01]  /*26610*/  STL [R1+0x8c], R6 ;  /* 0x00008c0601007387 */ /* 0x000fe20000100800 */
[----:B------:R-:W-:Y:S02]  /*26620*/  IABS R2, R3 ;  /* 0x0000000300027213 */ /* 0x000fe40000000000 */
[----:B------:R-:W-:Y:S01]  /*26630*/  @!P5 IMAD.MOV R7, RZ, RZ, -R7 ;  /* 0x000000ffff07d224 */ /* 0x000fe200078e0a07 */
[----:B------:R-:W-:Y:S01]  /*26640*/  ISETP.GE.AND P0, PT, R21, RZ, PT ;  /* 0x000000ff1500720c */ /* 0x000fe20003f06270 */
[----:B------:R-:W3:Y:S01]  /*26650*/  LDL.LU R28, [R1+0xb58] ;  /* 0x000b5800011c7983 */ /* 0x000ee20000300800 */
[----:B------:R-:W-:Y:S02]  /*26660*/  ISETP.GE.AND P5, PT, R3, RZ, PT ;  /* 0x000000ff0300720c */ /* 0x000fe40003fa6270 */
[----:B------:R-:W-:Y:S01]  /*26670*/  ISETP.GT.U32.AND P1, PT, R26, R9, PT ;  /* 0x000000091a00720c */ /* 0x000fe20003f24070 */
[----:B------:R-:W4:Y:S01]  /*26680*/  LDL.LU R3, [R1+0xb5c] ;  /* 0x000b5c0001037983 */ /* 0x000f220000300800 */
[----:B------:R-:W-:-:S03]  /*26690*/  @!P2 IMAD.IADD R4, R4, 0x1, -R26 ;  /* 0x000000010404a824 */ /* 0x000fc600078e0a1a */
[----:B------:R0:W-:Y:S02]  /*266a0*/  STL [R1+0x88], R7 ;  /* 0x0000880701007387 */ /* 0x0001e40000100800 */
[----:B0-----:R-:W-:-:S06]  /*266b0*/  IMAD.MOV.U32 R7, RZ, RZ, R4 ;  /* 0x000000ffff077224 */ /* 0x001fcc00078e0004 */
[----:B------:R-:W-:Y:S02]  /*266c0*/  @!P1 IMAD.IADD R9, R9, 0x1, -R26 ;  /* 0x0000000109099824 */ /* 0x000fe400078e0a1a */
[----:B------:R-:W-:-:S05]  /*266d0*/  @!P0 IMAD.MOV R7, RZ, RZ, -R7 ;  /* 0x000000ffff078224 */ /* 0x000fca00078e0a07 */
[----:B------:R0:W-:Y:S01]  /*266e0*/  STL [R1+0x7c], R7 ;  /* 0x00007c0701007387 */ /* 0x0001e20000100800 */
[----:B------:R-:W-:Y:S01]  /*266f0*/  IABS R10, R25 ;  /* 0x00000019000a7213 */ /* 0x000fe20000000000 */
[----:B0-----:R-:W-:-:S04]  /*26700*/  IMAD.MOV.U32 R7, RZ, RZ, R9 ;  /* 0x000000ffff077224 */ /* 0x001fc800078e0009 */
[----:B------:R-:W-:Y:S01]  /*26710*/  @!P3 IMAD.MOV R7, RZ, RZ, -R7 ;  /* 0x000000ffff07b224 */ /* 0x000fe200078e0a07 */
[----:B------:R-:W-:Y:S02]  /*26720*/  ISETP.GE.AND P3, PT, R25, RZ, PT ;  /* 0x000000ff1900720c */ /* 0x000fe40003f66270 */
[----:B------:R-:W5:Y:S01]  /*26730*/  LDL.LU R25, [R1+0xb60] ;  /* 0x000b600001197983 */ /* 0x000f620000300800 */
[----:B------:R-:W-:-:S05]  /*26740*/  IABS R12, R24 ;  /* 0x00000018000c7213 */ /* 0x000fca0000000000 */
[----:B------:R-:W-:-:S04]  /*26750*/  IMAD.HI.U32 R13, R0, R12, RZ ;  /* 0x0000000c000d7227 */ /* 0x000fc800078e00ff */
[----:B------:R-:W-:-:S04]  /*26760*/  IMAD.MOV R13, RZ, RZ, -R13 ;  /* 0x000000ffff0d7224 */ /* 0x000fc800078e0a0d */
[----:B------:R-:W-:Y:S01]  /*26770*/  IMAD R5, R26, R13, R12 ;  /* 0x0000000d1a057224 */ /* 0x000fe200078e020c */
[----:B------:R-:W-:-:S04]  /*26780*/  IABS R8, R20 ;  /* 0x0000001400087213 */ /* 0x000fc80000000000 */
[----:B------:R-:W-:Y:S01]  /*26790*/  ISETP.GT.U32.AND P2, PT, R26, R5, PT ;  /* 0x000000051a00720c */ /* 0x000fe20003f44070 */
[----:B------:R-:W-:-:S04]  /*267a0*/  IMAD.HI.U32 R15, R0, R2, RZ ;  /* 0x00000002000f7227 */ /* 0x000fc800078e00ff */
[----:B------:R-:W-:-:S04]  /*267b0*/  IMAD.HI.U32 R14, R0, R8, RZ ;  /* 0x00000008000e7227 */ /* 0x000fc800078e00ff */
[----:B------:R-:W-:Y:S02]  /*267c0*/  IMAD.MOV R15, RZ, RZ, -R15 ;  /* 0x000000ffff0f7224 */ /* 0x000fe400078e0a0f */
[----:B------:R-:W-:Y:S02]  /*267d0*/  IMAD.MOV R14, RZ, RZ, -R14 ;  /* 0x000000ffff0e7224 */ /* 0x000fe400078e0a0e */
[C---:B------:R-:W-:Y:S02]  /*267e0*/  IMAD R2, R26.reuse, R15, R2 ;  /* 0x0000000f1a027224 */ /* 0x040fe400078e0202 */
[C---:B------:R-:W-:Y:S02]  /*267f0*/  IMAD R8, R26.reuse, R14, R8 ;  /* 0x0000000e1a087224 */ /* 0x040fe400078e0208 */
[----:B------:R-:W-:Y:S01]  /*26800*/  @!P2 IMAD.IADD R5, R5, 0x1, -R26 ;  /* 0x000000010505a824 */ /* 0x000fe200078e0a1a */
[C---:B------:R-:W-:Y:S02]  /*26810*/  ISETP.GT.U32.AND P4, PT, R26.reuse, R2, PT ;  /* 0x000000021a00720c */ /* 0x040fe40003f84070 */
[----:B------:R-:W-:-:S02]  /*26820*/  ISETP.GT.U32.AND P6, PT, R26, R8, PT ;  /* 0x000000081a00720c */ /* 0x000fc40003fc4070 */
[----:B------:R-:W-:Y:S01]  /*26830*/  ISETP.GT.U32.AND P2, PT, R26, R5, PT ;  /* 0x000000051a00720c */ /* 0x000fe20003f44070 */
[----:B------:R0:W-:Y:S01]  /*26840*/  STL [R1+0x74], R7 ;  /* 0x0000740701007387 */ /* 0x0001e20000100800 */
[----:B------:R-:W-:-:S07]  /*26850*/  IMAD.HI.U32 R6, R0, R10, RZ ;  /* 0x0000000a00067227 */ /* 0x000fce00078e00ff */
[--C-:B------:R-:W-:Y:S02]  /*26860*/  @!P4 IMAD.IADD R2, R2, 0x1, -R26.reuse ;  /* 0x000000010202c824 */ /* 0x100fe400078e0a1a */
[--C-:B------:R-:W-:Y:S02]  /*26870*/  @!P6 IMAD.IADD R8, R8, 0x1, -R26.reuse ;  /* 0x000000010808e824 */ /* 0x100fe400078e0a1a */
[----:B------:R-:W-:Y:S01]  /*26880*/  @!P2 IMAD.IADD R5, R5, 0x1, -R26 ;  /* 0x000000010505a824 */ /* 0x000fe200078e0a1a */
[C---:B------:R-:W-:Y:S02]  /*26890*/  ISETP.GT.U32.AND P6, PT, R26.reuse, R2, PT ;  /* 0x000000021a00720c */ /* 0x040fe40003fc4070 */
[----:B------:R-:W-:Y:S01]  /*268a0*/  ISETP.GT.U32.AND P0, PT, R26, R8, PT ;  /* 0x000000081a00720c */ /* 0x000fe20003f04070 */
[----:B------:R-:W-:Y:S01]  /*268b0*/  IMAD.MOV R6, RZ, RZ, -R6 ;  /* 0x000000ffff067224 */ /* 0x000fe200078e0a06 */
[----:B------:R-:W-:-:S03]  /*268c0*/  ISETP.GE.AND P1, PT, R20, RZ, PT ;  /* 0x000000ff1400720c */ /* 0x000fc60003f26270 */
[----:B------:R-:W-:Y:S01]  /*268d0*/  IMAD R10, R26, R6, R10 ;  /* 0x000000061a0a7224 */ /* 0x000fe200078e020a */
[----:B------:R-:W-:-:S05]  /*268e0*/  IABS R12, R27 ;  /* 0x0000001b000c7213 */ /* 0x000fca0000000000 */
[--C-:B------:R-:W-:Y:S01]  /*268f0*/  @!P6 IMAD.IADD R2, R2, 0x1, -R26.reuse ;  /* 0x000000010202e824 */ /* 0x100fe200078e0a1a */
[----:B------:R-:W-:Y:S01]  /*26900*/  ISETP.GT.U32.AND P6, PT, R26, R10, PT ;  /* 0x0000000a1a00720c */ /* 0x000fe20003fc4070 */
[----:B------:R-:W-:Y:S02]  /*26910*/  @!P0 IMAD.IADD R8, R8, 0x1, -R26 ;  /* 0x0000000108088824 */ /* 0x000fe400078e0a1a */
[----:B------:R-:W-:-:S04]  /*26920*/  IMAD.HI.U32 R14, R0, R12, RZ ;  /* 0x0000000c000e7227 */ /* 0x000fc800078e00ff */
[----:B------:R-:W-:Y:S02]  /*26930*/  IMAD.MOV R14, RZ, RZ, -R14 ;  /* 0x000000ffff0e7224 */ /* 0x000fe400078e0a0e */
[----:B0-----:R-:W-:-:S04]  /*26940*/  IMAD.MOV.U32 R7, RZ, RZ, R2 ;  /* 0x000000ffff077224 */ /* 0x001fc800078e0002 */
[----:B------:R-:W-:Y:S01]  /*26950*/  @!P6 IMAD.IADD R10, R10, 0x1, -R26 ;  /* 0x000000010a0ae824 */ /* 0x000fe200078e0a1a */
[----:B------:R-:W-:Y:S01]  /*26960*/  ISETP.GE.AND P4, PT, R24, RZ, PT ;  /* 0x000000ff1800720c */ /* 0x000fe20003f86270 */
[C---:B------:R-:W-:Y:S02]  /*26970*/  IMAD R12, R26.reuse, R14, R12 ;  /* 0x0000000e1a0c7224 */ /* 0x040fe400078e020c */
[----:B------:R-:W-:Y:S02]  /*26980*/  @!P5 IMAD.MOV R7, RZ, RZ, -R7 ;  /* 0x000000ffff07d224 */ /* 0x000fe400078e0a07 */
[----:B------:R-:W-:Y:S01]  /*26990*/  @!P1 IMAD.MOV R8, RZ, RZ, -R8 ;  /* 0x000000ffff089224 */ /* 0x000fe200078e0a08 */
[----:B------:R-:W-:-:S13]  /*269a0*/  ISETP.GT.U32.AND P1, PT, R26, R12, PT ;  /* 0x0000000c1a00720c */ /* 0x000fda0003f24070 */
[----:B------:R-:W-:Y:S01]  /*269b0*/  @!P1 IMAD.IADD R12, R12, 0x1, -R26 ;  /* 0x000000010c0c9824 */ /* 0x000fe200078e0a1a */
[----:B------:R-:W-:Y:S02]  /*269c0*/  ISETP.GE.AND P6, PT, R27, RZ, PT ;  /* 0x000000ff1b00720c */ /* 0x000fe40003fc6270 */
[----:B--2---:R-:W-:Y:S02]  /*269d0*/  IABS R11, R23 ;  /* 0x00000017000b7213 */ /* 0x004fe40000000000 */
[----:B------:R-:W-:Y:S02]  /*269e0*/  ISETP.GE.AND P2, PT, R23, RZ, PT ;  /* 0x000000ff1700720c */ /* 0x000fe40003f46270 */
[----:B------:R-:W2:Y:S01]  /*269f0*/  LDL.LU R23, [R1+0xb64] ;  /* 0x000b640001177983 */ /* 0x000ea20000300800 */
[----:B------:R-:W-:-:S03]  /*26a00*/  IMAD.HI.U32 R4, R0, R11, RZ ;  /* 0x0000000b00047227 */ /* 0x000fc600078e00ff */
[----:B------:R-:W2:Y:S01]  /*26a10*/  LDL.LU R21, [R1+0xb68] ;  /* 0x000b680001157983 */ /* 0x000ea20000300800 */
[----:B------:R-:W-:-:S03]  /*26a20*/  IMAD.MOV R4, RZ, RZ, -R4 ;  /* 0x000000ffff047224 */ /* 0x000fc600078e0a04 */
[----:B------:R-:W2:Y:S01]  /*26a30*/  LDL.LU R20, [R1+0xb6c] ;  /* 0x000b6c0001147983 */ /* 0x000ea20000300800 */
[----:B------:R-:W-:-:S05]  /*26a40*/  IMAD R11, R26, R4, R11 ;  /* 0x000000041a0b7224 */ /* 0x000fca00078e020b */
[----:B------:R-:W-:-:S13]  /*26a50*/  ISETP.GT.U32.AND P0, PT, R26, R11, PT ;  /* 0x0000000b1a00720c */ /* 0x000fda0003f04070 */
[----:B------:R-:W-:Y:S01]  /*26a60*/  @!P0 IMAD.IADD R11, R11, 0x1, -R26 ;  /* 0x000000010b0b8824 */ /* 0x000fe200078e0a1a */
[----:B------:R-:W-:-:S04]  /*26a70*/  ISETP.GT.U32.AND P0, PT, R26, R10, PT ;  /* 0x0000000a1a00720c */ /* 0x000fc80003f04070 */
[----:B------:R-:W-:Y:S02]  /*26a80*/  ISETP.GT.U32.AND P5, PT, R26, R11, PT ;  /* 0x0000000b1a00720c */ /* 0x000fe40003fa4070 */
[----:B---3--:R-:W-:Y:S02]  /*26a90*/  IABS R4, R28 ;  /* 0x0000001c00047213 */ /* 0x008fe40000000000 */
[----:B----4-:R-:W-:-:S03]  /*26aa0*/  IABS R6, R3 ;  /* 0x0000000300067213 */ /* 0x010fc60000000000 */
[----:B------:R-:W-:-:S04]  /*26ab0*/  IMAD.HI.U32 R13, R0, R4, RZ ;  /* 0x00000004000d7227 */ /* 0x000fc800078e00ff */
[----:B------:R-:W-:-:S04]  /*26ac0*/  IMAD.HI.U32 R9, R0, R6, RZ ;  /* 0x0000000600097227 */ /* 0x000fc800078e00ff */
[----:B------:R-:W-:Y:S02]  /*26ad0*/  IMAD.MOV R2, RZ, RZ, -R13 ;  /* 0x000000ffff027224 */ /* 0x000fe400078e0a0d */
[----:B------:R-:W-:Y:S02]  /*26ae0*/  IMAD.MOV R13, RZ, RZ, -R9 ;  /* 0x000000ffff0d7224 */ /* 0x000fe400078e0a09 */
[----:B------:R-:W-:Y:S02]  /*26af0*/  IMAD.MOV.U32 R9, RZ, RZ, R5 ;  /* 0x000000ffff097224 */ /* 0x000fe400078e0005 */
[--C-:B------:R-:W-:Y:S02]  /*26b00*/  @!P0 IMAD.IADD R10, R10, 0x1, -R26.reuse ;  /* 0x000000010a0a8824 */ /* 0x100fe400078e0a1a */
[----:B------:R-:W-:Y:S02]  /*26b10*/  @!P4 IMAD.MOV R9, RZ, RZ, -R9 ;  /* 0x000000ffff09c224 */ /* 0x000fe400078e0a09 */
[----:B------:R-:W-:Y:S01]  /*26b20*/  @!P5 IMAD.IADD R11, R11, 0x1, -R26 ;  /* 0x000000010b0bd824 */ /* 0x000fe200078e0a1a */
[----:B------:R0:W-:Y:S01]  /*26b30*/  STL [R1+0x70], R7 ;  /* 0x0000700701007387 */ /* 0x0001e20000100800 */
[----:B------:R-:W-:Y:S01]  /*26b40*/  @!P3 IMAD.MOV R10, RZ, RZ, -R10 ;  /* 0x000000ffff0ab224 */ /* 0x000fe200078e0a0a */
[----:B------:R-:W-:Y:S01]  /*26b50*/  ISETP.GE.AND P1, PT, R3, RZ, PT ;  /* 0x000000ff0300720c */ /* 0x000fe20003f26270 */
[----:B------:R-:W-:Y:S01]  /*26b60*/  @!P2 IMAD.MOV R11, RZ, RZ, -R11 ;  /* 0x000000ffff0ba224 */ /* 0x000fe200078e0a0b */
[----:B------:R1:W-:Y:S01]  /*26b70*/  STL [R1+0x752c], R8 ;  /* 0x00752c0801007387 */ /* 0x0003e20000100800 */
[----:B------:R-:W-:-:S03]  /*26b80*/  ISETP.GE.AND P0, PT, R28, RZ, PT ;  /* 0x000000ff1c00720c */ /* 0x000fc60003f06270 */
[----:B------:R-:W-:Y:S04]  /*26b90*/  STL [R1+0x7530], R9 ;  /* 0x0075300901007387 */ /* 0x000fe80000100800 */
[----:B------:R-:W3:Y:S04]  /*26ba0*/  LDL.LU R3, [R1+0xb70] ;  /* 0x000b700001037983 */ /* 0x000ee80000300800 */
[----:B------:R-:W4:Y:S04]  /*26bb0*/  LDL.LU R29, [R1+0xb74] ;  /* 0x000b7400011d7983 */ /* 0x000f280000300800 */
[----:B------:R-:W4:Y:S01]  /*26bc0*/  LDL.LU R28, [R1+0xb78] ;  /* 0x000b7800011c7983 */ /* 0x000f220000300800 */
[----:B-----5:R-:W-:-:S02]  /*26bd0*/  IABS R5, R25 ;  /* 0x0000001900057213 */ /* 0x020fc40000000000 */
[----:B------:R-:W-:Y:S01]  /*26be0*/  ISETP.GE.AND P2, PT, R25, RZ, PT ;  /* 0x000000ff1900720c */ /* 0x000fe20003f46270 */
[----:B------:R-:W-:Y:S04]  /*26bf0*/  STL [R1+0x7534], R10 ;  /* 0x0075340a01007387 */ /* 0x000fe80000100800 */
[----:B------:R-:W-:Y:S04]  /*26c00*/  STL [R1+0x7538], R11 ;  /* 0x0075380b01007387 */ /* 0x000fe80000100800 */
[----:B------:R-:W5:Y:S04]  /*26c10*/  LDL R25, [R1+0xb84] ;  /* 0x000b840001197983 */ /* 0x000f680000100800 */
[----:B------:R-:W4:Y:S01]  /*26c20*/  LDL R27, [R1+0xb80] ;  /* 0x000b8000011b7983 */ /* 0x000f220000100800 */
[----:B------:R-:W-:-:S02]  /*26c30*/  IMAD R4, R26, R2, R4 ;  /* 0x000000021a047224 */ /* 0x000fc400078e0204 */
[C---:B------:R-:W-:Y:S01]  /*26c40*/  IMAD R2, R26.reuse, R13, R6 ;  /* 0x0000000d1a027224 */ /* 0x040fe200078e0206 */
[----:B------:R-:W4:Y:S04]  /*26c50*/  LDL R24, [R1+0xb7c] ;  /* 0x000b7c0001187983 */ /* 0x000f280000100800 */
        /* <DEDUP_REMOVED lines=8> */
[----:B------:R-:W-:-:S08]  /*26ce0*/  IMAD R5, R26, R15, R5 ;  /* 0x0000000f1a057224 */ /* 0x000fd000078e0205 */
[----:B------:R-:W-:Y:S01]  /*26cf0*/  @!P5 IMAD.IADD R2, R2, 0x1, -R26 ;  /* 0x000000010202d824 */ /* 0x000fe200078e0a1a */
[----:B------:R-:W-:-:S03]  /*26d00*/  ISETP.GT.U32.AND P3, PT, R26, R4, PT ;  /* 0x000000041a00720c */ /* 0x000fc60003f64070 */
[----:B------:R-:W-:Y:S01]  /*26d10*/  @!P4 IMAD.IADD R12, R12, 0x1, -R26 ;  /* 0x000000010c0cc824 */ /* 0x000fe200078e0a1a */
[----:B------:R-:W-:-:S03]  /*26d20*/  ISETP.GT.U32.AND P4, PT, R26, R5, PT ;  /* 0x000000051a00720c */ /* 0x000fc60003f84070 */
[----:B------:R-:W-:-:S06]  /*26d30*/  @!P6 IMAD.MOV R12, RZ, RZ, -R12 ;  /* 0x000000ffff0ce224 */ /* 0x000fcc00078e0a0c */
[----:B------:R-:W-:-:S04]  /*26d40*/  @!P3 IMAD.IADD R4, R4, 0x1, -R26 ;  /* 0x000000010404b824 */ /* 0x000fc800078e0a1a */
[----:B------:R-:W-:Y:S02]  /*26d50*/  @!P4 IMAD.IADD R5, R5, 0x1, -R26 ;  /* 0x000000010505c824 */ /* 0x000fe400078e0a1a */
[----:B------:R-:W-:-:S03]  /*26d60*/  @!P0 IMAD.MOV R4, RZ, RZ, -R4 ;  /* 0x000000ffff048224 */ /* 0x000fc600078e0a04 */
[----:B------:R-:W-:Y:S01]  /*26d70*/  ISETP.GT.U32.AND P6, PT, R26, R5, PT ;  /* 0x000000051a00720c */ /* 0x000fe20003fc4070 */
[----:B0-----:R-:W-:-:S04]  /*26d80*/  IMAD.MOV.U32 R7, RZ, RZ, R2 ;  /* 0x000000ffff077224 */ /* 0x001fc800078e0002 */
[----:B------:R-:W-:-:S08]  /*26d90*/  @!P1 IMAD.MOV R7, RZ, RZ, -R7 ;  /* 0x000000ffff079224 */ /* 0x000fd000078e0a07 */
[----:B------:R-:W-:Y:S01]  /*26da0*/  @!P6 IMAD.IADD R5, R5, 0x1, -R26 ;  /* 0x000000010505e824 */ /* 0x000fe200078e0a1a */
[----:B--2---:R-:W-:Y:S02]  /*26db0*/  IABS R13, R23 ;  /* 0x00000017000d7213 */ /* 0x004fe40000000000 */
[----:B------:R-:W-:-:S03]  /*26dc0*/  IABS R14, R21 ;  /* 0x00000015000e7213 */ /* 0x000fc60000000000 */
[----:B------:R-:W-:-:S04]  /*26dd0*/  IMAD.HI.U32 R16, R0, R13, RZ ;  /* 0x0000000d00107227 */ /* 0x000fc800078e00ff */
[----:B------:R-:W-:Y:S02]  /*26de0*/  IMAD.MOV R16, RZ, RZ, -R16 ;  /* 0x000000ffff107224 */ /* 0x000fe400078e0a10 */
[----:B------:R-:W-:Y:S01]  /*26df0*/  IMAD.HI.U32 R6, R0, R14, RZ ;  /* 0x0000000e00067227 */ /* 0x000fe200078e00ff */
[----:B------:R-:W-:-:S03]  /*26e00*/  IABS R15, R20 ;  /* 0x00000014000f7213 */ /* 0x000fc60000000000 */
[----:B------:R-:W-:Y:S02]  /*26e10*/  IMAD R13, R26, R16, R13 ;  /* 0x000000101a0d7224 */ /* 0x000fe400078e020d */
[----:B------:R-:W-:-:S03]  /*26e20*/  IMAD.MOV R6, RZ, RZ, -R6 ;  /* 0x000000ffff067224 */ /* 0x000fc600078e0a06 */
[C---:B------:R-:W-:Y:S01]  /*26e30*/  ISETP.GT.U32.AND P5, PT, R26.reuse, R13, PT ;  /* 0x0000000d1a00720c */ /* 0x040fe20003fa4070 */
[----:B------:R-:W-:Y:S02]  /*26e40*/  IMAD R14, R26, R6, R14 ;  /* 0x000000061a0e7224 */ /* 0x000fe400078e020e */
[----:B------:R-:W-:-:S04]  /*26e50*/  IMAD.HI.U32 R6, R0, R15, RZ ;  /* 0x0000000f00067227 */ /* 0x000fc800078e00ff */
[----:B------:R-:W-:-:S04]  /*26e60*/  IMAD.MOV R6, RZ, RZ, -R6 ;  /* 0x000000ffff067224 */ /* 0x000fc800078e0a06 */
[----:B------:R-:W-:Y:S02]  /*26e70*/  IMAD R15, R26, R6, R15 ;  /* 0x000000061a0f7224 */ /* 0x000fe400078e020f */
[----:B------:R-:W-:-:S03]  /*26e80*/  @!P5 IMAD.IADD R13, R13, 0x1, -R26 ;  /* 0x000000010d0dd824 */ /* 0x000fc600078e0a1a */
[C---:B------:R-:W-:Y:S02]  /*26e90*/  ISETP.GT.U32.AND P5, PT, R26.reuse, R15, PT ;  /* 0x0000000f1a00720c */ /* 0x040fe40003fa4070 */
[----:B------:R-:W-:Y:S02]  /*26ea0*/  ISETP.GE.AND P3, PT, R23, RZ, PT ;  /* 0x000000ff1700720c */ /* 0x000fe40003f66270 */
[C---:B------:R-:W-:Y:S01]  /*26eb0*/  ISETP.GT.U32.AND P0, PT, R26.reuse, R13, PT ;  /* 0x0000000d1a00720c */ /* 0x040fe20003f04070 */
[----:B------:R-:W2:Y:S08]  /*26ec0*/  LDL R23, [R1+0xb88] ;  /* 0x000b880001177983 */ /* 0x000eb00000100800 */
[--C-:B------:R-:W-:Y:S01]  /*26ed0*/  @!P5 IMAD.IADD R15, R15, 0x1, -R26.reuse ;  /* 0x000000010f0fd824 */ /* 0x100fe200078e0a1a */
[----:B------:R-:W-:Y:S04]  /*26ee0*/  STL [R1+0x753c], R12 ;  /* 0x00753c0c01007387 */ /* 0x000fe80000100800 */
[----:B------:R-:W-:Y:S01]  /*26ef0*/  ISETP.GT.U32.AND P5, PT, R26, R15, PT ;  /* 0x0000000f1a00720c */ /* 0x000fe20003fa4070 */
[----:B------:R-:W-:Y:S01]  /*26f00*/  STL [R1+0x30], R4 ;  /* 0x0000300401007387 */ /* 0x000fe20000100800 */
[----:B------:R-:W-:Y:S01]  /*26f10*/  @!P0 IMAD.IADD R13, R13, 0x1, -R26 ;  /* 0x000000010d0d8824 */ /* 0x000fe200078e0a1a */
[----:B------:R-:W-:-:S02]  /*26f20*/  ISETP.GE.AND P1, PT, R21, RZ, PT ;  /* 0x000000ff1500720c */ /* 0x000fc40003f26270 */
[----:B------:R0:W-:Y:S04]  /*26f30*/  STL [R1+0x34], R7 ;  /* 0x0000340701007387 */ /* 0x0001e80000100800 */
[----:B-1----:R-:W2:Y:S01]  /*26f40*/  LDL.LU R8, [R1+0xb90] ;  /* 0x000b900001087983 */ /* 0x002ea20000300800 */
[----:B------:R-:W-:-:S03]  /*26f50*/  ISETP.GE.AND P6, PT, R20, RZ, PT ;  /* 0x000000ff1400720c */ /* 0x000fc60003fc6270 */
[----:B------:R-:W-:Y:S02]  /*26f60*/  @!P5 IMAD.IADD R15, R15, 0x1, -R26 ;  /* 0x000000010f0fd824 */ /* 0x000fe400078e0a1a */
[----:B0-----:R-:W-:Y:S01]  /*26f70*/  IMAD.MOV.U32 R7, RZ, RZ, R5 ;  /* 0x000000ffff077224 */ /* 0x001fe200078e0005 */
[----:B---3--:R-:W-:Y:S02]  /*26f80*/  IABS R16, R3 ;  /* 0x0000000300107213 */ /* 0x008fe40000000000 */
[----:B------:R-:W-:Y:S02]  /*26f90*/  ISETP.GE.AND P0, PT, R3, RZ, PT ;  /* 0x000000ff0300720c */ /* 0x000fe40003f06270 */
[----:B------:R-:W3:Y:S01]  /*26fa0*/  LDL.LU R3, [R1+0xb98] ;  /* 0x000b980001037983 */ /* 0x000ee20000300800 */
[----:B------:R-:W-:Y:S01]  /*26fb0*/  @!P2 IMAD.MOV R7, RZ, RZ, -R7 ;  /* 0x000000ffff07a224 */ /* 0x000fe200078e0a07 */
[----:B-----5:R-:W-:Y:S02]  /*26fc0*/  IABS R21, R25 ;  /* 0x0000001900157213 */ /* 0x020fe40000000000 */
[----:B------:R-:W5:Y:S01]  /*26fd0*/  LDL R25, [R1+0xb94] ;  /* 0x000b940001197983 */ /* 0x000f620000100800 */
[----:B----4-:R-:W-:-:S03]  /*26fe0*/  IABS R20, R27 ;  /* 0x0000001b00147213 */ /* 0x010fc60000000000 */
[----:B------:R-:W4:Y:S04]  /*26ff0*/  LDL R27, [R1+0xb8c] ;  /* 0x000b8c00011b7983 */ /* 0x000f280000100800 */
[----:B------:R-:W-:Y:S04]  /*27000*/  STL [R1+0x7590], R15 ;  /* 0x0075900f01007387 */ /* 0x000fe80000100800 */
[----:B------:R-:W4:Y:S04]  /*27010*/  LDL.LU R12, [R1+0xb9c] ;  /* 0x000b9c00010c7983 */ /* 0x000f280000300800 */
[----:B------:R-:W4:Y:S04]  /*27020*/  LDL.LU R11, [R1+0xba0] ;  /* 0x000ba000010b7983 */ /* 0x000f280000300800 */
[----:B------:R0:W-:Y:S04]  /*27030*/  STL [R1+0x2c], R7 ;  /* 0x00002c0701007387 */ /* 0x0001e80000100800 */
[----:B0-----:R-:W4:Y:S04]  /*27040*/  LDL.LU R7, [R1+0xba4] ;  /* 0x000ba40001077983 */ /* 0x001f280000300800 */
[----:B------:R-:W4:Y:S01]  /*27050*/  LDL.LU R10, [R1+0xba8] ;  /* 0x000ba800010a7983 */ /* 0x000f220000300800 */
[----:B------:R-:W-:-:S02]  /*27060*/  IABS R17, R29 ;  /* 0x0000001d00117213 */ /* 0x000fc40000000000 */
[----:B------:R-:W-:Y:S01]  /*27070*/  IABS R18, R28 ;  /* 0x0000001c00127213 */ /* 0x000fe20000000000 */
[----:B------:R-:W4:Y:S02]  /*27080*/  LDL R9, [R1+0x12c0] ;  /* 0x0012c00001097983 */ /* 0x000f240000100800 */
[----:B------:R-:W-:-:S04]  /*27090*/  IMAD.HI.U32 R2, R0, R17, RZ ;  /* 0x0000001100027227 */ /* 0x000fc800078e00ff */
[----:B------:R-:W-:Y:S02]  /*270a0*/  IMAD.MOV R2, RZ, RZ, -R2 ;  /* 0x000000ffff027224 */ /* 0x000fe400078e0a02 */
[----:B------:R-:W-:-:S04]  /*270b0*/  IMAD.HI.U32 R4, R0, R18, RZ ;  /* 0x0000001200047227 */ /* 0x000fc800078e00ff */
[----:B------:R-:W-:Y:S02]  /*270c0*/  IMAD R17, R26, R2, R17 ;  /* 0x000000021a117224 */ /* 0x000fe400078e0211 */
[----:B------:R-:W-:-:S04]  /*270d0*/  IMAD.MOV R4, RZ, RZ, -R4 ;  /* 0x000000ffff047224 */ /* 0x000fc800078e0a04 */
[----:B------:R-:W-:Y:S02]  /*270e0*/  IMAD R18, R26, R4, R18 ;  /* 0x000000041a127224 */ /* 0x000fe400078e0212 */
[----:B------:R-:W-:-:S04]  /*270f0*/  IMAD.HI.U32 R4, R0, R21, RZ ;  /* 0x0000001500047227 */ /* 0x000fc800078e00ff */
[----:B------:R-:W-:-:S04]  /*27100*/  IMAD.MOV R4, RZ, RZ, -R4 ;  /* 0x000000ffff047224 */ /* 0x000fc800078e0a04 */
[----:B------:R-:W-:Y:S01]  /*27110*/  IMAD R21, R26, R4, R21 ;  /* 0x000000041a157224 */ /* 0x000fe200078e0215 */
[----:B--2---:R-:W-:-:S05]  /*27120*/  IABS R22, R23 ;  /* 0x0000001700167213 */ /* 0x004fca0000000000 */
[----:B------:R-:W-:-:S04]  /*27130*/  IMAD.HI.U32 R2, R0, R22, RZ ;  /* 0x0000001600027227 */ /* 0x000fc800078e00ff */
[----:B------:R-:W-:Y:S02]  /*27140*/  IMAD.MOV R2, RZ, RZ, -R2 ;  /* 0x000000ffff027224 */ /* 0x000fe400078e0a02 */
[----:B------:R-:W-:-:S04]  /*27150*/  IMAD.HI.U32 R23, R0, R20, RZ ;  /* 0x0000001400177227 */ /* 0x000fc800078e00ff */
[----:B------:R-:W-:Y:S02]  /*27160*/  IMAD R22, R26, R2, R22 ;  /* 0x000000021a167224 */ /* 0x000fe400078e0216 */
[----:B------:R-:W-:-:S04]  /*27170*/  IMAD.MOV R5, RZ, RZ, -R23 ;  /* 0x000000ffff057224 */ /* 0x000fc800078e0a17 */
[----:B------:R-:W-:Y:S01]  /*27180*/  IMAD R20, R26, R5, R20 ;  /* 0x000000051a147224 */ /* 0x000fe200078e0214 */
[----:B------:R-:W-:Y:S01]  /*27190*/  STL [R1+0x758c], R8 ;  /* 0x00758c0801007387 */ /* 0x000fe20000100800 */
[----:B---3--:R-:W-:-:S05]  /*271a0*/  IABS R2, R3 ;  /* 0x0000000300027213 */ /* 0x008fca0000000000 */
[----:B------:R-:W-:-:S04]  /*271b0*/  IMAD.HI.U32 R4, R0, R2, RZ ;  /* 0x0000000200047227 */ /* 0x000fc800078e00ff */
[----:B------:R-:W-:Y:S01]  /*271c0*/  IMAD.MOV R4, RZ, RZ, -R4 ;  /* 0x000000ffff047224 */ /* 0x000fe200078e0a04 */
[----:B-----5:R-:W-:-:S05]  /*271d0*/  IABS R25, R25 ;  /* 0x0000001900197213 */ /* 0x020fca0000000000 */
[----:B------:R-:W-:-:S04]  /*271e0*/  IMAD.HI.U32 R5, R0, R25, RZ ;  /* 0x0000001900057227 */ /* 0x000fc800078e00ff */
[----:B------:R-:W-:Y:S02]  /*271f0*/  IMAD.MOV R5, RZ, RZ, -R5 ;  /* 0x000000ffff057224 */ /* 0x000fe400078e0a05 */
[C---:B------:R-:W-:Y:S02]  /*27200*/  IMAD R2, R26.reuse, R4, R2 ;  /* 0x000000041a027224 */ /* 0x040fe400078e0202 */
[----:B------:R-:W-:Y:S01]  /*27210*/  IMAD R25, R26, R5, R25 ;  /* 0x000000051a197224 */ /* 0x000fe200078e0219 */
[----:B------:R0:W-:Y:S01]  /*27220*/  STL [R1+0x7594], R3 ;  /* 0x0075940301007387 */ /* 0x0001e20000100800 */
[----:B----4-:R-:W-:Y:S02]  /*27230*/  IABS R4, R7 ;  /* 0x0000000700047213 */ /* 0x010fe40000000000 */
[----:B------:R-:W-:-:S03]  /*27240*/  IABS R5, R10 ;  /* 0x0000000a00057213 */ /* 0x000fc60000000000 */
[----:B0-----:R-:W-:-:S04]  /*27250*/  IMAD.HI.U32 R3, R0, R4, RZ ;  /* 0x0000000400037227 */ /* 0x001fc800078e00ff */
[----:B------:R-:W-:-:S04]  /*27260*/  IMAD.HI.U32 R15, R0, R5, RZ ;  /* 0x00000005000f7227 */ /* 0x000fc800078e00ff */
[----:B------:R-:W-:Y:S02]  /*27270*/  IMAD.MOV R3, RZ, RZ, -R3 ;  /* 0x000000ffff037224 */ /* 0x000fe400078e0a03 */
[----:B------:R-:W-:Y:S02]  /*27280*/  IMAD.MOV R15, RZ, RZ, -R15 ;  /* 0x000000ffff0f7224 */ /* 0x000fe400078e0a0f */
[C---:B------:R-:W-:Y:S02]  /*27290*/  IMAD R4, R26.reuse, R3, R4 ;  /* 0x000000031a047224 */ /* 0x040fe400078e0204 */
[----:B------:R-:W2:Y:S01]  /*272a0*/  LDL.LU R3, [R1+0x7594] ;  /* 0x0075940001037983 */ /* 0x000ea20000300800 */
[----:B------:R-:W-:-:S03]  /*272b0*/  IMAD R5, R26, R15, R5 ;  /* 0x0000000f1a057224 */ /* 0x000fc600078e0205 */
[----:B------:R-:W3:Y:S01]  /*272c0*/  LDL.LU R15, [R1+0x7590] ;  /* 0x00759000010f7983 */ /* 0x000ee20000300800 */
[----:B------:R-:W-:Y:S01]  /*272d0*/  ISETP.GT.U32.AND P4, PT, R26, R14, PT ;  /* 0x0000000e1a00720c */ /* 0x000fe20003f84070 */
[----:B------:R-:W-:-:S12]  /*272e0*/  IMAD.HI.U32 R6, R0, R16, RZ ;  /* 0x0000001000067227 */ /* 0x000fd800078e00ff */
[----:B------:R-:W-:-:S05]  /*272f0*/  @!P4 IMAD.IADD R14, R14, 0x1, -R26 ;  /* 0x000000010e0ec824 */ /* 0x000fca00078e0a1a */
[----:B------:R-:W-:Y:S01]  /*27300*/  ISETP.GT.U32.AND P4, PT, R26, R14, PT ;  /* 0x0000000e1a00720c */ /* 0x000fe20003f84070 */
[----:B------:R-:W-:-:S04]  /*27310*/  IMAD.MOV R6, RZ, RZ, -R6 ;  /* 0x000000ffff067224 */ /* 0x000fc800078e0a06 */
[----:B------:R-:W-:-:S08]  /*27320*/  IMAD R16, R26, R6, R16 ;  /* 0x000000061a107224 */ /* 0x000fd000078e0210 */
[----:B------:R-:W-:Y:S01]  /*27330*/  @!P4 IMAD.IADD R14, R14, 0x1, -R26 ;  /* 0x000000010e0ec824 */ /* 0x000fe200078e0a1a */
[C---:B------:R-:W-:Y:S02]  /*27340*/  ISETP.GT.U32.AND P4, PT, R26.reuse, R16, PT ;  /* 0x000000101a00720c */ /* 0x040fe40003f84070 */
[----:B------:R-:W-:-:S11]  /*27350*/  ISETP.GT.U32.AND P5, PT, R26, R17, PT ;  /* 0x000000111a00720c */ /* 0x000fd60003fa4070 */
[--C-:B------:R-:W-:Y:S01]  /*27360*/  @!P4 IMAD.IADD R16, R16, 0x1, -R26.reuse ;  /* 0x000000011010c824 */ /* 0x100fe200078e0a1a */
[----:B------:R-:W-:Y:S01]  /*27370*/  ISETP.GT.U32.AND P4, PT, R26, R18, PT ;  /* 0x000000121a00720c */ /* 0x000fe20003f84070 */
[----:B------:R-:W-:-:S05]  /*27380*/  @!P5 IMAD.IADD R17, R17, 0x1, -R26 ;  /* 0x000000011111d824 */ /* 0x000fca00078e0a1a */
[----:B------:R-:W-:-:S07]  /*27390*/  ISETP.GT.U32.AND P2, PT, R26, R17, PT ;  /* 0x000000111a00720c */ /* 0x000fce0003f44070 */
[----:B------:R-:W-:-:S05]  /*273a0*/  @!P4 IMAD.IADD R18, R18, 0x1, -R26 ;  /* 0x000000011212c824 */ /* 0x000fca00078e0a1a */
[C---:B------:R-:W-:Y:S02]  /*273b0*/  ISETP.GT.U32.AND P4, PT, R26.reuse, R18, PT ;  /* 0x000000121a00720c */ /* 0x040fe40003f84070 */
[----:B------:R-:W-:Y:S02]  /*273c0*/  IABS R19, R24 ;  /* 0x0000001800137213 */ /* 0x000fe40000000000 */
[----:B------:R-:W-:Y:S01]  /*273d0*/  IABS R23, R27 ;  /* 0x0000001b00177213 */ /* 0x000fe20000000000 */
[----:B------:R-:W-:Y:S01]  /*273e0*/  @!P2 IMAD.IADD R17, R17, 0x1, -R26 ;  /* 0x000000011111a824 */ /* 0x000fe200078e0a1a */
[----:B------:R-:W-:Y:S01]  /*273f0*/  ISETP.GT.U32.AND P2, PT, R26, R20, PT ;  /* 0x000000141a00720c */ /* 0x000fe20003f44070 */
[----:B------:R-:W-:-:S04]  /*27400*/  IMAD.HI.U32 R6, R0, R19, RZ ;  /* 0x0000001300067227 */ /* 0x000fc800078e00ff */
[----:B------:R-:W-:-:S04]  /*27410*/  IMAD.HI.U32 R27, R0, R23, RZ ;  /* 0x00000017001b7227 */ /* 0x000fc800078e00ff */
[----:B------:R-:W-:Y:S01]  /*27420*/  @!P4 IMAD.IADD R18, R18, 0x1, -R26 ;  /* 0x000000011212c824 */ /* 0x000fe200078e0a1a */
[C---:B------:R-:W-:Y:S01]  /*27430*/  ISETP.GT.U32.AND P4, PT, R26.reuse, R21, PT ;  /* 0x000000151a00720c */ /* 0x040fe20003f84070 */
[----:B------:R-:W-:Y:S01]  /*27440*/  IMAD.MOV R6, RZ, RZ, -R6 ;  /* 0x000000ffff067224 */ /* 0x000fe200078e0a06 */
[----:B------:R-:W-:Y:S01]  /*27450*/  IABS R24, R8 ;  /* 0x0000000800187213 */ /* 0x000fe20000000000 */
[----:B------:R-:W-:Y:S02]  /*27460*/  IMAD.MOV R27, RZ, RZ, -R27 ;  /* 0x000000ffff1b7224 */ /* 0x000fe400078e0a1b */
[C---:B------:R-:W-:Y:S02]  /*27470*/  IMAD R19, R26.reuse, R6, R19 ;  /* 0x000000061a137224 */ /* 0x040fe400078e0213 */
[----:B------:R-:W-:Y:S01]  /*27480*/  IMAD R23, R26, R27, R23 ;  /* 0x0000001b1a177224 */ /* 0x000fe200078e0217 */
[----:B------:R-:W-:Y:S01]  /*27490*/  IABS R27, R12 ;  /* 0x0000000c001b7213 */ /* 0x000fe20000000000 */
[----:B------:R-:W-:-:S04]  /*274a0*/  IMAD.HI.U32 R6, R0, R24, RZ ;  /* 0x0000001800067227 */ /* 0x000fc800078e00ff */
[--C-:B------:R-:W-:Y:S01]  /*274b0*/  @!P2 IMAD.IADD R20, R20, 0x1, -R26.reuse ;  /* 0x000000011414a824 */ /* 0x100fe200078e0a1a */
[----:B------:R-:W-:Y:S01]  /*274c0*/  ISETP.GE.AND P2, PT, R29, RZ, PT ;  /* 0x000000ff1d00720c */ /* 0x000fe20003f46270 */
[----:B------:R-:W-:Y:S01]  /*274d0*/  @!P4 IMAD.IADD R21, R21, 0x1, -R26 ;  /* 0x000000011515c824 */ /* 0x000fe200078e0a1a */
[----:B------:R-:W-:Y:S01]  /*274e0*/  ISETP.GE.AND P4, PT, R28, RZ, PT ;  /* 0x000000ff1c00720c */ /* 0x000fe20003f86270 */
[----:B------:R-:W-:Y:S01]  /*274f0*/  IMAD.MOV R6, RZ, RZ, -R6 ;  /* 0x000000ffff067224 */ /* 0x000fe200078e0a06 */
[----:B------:R-:W-:Y:S01]  /*27500*/  IABS R28, R11 ;  /* 0x0000000b001c7213 */ /* 0x000fe20000000000 */
[----:B------:R-:W-:Y:S01]  /*27510*/  IMAD.HI.U32 R29, R0, R27, RZ ;  /* 0x0000001b001d7227 */ /* 0x000fe200078e00ff */
[----:B------:R-:W-:-:S03]  /*27520*/  ISETP.GT.U32.AND P5, PT, R26, R16, PT ;  /* 0x000000101a00720c */ /* 0x000fc60003fa4070 */
[----:B------:R-:W-:Y:S01]  /*27530*/  IMAD R24, R26, R6, R24 ;  /* 0x000000061a187224 */ /* 0x000fe200078e0218 */
[----:B------:R-:W-:Y:S01]  /*27540*/  IABS R6, R9 ;  /* 0x0000000900067213 */ /* 0x000fe20000000000 */
[----:B------:R-:W-:Y:S02]  /*27550*/  IMAD.MOV R8, RZ, RZ, -R29 ;  /* 0x000000ffff087224 */ /* 0x000fe400078e0a1d */
[----:B------:R-:W-:-:S04]  /*27560*/  IMAD.HI.U32 R29, R0, R28, RZ ;  /* 0x0000001c001d7227 */ /* 0x000fc800078e00ff */
[----:B------:R-:W-:Y:S02]  /*27570*/  IMAD R27, R26, R8, R27 ;  /* 0x000000081a1b7224 */ /* 0x000fe400078e021b */
[----:B------:R-:W-:Y:S02]  /*27580*/  IMAD.MOV R29, RZ, RZ, -R29 ;  /* 0x000000ffff1d7224 */ /* 0x000fe400078e0a1d */
[----:B------:R-:W-:-:S04]  /*27590*/  IMAD.HI.U32 R8, R0, R6, RZ ;  /* 0x0000000600087227 */ /* 0x000fc800078e00ff */
[----:B------:R-:W-:Y:S02]  /*275a0*/  @!P3 IMAD.MOV R13, RZ, RZ, -R13 ;  /* 0x000000ffff0db224 */ /* 0x000fe400078e0a0d */
[----:B------:R-:W-:Y:S02]  /*275b0*/  IMAD R0, R26, R29, R28 ;  /* 0x0000001d1a007224 */ /* 0x000fe400078e021c */
[----:B------:R-:W-:Y:S02]  /*275c0*/  IMAD.MOV R28, RZ, RZ, -R8 ;  /* 0x000000ffff1c7224 */ /* 0x000fe400078e0a08 */
[----:B------:R-:W-:Y:S01]  /*275d0*/  @!P1 IMAD.MOV R14, RZ, RZ, -R14 ;  /* 0x000000ffff0e9224 */ /* 0x000fe200078e0a0e */
[----:B------:R-:W4:Y:S01]  /*275e0*/  LDL.LU R8, [R1+0x758c] ;  /* 0x00758c0001087983 */ /* 0x000f220000300800 */
[----:B------:R-:W-:-:S03]  /*275f0*/  @!P5 IMAD.IADD R16, R16, 0x1, -R26 ;  /* 0x000000011010d824 */ /* 0x000fc600078e0a1a */
[----:B------:R-:W5:Y:S04]  /*27600*/  LDL.LU R29, [R1+0xb8c] ;  /* 0x000b8c00011d7983 */ /* 0x000f680000300800 */
[----:B------:R0:W-:Y:S01]  /*27610*/  STL [R1+0x7540], R13 ;  /* 0x0075400d01007387 */ /* 0x0001e20000100800 */
[----:B------:R-:W-:-:S03]  /*27620*/  @!P0 IMAD.MOV R16, RZ, RZ, -R16 ;  /* 0x000000ffff108224 */ /* 0x000fc600078e0a10 */
[----:B0-----:R-:W2:Y:S04]  /*27630*/  LDL.LU R13, [R1+0xb88] ;  /* 0x000b8800010d7983 */ /* 0x001ea80000300800 */
[----:B------:R0:W-:Y:S04]  /*27640*/  STL [R1+0x7544], R14 ;  /* 0x0075440e01007387 */ /* 0x0001e80000100800 */
[----:B0-----:R-:W5:Y:S01]  /*27650*/  LDL.LU R14, [R1+0xb84] ;  /* 0x000b8400010e7983 */ /* 0x001f620000300800 */
[----:B---3--:R-:W-:-:S05]  /*27660*/  @!P6 IMAD.MOV R15, RZ, RZ, -R15 ;  /* 0x000000ffff0fe224 */ /* 0x008fca00078e0a0f */
[----:B------:R0:W-:Y:S04]  /*27670*/  STL [R1+0x7548], R15 ;  /* 0x0075480f01007387 */ /* 0x0001e80000100800 */
[----:B0-----:R-:W3:Y:S04]  /*27680*/  LDL.LU R15, [R1+0xb80] ;  /* 0x000b8000010f7983 */ /* 0x001ee80000300800 */
[----:B------:R0:W-:Y:S04]  /*27690*/  STL [R1+0x754c], R16 ;  /* 0x00754c1001007387 */ /* 0x0001e80000100800 */
[----:B0-----:R-:W3:Y:S01]  /*276a0*/  LDL.LU R16, [R1+0xb7c] ;  /* 0x000b7c0001107983 */ /* 0x001ee20000300800 */
[----:B------:R-:W-:-:S13]  /*276b0*/  ISETP.GT.U32.AND P5, PT, R26, R19, PT ;  /* 0x000000131a00720c */ /* 0x000fda0003fa4070 */
[----:B------:R-:W-:Y:S01]  /*276c0*/  @!P5 IMAD.IADD R19, R19, 0x1, -R26 ;  /* 0x000000011313d824 */ /* 0x000fe200078e0a1a */
[----:B------:R-:W-:-:S13]  /*276d0*/  ISETP.GT.U32.AND P5, PT, R26, R22, PT ;  /* 0x000000161a00720c */ /* 0x000fda0003fa4070 */
[----:B------:R-:W-:Y:S01]  /*276e0*/  @!P5 IMAD.IADD R22, R22, 0x1, -R26 ;  /* 0x000000011616d824 */ /* 0x000fe200078e0a1a */
[C---:B------:R-:W-:Y:S02]  /*276f0*/  ISETP.GT.U32.AND P5, PT, R26.reuse, R23, PT ;  /* 0x000000171a00720c */ /* 0x040fe40003fa4070 */
[----:B------:R-:W-:-:S11]  /*27700*/  ISETP.GT.U32.AND P3, PT, R26, R19, PT ;  /* 0x000000131a00720c */ /* 0x000fd60003f64070 */
[--C-:B------:R-:W-:Y:S01]  /*27710*/  @!P5 IMAD.IADD R23, R23, 0x1, -R26.reuse ;  /* 0x000000011717d824 */ /* 0x100fe200078e0a1a */
[C---:B------:R-:W-:Y:S02]  /*27720*/  ISETP.GT.U32.AND P5, PT, R26.reuse, R24, PT ;  /* 0x000000181a00720c */ /* 0x040fe40003fa4070 */
[C---:B------:R-:W-:Y:S01]  /*27730*/  ISETP.GT.U32.AND P1, PT, R26.reuse, R20, PT ;  /* 0x000000141a00720c */ /* 0x040fe20003f24070 */
[----:B------:R-:W-:Y:S01]  /*27740*/  @!P2 IMAD.MOV R17, RZ, RZ, -R17 ;  /* 0x000000ffff11a224 */ /* 0x000fe200078e0a11 */
[C---:B------:R-:W-:Y:S02]  /*27750*/  ISETP.GT.U32.AND P0, PT, R26.reuse, R22, PT ;  /* 0x000000161a00720c */ /* 0x040fe40003f04070 */
[----:B------:R-:W-:Y:S01]  /*27760*/  ISETP.GT.U32.AND P2, PT, R26, R23, PT ;  /* 0x000000171a00720c */ /* 0x000fe20003f44070 */
[----:B------:R-:W-:-:S06]  /*27770*/  @!P3 IMAD.IADD R19, R19, 0x1, -R26 ;  /* 0x000000011313b824 */ /* 0x000fcc00078e0a1a */
[--C-:B------:R-:W-:Y:S01]  /*27780*/  @!P5 IMAD.IADD R24, R24, 0x1, -R26.reuse ;  /* 0x000000011818d824 */ /* 0x100fe200078e0a1a */
[C---:B------:R-:W-:Y:S02]  /*27790*/  ISETP.GT.U32.AND P5, PT, R26.reuse, R21, PT ;  /* 0x000000151a00720c */ /* 0x040fe40003fa4070 */
[----:B------:R-:W-:Y:S01]  /*277a0*/  ISETP.GT.U32.AND P3, PT, R26, R2, PT ;  /* 0x000000021a00720c */ /* 0x000fe20003f64070 */
[--C-:B------:R-:W-:Y:S01]  /*277b0*/  @!P1 IMAD.IADD R20, R20, 0x1, -R26.reuse ;  /* 0x0000000114149824 */ /* 0x100fe200078e0a1a */
[----:B------:R-:W-:Y:S01]  /*277c0*/  ISETP.GT.U32.AND P6, PT, R26, R24, PT ;  /* 0x000000181a00720c */ /* 0x000fe20003fc4070 */
[--C-:B------:R-:W-:Y:S01]  /*277d0*/  @!P0 IMAD.IADD R22, R22, 0x1, -R26.reuse ;  /* 0x0000000116168824 */ /* 0x100fe200078e0a1a */
[C---:B------:R-:W-:Y:S01]  /*277e0*/  ISETP.GT.U32.AND P1, PT, R26.reuse, R27, PT ;  /* 0x0000001b1a00720c */ /* 0x040fe20003f24070 */
[----:B------:R-:W-:Y:S01]  /*277f0*/  @!P2 IMAD.IADD R23, R23, 0x1, -R26 ;  /* 0x000000011717a824 */ /* 0x000fe200078e0a1a */
[C---:B------:R-:W-:Y:S02]  /*27800*/  ISETP.GT.U32.AND P0, PT, R26.reuse, R4, PT ;  /* 0x000000041a00720c */ /* 0x040fe40003f04070 */
[----:B------:R-:W-:-:S03]  /*27810*/  ISETP.GT.U32.AND P2, PT, R26, R5, PT ;  /* 0x000000051a00720c */ /* 0x000fc60003f44070 */
[--C-:B------:R-:W-:Y:S01]  /*27820*/  @!P5 IMAD.IADD R21, R21, 0x1, -R26.reuse ;  /* 0x000000011515d824 */ /* 0x100fe200078e0a1a */
[----:B------:R-:W-:Y:S01]  /*27830*/  ISETP.GT.U32.AND P5, PT, R26, R0, PT ;  /* 0x000000001a00720c */ /* 0x000fe20003fa4070 */
[--C-:B------:R-:W-:Y:S02]  /*27840*/  @!P3 IMAD.IADD R2, R2, 0x1, -R26.reuse ;  /* 0x000000010202b824 */ /* 0x100fe400078e0a1a */
[--C-:B------:R-:W-:Y:S02]  /*27850*/  @!P6 IMAD.IADD R24, R24, 0x1, -R26.reuse ;  /* 0x000000011818e824 */ /* 0x100fe400078e0a1a */
[----:B------:R-:W-:Y:S02]  /*27860*/  @!P1 IMAD.IADD R27, R27, 0x1, -R26 ;  /* 0x000000011b1b9824 */ /* 0x000fe400078e0a1a */
[----:B------:R-:W-:Y:S02]  /*27870*/  @!P4 IMAD.MOV R18, RZ, RZ, -R18 ;  /* 0x000000ffff12c224 */ /* 0x000fe400078e0a12 */
[----:B------:R-:W-:-:S02]  /*27880*/  @!P0 IMAD.IADD R4, R4, 0x1, -R26 ;  /* 0x0000000104048824 */ /* 0x000fc400078e0a1a */
[--C-:B------:R-:W-:Y:S02]  /*27890*/  @!P2 IMAD.IADD R5, R5, 0x1, -R26.reuse ;  /* 0x000000010505a824 */ /* 0x100fe400078e0a1a */
[----:B------:R-:W-:Y:S01]  /*278a0*/  @!P5 IMAD.IADD R0, R0, 0x1, -R26 ;  /* 0x000000010000d824 */ /* 0x000fe200078e0a1a */
[----:B------:R-:W-:Y:S04]  /*278b0*/  STL [R1+0x7550], R17 ;  /* 0x0075501101007387 */ /* 0x000fe80000100800 */
[----:B------:R-:W-:Y:S01]  /*278c0*/  STL [R1+0x7554], R18 ;  /* 0x0075541201007387 */ /* 0x000fe20000100800 */
[----:B----4-:R-:W-:Y:S02]  /*278d0*/  ISETP.GE.AND P2, PT, R8, RZ, PT ;  /* 0x000000ff0800720c */ /* 0x010fe40003f46270 */
[----:B-----5:R-:W-:-:S02]  /*278e0*/  ISETP.GE.AND P1, PT, R14, RZ, PT ;  /* 0x000000ff0e00720c */ /* 0x020fc40003f26270 */
[----:B--2---:R-:W-:Y:S02]  /*278f0*/  ISETP.GE.AND P5, PT, R13, RZ, PT ;  /* 0x000000ff0d00720c */ /* 0x004fe40003fa6270 */
[----:B------:R-:W-:Y:S01]  /*27900*/  ISETP.GE.AND P0, PT, R29, RZ, PT ;  /* 0x000000ff1d00720c */ /* 0x000fe20003f06270 */
[----:B------:R-:W-:Y:S01]  /*27910*/  IMAD R6, R26, R28, R6 ;  /* 0x0000001c1a067224 */ /* 0x000fe200078e0206 */
[----:B------:R-:W2:Y:S05]  /*27920*/  LDL.LU R29, [R1+0xb94] ;  /* 0x000b9400011d7983 */ /* 0x000eaa0000300800 */
[----:B------:R-:W-:Y:S01]  /*27930*/  @!P2 IMAD.MOV R24, RZ, RZ, -R24 ;  /* 0x000000ffff18a224 */ /* 0x000fe200078e0a18 */
[----:B---3--:R-:W-:-:S02]  /*27940*/  ISETP.GE.AND P3, PT, R15, RZ, PT ;  /* 0x000000ff0f00720c */ /* 0x008fc40003f66270 */
[----:B------:R-:W-:-:S11]  /*27950*/  ISETP.GE.AND P6, PT, R16, RZ, PT ;  /* 0x000000ff1000720c */ /* 0x000fd60003fc6270 */
[----:B------:R-:W-:Y:S01]  /*27960*/  @!P3 IMAD.MOV R20, RZ, RZ, -R20 ;  /* 0x000000ffff14b224 */ /* 0x000fe200078e0a14 */
[C---:B------:R-:W-:Y:S01]  /*27970*/  ISETP.GT.U32.AND P3, PT, R26.reuse, R2, PT ;  /* 0x000000021a00720c */ /* 0x040fe20003f64070 */
[----:B------:R-:W-:Y:S01]  /*27980*/  @!P1 IMAD.MOV R21, RZ, RZ, -R21 ;  /* 0x000000ffff159224 */ /* 0x000fe200078e0a15 */
[----:B------:R-:W-:Y:S01]  /*27990*/  ISETP.GT.U32.AND P4, PT, R26, R25, PT ;  /* 0x000000191a00720c */ /* 0x000fe20003f84070 */
[----:B------:R-:W-:Y:S01]  /*279a0*/  @!P5 IMAD.MOV R22, RZ, RZ, -R22 ;  /* 0x000000ffff16d224 */ /* 0x000fe200078e0a16 */
[----:B------:R-:W0:Y:S01]  /*279b0*/  LDC R8, c[0x0][0x23c] ;  /* 0x00008f00ff087b82 */ /* 0x000e220000000800 */
[----:B------:R-:W-:Y:S02]  /*279c0*/  @!P0 IMAD.MOV R23, RZ, RZ, -R23 ;  /* 0x000000ffff178224 */ /* 0x000fe400078e0a17 */
[----:B------:R-:W-:-:S05]  /*279d0*/  @!P6 IMAD.MOV R19, RZ, RZ, -R19 ;  /* 0x000000ffff13e224 */ /* 0x000fca00078e0a13 */
[----:B------:R-:W-:Y:S01]  /*279e0*/  STL [R1+0x7558], R19 ;  /* 0x0075581301007387 */ /* 0x000fe20000100800 */
[----:B------:R-:W-:-:S03]  /*279f0*/  @!P3 IMAD.IADD R2, R2, 0x1, -R26 ;  /* 0x000000010202b824 */ /* 0x000fc600078e0a1a */
[----:B------:R-:W-:Y:S01]  /*27a00*/  STL [R1+0x755c], R20 ;  /* 0x00755c1401007387 */ /* 0x000fe20000100800 */
[----:B------:R-:W-:-:S03]  /*27a10*/  ISETP.GE.AND P3, PT, R3, RZ, PT ;  /* 0x000000ff0300720c */ /* 0x000fc60003f66270 */
[----:B------:R-:W-:Y:S04]  /*27a20*/  STL [R1+0x7560], R21 ;  /* 0x0075601501007387 */ /* 0x000fe80000100800 */
[----:B------:R-:W-:Y:S04]  /*27a30*/  STL [R1+0x7564], R22 ;  /* 0x0075641601007387 */ /* 0x000fe80000100800 */
[----:B------:R-:W-:Y:S04]  /*27a40*/  STL [R1+0x7568], R23 ;  /* 0x0075681701007387 */ /* 0x000fe80000100800 */
[----:B------:R-:W-:Y:S04]  /*27a50*/  STL [R1+0x7570], R24 ;  /* 0x0075701801007387 */ /* 0x000fe80000100800 */
[----:B------:R-:W3:Y:S01]  /*27a60*/  LDL.LU R3, [R1+0x7588] ;  /* 0x0075880001037983 */ /* 0x000ee20000300800 */
[C---:B------:R-:W-:Y:S01]  /*27a70*/  ISETP.GT.U32.AND P0, PT, R26.reuse, R4, PT ;  /* 0x000000041a00720c */ /* 0x040fe20003f04070 */
[----:B------:R-:W-:Y:S01]  /*27a80*/  @!P4 IMAD.IADD R25, R25, 0x1, -R26 ;  /* 0x000000011919c824 */ /* 0x000fe200078e0a1a */
[----:B------:R-:W-:-:S11]  /*27a90*/  ISETP.GT.U32.AND P4, PT, R26, R6, PT ;  /* 0x000000061a00720c */ /* 0x000fd60003f84070 */
[--C-:B------:R-:W-:Y:S01]  /*27aa0*/  @!P0 IMAD.IADD R4, R4, 0x1, -R26.reuse ;  /* 0x0000000104048824 */ /* 0x100fe200078e0a1a */
[----:B------:R-:W-:Y:S02]  /*27ab0*/  ISETP.GE.AND P0, PT, R7, RZ, PT ;  /* 0x000000ff0700720c */ /* 0x000fe40003f06270 */
[----:B------:R-:W1:Y:S01]  /*27ac0*/  S2R R7, SR_TID.X ;  /* 0x0000000000077919 */ /* 0x000e620000002100 */
[----:B------:R-:W-:Y:S01]  /*27ad0*/  @!P4 IMAD.IADD R6, R6, 0x1, -R26 ;  /* 0x000000010606c824 */ /* 0x000fe200078e0a1a */
[C---:B------:R-:W-:Y:S02]  /*27ae0*/  ISETP.GT.U32.AND P4, PT, R26.reuse, R25, PT ;  /* 0x000000191a00720c */ /* 0x040fe40003f84070 */
[C---:B------:R-:W-:Y:S02]  /*27af0*/  ISETP.GT.U32.AND P1, PT, R26.reuse, R27, PT ;  /* 0x0000001b1a00720c */ /* 0x040fe40003f24070 */
[C---:B------:R-:W-:Y:S02]  /*27b00*/  ISETP.GT.U32.AND P5, PT, R26.reuse, R0, PT ;  /* 0x000000001a00720c */ /* 0x040fe40003fa4070 */
[----:B------:R-:W-:-:S02]  /*27b10*/  ISETP.GT.U32.AND P2, PT, R26, R5, PT ;  /* 0x000000051a00720c */ /* 0x000fc40003f44070 */
[----:B------:R-:W-:-:S05]  /*27b20*/  ISETP.GT.U32.AND P6, PT, R26, R6, PT ;  /* 0x000000061a00720c */ /* 0x000fca0003fc4070 */
[--C-:B------:R-:W-:Y:S02]  /*27b30*/  @!P4 IMAD.IADD R25, R25, 0x1, -R26.reuse ;  /* 0x000000011919c824 */ /* 0x100fe400078e0a1a */
[--C-:B------:R-:W-:Y:S01]  /*27b40*/  @!P1 IMAD.IADD R27, R27, 0x1, -R26.reuse ;  /* 0x000000011b1b9824 */ /* 0x100fe200078e0a1a */
[----:B------:R-:W-:Y:S01]  /*27b50*/  ISETP.GE.AND P1, PT, R12, RZ, PT ;  /* 0x000000ff0c00720c */ /* 0x000fe20003f26270 */
[--C-:B------:R-:W-:Y:S02]  /*27b60*/  @!P5 IMAD.IADD R0, R0, 0x1, -R26.reuse ;  /* 0x000000010000d824 */ /* 0x100fe400078e0a1a */
[--C-:B------:R-:W-:Y:S02]  /*27b70*/  @!P2 IMAD.IADD R5, R5, 0x1, -R26.reuse ;  /* 0x000000010505a824 */ /* 0x100fe400078e0a1a */
[----:B------:R-:W-:Y:S02]  /*27b80*/  @!P6 IMAD.IADD R6, R6, 0x1, -R26 ;  /* 0x000000010606e824 */ /* 0x000fe400078e0a1a */
[----:B------:R-:W-:Y:S01]  /*27b90*/  IMAD.MOV.U32 R26, RZ, RZ, R2 ;  /* 0x000000ffff1a7224 */ /* 0x000fe200078e0002 */
[----:B-1----:R-:W-:-:S03]  /*27ba0*/  LOP3.LUT R7, R7, 0x3f, RZ, 0xc0, !PT ;  /* 0x0000003f07077812 */ /* 0x002fc600078ec0ff */
[----:B------:R-:W-:Y:S02]  /*27bb0*/  @!P3 IMAD.MOV R26, RZ, RZ, -R26 ;  /* 0x000000ffff1ab224 */ /* 0x000fe400078e0a1a */
[----:B0-----:R-:W-:Y:S02]  /*27bc0*/  IMAD R7, R7, R8, RZ ;  /* 0x0000000807077224 */ /* 0x001fe400078e02ff */
[----:B------:R-:W-:Y:S02]  /*27bd0*/  @!P1 IMAD.MOV R27, RZ, RZ, -R27 ;  /* 0x000000ffff1b9224 */ /* 0x000fe400078e0a1b */
[----:B------:R-:W-:Y:S01]  /*27be0*/  IMAD R2, R8, 0x40, R7 ;  /* 0x0000004008027824 */ /* 0x000fe200078e0207 */
[----:B--2---:R-:W-:-:S13]  /*27bf0*/  ISETP.GE.AND P4, PT, R29, RZ, PT ;  /* 0x000000ff1d00720c */ /* 0x004fda0003f86270 */
[----:B------:R-:W-:-:S05]  /*27c00*/  @!P4 IMAD.MOV R25, RZ, RZ, -R25 ;  /* 0x000000ffff19c224 */ /* 0x000fca00078e0a19 */
[----:B------:R-:W-:Y:S04]  /*27c10*/  STL [R1+0x7574], R25 ;  /* 0x0075741901007387 */ /* 0x000fe80000100800 */
[----:B------:R0:W-:Y:S04]  /*27c20*/  STL [R1+0x7578], R26 ;  /* 0x0075781a01007387 */ /* 0x0001e80000100800 */
[----:B------:R-:W-:Y:S01]  /*27c30*/  STL [R1+0x757c], R27 ;  /* 0x00757c1b01007387 */ /* 0x000fe20000100800 */
[----:B---3--:R-:W-:Y:S02]  /*27c40*/  ISETP.NE.AND P4, PT, R3, RZ, PT ;  /* 0x000000ff0300720c */ /* 0x008fe40003f85270 */
[----:B------:R-:W-:-:S02]  /*27c50*/  LOP3.LUT R28, RZ, R3, RZ, 0x33, !PT ;  /* 0x00000003ff1c7212 */ /* 0x000fc400078e33ff */
[----:B------:R-:W-:-:S05]  /*27c60*/  IADD3 R3, P1, R7, UR6, RZ ;  /* 0x0000000607037c10 */ /* 0x000fca000ff3e0ff */
[----:B------:R1:W-:Y:S04]  /*27c70*/  STL [R1+0x7434], R3 ;  /* 0x0074340301007387 */ /* 0x0003e80000100800 */
[----:B------:R-:W2:Y:S04]  /*27c80*/  LDL.LU R12, [R1+0x968] ;  /* 0x00096800010c7983 */ /* 0x000ea80000300800 */
[----:B------:R-:W3:Y:S04]  /*27c90*/  LDL.LU R7, [R1+0x964] ;  /* 0x0009640001077983 */ /* 0x000ee80000300800 */
[----:B0-----:R-:W4:Y:S04]  /*27ca0*/  LDL.LU R26, [R1+0x944] ;  /* 0x00094400011a7983 */ /* 0x001f280000300800 */
[----:B------:R-:W1:Y:S04]  /*27cb0*/  LDL.LU R25, [R1+0x940] ;  /* 0x0009400001197983 */ /* 0x000e680000300800 */
[----:B------:R-:W5:Y:S04]  /*27cc0*/  LDL.LU R24, [R1+0x93c] ;  /* 0x00093c0001187983 */ /* 0x000f680000300800 */
        /* <DEDUP_REMOVED lines=12> */
[----:B------:R-:W5:Y:S01]  /*27d90*/  LDL.LU R8, [R1+0x8fc] ;  /* 0x0008fc0001087983 */ /* 0x000f620000300800 */
[----:B------:R-:W-:-:S03]  /*27da0*/  ISETP.GE.AND P5, PT, R11, RZ, PT ;  /* 0x000000ff0b00720c */ /* 0x000fc60003fa6270 */
[----:B------:R-:W5:Y:S01]  /*27db0*/  LDL.LU R11, [R1+0x8f8] ;  /* 0x0008f800010b7983 */ /* 0x000f620000300800 */
[----:B------:R-:W-:-:S03]  /*27dc0*/  ISETP.GE.AND P2, PT, R10, RZ, PT ;  /* 0x000000ff0a00720c */ /* 0x000fc60003f46270 */
[----:B------:R-:W5:Y:S01]  /*27dd0*/  LDL.LU R10, [R1+0x8f4] ;  /* 0x0008f400010a7983 */ /* 0x000f620000300800 */
[----:B------:R-:W-:-:S03]  /*27de0*/  ISETP.GE.AND P3, PT, R9, RZ, PT ;  /* 0x000000ff0900720c */ /* 0x000fc60003f66270 */
[----:B------:R-:W5:Y:S01]  /*27df0*/  LDL.LU R9, [R1+0x800] ;  /* 0x0008000001097983 */ /* 0x000f620000300800 */
[----:B------:R-:W-:Y:S01]  /*27e00*/  IADD3 R2, P6, R2, UR6, RZ ;  /* 0x0000000602027c10 */ /* 0x000fe2000ffde0ff */
[----:B------:R-:W-:Y:S01]  /*27e10*/  @!P5 IMAD.MOV R0, RZ, RZ, -R0 ;  /* 0x000000ffff00d224 */ /* 0x000fe200078e0a00 */
[----:B------:R-:W-:Y:S01]  /*27e20*/  UIMAD UR18, UR18, 0x5d, URZ ;  /* 0x0000005d121278a4 */ /* 0x000fe2000f8e023f */
[----:B------:R-:W-:Y:S01]  /*27e30*/  @!P0 IMAD.MOV R4, RZ, RZ, -R4 ;  /* 0x000000ffff048224 */ /* 0x000fe200078e0a04 */
[----:B------:R-:W-:Y:S01]  /*27e40*/  UIMAD UR19, UR19, 0x5c, URZ ;  /* 0x0000005c131378a4 */ /* 0x000fe2000f8e023f */
[----:B------:R2:W-:Y:S01]  /*27e50*/  STL [R1+0x7438], R2 ;  /* 0x0074380201007387 */ /* 0x0005e20000100800 */
[----:B-1----:R-:W-:-:S03]  /*27e60*/  SEL R3, R28, R25, !P4 ;  /* 0x000000191c037207 */ /* 0x002fc60006000000 */
[----:B------:R3:W-:Y:S01]  /*27e70*/  STL [R1+0x7580], R0 ;  /* 0x0075800001007387 */ /* 0x0007e20000100800 */
[C---:B--2---:R-:W-:Y:S01]  /*27e80*/  SEL R2, R28.reuse, R12, !P4 ;  /* 0x0000000c1c027207 */ /* 0x044fe20006000000 */
[----:B------:R-:W-:Y:S01]  /*27e90*/  @!P2 IMAD.MOV R5, RZ, RZ, -R5 ;  /* 0x000000ffff05a224 */ /* 0x000fe200078e0a05 */
[----:B------:R-:W-:Y:S01]  /*27ea0*/  UIMAD UR22, UR22, 0x5b, URZ ;  /* 0x0000005b161678a4 */ /* 0x000fe2000f8e023f */
[----:B------:R-:W-:Y:S01]  /*27eb0*/  STL [R1+0x7584], R4 ;  /* 0x0075840401007387 */ /* 0x000fe20000100800 */
[----:B------:R-:W-:Y:S01]  /*27ec0*/  @!P3 IMAD.MOV R6, RZ, RZ, -R6 ;  /* 0x000000ffff06b224 */ /* 0x000fe200078e0a06 */
[----:B------:R-:W-:Y:S02]  /*27ed0*/  UIMAD UR23, UR23, 0x5a, URZ ;  /* 0x0000005a171778a4 */ /* 0x000fe4000f8e023f */
[----:B------:R-:W2:Y:S01]  /*27ee0*/  LDL.LU R12, [R1+0x8f0] ;  /* 0x0008f000010c7983 */ /* 0x000ea20000300800 */
[----:B------:R-:W-:Y:S01]  /*27ef0*/  UIMAD UR24, UR24, 0x59, URZ ;  /* 0x00000059181878a4 */ /* 0x000fe2000f8e023f */
[----:B---3--:R-:W-:Y:S01]  /*27f00*/  SEL R0, R28, R7, !P4 ;  /* 0x000000071c007207 */ /* 0x008fe20006000000 */
[----:B------:R-:W-:Y:S01]  /*27f10*/  UIMAD UR25, UR25, 0x58, URZ ;  /* 0x00000058191978a4 */ /* 0x000fe2000f8e023f */
[----:B------:R4:W-:Y:S01]  /*27f20*/  STL [R1+0xd4], R2 ;  /* 0x0000d40201007387 */ /* 0x0009e20000100800 */
[----:B------:R-:W-:-:S02]  /*27f30*/  UIMAD UR26, UR26, 0x57, URZ ;  /* 0x000000571a1a78a4 */ /* 0x000fc4000f8e023f */
[----:B------:R-:W-:Y:S01]  /*27f40*/  UIMAD UR27, UR27, 0x56, URZ ;  /* 0x000000561b1b78a4 */ /* 0x000fe2000f8e023f */
[----:B------:R-:W3:Y:S01]  /*27f50*/  LDL.LU R7, [R1+0x7f8] ;  /* 0x0007f80001077983 */ /* 0x000ee20000300800 */
[----:B------:R-:W-:Y:S02]  /*27f60*/  UIMAD UR28, UR28, 0x55, URZ ;  /* 0x000000551c1c78a4 */ /* 0x000fe4000f8e023f */
[----:B------:R-:W-:Y:S02]  /*27f70*/  UIMAD UR29, UR29, 0x54, URZ ;  /* 0x000000541d1d78a4 */ /* 0x000fe4000f8e023f */
[----:B------:R-:W-:Y:S01]  /*27f80*/  UIMAD UR30, UR30, 0x53, URZ ;  /* 0x000000531e1e78a4 */ /* 0x000fe2000f8e023f */
[----:B----4-:R-:W-:Y:S01]  /*27f90*/  SEL R2, R28, R26, !P4 ;  /* 0x0000001a1c027207 */ /* 0x010fe20006000000 */
[----:B------:R5:W-:Y:S01]  /*27fa0*/  STL [R1+0xd0], R0 ;  /* 0x0000d00001007387 */ /* 0x000be20000100800 */
[----:B------:R-:W-:Y:S02]  /*27fb0*/  UIMAD UR31, UR31, 0x52, URZ ;  /* 0x000000521f1f78a4 */ /* 0x000fe4000f8e023f */
[----:B------:R-:W-:Y:S01]  /*27fc0*/  UIMAD UR32, UR32, 0x51, URZ ;  /* 0x00000051202078a4 */ /* 0x000fe2000f8e023f */
[----:B------:R0:W-:Y:S01]  /*27fd0*/  STL [R1+0xcc], R2 ;  /* 0x0000cc0201007387 */ /* 0x0001e20000100800 */
[----:B------:R-:W-:-:S02]  /*27fe0*/  UIMAD UR33, UR33, 0x50, URZ ;  /* 0x00000050212178a4 */ /* 0x000fc4000f8e023f */
[----:B------:R-:W-:Y:S01]  /*27ff0*/  UIMAD UR36, UR36, 0x4f, URZ ;  /* 0x0000004f242478a4 */ /* 0x000fe2000f8e023f */
[----:B------:R1:W-:Y:S01]  /*28000*/  STL [R1+0xc8], R3 ;  /* 0x0000c80301007387 */ /* 0x0003e20000100800 */
[----:B------:R-:W-:Y:S01]  /*28010*/  UIMAD UR37, UR37, 0x4e, URZ ;  /* 0x0000004e252578a4 */ /* 0x000fe2000f8e023f */
[C---:B-----5:R-:W-:Y:S01]  /*28020*/  SEL R0, R28.reuse, R24, !P4 ;  /* 0x000000181c007207 */ /* 0x060fe20006000000 */
[----:B------:R-:W-:Y:S02]  /*28030*/  UIMAD UR38, UR38, 0x4d, URZ ;  /* 0x0000004d262678a4 */ /* 0x000fe4000f8e023f */
[----:B------:R-:W-:Y:S01]  /*28040*/  UIMAD UR39, UR39, 0x4c, URZ ;  /* 0x0000004c272778a4 */ /* 0x000fe2000f8e023f */
[C---:B0-----:R-:W-:Y:S01]  /*28050*/  SEL R2, R28.reuse, R23, !P4 ;  /* 0x000000171c027207 */ /* 0x041fe20006000000 */
[----:B------:R0:W-:Y:S01]  /*28060*/  STL [R1+0xc4], R0 ;  /* 0x0000c40001007387 */ /* 0x0001e20000100800 */
[----:B------:R-:W-:Y:S01]  /*28070*/  UIMAD UR40, UR40, 0x4b, URZ ;  /* 0x0000004b282878a4 */ /* 0x000fe2000f8e023f */
[----:B-1----:R-:W-:-:S02]  /*28080*/  SEL R3, R28, R22, !P4 ;  /* 0x000000161c037207 */ /* 0x002fc40006000000 */
[----:B------:R1:W-:Y:S01]  /*28090*/  STL [R1+0xc0], R2 ;  /* 0x0000c00201007387 */ /* 0x0003e20000100800 */
[----:B------:R-:W-:Y:S02]  /*280a0*/  UIMAD UR41, UR41, 0x4a, URZ ;  /* 0x0000004a292978a4 */ /* 0x000fe4000f8e023f */
[----:B------:R-:W-:Y:S01]  /*280b0*/  UIMAD UR42, UR42, 0x49, URZ ;  /* 0x000000492a2a78a4 */ /* 0x000fe2000f8e023f */
[----:B------:R4:W-:Y:S01]  /*280c0*/  STL [R1+0xbc], R3 ;  /* 0x0000bc0301007387 */ /* 0x0009e20000100800 */
[----:B------:R-:W-:Y:S01]  /*280d0*/  UIMAD UR43, UR43, 0x48, URZ ;  /* 0x000000482b2b78a4 */ /* 0x000fe2000f8e023f */
[C---:B0-----:R-:W-:Y:S01]  /*280e0*/  SEL R0, R28.reuse, R21, !P4 ;  /* 0x000000151c007207 */ /* 0x041fe20006000000 */
[----:B------:R-:W-:Y:S02]  /*280f0*/  UIMAD UR44, UR44, 0x47, URZ ;  /* 0x000000472c2c78a4 */ /* 0x000fe4000f8e023f */
[----:B------:R-:W-:Y:S01]  /*28100*/  UIMAD UR45, UR45, 0x46, URZ ;  /* 0x000000462d2d78a4 */ /* 0x000fe2000f8e023f */
[C---:B-1----:R-:W-:Y:S01]  /*28110*/  SEL R2, R28.reuse, R20, !P4 ;  /* 0x000000141c027207 */ /* 0x042fe20006000000 */
[----:B------:R0:W-:Y:S01]  /*28120*/  STL [R1+0x494], R0 ;  /* 0x0004940001007387 */ /* 0x0001e20000100800 */
[----:B------:R-:W-:Y:S01]  /*28130*/  UIMAD UR46, UR46, 0x45, URZ ;  /* 0x000000452e2e78a4 */ /* 0x000fe2000f8e023f */
[----:B----4-:R-:W-:-:S02]  /*28140*/  SEL R3, R28, R19, !P4 ;  /* 0x000000131c037207 */ /* 0x010fc40006000000 */
[----:B------:R1:W-:Y:S01]  /*28150*/  STL [R1+0x49c], R2 ;  /* 0x00049c0201007387 */ /* 0x0003e20000100800 */
[----:B------:R-:W-:Y:S02]  /*28160*/  UIMAD UR47, UR47, 0x44, URZ ;  /* 0x000000442f2f78a4 */ /* 0x000fe4000f8e023f */
[----:B------:R-:W-:Y:S01]  /*28170*/  UIMAD UR48, UR48, 0x43, URZ ;  /* 0x00000043303078a4 */ /* 0x000fe2000f8e023f */
[----:B------:R4:W-:Y:S01]  /*28180*/  STL [R1+0x4a4], R3 ;  /* 0x0004a40301007387 */ /* 0x0009e20000100800 */
[----:B------:R-:W-:Y:S01]  /*28190*/  UIMAD UR49, UR49, 0x42, URZ ;  /* 0x00000042313178a4 */ /* 0x000fe2000f8e023f */
[C---:B0-----:R-:W-:Y:S01]  /*281a0*/  SEL R0, R28.reuse, R18, !P4 ;  /* 0x000000121c007207 */ /* 0x041fe20006000000 */
[----:B------:R-:W-:Y:S02]  /*281b0*/  UIMAD UR50, UR50, 0x41, URZ ;  /* 0x00000041323278a4 */ /* 0x000fe4000f8e023f */
[----:B------:R-:W-:Y:S01]  /*281c0*/  USHF.L.U32 UR51, UR51, 0x6, URZ ;  /* 0x0000000633337899 */ /* 0x000fe2000800063f */
[C---:B-1----:R-:W-:Y:S01]  /*281d0*/  SEL R2, R28.reuse, R17, !P4 ;  /* 0x000000111c027207 */ /* 0x042fe20006000000 */
[----:B------:R0:W-:Y:S01]  /*281e0*/  STL [R1+0x4ac], R0 ;  /* 0x0004ac0001007387 */ /* 0x0001e20000100800 */
[C---:B------:R-:W-:Y:S01]  /*281f0*/  SEL R9, R28.reuse, R9, !P4 ;  /* 0x000000091c097207 */ /* 0x040fe20006000000 */
[----:B------:R-:W-:Y:S01]  /*28200*/  UIMAD UR52, UR52, 0x3f, URZ ;  /* 0x0000003f343478a4 */ /* 0x000fe2000f8e023f */
[----:B----4-:R-:W-:Y:S01]  /*28210*/  SEL R3, R28, R16, !P4 ;  /* 0x000000101c037207 */ /* 0x010fe20006000000 */
[----:B------:R1:W-:Y:S01]  /*28220*/  STL [R1+0x4b4], R2 ;  /* 0x0004b40201007387 */ /* 0x0003e20000100800 */
[----:B------:R-:W-:-:S02]  /*28230*/  UIMAD UR53, UR53, 0x3e, URZ ;  /* 0x0000003e353578a4 */ /* 0x000fc4000f8e023f */
        /* <DEDUP_REMOVED lines=13> */
[----:B------:R-:W-:Y:S01]  /*28310*/  STL [R1+0x814], R3 ;  /* 0x0008140301007387 */ /* 0x000fe20000100800 */
[----:B------:R-:W-:Y:S01]  /*28320*/  UIMAD UR5, UR5, 0x36, URZ ;  /* 0x00000036050578a4 */ /* 0x000fe2000f8e023f */
[C---:B0-----:R-:W-:Y:S01]  /*28330*/  SEL R0, R28.reuse, R29, !P4 ;  /* 0x0000001d1c007207 */ /* 0x041fe20006000000 */
[----:B------:R-:W-:Y:S01]  /*28340*/  ULDC UR6, c[0x0][0x238] ;  /* 0x00008e0000067ab9 */ /* 0x000fe20000000800 */
[----:B------:R-:W4:Y:S01]  /*28350*/  LDL.LU R4, [R1+0x7f4] ;  /* 0x0007f40001047983 */ /* 0x000f220000300800 */
[----:B-1----:R-:W-:-:S03]  /*28360*/  SEL R2, R28, R8, !P4 ;  /* 0x000000081c027207 */ /* 0x002fc60006000000 */
[----:B------:R0:W-:Y:S04]  /*28370*/  STL [R1+0x810], R0 ;  /* 0x0008100001007387 */ /* 0x0001e80000100800 */
[----:B0-----:R-:W5:Y:S04]  /*28380*/  LDL.LU R0, [R1+0x7f0] ;  /* 0x0007f00001007983 */ /* 0x001f680000300800 */
[----:B------:R0:W-:Y:S01]  /*28390*/  STL [R1+0x80c], R2 ;  /* 0x00080c0201007387 */ /* 0x0001e20000100800 */
[----:B------:R-:W-:-:S03]  /*283a0*/  SEL R14, R28, R11, !P4 ;  /* 0x0000000b1c0e7207 */ /* 0x000fc60006000000 */
[----:B0-----:R-:W5:Y:S04]  /*283b0*/  LDL.LU R2, [R1+0x8ec] ;  /* 0x0008ec0001027983 */ /* 0x001f680000300800 */
[----:B------:R-:W5:Y:S04]  /*283c0*/  LDL.LU R3, [R1+0x7e8] ;  /* 0x0007e80001037983 */ /* 0x000f680000300800 */
[----:B------:R-:W5:Y:S04]  /*283d0*/  LDL.LU R8, [R1+0x7e4] ;  /* 0x0007e40001087983 */ /* 0x000f680000300800 */
[----:B------:R-:W5:Y:S01]  /*283e0*/  LDL.LU R11, [R1+0x7e0] ;  /* 0x0007e000010b7983 */ /* 0x000f620000300800 */
[----:B------:R-:W-:-:S03]  /*283f0*/  SEL R13, R28, R10, !P4 ;  /* 0x0000000a1c0d7207 */ /* 0x000fc60006000000 */
[----:B------:R-:W-:Y:S04]  /*28400*/  STL [R1+0x808], R14 ;  /* 0x0008080e01007387 */ /* 0x000fe80000100800 */
[----:B------:R-:W5:Y:S04]  /*28410*/  LDL.LU R10, [R1+0x7dc] ;  /* 0x0007dc00010a7983 */ /* 0x000f680000300800 */
[----:B------:R-:W-:Y:S04]  /*28420*/  STL [R1+0x804], R13 ;  /* 0x0008040d01007387 */ /* 0x000fe80000100800 */
[----:B------:R-:W5:Y:S04]  /*28430*/  LDL.LU R27, [R1+0x8e8] ;  /* 0x0008e800011b7983 */ /* 0x000f680000300800 */
[----:B------:R-:W5:Y:S04]  /*28440*/  LDL.LU R29, [R1+0x8e4] ;  /* 0x0008e400011d7983 */ /* 0x000f680000300800 */
[----:B------:R0:W-:Y:S04]  /*28450*/  STL [R1+0x800], R9 ;  /* 0x0008000901007387 */ /* 0x0001e80000100800 */
[----:B0-----:R-:W5:Y:S04]  /*28460*/  LDL.LU R9, [R1+0x8e0] ;  /* 0x0008e00001097983 */ /* 0x001f680000300800 */
[----:B------:R-:W5:Y:S01]  /*28470*/  LDL.LU R26, [R1+0x8dc] ;  /* 0x0008dc00011a7983 */ /* 0x000f620000300800 */
[----:B--2---:R-:W-:-:S05]  /*28480*/  SEL R12, R28, R12, !P4 ;  /* 0x0000000c1c0c7207 */ /* 0x004fca0006000000 */
[----:B------:R0:W-:Y:S01]  /*28490*/  STL [R1+0x7fc], R12 ;  /* 0x0007fc0c01007387 */ /* 0x0001e20000100800 */
[----:B---3--:R-:W-:-:S03]  /*284a0*/  SEL R7, R28, R7, !P4 ;  /* 0x000000071c077207 */ /* 0x008fc60006000000 */
[----:B------:R-:W2:Y:S04]  /*284b0*/  LDL.LU R25, [R1+0x8d8] ;  /* 0x0008d80001197983 */ /* 0x000ea80000300800 */
[----:B------:R1:W-:Y:S04]  /*284c0*/  STL [R1+0x7f8], R7 ;  /* 0x0007f80701007387 */ /* 0x0003e80000100800 */
[----:B------:R-:W3:Y:S04]  /*284d0*/  LDL.LU R24, [R1+0x8d4] ;  /* 0x0008d40001187983 */ /* 0x000ee80000300800 */
        /* <DEDUP_REMOVED lines=11> */
[----:B0-----:R-:W3:Y:S04]  /*28590*/  LDL.LU R12, [R1+0x794] ;  /* 0x00079400010c7983 */ /* 0x001ee80000300800 */
[----:B-1----:R-:W3:Y:S01]  /*285a0*/  LDL.LU R7, [R1+0x790] ;  /* 0x0007900001077983 */ /* 0x002ee20000300800 */
[----:B----4-:R-:W-:-:S05]  /*285b0*/  SEL R4, R28, R4, !P4 ;  /* 0x000000041c047207 */ /* 0x010fca0006000000 */
[----:B------:R0:W-:Y:S01]  /*285c0*/  STL [R1+0x7f4], R4 ;  /* 0x0007f40401007387 */ /* 0x0001e20000100800 */
[----:B-----5:R-:W-:-:S05]  /*285d0*/  SEL R0, R28, R0, !P4 ;  /* 0x000000001c007207 */ /* 0x020fca0006000000 */
[----:B------:R1:W-:Y:S01]  /*285e0*/  STL [R1+0x7f0], R0 ;  /* 0x0007f00001007387 */ /* 0x0003e20000100800 */
[C---:B0-----:R-:W-:Y:S02]  /*285f0*/  SEL R4, R28.reuse, R2, !P4 ;  /* 0x000000021c047207 */ /* 0x041fe40006000000 */
[----:B------:R-:W-:-:S03]  /*28600*/  SEL R2, R28, R3, !P4 ;  /* 0x000000031c027207 */ /* 0x000fc60006000000 */
[----:B------:R-:W-:Y:S01]  /*28610*/  STL [R1+0x7ec], R4 ;  /* 0x0007ec0401007387 */ /* 0x000fe20000100800 */
[----:B-1----:R-:W-:-:S03]  /*28620*/  SEL R0, R28, R8, !P4 ;  /* 0x000000081c007207 */ /* 0x002fc60006000000 */
[----:B------:R-:W4:Y:S04]  /*28630*/  LDL.LU R8, [R1+0x8b8] ;  /* 0x0008b80001087983 */ /* 0x000f280000300800 */
[----:B------:R0:W-:Y:S04]  /*28640*/  STL [R1+0x7e8], R2 ;  /* 0x0007e80201007387 */ /* 0x0001e80000100800 */
[----:B------:R1:W-:Y:S01]  /*28650*/  STL [R1+0x7e4], R0 ;  /* 0x0007e40001007387 */ /* 0x0003e20000100800 */
[----:B0-----:R-:W-:-:S03]  /*28660*/  SEL R2, R28, R11, !P4 ;  /* 0x0000000b1c027207 */ /* 0x001fc60006000000 */
[----:B------:R-:W5:Y:S01]  /*28670*/  LDL.LU R11, [R1+0x8b4] ;  /* 0x0008b400010b7983 */ /* 0x000f620000300800 */
[----:B-1----:R-:W-:-:S03]  /*28680*/  SEL R0, R28, R10, !P4 ;  /* 0x0000000a1c007207 */ /* 0x002fc60006000000 */
[----:B------:R0:W-:Y:S04]  /*28690*/  STL [R1+0x7e0], R2 ;  /* 0x0007e00201007387 */ /* 0x0001e80000100800 */
[----:B------:R-:W5:Y:S01]  /*286a0*/  LDL.LU R10, [R1+0x8b0] ;  /* 0x0008b000010a7983 */ /* 0x000f620000300800 */
[----:B------:R-:W-:-:S03]  /*286b0*/  SEL R3, R28, R27, !P4 ;  /* 0x0000001b1c037207 */ /* 0x000fc60006000000 */
[----:B------:R1:W-:Y:S01]  /*286c0*/  STL [R1+0x7dc], R0 ;  /* 0x0007dc0001007387 */ /* 0x0003e20000100800 */
[----:B0-----:R-:W-:-:S03]  /*286d0*/  SEL R2, R28, R29, !P4 ;  /* 0x0000001d1c027207 */ /* 0x001fc60006000000 */
[----:B------:R-:W-:Y:S04]  /*286e0*/  STL [R1+0x7d8], R3 ;  /* 0x0007d80301007387 */ /* 0x000fe80000100800 */
[----:B------:R-:W5:Y:S01]  /*286f0*/  LDL.LU R29, [R1+0x8ac] ;  /* 0x0008ac00011d7983 */ /* 0x000f620000300800 */
[----:B-1----:R-:W-:-:S03]  /*28700*/  SEL R0, R28, R9, !P4 ;  /* 0x000000091c007207 */ /* 0x002fc60006000000 */
[----:B------:R0:W-:Y:S04]  /*28710*/  STL [R1+0x7d4], R2 ;  /* 0x0007d40201007387 */ /* 0x0001e80000100800 */
[----:B------:R-:W5:Y:S01]  /*28720*/  LDL.LU R9, [R1+0x77c] ;  /* 0x00077c0001097983 */ /* 0x000f620000300800 */
[----:B0-----:R-:W-:-:S03]  /*28730*/  SEL R2, R28, R26, !P4 ;  /* 0x0000001a1c027207 */ /* 0x001fc60006000000 */
[----:B------:R3:W-:Y:S04]  /*28740*/  STL [R1+0x7d0], R0 ;  /* 0x0007d00001007387 */ /* 0x0007e80000100800 */
[----:B------:R0:W-:Y:S01]  /*28750*/  STL [R1+0x7cc], R2 ;  /* 0x0007cc0201007387 */ /* 0x0001e20000100800 */
[----:B--2---:R-:W-:-:S05]  /*28760*/  SEL R3, R28, R25, !P4 ;  /* 0x000000191c037207 */ /* 0x004fca0006000000 */
[----:B------:R1:W-:Y:S01]  /*28770*/  STL [R1+0x7c8], R3 ;  /* 0x0007c80301007387 */ /* 0x0003e20000100800 */
[C---:B---3--:R-:W-:Y:S02]  /*28780*/  SEL R0, R28.reuse, R24, !P4 ;  /* 0x000000181c007207 */ /* 0x048fe40006000000 */
[----:B0-----:R-:W-:-:S03]  /*28790*/  SEL R2, R28, R23, !P4 ;  /* 0x000000171c027207 */ /* 0x001fc60006000000 */
[----:B------:R0:W-:Y:S01]  /*287a0*/  STL [R1+0x7c4], R0 ;  /* 0x0007c40001007387 */ /* 0x0001e20000100800 */
[----:B-1----:R-:W-:-:S03]  /*287b0*/  SEL R3, R28, R22, !P4 ;  /* 0x000000161c037207 */ /* 0x002fc60006000000 */
[----:B------:R1:W-:Y:S04]  /*287c0*/  STL [R1+0x7c0], R2 ;  /* 0x0007c00201007387 */ /* 0x0003e80000100800 */
[----:B------:R2:W-:Y:S01]  /*287d0*/  STL [R1+0x7bc], R3 ;  /* 0x0007bc0301007387 */ /* 0x0005e20000100800 */
[C---:B0-----:R-:W-:Y:S02]  /*287e0*/  SEL R0, R28.reuse, R21, !P4 ;  /* 0x000000151c007207 */ /* 0x041fe40006000000 */
[----:B-1----:R-:W-:-:S03]  /*287f0*/  SEL R2, R28, R20, !P4 ;  /* 0x000000141c027207 */ /* 0x002fc60006000000 */
[----:B------:R0:W-:Y:S01]  /*28800*/  STL [R1+0x7b8], R0 ;  /* 0x0007b80001007387 */ /* 0x0001e20000100800 */
[----:B--2---:R-:W-:-:S03]  /*28810*/  SEL R3, R28, R19, !P4 ;  /* 0x000000131c037207 */ /* 0x004fc60006000000 */
        /* <DEDUP_REMOVED lines=13> */
[----:B------:R-:W-:Y:S01]  /*288f0*/  STL [R1+0x798], R3 ;  /* 0x0007980301007387 */ /* 0x000fe20000100800 */
[----:B0-----:R-:W-:-:S03]  /*28900*/  SEL R0, R28, R12, !P4 ;  /* 0x0000000c1c007207 */ /* 0x001fc60006000000 */
[----:B------:R-:W2:Y:S01]  /*28910*/  LDL.LU R4, [R1+0x778] ;  /* 0x0007780001047983 */ /* 0x000ea20000300800 */
[----:B-1----:R-:W-:-:S03]  /*28920*/  SEL R2, R28, R7, !P4 ;  /* 0x000000071c027207 */ /* 0x002fc60006000000 */
[----:B------:R0:W-:Y:S04]  /*28930*/  STL [R1+0x794], R0 ;  /* 0x0007940001007387 */ /* 0x0001e80000100800 */
[----:B0-----:R-:W3:Y:S04]  /*28940*/  LDL.LU R0, [R1+0x774] ;  /* 0x0007740001007983 */ /* 0x001ee80000300800 */
[----:B------:R0:W-:Y:S04]  /*28950*/  STL [R1+0x790], R2 ;  /* 0x0007900201007387 */ /* 0x0001e80000100800 */
[----:B0-----:R-:W3:Y:S04]  /*28960*/  LDL.LU R2, [R1+0x770] ;  /* 0x0007700001027983 */ /* 0x001ee80000300800 */
[----:B------:R-:W3:Y:S04]  /*28970*/  LDL.LU R3, [R1+0x8a8] ;  /* 0x0008a80001037983 */ /* 0x000ee80000300800 */
[----:B------:R-:W3:Y:S01]  /*28980*/  LDL.LU R7, [R1+0x8a4] ;  /* 0x0008a40001077983 */ /* 0x000ee20000300800 */
[----:B----4-:R-:W-:-:S03]  /*28990*/  SEL R13, R28, R8, !P4 ;  /* 0x000000081c0d7207 */ /* 0x010fc60006000000 */
[----:B------:R-:W4:Y:S04]  /*289a0*/  LDL.LU R8, [R1+0x8a0] ;  /* 0x0008a00001087983 */ /* 0x000f280000300800 */
[----:B------:R-:W-:Y:S01]  /*289b0*/  STL [R1+0x78c], R13 ;  /* 0x00078c0d01007387 */ /* 0x000fe20000100800 */
[----:B-----5:R-:W-:-:S03]  /*289c0*/  SEL R12, R28, R11, !P4 ;  /* 0x0000000b1c0c7207 */ /* 0x020fc60006000000 */
[----:B------:R-:W5:Y:S04]  /*289d0*/  LDL.LU R11, [R1+0x89c] ;  /* 0x00089c00010b7983 */ /* 0x000f680000300800 */
[----:B------:R0:W-:Y:S04]  /*289e0*/  STL [R1+0x788], R12 ;  /* 0x0007880c01007387 */ /* 0x0001e80000100800 */
[----:B------:R-:W5:Y:S01]  /*289f0*/  LDL.LU R27, [R1+0x898] ;  /* 0x00089800011b7983 */ /* 0x000f620000300800 */
[----:B------:R-:W-:-:S03]  /*28a00*/  SEL R10, R28, R10, !P4 ;  /* 0x0000000a1c0a7207 */ /* 0x000fc60006000000 */
[----:B0-----:R-:W5:Y:S04]  /*28a10*/  LDL.LU R12, [R1+0x894] ;  /* 0x00089400010c7983 */ /* 0x001f680000300800 */
[----:B------:R0:W-:Y:S01]  /*28a20*/  STL [R1+0x784], R10 ;  /* 0x0007840a01007387 */ /* 0x0001e20000100800 */
[----:B------:R-:W-:-:S03]  /*28a30*/  SEL R13, R28, R29, !P4 ;  /* 0x0000001d1c0d7207 */ /* 0x000fc60006000000 */
[----:B0-----:R-:W5:Y:S01]  /*28a40*/  LDL.LU R10, [R1+0x890] ;  /* 0x00089000010a7983 */ /* 0x001f620000300800 */
[----:B------:R-:W-:-:S03]  /*28a50*/  SEL R9, R28, R9, !P4 ;  /* 0x000000091c097207 */ /* 0x000fc60006000000 */
[----:B------:R-:W5:Y:S04]  /*28a60*/  LDL.LU R26, [R1+0x750] ;  /* 0x00075000011a7983 */ /* 0x000f680000300800 */
[----:B------:R0:W-:Y:S04]  /*28a70*/  STL [R1+0x780], R13 ;  /* 0x0007800d01007387 */ /* 0x0001e80000100800 */
[----:B------:R-:W5:Y:S04]  /*28a80*/  LDL.LU R25, [R1+0x74c] ;  /* 0x00074c0001197983 */ /* 0x000f680000300800 */
[----:B------:R1:W-:Y:S04]  /*28a90*/  STL [R1+0x77c], R9 ;  /* 0x00077c0901007387 */ /* 0x0003e80000100800 */
        /* <DEDUP_REMOVED lines=11> */
[----:B0-----:R-:W5:Y:S04]  /*28b50*/  LDL.LU R13, [R1+0x71c] ;  /* 0x00071c00010d7983 */ /* 0x001f680000300800 */
[----:B------:R-:W5:Y:S04]  /*28b60*/  LDL.LU R29, [R1+0x718] ;  /* 0x00071800011d7983 */ /* 0x000f680000300800 */
[----:B-1----:R-:W5:Y:S01]  /*28b70*/  LDL.LU R9, [R1+0x714] ;  /* 0x0007140001097983 */ /* 0x002f620000300800 */
[----:B--2---:R-:W-:-:S05]  /*28b80*/  SEL R4, R28, R4, !P4 ;  /* 0x000000041c047207 */ /* 0x004fca0006000000 */
[----:B------:R0:W-:Y:S01]  /*28b90*/  STL [R1+0x778], R4 ;  /* 0x0007780401007387 */ /* 0x0001e20000100800 */
[----:B---3--:R-:W-:-:S05]  /*28ba0*/  SEL R0, R28, R0, !P4 ;  /* 0x000000001c007207 */ /* 0x008fca0006000000 */
[----:B------:R1:W-:Y:S01]  /*28bb0*/  STL [R1+0x774], R0 ;  /* 0x0007740001007387 */ /* 0x0003e20000100800 */
[----:B0-----:R-:W-:-:S05]  /*28bc0*/  SEL R4, R28, R2, !P4 ;  /* 0x000000021c047207 */ /* 0x001fca0006000000 */
[----:B------:R-:W-:Y:S01]  /*28bd0*/  STL [R1+0x770], R4 ;  /* 0x0007700401007387 */ /* 0x000fe20000100800 */
[----:B-1----:R-:W-:-:S03]  /*28be0*/  SEL R0, R28, R7, !P4 ;  /* 0x000000071c007207 */ /* 0x002fc60006000000 */
[----:B------:R-:W2:Y:S01]  /*28bf0*/  LDL.LU R7, [R1+0x710] ;  /* 0x0007100001077983 */ /* 0x000ea20000300800 */
[----:B------:R-:W-:-:S05]  /*28c00*/  SEL R2, R28, R3, !P4 ;  /* 0x000000031c027207 */ /* 0x000fca0006000000 */
[----:B------:R4:W-:Y:S04]  /*28c10*/  STL [R1+0x76c], R2 ;  /* 0x00076c0201007387 */ /* 0x0009e80000100800 */
[----:B------:R5:W-:Y:S01]  /*28c20*/  STL [R1+0x768], R0 ;  /* 0x0007680001007387 */ /* 0x000be20000100800 */
[----:B----4-:R-:W-:-:S03]  /*28c30*/  SEL R2, R28, R8, !P4 ;  /* 0x000000081c027207 */ /* 0x010fc60006000000 */
[----:B------:R-:W3:Y:S04]  /*28c40*/  LDL.LU R8, [R1+0x86c] ;  /* 0x00086c0001087983 */ /* 0x000ee80000300800 */
[----:B------:R0:W-:Y:S01]  /*28c50*/  STL [R1+0x764], R2 ;  /* 0x0007640201007387 */ /* 0x0001e20000100800 */
[----:B-----5:R-:W-:-:S03]  /*28c60*/  SEL R0, R28, R11, !P4 ;  /* 0x0000000b1c007207 */ /* 0x020fc60006000000 */
[----:B------:R-:W4:Y:S01]  /*28c70*/  LDL.LU R11, [R1+0x708] ;  /* 0x00070800010b7983 */ /* 0x000f220000300800 */
[----:B------:R-:W-:-:S03]  /*28c80*/  SEL R3, R28, R27, !P4 ;  /* 0x0000001b1c037207 */ /* 0x000fc60006000000 */
[----:B------:R1:W-:Y:S04]  /*28c90*/  STL [R1+0x760], R0 ;  /* 0x0007600001007387 */ /* 0x0003e80000100800 */
[----:B------:R-:W-:Y:S01]  /*28ca0*/  STL [R1+0x75c], R3 ;  /* 0x00075c0301007387 */ /* 0x000fe20000100800 */
[----:B0-----:R-:W-:-:S03]  /*28cb0*/  SEL R2, R28, R12, !P4 ;  /* 0x0000000c1c027207 */ /* 0x001fc60006000000 */
[----:B------:R-:W5:Y:S04]  /*28cc0*/  LDL.LU R12, [R1+0x868] ;  /* 0x00086800010c7983 */ /* 0x000f680000300800 */
[----:B------:R0:W-:Y:S01]  /*28cd0*/  STL [R1+0x758], R2 ;  /* 0x0007580201007387 */ /* 0x0001e20000100800 */
[----:B-1----:R-:W-:-:S03]  /*28ce0*/  SEL R0, R28, R10, !P4 ;  /* 0x0000000a1c007207 */ /* 0x002fc60006000000 */
[----:B------:R-:W5:Y:S01]  /*28cf0*/  LDL.LU R10, [R1+0x864] ;  /* 0x00086400010a7983 */ /* 0x000f620000300800 */
[----:B0-----:R-:W-:-:S03]  /*28d00*/  SEL R2, R28, R26, !P4 ;  /* 0x0000001a1c027207 */ /* 0x001fc60006000000 */
[----:B------:R0:W-:Y:S01]  /*28d10*/  STL [R1+0x754], R0 ;  /* 0x0007540001007387 */ /* 0x0001e20000100800 */
[----:B------:R-:W-:-:S03]  /*28d20*/  SEL R3, R28, R25, !P4 ;  /* 0x000000191c037207 */ /* 0x000fc60006000000 */
[----:B------:R1:W-:Y:S04]  /*28d30*/  STL [R1+0x750], R2 ;  /* 0x0007500201007387 */ /* 0x0003e80000100800 */
[----:B------:R1:W-:Y:S01]  /*28d40*/  STL [R1+0x74c], R3 ;  /* 0x00074c0301007387 */ /* 0x0003e20000100800 */
[C---:B0-----:R-:W-:Y:S02]  /*28d50*/  SEL R0, R28.reuse, R24, !P4 ;  /* 0x000000181c007207 */ /* 0x041fe40006000000 */
[----:B-1----:R-:W-:-:S03]  /*28d60*/  SEL R2, R28, R23, !P4 ;  /* 0x000000171c027207 */ /* 0x002fc60006000000 */
        /* <DEDUP_REMOVED lines=21> */
[----:B------:R-:W-:Y:S01]  /*28ec0*/  STL [R1+0x71c], R3 ;  /* 0x00071c0301007387 */ /* 0x000fe20000100800 */
[----:B0-----:R-:W-:-:S03]  /*28ed0*/  SEL R0, R28, R29, !P4 ;  /* 0x0000001d1c007207 */ /* 0x001fc60006000000 */
[----:B------:R-:W5:Y:S01]  /*28ee0*/  LDL.LU R4, [R1+0x860] ;  /* 0x0008600001047983 */ /* 0x000f620000300800 */
[----:B-1----:R-:W-:-:S03]  /*28ef0*/  SEL R2, R28, R9, !P4 ;  /* 0x000000091c027207 */ /* 0x002fc60006000000 */
[----:B------:R0:W-:Y:S04]  /*28f00*/  STL [R1+0x718], R0 ;  /* 0x0007180001007387 */ /* 0x0001e80000100800 */
[----:B0-----:R-:W5:Y:S04]  /*28f10*/  LDL.LU R0, [R1+0x85c] ;  /* 0x00085c0001007983 */ /* 0x001f680000300800 */
[----:B------:R0:W-:Y:S04]  /*28f20*/  STL [R1+0x714], R2 ;  /* 0x0007140201007387 */ /* 0x0001e80000100800 */
[----:B0-----:R-:W5:Y:S04]  /*28f30*/  LDL.LU R2, [R1+0x858] ;  /* 0x0008580001027983 */ /* 0x001f680000300800 */
[----:B------:R-:W5:Y:S04]  /*28f40*/  LDL.LU R3, [R1+0x6f0] ;  /* 0x0006f00001037983 */ /* 0x000f680000300800 */
[----:B------:R-:W5:Y:S01]  /*28f50*/  LDL.LU R9, [R1+0x6ec] ;  /* 0x0006ec0001097983 */ /* 0x000f620000300800 */
[----:B--2---:R-:W-:-:S03]  /*28f60*/  SEL R14, R28, R7, !P4 ;  /* 0x000000071c0e7207 */ /* 0x004fc60006000000 */
[----:B------:R-:W2:Y:S04]  /*28f70*/  LDL.LU R7, [R1+0x854] ;  /* 0x0008540001077983 */ /* 0x000ea80000300800 */
[----:B------:R-:W-:Y:S01]  /*28f80*/  STL [R1+0x710], R14 ;  /* 0x0007100e01007387 */ /* 0x000fe20000100800 */
[----:B---3--:R-:W-:-:S03]  /*28f90*/  SEL R13, R28, R8, !P4 ;  /* 0x000000081c0d7207 */ /* 0x008fc60006000000 */
[----:B------:R-:W3:Y:S04]  /*28fa0*/  LDL.LU R8, [R1+0x6e4] ;  /* 0x0006e40001087983 */ /* 0x000ee80000300800 */
[----:B------:R-:W-:Y:S04]  /*28fb0*/  STL [R1+0x70c], R13 ;  /* 0x00070c0d01007387 */ /* 0x000fe80000100800 */
[----:B------:R-:W3:Y:S01]  /*28fc0*/  LDL.LU R27, [R1+0x6e0] ;  /* 0x0006e000011b7983 */ /* 0x000ee20000300800 */
[----:B----4-:R-:W-:-:S03]  /*28fd0*/  SEL R11, R28, R11, !P4 ;  /* 0x0000000b1c0b7207 */ /* 0x010fc60006000000 */
[----:B------:R-:W4:Y:S04]  /*28fe0*/  LDL.LU R29, [R1+0x6dc] ;  /* 0x0006dc00011d7983 */ /* 0x000f280000300800 */
[----:B------:R0:W-:Y:S01]  /*28ff0*/  STL [R1+0x708], R11 ;  /* 0x0007080b01007387 */ /* 0x0001e20000100800 */
[----:B-----5:R-:W-:-:S03]  /*29000*/  SEL R12, R28, R12, !P4 ;  /* 0x0000000c1c0c7207 */ /* 0x020fc60006000000 */
[----:B0-----:R-:W5:Y:S04]  /*29010*/  LDL.LU R11, [R1+0x6d8] ;  /* 0x0006d800010b7983 */ /* 0x001f680000300800 */
[----:B------:R-:W5:Y:S04]  /*29020*/  LDL.LU R26, [R1+0x6d4] ;  /* 0x0006d400011a7983 */ /* 0x000f680000300800 */
[----:B------:R0:W-:Y:S01]  /*29030*/  STL [R1+0x704], R12 ;  /* 0x0007040c01007387 */ /* 0x0001e20000100800 */
[----:B------:R-:W-:-:S03]  /*29040*/  SEL R10, R28, R10, !P4 ;  /* 0x0000000a1c0a7207 */ /* 0x000fc60006000000 */
        /* <DEDUP_REMOVED lines=15> */
[----:B-1----:R-:W5:Y:S01]  /*29140*/  LDL.LU R10, [R1+0x698] ;  /* 0x00069800010a7983 */ /* 0x002f620000300800 */
[----:B------:R-:W-:-:S05]  /*29150*/  SEL R4, R28, R4, !P4 ;  /* 0x000000041c047207 */ /* 0x000fca0006000000 */
[----:B------:R0:W-:Y:S01]  /*29160*/  STL [R1+0x6fc], R4 ;  /* 0x0006fc0401007387 */ /* 0x0001e20000100800 */
[----:B------:R-:W-:-:S05]  /*29170*/  SEL R0, R28, R0, !P4 ;  /* 0x000000001c007207 */ /* 0x000fca0006000000 */
[----:B------:R1:W-:Y:S01]  /*29180*/  STL [R1+0x6f8], R0 ;  /* 0x0006f80001007387 */ /* 0x0003e20000100800 */
[----:B0-----:R-:W-:-:S05]  /*29190*/  SEL R4, R28, R2, !P4 ;  /* 0x000000021c047207 */ /* 0x001fca0006000000 */
[----:B------:R-:W-:Y:S01]  /*291a0*/  STL [R1+0x6f4], R4 ;  /* 0x0006f40401007387 */ /* 0x000fe20000100800 */
[----:B-1----:R-:W-:-:S03]  /*291b0*/  SEL R0, R28, R9, !P4 ;  /* 0x000000091c007207 */ /* 0x002fc60006000000 */
[----:B------:R-:W5:Y:S01]  /*291c0*/  LDL.LU R9, [R1+0x694] ;  /* 0x0006940001097983 */ /* 0x000f620000300800 */
[----:B------:R-:W-:-:S05]  /*291d0*/  SEL R2, R28, R3, !P4 ;  /* 0x000000031c027207 */ /* 0x000fca0006000000 */
[----:B------:R2:W-:Y:S04]  /*291e0*/  STL [R1+0x6f0], R2 ;  /* 0x0006f00201007387 */ /* 0x0005e80000100800 */
[----:B------:R3:W-:Y:S01]  /*291f0*/  STL [R1+0x6ec], R0 ;  /* 0x0006ec0001007387 */ /* 0x0007e20000100800 */
[----:B--2---:R-:W-:-:S03]  /*29200*/  SEL R2, R28, R7, !P4 ;  /* 0x000000071c027207 */ /* 0x004fc60006000000 */
[----:B------:R-:W2:Y:S04]  /*29210*/  LDL.LU R7, [R1+0x82c] ;  /* 0x00082c0001077983 */ /* 0x000ea80000300800 */
[----:B------:R4:W-:Y:S01]  /*29220*/  STL [R1+0x6e8], R2 ;  /* 0x0006e80201007387 */ /* 0x0009e20000100800 */
[----:B---3--:R-:W-:-:S03]  /*29230*/  SEL R0, R28, R8, !P4 ;  /* 0x000000081c007207 */ /* 0x008fc60006000000 */
[----:B------:R-:W3:Y:S01]  /*29240*/  LDL.LU R8, [R1+0x68c] ;  /* 0x00068c0001087983 */ /* 0x000ee20000300800 */
[----:B------:R-:W-:-:S03]  /*29250*/  SEL R3, R28, R27, !P4 ;  /* 0x0000001b1c037207 */ /* 0x000fc60006000000 */
[----:B------:R5:W-:Y:S01]  /*29260*/  STL [R1+0x6e4], R0 ;  /* 0x0006e40001007387 */ /* 0x000be20000100800 */
[----:B----4-:R-:W-:-:S03]  /*29270*/  SEL R2, R28, R29, !P4 ;  /* 0x0000001d1c027207 */ /* 0x010fc60006000000 */
[----:B------:R-:W-:Y:S04]  /*29280*/  STL [R1+0x6e0], R3 ;  /* 0x0006e00301007387 */ /* 0x000fe80000100800 */
[----:B------:R-:W4:Y:S04]  /*29290*/  LDL.LU R29, [R1+0x688] ;  /* 0x00068800011d7983 */ /* 0x000f280000300800 */
[----:B------:R0:W-:Y:S01]  /*292a0*/  STL [R1+0x6dc], R2 ;  /* 0x0006dc0201007387 */ /* 0x0001e20000100800 */
[----:B-----5:R-:W-:-:S03]  /*292b0*/  SEL R0, R28, R11, !P4 ;  /* 0x0000000b1c007207 */ /* 0x020fc60006000000 */
        /* <DEDUP_REMOVED lines=39> */
[----:B------:R-:W-:-:S03]  /*29530*/  SEL R13, R28, R9, !P4 ;  /* 0x000000091c0d7207 */ /* 0x000fc60006000000 */
[----:B------:R-:W5:Y:S04]  /*29540*/  LDL.LU R9, [R1+0x664] ;  /* 0x0006640001097983 */ /* 0x000f680000300800 */
[----:B------:R-:W-:Y:S01]  /*29550*/  STL [R1+0x694], R13 ;  /* 0x0006940d01007387 */ /* 0x000fe20000100800 */
[----:B--2---:R-:W-:-:S03]  /*29560*/  SEL R12, R28, R7, !P4 ;  /* 0x000000071c0c7207 */ /* 0x004fc60006000000 */
[----:B------:R-:W2:Y:S04]  /*29570*/  LDL.LU R7, [R1+0x658] ;  /* 0x0006580001077983 */ /* 0x000ea80000300800 */
[----:B------:R0:W-:Y:S04]  /*29580*/  STL [R1+0x690], R12 ;  /* 0x0006900c01007387 */ /* 0x0001e80000100800 */
[----:B------:R-:W2:Y:S04]  /*29590*/  LDL.LU R27, [R1+0x654] ;  /* 0x00065400011b7983 */ /* 0x000ea80000300800 */
[----:B0-----:R-:W2:Y:S01]  /*295a0*/  LDL.LU R12, [R1+0x650] ;  /* 0x00065000010c7983 */ /* 0x001ea20000300800 */
[----:B---3--:R-:W-:-:S05]  /*295b0*/  SEL R8, R28, R8, !P4 ;  /* 0x000000081c087207 */ /* 0x008fca0006000000 */
[----:B------:R0:W-:Y:S01]  /*295c0*/  STL [R1+0x68c], R8 ;  /* 0x00068c0801007387 */ /* 0x0001e20000100800 */
[----:B----4-:R-:W-:-:S03]  /*295d0*/  SEL R13, R28, R29, !P4 ;  /* 0x0000001d1c0d7207 */ /* 0x010fc60006000000 */
[----:B0-----:R-:W3:Y:S04]  /*295e0*/  LDL.LU R8, [R1+0x64c] ;  /* 0x00064c0001087983 */ /* 0x001ee80000300800 */
[----:B------:R-:W4:Y:S04]  /*295f0*/  LDL.LU R26, [R1+0x648] ;  /* 0x00064800011a7983 */ /* 0x000f280000300800 */
[----:B------:R0:W-:Y:S01]  /*29600*/  STL [R1+0x688], R13 ;  /* 0x0006880d01007387 */ /* 0x0001e20000100800 */
[----:B-----5:R-:W-:-:S03]  /*29610*/  SEL R11, R28, R11, !P4 ;  /* 0x0000000b1c0b7207 */ /* 0x020fc60006000000 */
        /* <DEDUP_REMOVED lines=27> */
[----:B0-----:R-:W-:-:S03]  /*297d0*/  SEL R2, R28, R9, !P4 ;  /* 0x000000091c027207 */ /* 0x001fc60006000000 */
[----:B------:R-:W5:Y:S04]  /*297e0*/  LDL.LU R9, [R1+0x5dc] ;  /* 0x0005dc0001097983 */ /* 0x000f680000300800 */
[----:B------:R0:W-:Y:S01]  /*297f0*/  STL [R1+0x66c], R2 ;  /* 0x00066c0201007387 */ /* 0x0001e20000100800 */
[----:B--2---:R-:W-:-:S03]  /*29800*/  SEL R0, R28, R7, !P4 ;  /* 0x000000071c007207 */ /* 0x004fc60006000000 */
[----:B------:R-:W2:Y:S01]  /*29810*/  LDL.LU R7, [R1+0x5d8] ;  /* 0x0005d80001077983 */ /* 0x000ea20000300800 */
[----:B------:R-:W-:-:S03]  /*29820*/  SEL R3, R28, R27, !P4 ;  /* 0x0000001b1c037207 */ /* 0x000fc60006000000 */
[----:B------:R3:W-:Y:S01]  /*29830*/  STL [R1+0x668], R0 ;  /* 0x0006680001007387 */ /* 0x0007e20000100800 */
[----:B0-----:R-:W-:-:S03]  /*29840*/  SEL R2, R28, R12, !P4 ;  /* 0x0000000c1c027207 */ /* 0x001fc60006000000 */
[----:B------:R-:W-:Y:S04]  /*29850*/  STL [R1+0x664], R3 ;  /* 0x0006640301007387 */ /* 0x000fe80000100800 */
[----:B------:R-:W2:Y:S04]  /*29860*/  LDL.LU R12, [R1+0x5d4] ;  /* 0x0005d400010c7983 */ /* 0x000ea80000300800 */
[----:B------:R4:W-:Y:S01]  /*29870*/  STL [R1+0x660], R2 ;  /* 0x0006600201007387 */ /* 0x0009e20000100800 */
[----:B---3--:R-:W-:-:S03]  /*29880*/  SEL R0, R28, R8, !P4 ;  /* 0x000000081c007207 */ /* 0x008fc60006000000 */
[----:B------:R-:W3:Y:S01]  /*29890*/  LDL.LU R8, [R1+0x5c8] ;  /* 0x0005c80001087983 */ /* 0x000ee20000300800 */
[----:B----4-:R-:W-:-:S03]  /*298a0*/  SEL R2, R28, R26, !P4 ;  /* 0x0000001a1c027207 */ /* 0x010fc60006000000 */
[----:B------:R0:W-:Y:S01]  /*298b0*/  STL [R1+0x65c], R0 ;  /* 0x00065c0001007387 */ /* 0x0001e20000100800 */
[----:B-----5:R-:W-:-:S03]  /*298c0*/  SEL R3, R28, R25, !P4 ;  /* 0x000000191c037207 */ /* 0x020fc60006000000 */
[----:B------:R1:W-:Y:S04]  /*298d0*/  STL [R1+0x658], R2 ;  /* 0x0006580201007387 */ /* 0x0003e80000100800 */
[----:B------:R4:W-:Y:S01]  /*298e0*/  STL [R1+0x654], R3 ;  /* 0x0006540301007387 */ /* 0x0009e20000100800 */
[C---:B0-----:R-:W-:Y:S02]  /*298f0*/  SEL R0, R28.reuse, R24, !P4 ;  /* 0x000000181c007207 */ /* 0x041fe40006000000 */
[----:B-1----:R-:W-:-:S03]  /*29900*/  SEL R2, R28, R23, !P4 ;  /* 0x000000171c027207 */ /* 0x002fc60006000000 */
[----:B------:R0:W-:Y:S01]  /*29910*/  STL [R1+0x650], R0 ;  /* 0x0006500001007387 */ /* 0x0001e20000100800 */
[----:B----4-:R-:W-:-:S03]  /*29920*/  SEL R3, R28, R22, !P4 ;  /* 0x000000161c037207 */ /* 0x010fc60006000000 */
        /* <DEDUP_REMOVED lines=19> */
[----:B------:R-:W-:Y:S01]  /*29a60*/  STL [R1+0x624], R3 ;  /* 0x0006240301007387 */ /* 0x000fe20000100800 */
[----:B0-----:R-:W-:-:S03]  /*29a70*/  SEL R0, R28, R29, !P4 ;  /* 0x0000001d1c007207 */ /* 0x001fc60006000000 */
[----:B------:R-:W4:Y:S01]  /*29a80*/  LDL.LU R4, [R1+0x5c4] ;  /* 0x0005c40001047983 */ /* 0x000f220000300800 */
        /* <DEDUP_REMOVED lines=10> */
[----:B------:R-:W-:-:S03]  /*29b30*/  SEL R13, R28, R9, !P4 ;  /* 0x000000091c0d7207 */ /* 0x000fc60006000000 */
[----:B------:R-:W5:Y:S04]  /*29b40*/  LDL.LU R9, [R1+0x598] ;  /* 0x0005980001097983 */ /* 0x000f680000300800 */
[----:B------:R-:W-:Y:S04]  /*29b50*/  STL [R1+0x614], R13 ;  /* 0x0006140d01007387 */ /* 0x000fe80000100800 */
[----:B------:R-:W5:Y:S04]  /*29b60*/  LDL.LU R27, [R1+0x594] ;  /* 0x00059400011b7983 */ /* 0x000f680000300800 */
[----:B------:R-:W5:Y:S01]  /*29b70*/  LDL.LU R29, [R1+0x588] ;  /* 0x00058800011d7983 */ /* 0x000f620000300800 */
[----:B--2---:R-:W-:-:S05]  /*29b80*/  SEL R7, R28, R7, !P4 ;  /* 0x000000071c077207 */ /* 0x004fca0006000000 */
[----:B------:R0:W-:Y:S04]  /*29b90*/  STL [R1+0x610], R7 ;  /* 0x0006100701007387 */ /* 0x0001e80000100800 */
[----:B0-----:R-:W2:Y:S01]  /*29ba0*/  LDL.LU R7, [R1+0x584] ;  /* 0x0005840001077983 */ /* 0x001ea20000300800 */
[----:B------:R-:W-:-:S03]  /*29bb0*/  SEL R12, R28, R12, !P4 ;  /* 0x0000000c1c0c7207 */ /* 0x000fc60006000000 */
[----:B------:R-:W2:Y:S04]  /*29bc0*/  LDL.LU R26, [R1+0x57c] ;  /* 0x00057c00011a7983 */ /* 0x000ea80000300800 */
[----:B------:R0:W-:Y:S04]  /*29bd0*/  STL [R1+0x60c], R12 ;  /* 0x00060c0c01007387 */ /* 0x0001e80000100800 */
[----:B------:R-:W2:Y:S01]  /*29be0*/  LDL.LU R25, [R1+0x578] ;  /* 0x0005780001197983 */ /* 0x000ea20000300800 */
[----:B---3--:R-:W-:-:S05]  /*29bf0*/  SEL R8, R28, R8, !P4 ;  /* 0x000000081c087207 */ /* 0x008fca0006000000 */
        /* <DEDUP_REMOVED lines=27> */
[----:B------:R-:W5:Y:S04]  /*29db0*/  LDL.LU R10, [R1+0x52c] ;  /* 0x00052c00010a7983 */ /* 0x000f680000300800 */
[----:B------:R0:W-:Y:S01]  /*29dc0*/  STL [R1+0x5f0], R2 ;  /* 0x0005f00201007387 */ /* 0x0001e20000100800 */
[----:B-1----:R-:W-:-:S03]  /*29dd0*/  SEL R0, R28, R9, !P4 ;  /* 0x000000091c007207 */ /* 0x002fc60006000000 */
[----:B------:R-:W5:Y:S01]  /*29de0*/  LDL.LU R9, [R1+0x528] ;  /* 0x0005280001097983 */ /* 0x000f620000300800 */
[----:B------:R-:W-:-:S03]  /*29df0*/  SEL R3, R28, R27, !P4 ;  /* 0x0000001b1c037207 */ /* 0x000fc60006000000 */
[----:B------:R2:W-:Y:S01]  /*29e00*/  STL [R1+0x5ec], R0 ;  /* 0x0005ec0001007387 */ /* 0x0005e20000100800 */
[----:B0-----:R-:W-:-:S03]  /*29e10*/  SEL R2, R28, R29, !P4 ;  /* 0x0000001d1c027207 */ /* 0x001fc60006000000 */
[----:B------:R-:W-:Y:S04]  /*29e20*/  STL [R1+0x5e8], R3 ;  /* 0x0005e80301007387 */ /* 0x000fe80000100800 */
[----:B------:R-:W5:Y:S04]  /*29e30*/  LDL.LU R29, [R1+0x524] ;  /* 0x00052400011d7983 */ /* 0x000f680000300800 */
[----:B------:R0:W-:Y:S01]  /*29e40*/  STL [R1+0x5e4], R2 ;  /* 0x0005e40201007387 */ /* 0x0001e20000100800 */
[----:B--2---:R-:W-:-:S03]  /*29e50*/  SEL R0, R28, R7, !P4 ;  /* 0x000000071c007207 */ /* 0x004fc60006000000 */
[----:B------:R-:W2:Y:S01]  /*29e60*/  LDL.LU R7, [R1+0x520] ;  /* 0x0005200001077983 */ /* 0x000ea20000300800 */
[----:B0-----:R-:W-:-:S03]  /*29e70*/  SEL R2, R28, R26, !P4 ;  /* 0x0000001a1c027207 */ /* 0x001fc60006000000 */
[----:B------:R3:W-:Y:S01]  /*29e80*/  STL [R1+0x5e0], R0 ;  /* 0x0005e00001007387 */ /* 0x0007e20000100800 */
[----:B------:R-:W-:-:S03]  /*29e90*/  SEL R3, R28, R25, !P4 ;  /* 0x000000191c037207 */ /* 0x000fc60006000000 */
[----:B------:R0:W-:Y:S04]  /*29ea0*/  STL [R1+0x5dc], R2 ;  /* 0x0005dc0201007387 */ /* 0x0001e80000100800 */
        /* <DEDUP_REMOVED lines=10> */
[----:B---3--:R-:W-:-:S03]  /*29f50*/  SEL R3, R28, R19, !P4 ;  /* 0x000000131c037207 */ /* 0x008fc60006000000 */
        /* <DEDUP_REMOVED lines=13> */
[----:B------:R-:W-:Y:S01]  /*2a030*/  STL [R1+0x5a8], R3 ;  /* 0x0005a80301007387 */ /* 0x000fe20000100800 */
[----:B0-----:R-:W-:-:S03]  /*2a040*/  SEL R0, R28, R12, !P4 ;  /* 0x0000000c1c007207 */ /* 0x001fc60006000000 */
[----:B------:R-:W3:Y:S01]  /*2a050*/  LDL.LU R4, [R1+0x51c] ;  /* 0x00051c0001047983 */ /* 0x000ee20000300800 */
        /* <DEDUP_REMOVED lines=16> */
[----:B------:R0:W-:Y:S04]  /*2a160*/  STL [R1+0x594], R9 ;  /* 0x0005940901007387 */ /* 0x0001e80000100800 */
[----:B0-----:R-:W5:Y:S01]  /*2a170*/  LDL.LU R9, [R1+0x4f8] ;  /* 0x0004f80001097983 */ /* 0x001f620000300800 */
[----:B------:R-:W-:-:S03]  /*2a180*/  SEL R13, R28, R29, !P4 ;  /* 0x0000001d1c0d7207 */ /* 0x000fc60006000000 */
[----:B------:R-:W5:Y:S04]  /*2a190*/  LDL.LU R26, [R1+0x4f4] ;  /* 0x0004f400011a7983 */ /* 0x000f680000300800 */
[----:B------:R0:W-:Y:S04]  /*2a1a0*/  STL [R1+0x590], R13 ;  /* 0x0005900d01007387 */ /* 0x0001e80000100800 */
[----:B------:R-:W5:Y:S01]  /*2a1b0*/  LDL.LU R25, [R1+0x4f0] ;  /* 0x0004f00001197983 */ /* 0x000f620000300800 */
[----:B--2---:R-:W-:-:S05]  /*2a1c0*/  SEL R7, R28, R7, !P4 ;  /* 0x000000071c077207 */ /* 0x004fca0006000000 */
[----:B------:R1:W-:Y:S04]  /*2a1d0*/  STL [R1+0x58c], R7 ;  /* 0x00058c0701007387 */ /* 0x0003e80000100800 */
[----:B------:R-:W2:Y:S04]  /*2a1e0*/  LDL.LU R24, [R1+0x4ec] ;  /* 0x0004ec0001187983 */ /* 0x000ea80000300800 */
        /* <DEDUP_REMOVED lines=10> */
[----:B0-----:R-:W2:Y:S04]  /*2a290*/  LDL.LU R13, [R1+0x4b8] ;  /* 0x0004b800010d7983 */ /* 0x001ea80000300800 */
[----:B------:R-:W2:Y:S04]  /*2a2a0*/  LDL.LU R29, [R1+0x4b0] ;  /* 0x0004b000011d7983 */ /* 0x000ea80000300800 */
[----:B-1----:R-:W2:Y:S01]  /*2a2b0*/  LDL.LU R7, [R1+0x4a8] ;  /* 0x0004a80001077983 */ /* 0x002ea20000300800 */
[----:B---3--:R-:W-:-:S05]  /*2a2c0*/  SEL R4, R28, R4, !P4 ;  /* 0x000000041c047207 */ /* 0x008fca0006000000 */
[----:B------:R0:W-:Y:S01]  /*2a2d0*/  STL [R1+0x588], R4 ;  /* 0x0005880401007387 */ /* 0x0001e20000100800 */
[----:B------:R-:W-:-:S05]  /*2a2e0*/  SEL R0, R28, R0, !P4 ;  /* 0x000000001c007207 */ /* 0x000fca0006000000 */
[----:B------:R1:W-:Y:S01]  /*2a2f0*/  STL [R1+0x584], R0 ;  /* 0x0005840001007387 */ /* 0x0003e20000100800 */
[C---:B0-----:R-:W-:Y:S02]  /*2a300*/  SEL R4, R28.reuse, R2, !P4 ;  /* 0x000000021c047207 */ /* 0x041fe40006000000 */
[----:B------:R-:W-:-:S03]  /*2a310*/  SEL R2, R28, R3, !P4 ;  /* 0x000000031c027207 */ /* 0x000fc60006000000 */
[----:B------:R-:W-:Y:S01]  /*2a320*/  STL [R1+0x580], R4 ;  /* 0x0005800401007387 */ /* 0x000fe20000100800 */
[----:B-1----:R-:W-:-:S03]  /*2a330*/  SEL R0, R28, R8, !P4 ;  /* 0x000000081c007207 */ /* 0x002fc60006000000 */
[----:B------:R-:W3:Y:S04]  /*2a340*/  LDL.LU R8, [R1+0x4a0] ;  /* 0x0004a00001087983 */ /* 0x000ee80000300800 */
[----:B------:R4:W-:Y:S04]  /*2a350*/  STL [R1+0x57c], R2 ;  /* 0x00057c0201007387 */ /* 0x0009e80000100800 */
[----:B------:R5:W-:Y:S01]  /*2a360*/  STL [R1+0x578], R0 ;  /* 0x0005780001007387 */ /* 0x000be20000100800 */
[----:B----4-:R-:W-:-:S03]  /*2a370*/  SEL R2, R28, R11, !P4 ;  /* 0x0000000b1c027207 */ /* 0x010fc60006000000 */
[----:B------:R-:W4:Y:S04]  /*2a380*/  LDL.LU R11, [R1+0x498] ;  /* 0x00049800010b7983 */ /* 0x000f280000300800 */
[----:B------:R0:W-:Y:S01]  /*2a390*/  STL [R1+0x574], R2 ;  /* 0x0005740201007387 */ /* 0x0001e20000100800 */
[----:B-----5:R-:W-:-:S03]  /*2a3a0*/  SEL R0, R28, R10, !P4 ;  /* 0x0000000a1c007207 */ /* 0x020fc60006000000 */
[----:B------:R-:W5:Y:S01]  /*2a3b0*/  LDL.LU R10, [R1+0x490] ;  /* 0x00049000010a7983 */ /* 0x000f620000300800 */
        /* <DEDUP_REMOVED lines=13> */
[C---:B--2---:R-:W-:Y:S02]  /*2a490*/  SEL R0, R28.reuse, R24, !P4 ;  /* 0x000000181c007207 */ /* 0x044fe40006000000 */
        /* <DEDUP_REMOVED lines=27> */
[----:B0-----:R-:W2:Y:S04]  /*2a650*/  LDL.LU R0, [R1+0x480] ;  /* 0x0004800001007983 */ /* 0x001ea80000300800 */
[----:B------:R0:W-:Y:S04]  /*2a660*/  STL [R1+0x524], R2 ;  /* 0x0005240201007387 */ /* 0x0001e80000100800 */
[----:B0-----:R-:W2:Y:S04]  /*2a670*/  LDL.LU R2, [R1+0x47c] ;  /* 0x00047c0001027983 */ /* 0x001ea80000300800 */
[----:B------:R-:W2:Y:S04]  /*2a680*/  LDL.LU R3, [R1+0x478] ;  /* 0x0004780001037983 */ /* 0x000ea80000300800 */
[----:B------:R-:W2:Y:S01]  /*2a690*/  LDL.LU R7, [R1+0x474] ;  /* 0x0004740001077983 */ /* 0x000ea20000300800 */
[----:B---3--:R-:W-:-:S03]  /*2a6a0*/  SEL R14, R28, R8, !P4 ;  /* 0x000000081c0e7207 */ /* 0x008fc60006000000 */
[----:B------:R-:W3:Y:S04]  /*2a6b0*/  LDL.LU R8, [R1+0x470] ;  /* 0x0004700001087983 */ /* 0x000ee80000300800 */
[----:B------:R-:W-:Y:S01]  /*2a6c0*/  STL [R1+0x520], R14 ;  /* 0x0005200e01007387 */ /* 0x000fe20000100800 */
[----:B----4-:R-:W-:-:S03]  /*2a6d0*/  SEL R13, R28, R11, !P4 ;  /* 0x0000000b1c0d7207 */ /* 0x010fc60006000000 */
[----:B------:R-:W4:Y:S04]  /*2a6e0*/  LDL.LU R11, [R1+0x46c] ;  /* 0x00046c00010b7983 */ /* 0x000f280000300800 */
[----:B------:R-:W-:Y:S04]  /*2a6f0*/  STL [R1+0x51c], R13 ;  /* 0x00051c0d01007387 */ /* 0x000fe80000100800 */
[----:B------:R-:W4:Y:S01]  /*2a700*/  LDL.LU R27, [R1+0x468] ;  /* 0x00046800011b7983 */ /* 0x000f220000300800 */
[----:B-----5:R-:W-:-:S03]  /*2a710*/  SEL R10, R28, R10, !P4 ;  /* 0x0000000a1c0a7207 */ /* 0x020fc60006000000 */
[----:B------:R-:W5:Y:S04]  /*2a720*/  LDL.LU R29, [R1+0x464] ;  /* 0x00046400011d7983 */ /* 0x000f680000300800 */
[----:B------:R0:W-:Y:S04]  /*2a730*/  STL [R1+0x518], R10 ;  /* 0x0005180a01007387 */ /* 0x0001e80000100800 */
[----:B0-----:R-:W5:Y:S01]  /*2a740*/  LDL.LU R10, [R1+0x460] ;  /* 0x00046000010a7983 */ /* 0x001f620000300800 */
[----:B------:R-:W-:-:S03]  /*2a750*/  SEL R12, R28, R12, !P4 ;  /* 0x0000000c1c0c7207 */ /* 0x000fc60006000000 */
[----:B------:R-:W5:Y:S04]  /*2a760*/  LDL.LU R26, [R1+0x45c] ;  /* 0x00045c00011a7983 */ /* 0x000f680000300800 */
[----:B------:R0:W-:Y:S04]  /*2a770*/  STL [R1+0x514], R12 ;  /* 0x0005140c01007387 */ /* 0x0001e80000100800 */
[----:B------:R-:W5:Y:S01]  /*2a780*/  LDL.LU R25, [R1+0x458] ;  /* 0x0004580001197983 */ /* 0x000f620000300800 */
[----:B------:R-:W-:-:S05]  /*2a790*/  SEL R9, R28, R9, !P4 ;  /* 0x000000091c097207 */ /* 0x000fca0006000000 */
        /* <DEDUP_REMOVED lines=15> */
[----:B--2---:R-:W-:-:S05]  /*2a890*/  SEL R4, R28, R4, !P4 ;  /* 0x000000041c047207 */ /* 0x004fca0006000000 */
[----:B------:R0:W-:Y:S01]  /*2a8a0*/  STL [R1+0x50c], R4 ;  /* 0x00050c0401007387 */ /* 0x0001e20000100800 */
[----:B------:R-:W-:-:S05]  /*2a8b0*/  SEL R0, R28, R0, !P4 ;  /* 0x000000001c007207 */ /* 0x000fca0006000000 */
        /* <DEDUP_REMOVED lines=8> */
[----:B---3--:R-:W-:-:S03]  /*2a940*/  SEL R2, R28, R8, !P4 ;  /* 0x000000081c027207 */ /* 0x008fc60006000000 */
[----:B------:R-:W3:Y:S04]  /*2a950*/  LDL.LU R8, [R1+0x408] ;  /* 0x0004080001087983 */ /* 0x000ee80000300800 */
[----:B------:R5:W-:Y:S01]  /*2a960*/  STL [R1+0x4f8], R2 ;  /* 0x0004f80201007387 */ /* 0x000be20000100800 */
[----:B----4-:R-:W-:-:S03]  /*2a970*/  SEL R0, R28, R11, !P4 ;  /* 0x0000000b1c007207 */ /* 0x010fc60006000000 */
[----:B------:R-:W4:Y:S01]  /*2a980*/  LDL.LU R11, [R1+0x420] ;  /* 0x00042000010b7983 */ /* 0x000f220000300800 */
[----:B------:R-:W-:-:S03]  /*2a990*/  SEL R3, R28, R27, !P4 ;  /* 0x0000001b1c037207 */ /* 0x000fc60006000000 */
[----:B------:R0:W-:Y:S01]  /*2a9a0*/  STL [R1+0x4f4], R0 ;  /* 0x0004f40001007387 */ /* 0x0001e20000100800 */
[----:B-----5:R-:W-:-:S03]  /*2a9b0*/  SEL R2, R28, R29, !P4 ;  /* 0x0000001d1c027207 */ /* 0x020fc60006000000 */
[----:B------:R-:W-:Y:S04]  /*2a9c0*/  STL [R1+0x4f0], R3 ;  /* 0x0004f00301007387 */ /* 0x000fe80000100800 */
[----:B------:R-:W5:Y:S04]  /*2a9d0*/  LDL.LU R29, [R1+0x438] ;  /* 0x00043800011d7983 */ /* 0x000f680000300800 */
[----:B------:R1:W-:Y:S01]  /*2a9e0*/  STL [R1+0x4ec], R2 ;  /* 0x0004ec0201007387 */ /* 0x0003e20000100800 */
[----:B0-----:R-:W-:-:S03]  /*2a9f0*/  SEL R0, R28, R10, !P4 ;  /* 0x0000000a1c007207 */ /* 0x001fc60006000000 */
[----:B------:R-:W5:Y:S01]  /*2aa00*/  LDL.LU R10, [R1+0x43c] ;  /* 0x00043c00010a7983 */ /* 0x000f620000300800 */
        /* <DEDUP_REMOVED lines=43> */
[----:B------:R0:W-:Y:S04]  /*2acc0*/  STL [R1+0x484], R12 ;  /* 0x0004840c01007387 */ /* 0x0001e80000100800 */
[----:B------:R-:W3:Y:S01]  /*2acd0*/  LDL.LU R27, [R1+0x414] ;  /* 0x00041400011b7983 */ /* 0x000ee20000300800 */
[----:B----4-:R-:W-:-:S03]  /*2ace0*/  SEL R11, R28, R11, !P4 ;  /* 0x0000000b1c0b7207 */ /* 0x010fc60006000000 */
[----:B0-----:R-:W4:Y:S04]  /*2acf0*/  LDL.LU R12, [R1+0x410] ;  /* 0x00041000010c7983 */ /* 0x001f280000300800 */
        /* <DEDUP_REMOVED lines=39> */
[----:B------:R5:W-:Y:S04]  /*2af70*/  STL [R1+0x45c], R0 ;  /* 0x00045c0001007387 */ /* 0x000be80000100800 */
[----:B------:R-:W-:Y:S01]  /*2af80*/  STL [R1+0x458], R3 ;  /* 0x0004580301007387 */ /* 0x000fe20000100800 */
[----:B----4-:R-:W-:-:S03]  /*2af90*/  SEL R2, R28, R12, !P4 ;  /* 0x0000000c1c027207 */ /* 0x010fc60006000000 */
        /* <DEDUP_REMOVED lines=47> */
[----:B------:R-:W-:Y:S04]  /*2b290*/  STL [R1+0x408], R13 ;  /* 0x0004080d01007387 */ /* 0x000fe80000100800 */
[----:B------:R-:W2:Y:S04]  /*2b2a0*/  LDL.LU R27, [R1+0x394] ;  /* 0x00039400011b7983 */ /* 0x000ea80000300800 */
[----:B------:R-:W2:Y:S01]  /*2b2b0*/  LDL.LU R29, [R1+0x390] ;  /* 0x00039000011d7983 */ /* 0x000ea20000300800 */
[----:B---3--:R-:W-:-:S05]  /*2b2c0*/  SEL R8, R28, R8, !P4 ;  /* 0x000000081c087207 */ /* 0x008fca0006000000 */
[----:B------:R0:W-:Y:S01]  /*2b2d0*/  STL [R1+0x404], R8 ;  /* 0x0004040801007387 */ /* 0x0001e20000100800 */
[----:B----4-:R-:W-:-:S03]  /*2b2e0*/  SEL R12, R28, R12, !P4 ;  /* 0x0000000c1c0c7207 */ /* 0x010fc60006000000 */
[----:B0-----:R-:W3:Y:S04]  /*2b2f0*/  LDL.LU R8, [R1+0x364] ;  /* 0x0003640001087983 */ /* 0x001ee80000300800 */
[----:B------:R-:W4:Y:S04]  /*2b300*/  LDL.LU R26, [R1+0x36c] ;  /* 0x00036c00011a7983 */ /* 0x000f280000300800 */
[----:B------:R0:W-:Y:S04]  /*2b310*/  STL [R1+0x400], R12 ;  /* 0x0004000c01007387 */ /* 0x0001e80000100800 */
[----:B------:R-:W4:Y:S01]  /*2b320*/  LDL.LU R25, [R1+0x37c] ;  /* 0x00037c0001197983 */ /* 0x000f220000300800 */
[----:B-----5:R-:W-:-:S05]  /*2b330*/  SEL R11, R28, R11, !P4 ;  /* 0x0000000b1c0b7207 */ /* 0x020fca0006000000 */
        /* <DEDUP_REMOVED lines=19> */
[C---:B0-----:R-:W-:Y:S02]  /*2b470*/  SEL R4, R28.reuse, R2, !P4 ;  /* 0x000000021c047207 */ /* 0x041fe40006000000 */
[----:B------:R-:W-:-:S03]  /*2b480*/  SEL R2, R28, R3, !P4 ;  /* 0x000000031c027207 */ /* 0x000fc60006000000 */
[----:B------:R-:W-:Y:S01]  /*2b490*/  STL [R1+0x3f0], R4 ;  /* 0x0003f00401007387 */ /* 0x000fe20000100800 */
[----:B-1----:R-:W-:-:S03]  /*2b4a0*/  SEL R0, R28, R10, !P4 ;  /* 0x0000000a1c007207 */ /* 0x002fc60006000000 */
[----:B------:R-:W5:Y:S04]  /*2b4b0*/  LDL.LU R10, [R1+0x348] ;  /* 0x00034800010a7983 */ /* 0x000f680000300800 */
        /* <DEDUP_REMOVED lines=17> */
[----:B------:R-:W-:-:S03]  /*2b5d0*/  SEL R3, R28, R25, !P4 ;  /* 0x000000191c037207 */ /* 0x000fc60006000000 */
[----:B------:R0:W-:Y:S04]  /*2b5e0*/  STL [R1+0x3d0], R2 ;  /* 0x0003d00201007387 */ /* 0x0001e80000100800 */
[----:B------:R1:W-:Y:S01]  /*2b5f0*/  STL [R1+0x3cc], R3 ;  /* 0x0003cc0301007387 */ /* 0x0003e20000100800 */
[C---:B-----5:R-:W-:Y:S02]  /*2b600*/  SEL R0, R28.reuse, R24, !P4 ;  /* 0x000000181c007207 */ /* 0x060fe40006000000 */
        /* <DEDUP_REMOVED lines=37> */
[----:B------:R0:W-:Y:S04]  /*2b860*/  STL [R1+0x38c], R12 ;  /* 0x00038c0c01007387 */ /* 0x0001e80000100800 */
[----:B------:R-:W5:Y:S04]  /*2b870*/  LDL.LU R27, [R1+0x314] ;  /* 0x00031400011b7983 */ /* 0x000f680000300800 */
[----:B0-----:R-:W5:Y:S01]  /*2b880*/  LDL.LU R12, [R1+0x310] ;  /* 0x00031000010c7983 */ /* 0x001f620000300800 */
        /* <DEDUP_REMOVED lines=21> */
[----:B------:R-:W3:Y:S04]  /*2b9e0*/  LDL.LU R29, [R1+0x2c0] ;  /* 0x0002c000011d7983 */ /* 0x000ee80000300800 */
        /* <DEDUP_REMOVED lines=18> */
[----:B------:R2:W-:Y:S04]  /*2bb10*/  STL [R1+0x364], R0 ;  /* 0x0003640001007387 */ /* 0x0005e80000100800 */
[----:B------:R-:W-:Y:S01]  /*2bb20*/  STL [R1+0x360], R3 ;  /* 0x0003600301007387 */ /* 0x000fe20000100800 */
[----:B0-----:R-:W-:-:S03]  /*2bb30*/  SEL R2, R28, R12, !P4 ;  /* 0x0000000c1c027207 */ /* 0x001fc60006000000 */
        /* <DEDUP_REMOVED lines=47> */
[----:B------:R-:W-:Y:S04]  /*2be30*/  STL [R1+0x310], R13 ;  /* 0x0003100d01007387 */ /* 0x000fe80000100800 */
[----:B------:R-:W5:Y:S01]  /*2be40*/  LDL.LU R27, [R1+0x294] ;  /* 0x00029400011b7983 */ /* 0x000f620000300800 */
[----:B------:R-:W-:-:S03]  /*2be50*/  SEL R9, R28, R9, !P4 ;  /* 0x000000091c097207 */ /* 0x000fc60006000000 */
[----:B------:R-:W5:Y:S04]  /*2be60*/  LDL.LU R29, [R1+0x290] ;  /* 0x00029000011d7983 */ /* 0x000f680000300800 */
        /* <DEDUP_REMOVED lines=39> */
[----:B------:R1:W-:Y:S01]  /*2c0e0*/  STL [R1+0x2e8], R0 ;  /* 0x0002e80001007387 */ /* 0x0003e20000100800 */
[----:B0-----:R-:W-:-:S03]  /*2c0f0*/  SEL R2, R28, R29, !P4 ;  /* 0x0000001d1c027207 */ /* 0x001fc60006000000 */
[----:B------:R-:W-:Y:S04]  /*2c100*/  STL [R1+0x2e4], R3 ;  /* 0x0002e40301007387 */ /* 0x000fe80000100800 */
        /* <DEDUP_REMOVED lines=44> */
[----:B------:R0:W-:Y:S01]  /*2c3d0*/  STL [R1+0x298], R12 ;  /* 0x0002980c01007387 */ /* 0x0001e20000100800 */
[----:B----4-:R-:W-:-:S03]  /*2c3e0*/  SEL R11, R28, R11, !P4 ;  /* 0x0000000b1c0b7207 */ /* 0x010fc60006000000 */
[----:B0-----:R-:W4:Y:S04]  /*2c3f0*/  LDL.LU R12, [R1+0x220] ;  /* 0x00022000010c7983 */ /* 0x001f280000300800 */
[----:B------:R0:W-:Y:S04]  /*2c400*/  STL [R1+0x294], R11 ;  /* 0x0002940b01007387 */ /* 0x0001e80000100800 */
[----:B------:R-:W4:Y:S04]  /*2c410*/  LDL.LU R27, [R1+0x228] ;  /* 0x00022800011b7983 */ /* 0x000f280000300800 */
[----:B0-----:R-:W4:Y:S01]  /*2c420*/  LDL.LU R11, [R1+0x22c] ;  /* 0x00022c00010b7983 */ /* 0x001f220000300800 */
[----:B-----5:R-:W-:-:S05]  /*2c430*/  SEL R10, R28, R10, !P4 ;  /* 0x0000000a1c0a7207 */ /* 0x020fca0006000000 */
[----:B------:R0:W-:Y:S01]  /*2c440*/  STL [R1+0x290], R10 ;  /* 0x0002900a01007387 */ /* 0x0001e20000100800 */
[----:B------:R-:W-:-:S03]  /*2c450*/  SEL R13, R28, R29, !P4 ;  /* 0x0000001d1c0d7207 */ /* 0x000fc60006000000 */
        /* <DEDUP_REMOVED lines=37> */
[----:B------:R5:W-:Y:S04]  /*2c6b0*/  STL [R1+0x26c], R0 ;  /* 0x00026c0001007387 */ /* 0x000be80000100800 */
[----:B------:R-:W-:Y:S01]  /*2c6c0*/  STL [R1+0x268], R3 ;  /* 0x0002680301007387 */ /* 0x000fe20000100800 */
[----:B0-----:R-:W-:-:S03]  /*2c6d0*/  SEL R2, R28, R11, !P4 ;  /* 0x0000000b1c027207 */ /* 0x001fc60006000000 */
        /* <DEDUP_REMOVED lines=48> */
[----:B------:R-:W3:Y:S04]  /*2c9e0*/  LDL.LU R27, [R1+0x1a4] ;  /* 0x0001a400011b7983 */ /* 0x000ee80000300800 */
[----:B------:R-:W3:Y:S01]  /*2c9f0*/  LDL.LU R29, [R1+0x1a8] ;  /* 0x0001a800011d7983 */ /* 0x000ee20000300800 */
[----:B----4-:R-:W-:-:S05]  /*2ca00*/  SEL R12, R28, R12, !P4 ;  /* 0x0000000c1c0c7207 */ /* 0x010fca0006000000 */
[----:B------:R0:W-:Y:S01]  /*2ca10*/  STL [R1+0x214], R12 ;  /* 0x0002140c01007387 */ /* 0x0001e20000100800 */
[----:B------:R-:W-:-:S03]  /*2ca20*/  SEL R11, R28, R11, !P4 ;  /* 0x0000000b1c0b7207 */ /* 0x000fc60006000000 */
[----:B0-----:R-:W4:Y:S04]  /*2ca30*/  LDL.LU R12, [R1+0x1a0] ;  /* 0x0001a000010c7983 */ /* 0x001f280000300800 */
        /* <DEDUP_REMOVED lines=37> */
[----:B0-----:R-:W-:-:S03]  /*2cc90*/  SEL R2, R28, R29, !P4 ;  /* 0x0000001d1c027207 */ /* 0x001fc60006000000 */
[----:B------:R-:W-:Y:S04]  /*2cca0*/  STL [R1+0x1ec], R3 ;  /* 0x0001ec0301007387 */ /* 0x000fe80000100800 */
[----:B------:R-:W3:Y:S04]  /*2ccb0*/  LDL.LU R29, [R1+0x150] ;  /* 0x00015000011d7983 */ /* 0x000ee80000300800 */
[----:B------:R0:W-:Y:S01]  /*2ccc0*/  STL [R1+0x1e8], R2 ;  /* 0x0001e80201007387 */ /* 0x0001e20000100800 */
[----:B----4-:R-:W-:-:S03]  /*2ccd0*/  SEL R0, R28, R12, !P4 ;  /* 0x0000000c1c007207 */ /* 0x010fc60006000000 */
[----:B------:R-:W4:Y:S01]  /*2cce0*/  LDL.LU R12, [R1+0x148] ;  /* 0x00014800010c7983 */ /* 0x000f220000300800 */
[----:B0-----:R-:W-:-:S03]  /*2ccf0*/  SEL R2, R28, R26, !P4 ;  /* 0x0000001a1c027207 */ /* 0x001fc60006000000 */
        /* <DEDUP_REMOVED lines=13> */
[----:B-----5:R-:W-:-:S03]  /*2cdd0*/  SEL R3, R28, R19, !P4 ;  /* 0x000000131c037207 */ /* 0x020fc60006000000 */
        /* <DEDUP_REMOVED lines=22> */
[----:B------:R-:W5:Y:S04]  /*2cf40*/  LDL.LU R11, [R1+0x130] ;  /* 0x00013000010b7983 */ /* 0x000f680000300800 */
[----:B------:R-:W5:Y:S01]  /*2cf50*/  LDL.LU R10, [R1+0x12c] ;  /* 0x00012c00010a7983 */ /* 0x000f620000300800 */
[----:B------:R-:W-:-:S05]  /*2cf60*/  SEL R13, R28, R9, !P4 ;  /* 0x000000091c0d7207 */ /* 0x000fca0006000000 */
        /* <DEDUP_REMOVED lines=8> */
[----:B------:R-:W-:-:S03]  /*2cff0*/  SEL R13, R28, R29, !P4 ;  /* 0x0000001d1c0d7207 */ /* 0x000fc60006000000 */
[----:B0-----:R-:W3:Y:S04]  /*2d000*/  LDL.LU R8, [R1+0x124] ;  /* 0x0001240001087983 */ /* 0x001ee80000300800 */
[----:B------:R-:W3:Y:S04]  /*2d010*/  LDL.LU R26, [R1+0x118] ;  /* 0x00011800011a7983 */ /* 0x000ee80000300800 */
[----:B------:R0:W-:Y:S04]  /*2d020*/  STL [R1+0x194], R13 ;  /* 0x0001940d01007387 */ /* 0x0001e80000100800 */
[----:B------:R-:W3:Y:S01]  /*2d030*/  LDL.LU R25, [R1+0x114] ;  /* 0x0001140001197983 */ /* 0x000ee20000300800 */
[----:B----4-:R-:W-:-:S05]  /*2d040*/  SEL R12, R28, R12, !P4 ;  /* 0x0000000c1c0c7207 */ /* 0x010fca0006000000 */
[----:B------:R1:W-:Y:S04]  /*2d050*/  STL [R1+0x190], R12 ;  /* 0x0001900c01007387 */ /* 0x0003e80000100800 */
[----:B------:R-:W4:Y:S04]  /*2d060*/  LDL.LU R24, [R1+0x10c] ;  /* 0x00010c0001187983 */ /* 0x000f280000300800 */
        /* <DEDUP_REMOVED lines=10> */
[----:B0-----:R-:W4:Y:S04]  /*2d110*/  LDL.LU R13, [R1+0xec] ;  /* 0x0000ec00010d7983 */ /* 0x001f280000300800 */
[----:B------:R-:W4:Y:S04]  /*2d120*/  LDL.LU R29, [R1+0xe4] ;  /* 0x0000e400011d7983 */ /* 0x000f280000300800 */
[----:B-1----:R-:W4:Y:S01]  /*2d130*/  LDL.LU R12, [R1+0xb8] ;  /* 0x0000b800010c7983 */ /* 0x002f220000300800 */
[----:B-----5:R-:W-:-:S05]  /*2d140*/  SEL R4, R28, R4, !P4 ;  /* 0x000000041c047207 */ /* 0x020fca0006000000 */
        /* <DEDUP_REMOVED lines=23> */
[----:B0-----:R-:W-:-:S03]  /*2d2c0*/  SEL R2, R28, R26, !P4 ;  /* 0x0000001a1c027207 */ /* 0x001fc60006000000 */
[----:B------:R4:W-:Y:S01]  /*2d2d0*/  STL [R1+0x16c], R0 ;  /* 0x00016c0001007387 */ /* 0x0009e20000100800 */
[----:B------:R-:W-:-:S03]  /*2d2e0*/  SEL R3, R28, R25, !P4 ;  /* 0x000000191c037207 */ /* 0x000fc60006000000 */
[----:B------:R0:W-:Y:S04]  /*2d2f0*/  STL [R1+0x168], R2 ;  /* 0x0001680201007387 */ /* 0x0001e80000100800 */
[----:B------:R1:W-:Y:S01]  /*2d300*/  STL [R1+0x164], R3 ;  /* 0x0001640301007387 */ /* 0x0003e20000100800 */
[C---:B----4-:R-:W-:Y:S02]  /*2d310*/  SEL R0, R28.reuse, R24, !P4 ;  /* 0x000000181c007207 */ /* 0x050fe40006000000 */
[----:B0-----:R-:W-:-:S03]  /*2d320*/  SEL R2, R28, R23, !P4 ;  /* 0x000000171c027207 */ /* 0x001fc60006000000 */
[----:B------:R0:W-:Y:S01]  /*2d330*/  STL [R1+0x160], R0 ;  /* 0x0001600001007387 */ /* 0x0001e20000100800 */
[----:B-1----:R-:W-:-:S03]  /*2d340*/  SEL R3, R28, R22, !P4 ;  /* 0x000000161c037207 */ /* 0x002fc60006000000 */
[----:B------:R1:W-:Y:S01]  /*2d350*/  STL [R1+0x15c], R2 ;  /* 0x00015c0201007387 */ /* 0x0003e20000100800 */
        /* <DEDUP_REMOVED lines=19> */
[----:B------:R-:W-:Y:S04]  /*2d490*/  STL [R1+0xf8], R3 ;  /* 0x0000f80301007387 */ /* 0x000fe80000100800 */
[----:B------:R-:W4:Y:S01]  /*2d4a0*/  LDL.LU R4, [R1+0x98] ;  /* 0x0000980001047983 */ /* 0x000f220000300800 */
[----:B0-----:R-:W-:-:S03]  /*2d4b0*/  SEL R2, R28, R12, !P4 ;  /* 0x0000000c1c027207 */ /* 0x001fc60006000000 */
[----:B------:R0:W-:Y:S04]  /*2d4c0*/  STL [R1+0xf4], R0 ;  /* 0x0000f40001007387 */ /* 0x0001e80000100800 */
[----:B0-----:R-:W4:Y:S04]  /*2d4d0*/  LDL.LU R0, [R1+0x9c] ;  /* 0x00009c0001007983 */ /* 0x001f280000300800 */
[----:B------:R0:W-:Y:S04]  /*2d4e0*/  STL [R1+0xf0], R2 ;  /* 0x0000f00201007387 */ /* 0x0001e80000100800 */
[----:B------:R-:W4:Y:S04]  /*2d4f0*/  LDL.LU R27, [R1+0xa0] ;  /* 0x0000a000011b7983 */ /* 0x000f280000300800 */
[----:B------:R-:W4:Y:S04]  /*2d500*/  LDL.LU R26, [R1+0x60] ;  /* 0x00006000011a7983 */ /* 0x000f280000300800 */
[----:B------:R-:W4:Y:S04]  /*2d510*/  LDL.LU R3, [R1+0x24] ;  /* 0x0000240001037983 */ /* 0x000f280000300800 */
[----:B0-----:R-:W4:Y:S01]  /*2d520*/  LDL.LU R2, [R1+0x20] ;  /* 0x0000200001027983 */ /* 0x001f220000300800 */
[----:B-----5:R-:W-:-:S05]  /*2d530*/  SEL R11, R28, R11, !P4 ;  /* 0x0000000b1c0b7207 */ /* 0x020fca0006000000 */
[----:B------:R-:W-:Y:S04]  /*2d540*/  STL [R1+0xec], R11 ;  /* 0x0000ec0b01007387 */ /* 0x000fe80000100800 */
[----:B------:R-:W5:Y:S01]  /*2d550*/  LDL.LU R29, [R1+0x1c] ;  /* 0x00001c00011d7983 */ /* 0x000f620000300800 */
[----:B------:R-:W-:-:S05]  /*2d560*/  SEL R10, R28, R10, !P4 ;  /* 0x0000000a1c0a7207 */ /* 0x000fca0006000000 */
        /* <DEDUP_REMOVED lines=28> */
[----:B------:R-:W-:-:S03]  /*2d730*/  SEL R0, R28, R0, !P4 ;  /* 0x000000001c007207 */ /* 0x000fc60006000000 */
[----:B0-----:R-:W4:Y:S04]  /*2d740*/  LDL.LU R4, [R1+0x7584] ;  /* 0x0075840001047983 */ /* 0x001f280000300800 */
[----:B------:R0:W-:Y:S01]  /*2d750*/  STL [R1+0xac], R0 ;  /* 0x0000ac0001007387 */ /* 0x0001e20000100800 */
[C---:B------:R-:W-:Y:S02]  /*2d760*/  SEL R27, R28.reuse, R27, !P4 ;  /* 0x0000001b1c1b7207 */ /* 0x040fe40006000000 */
[C---:B------:R-:W-:Y:S01]  /*2d770*/  SEL R26, R28.reuse, R26, !P4 ;  /* 0x0000001a1c1a7207 */ /* 0x040fe20006000000 */
[----:B0-----:R-:W4:Y:S01]  /*2d780*/  LDL.LU R0, [R1+0x7580] ;  /* 0x0075800001007983 */ /* 0x001f220000300800 */
[----:B------:R-:W-:-:S03]  /*2d790*/  SEL R3, R28, R3, !P4 ;  /* 0x000000031c037207 */ /* 0x000fc60006000000 */
[----:B------:R0:W-:Y:S01]  /*2d7a0*/  STL [R1+0xa8], R27 ;  /* 0x0000a81b01007387 */ /* 0x0001e20000100800 */
[----:B------:R-:W-:-:S03]  /*2d7b0*/  SEL R2, R28, R2, !P4 ;  /* 0x000000021c027207 */ /* 0x000fc60006000000 */
[----:B0-----:R-:W4:Y:S04]  /*2d7c0*/  LDL.LU R27, [R1+0x757c] ;  /* 0x00757c00011b7983 */ /* 0x001f280000300800 */
[----:B------:R0:W-:Y:S01]  /*2d7d0*/  STL [R1+0xa0], R26 ;  /* 0x0000a01a01007387 */ /* 0x0001e20000100800 */
[----:B-----5:R-:W-:-:S03]  /*2d7e0*/  SEL R29, R28, R29, !P4 ;  /* 0x0000001d1c1d7207 */ /* 0x020fc60006000000 */
[----:B0-----:R-:W5:Y:S04]  /*2d7f0*/  LDL.LU R26, [R1+0x7578] ;  /* 0x00757800011a7983 */ /* 0x001f680000300800 */
[----:B------:R0:W-:Y:S01]  /*2d800*/  STL [R1+0x9c], R3 ;  /* 0x00009c0301007387 */ /* 0x0001e20000100800 */
[----:B------:R-:W-:-:S03]  /*2d810*/  SEL R25, R28, R25, !P4 ;  /* 0x000000191c197207 */ /* 0x000fc60006000000 */
[----:B0-----:R-:W4:Y:S01]  /*2d820*/  LDL.LU R3, [R1+0x30] ;  /* 0x0000300001037983 */ /* 0x001f220000300800 */
[----:B------:R-:W-:-:S03]  /*2d830*/  SEL R24, R28, R24, !P4 ;  /* 0x000000181c187207 */ /* 0x000fc60006000000 */
[----:B------:R0:W-:Y:S04]  /*2d840*/  STL [R1+0x98], R2 ;  /* 0x0000980201007387 */ /* 0x0001e80000100800 */
[----:B0-----:R-:W5:Y:S04]  /*2d850*/  LDL.LU R2, [R1+0x34] ;  /* 0x0000340001027983 */ /* 0x001f680000300800 */
[----:B------:R0:W-:Y:S04]  /*2d860*/  STL [R1+0x90], R29 ;  /* 0x0000901d01007387 */ /* 0x0001e80000100800 */
[----:B0-----:R-:W5:Y:S04]  /*2d870*/  LDL.LU R29, [R1+0x2c] ;  /* 0x00002c00011d7983 */ /* 0x001f680000300800 */
[----:B------:R0:W-:Y:S04]  /*2d880*/  STL [R1+0x84], R25 ;  /* 0x0000841901007387 */ /* 0x0001e80000100800 */
[----:B0-----:R-:W5:Y:S04]  /*2d890*/  LDL.LU R25, [R1+0x7574] ;  /* 0x0075740001197983 */ /* 0x001f680000300800 */
[----:B------:R0:W-:Y:S04]  /*2d8a0*/  STL [R1+0x80], R24 ;  /* 0x0000801801007387 */ /* 0x0001e80000100800 */
[----:B0-----:R-:W5:Y:S01]  /*2d8b0*/  LDL.LU R24, [R1+0x7570] ;  /* 0x0075700001187983 */ /* 0x001f620000300800 */
[----:B--2---:R-:W-:-:S05]  /*2d8c0*/  SEL R7, R28, R7, !P4 ;  /* 0x000000071c077207 */ /* 0x004fca0006000000 */
[----:B------:R0:W-:Y:S04]  /*2d8d0*/  STL [R1+0x78], R7 ;  /* 0x0000780701007387 */ /* 0x0001e80000100800 */
[----:B0-----:R-:W2:Y:S01]  /*2d8e0*/  LDL.LU R7, [R1+0x756c] ;  /* 0x00756c0001077983 */ /* 0x001ea20000300800 */
[C---:B------:R-:W-:Y:S02]  /*2d8f0*/  SEL R23, R28.reuse, R23, !P4 ;  /* 0x000000171c177207 */ /* 0x040fe40006000000 */
[C---:B------:R-:W-:Y:S02]  /*2d900*/  SEL R22, R28.reuse, R22, !P4 ;  /* 0x000000161c167207 */ /* 0x040fe40006000000 */
[C---:B---3--:R-:W-:Y:S02]  /*2d910*/  SEL R21, R28.reuse, R21, !P4 ;  /* 0x000000151c157207 */ /* 0x048fe40006000000 */
[----:B------:R-:W-:-:S02]  /*2d920*/  SEL R20, R28, R20, !P4 ;  /* 0x000000141c147207 */ /* 0x000fc40006000000 */
[C---:B------:R-:W-:Y:S02]  /*2d930*/  SEL R19, R28.reuse, R19, !P4 ;  /* 0x000000131c137207 */ /* 0x040fe40006000000 */
[C---:B------:R-:W-:Y:S02]  /*2d940*/  SEL R18, R28.reuse, R18, !P4 ;  /* 0x000000121c127207 */ /* 0x040fe40006000000 */
[C---:B------:R-:W-:Y:S02]  /*2d950*/  SEL R17, R28.reuse, R17, !P4 ;  /* 0x000000111c117207 */ /* 0x040fe40006000000 */
[C---:B------:R-:W-:Y:S02]  /*2d960*/  SEL R16, R28.reuse, R16, !P4 ;  /* 0x000000101c107207 */ /* 0x040fe40006000000 */
[C---:B------:R-:W-:Y:S02]  /*2d970*/  SEL R15, R28.reuse, R15, !P4 ;  /* 0x0000000f1c0f7207 */ /* 0x040fe40006000000 */
[----:B------:R-:W-:-:S02]  /*2d980*/  SEL R14, R28, R14, !P4 ;  /* 0x0000000e1c0e7207 */ /* 0x000fc40006000000 */
[C---:B------:R-:W-:Y:S02]  /*2d990*/  SEL R13, R28.reuse, R13, !P4 ;  /* 0x0000000d1c0d7207 */ /* 0x040fe40006000000 */
[C---:B------:R-:W-:Y:S02]  /*2d9a0*/  SEL R12, R28.reuse, R12, !P4 ;  /* 0x0000000c1c0c7207 */ /* 0x040fe40006000000 */
[C---:B------:R-:W-:Y:S02]  /*2d9b0*/  SEL R11, R28.reuse, R11, !P4 ;  /* 0x0000000b1c0b7207 */ /* 0x040fe40006000000 */
[C---:B------:R-:W-:Y:S02]  /*2d9c0*/  SEL R10, R28.reuse, R10, !P4 ;  /* 0x0000000a1c0a7207 */ /* 0x040fe40006000000 */
[C---:B------:R-:W-:Y:S02]  /*2d9d0*/  SEL R9, R28.reuse, R9, !P4 ;  /* 0x000000091c097207 */ /* 0x040fe40006000000 */
[----:B------:R-:W-:-:S02]  /*2d9e0*/  SEL R8, R28, R8, !P4 ;  /* 0x000000081c087207 */ /* 0x000fc40006000000 */
[----:B--2---:R-:W-:-:S05]  /*2d9f0*/  SEL R7, R28, R7, !P4 ;  /* 0x000000071c077207 */ /* 0x004fca0006000000 */
[----:B------:R0:W-:Y:S04]  /*2da00*/  STL [R1+0x6c], R7 ;  /* 0x00006c0701007387 */ /* 0x0001e80000100800 */
[----:B0-----:R-:W2:Y:S04]  /*2da10*/  LDL.LU R7, [R1+0x70] ;  /* 0x0000700001077983 */ /* 0x001ea80000300800 */
[----:B------:R0:W-:Y:S04]  /*2da20*/  STL [R1+0x68], R23 ;  /* 0x0000681701007387 */ /* 0x0001e80000100800 */
[----:B0-----:R-:W3:Y:S04]  /*2da30*/  LDL.LU R23, [R1+0x7568] ;  /* 0x0075680001177983 */ /* 0x001ee80000300800 */
        /* <DEDUP_REMOVED lines=29> */
[----:B0-----:R-:W3:Y:S01]  /*2dc10*/  LDL.LU R8, [R1+0x752c] ;  /* 0x00752c0001087983 */ /* 0x001ee20000300800 */
[----:B----4-:R-:W-:-:S02]  /*2dc20*/  SEL R3, R28, R3, !P4 ;  /* 0x000000031c037207 */ /* 0x010fc40006000000 */
[C---:B-----5:R-:W-:Y:S02]  /*2dc30*/  SEL R2, R28.reuse, R2, !P4 ;  /* 0x000000021c027207 */ /* 0x060fe40006000000 */
[C---:B------:R-:W-:Y:S02]  /*2dc40*/  SEL R29, R28.reuse, R29, !P4 ;  /* 0x0000001d1c1d7207 */ /* 0x040fe40006000000 */
[C---:B------:R-:W-:Y:S02]  /*2dc50*/  SEL R24, R28.reuse, R24, !P4 ;  /* 0x000000181c187207 */ /* 0x040fe40006000000 */
[C---:B------:R-:W-:Y:S02]  /*2dc60*/  SEL R25, R28.reuse, R25, !P4 ;  /* 0x000000191c197207 */ /* 0x040fe40006000000 */
[C---:B------:R-:W-:Y:S02]  /*2dc70*/  SEL R26, R28.reuse, R26, !P4 ;  /* 0x0000001a1c1a7207 */ /* 0x040fe40006000000 */
[----:B------:R-:W-:-:S02]  /*2dc80*/  SEL R27, R28, R27, !P4 ;  /* 0x0000001b1c1b7207 */ /* 0x000fc40006000000 */
[C---:B------:R-:W-:Y:S02]  /*2dc90*/  SEL R0, R28.reuse, R0, !P4 ;  /* 0x000000001c007207 */ /* 0x040fe40006000000 */
[C---:B------:R-:W-:Y:S02]  /*2dca0*/  SEL R6, R28.reuse, R6, !P4 ;  /* 0x000000061c067207 */ /* 0x040fe40006000000 */
[----:B--2---:R-:W-:-:S05]  /*2dcb0*/  SEL R7, R28, R7, !P4 ;  /* 0x000000071c077207 */ /* 0x004fca0006000000 */
[----:B------:R0:W-:Y:S01]  /*2dcc0*/  STL [R1+0x1c], R7 ;  /* 0x00001c0701007387 */ /* 0x0001e20000100800 */
[C---:B---3--:R-:W-:Y:S02]  /*2dcd0*/  SEL R23, R28.reuse, R23, !P4 ;  /* 0x000000171c177207 */ /* 0x048fe40006000000 */
        /* <DEDUP_REMOVED lines=10> */
[----:B0-----:R-:W-:-:S02]  /*2dd80*/  SEL R7, R28, R9, !P4 ;  /* 0x000000091c077207 */ /* 0x001fc40006000000 */
[C---:B------:R-:W-:Y:S02]  /*2dd90*/  SEL R9, R28.reuse, R10, !P4 ;  /* 0x0000000a1c097207 */ /* 0x040fe40006000000 */
[----:B------:R-:W-:-:S05]  /*2dda0*/  SEL R8, R28, R8, !P4 ;  /* 0x000000081c087207 */ /* 0x000fca0006000000 */
[----:B------:R0:W-:Y:S04]  /*2ddb0*/  STL [R1+0x18], R8 ;  /* 0x0000180801007387 */ /* 0x0001e80000100800 */
[----:B------:R-:W-:Y:S01]  /*2ddc0*/  STL [R1+0x14], R7 ;  /* 0x0000140701007387 */ /* 0x000fe20000100800 */
[----:B0-----:R-:W-:-:S03]  /*2ddd0*/  SEL R8, R28, R11, !P4 ;  /* 0x0000000b1c087207 */ /* 0x001fc60006000000 */
[----:B------:R-:W-:Y:S01]  /*2dde0*/  STL [R1+0x10], R9 ;  /* 0x0000100901007387 */ /* 0x000fe20000100800 */
[----:B------:R-:W0:Y:S03]  /*2ddf0*/  LDC R11, c[0x0][0x23c] ;  /* 0x00008f00ff0b7b82 */ /* 0x000e260000000800 */
[----:B------:R1:W-:Y:S02]  /*2de00*/  STL [R1+0xc], R8 ;  /* 0x00000c0801007387 */ /* 0x0003e40000100800 */
[----:B-1----:R-:W1:Y:S01]  /*2de10*/  S2R R8, SR_TID.X ;  /* 0x0000000000087919 */ /* 0x002e620000002100 */
[----:B------:R-:W-:Y:S01]  /*2de20*/  SEL R7, R28, R12, !P4 ;  /* 0x0000000c1c077207 */ /* 0x000fe20006000000 */
[----:B------:R-:W-:Y:S04]  /*2de30*/  STL [R1+0x746c], R3 ;  /* 0x00746c0301007387 */ /* 0x000fe80000100800 */
[----:B------:R2:W-:Y:S04]  /*2de40*/  STL [R1+0x8], R7 ;  /* 0x0000080701007387 */ /* 0x0005e80000100800 */
[----:B------:R3:W-:Y:S04]  /*2de50*/  STL [R1+0x7470], R2 ;  /* 0x0074700201007387 */ /* 0x0007e80000100800 */
[----:B------:R-:W-:Y:S04]  /*2de60*/  STL [R1+0x7474], R29 ;  /* 0x0074741d01007387 */ /* 0x000fe80000100800 */
[----:B------:R-:W-:Y:S04]  /*2de70*/  STL [R1+0x7478], R13 ;  /* 0x0074780d01007387 */ /* 0x000fe80000100800 */
[----:B------:R-:W-:Y:S04]  /*2de80*/  STL [R1+0x747c], R14 ;  /* 0x00747c0e01007387 */ /* 0x000fe80000100800 */
[----:B------:R-:W-:Y:S04]  /*2de90*/  STL [R1+0x7480], R15 ;  /* 0x0074800f01007387 */ /* 0x000fe80000100800 */
[----:B------:R-:W-:Y:S01]  /*2dea0*/  STL [R1+0x7484], R16 ;  /* 0x0074841001007387 */ /* 0x000fe20000100800 */
[----:B-1----:R-:W-:-:S03]  /*2deb0*/  LOP3.LUT R9, R8, 0x3f, RZ, 0xc0, !PT ;  /* 0x0000003f08097812 */ /* 0x002fc600078ec0ff */
[----:B------:R-:W-:Y:S04]  /*2dec0*/  STL [R1+0x7488], R17 ;  /* 0x0074881101007387 */ /* 0x000fe80000100800 */
[----:B------:R1:W-:Y:S01]  /*2ded0*/  STL [R1+0x748c], R18 ;  /* 0x00748c1201007387 */ /* 0x0003e20000100800 */
[----:B0-----:R-:W-:-:S03]  /*2dee0*/  IMAD R10, R9, R11, RZ ;  /* 0x0000000b090a7224 */ /* 0x001fc600078e02ff */
[----:B------:R-:W-:Y:S01]  /*2def0*/  STL [R1+0x7490], R19 ;  /* 0x0074901301007387 */ /* 0x000fe20000100800 */
[----:B------:R-:W-:-:S03]  /*2df00*/  IMAD R9, R9, R11, RZ ;  /* 0x0000000b09097224 */ /* 0x000fc600078e02ff */
[----:B------:R-:W-:Y:S01]  /*2df10*/  STL [R1+0x7494], R20 ;  /* 0x0074941401007387 */ /* 0x000fe20000100800 */
[----:B--2---:R-:W-:-:S03]  /*2df20*/  SEL R7, R28, R4, !P4 ;  /* 0x000000041c077207 */ /* 0x004fc60006000000 */
[----:B------:R-:W-:Y:S01]  /*2df30*/  STL [R1+0x7498], R21 ;  /* 0x0074981501007387 */ /* 0x000fe20000100800 */
[----:B------:R-:W-:-:S03]  /*2df40*/  SEL R8, R28, R5, !P4 ;  /* 0x000000051c087207 */ /* 0x000fc60006000000 */
[----:B------:R-:W-:Y:S04]  /*2df50*/  STL [R1+0x749c], R22 ;  /* 0x00749c1601007387 */ /* 0x000fe80000100800 */
[----:B------:R-:W-:Y:S01]  /*2df60*/  STL [R1+0x74a0], R23 ;  /* 0x0074a01701007387 */ /* 0x000fe20000100800 */
[----:B------:R-:W-:-:S03]  /*2df70*/  IMAD R9, R11, 0x40, R9 ;  /* 0x000000400b097824 */ /* 0x000fc600078e0209 */
[----:B------:R-:W-:Y:S01]  /*2df80*/  STL [R1+0x74a4], R24 ;  /* 0x0074a41801007387 */ /* 0x000fe20000100800 */
[----:B------:R-:W-:-:S03]  /*2df90*/  LEA.HI.X.SX32 R5, R10, UR7, 0x1, P1 ;  /* 0x000000070a057c11 */ /* 0x000fc600088f0eff */
[----:B------:R-:W-:Y:S04]  /*2dfa0*/  STL [R1+0x74a8], R25 ;  /* 0x0074a81901007387 */ /* 0x000fe80000100800 */
[----:B------:R-:W-:Y:S04]  /*2dfb0*/  STL [R1+0x74ac], R26 ;  /* 0x0074ac1a01007387 */ /* 0x000fe80000100800 */
[----:B------:R-:W-:Y:S04]  /*2dfc0*/  STL [R1+0x74b0], R27 ;  /* 0x0074b01b01007387 */ /* 0x000fe80000100800 */
[----:B------:R-:W-:Y:S01]  /*2dfd0*/  STL [R1+0x74b4], R0 ;  /* 0x0074b40001007387 */ /* 0x000fe20000100800 */
[----:B------:R-:W-:Y:S01]  /*2dfe0*/  LEA.HI.X.SX32 R4, R9, UR7, 0x1, P6 ;  /* 0x0000000709047c11 */ /* 0x000fe2000b0f0eff */
[----:B------:R-:W-:-:S02]  /*2dff0*/  UIMAD UR6, UR6, 0x35, URZ ;  /* 0x00000035060678a4 */ /* 0x000fc4000f8e023f */
[----:B------:R-:W-:Y:S01]  /*2e000*/  STL [R1+0x74b8], R7 ;  /* 0x0074b80701007387 */ /* 0x000fe20000100800 */
[----:B------:R-:W-:-:S03]  /*2e010*/  ULDC UR7, c[0x0][0x238] ;  /* 0x00008e0000077ab9 */ /* 0x000fc60000000800 */
[----:B------:R-:W-:Y:S04]  /*2e020*/  STL [R1+0x74bc], R8 ;  /* 0x0074bc0801007387 */ /* 0x000fe80000100800 */
[----:B------:R-:W-:Y:S04]  /*2e030*/  STL [R1+0x74c0], R6 ;  /* 0x0074c00601007387 */ /* 0x000fe80000100800 */
[----:B------:R-:W-:Y:S04]  /*2e040*/  STL [R1+0x742c], R5 ;  /* 0x00742c0501007387 */ /* 0x000fe80000100800 */
[----:B------:R-:W2:Y:S04]  /*2e050*/  LDL.LU R9, [R1+0xbb8] ;  /* 0x000bb80001097983 */ /* 0x000ea80000300800 */
[----:B------:R-:W4:Y:S04]  /*2e060*/  LDL.LU R10, [R1+0xbb4] ;  /* 0x000bb400010a7983 */ /* 0x000f280000300800 */
[----:B------:R-:W5:Y:S04]  /*2e070*/  LDL.LU R11, [R1+0xbb0] ;  /* 0x000bb000010b7983 */ /* 0x000f680000300800 */
[----:B------:R-:W5:Y:S04]  /*2e080*/  LDL.LU R12, [R1+0xbac] ;  /* 0x000bac00010c7983 */ /* 0x000f680000300800 */
[----:B---3--:R-:W3:Y:S04]  /*2e090*/  LDL.LU R2, [R1+0xd4] ;  /* 0x0000d40001027983 */ /* 0x008ee80000300800 */
[----:B------:R-:W3:Y:S04]  /*2e0a0*/  LDL.LU R3, [R1+0xd0] ;  /* 0x0000d00001037983 */ /* 0x000ee80000300800 */
[----:B------:R0:W-:Y:S04]  /*2e0b0*/  STL [R1+0x7430], R4 ;  /* 0x0074300401007387 */ /* 0x0001e80000100800 */
[----:B-1----:R-:W3:Y:S04]  /*2e0c0*/  LDL.LU R18, [R1+0xcc] ;  /* 0x0000cc0001127983 */ /* 0x002ee80000300800 */
[----:B------:R-:W3:Y:S01]  /*2e0d0*/  LDL.LU R17, [R1+0xc8] ;  /* 0x0000c80001117983 */ /* 0x000ee20000300800 */
[----:B--2---:R-:W-:-:S02]  /*2e0e0*/  IMAD R9, R9, UR16, RZ ;  /* 0x0000001009097c24 */ /* 0x004fc4000f8e02ff */
[----:B----4-:R-:W-:-:S03]  /*2e0f0*/  IMAD R10, R10, UR16, RZ ;  /* 0x000000100a0a7c24 */ /* 0x010fc6000f8e02ff */
[----:B0-----:R-:W-:Y:S01]  /*2e100*/  IADD3 R4, P0, R9, UR34, RZ ;  /* 0x0000002209047c10 */ /* 0x001fe2000ff1e0ff */
[----:B-----5:R-:W-:Y:S01]  /*2e110*/  IMAD R11, R11, UR16, RZ ;  /* 0x000000100b0b7c24 */ /* 0x020fe2000f8e02ff */
[----:B------:R-:W-:Y:S01]  /*2e120*/  IADD3 R5, P1, R10, UR34, RZ ;  /* 0x000000220a057c10 */ /* 0x000fe2000ff3e0ff */
[----:B------:R-:W-:-:S03]  /*2e130*/  IMAD R12, R12, UR16, RZ ;  /* 0x000000100c0c7c24 */ /* 0x000fc6000f8e02ff */
[----:B------:R-:W-:Y:S01]  /*2e140*/  IADD3 R0, P2, R11, UR34, RZ ;  /* 0x000000220b007c10 */ /* 0x000fe2000ff5e0ff */
[----:B------:R0:W-:Y:S01]  /*2e150*/  STL [R1+0x39a0], R4 ;  /* 0x0039a00401007387 */ /* 0x0001e20000100800 */
[----:B------:R-:W-:Y:S02]  /*2e160*/  UIMAD UR7, UR7, 0x34, URZ ;  /* 0x00000034070778a4 */ /* 0x000fe4000f8e023f */
[----:B------:R-:W-:Y:S01]  /*2e170*/  UIMAD UR8, UR8, 0x33, URZ ;  /* 0x00000033080878a4 */ /* 0x000fe2000f8e023f */
[----:B------:R-:W-:Y:S01]  /*2e180*/  STL [R1+0x39a4], R5 ;  /* 0x0039a40501007387 */ /* 0x000fe20000100800 */
[----:B------:R-:W-:Y:S01]  /*2e190*/  UIMAD UR10, UR10, 0x32, URZ ;  /* 0x000000320a0a78a4 */ /* 0x000fe2000f8e023f */
[----:B------:R-:W-:Y:S01]  /*2e1a0*/  ULDC UR16, c[0x0][0x238] ;  /* 0x00008e0000107ab9 */ /* 0x000fe20000000800 */
[----:B0-----:R-:W-:Y:S01]  /*2e1b0*/  IADD3 R4, P3, R12, UR34, RZ ;  /* 0x000000220c047c10 */ /* 0x001fe2000ff7e0ff */
[----:B------:R0:W-:Y:S01]  /*2e1c0*/  STL [R1+0x39a8], R0 ;  /* 0x0039a80001007387 */ /* 0x0001e20000100800 */
[----:B------:R-:W-:-:S03]  /*2e1d0*/  ULDC UR34, c[0x0][0x238] ;  /* 0x00008e0000227ab9 */ /* 0x000fc60000000800 */
[----:B------:R1:W-:Y:S04]  /*2e1e0*/  STL [R1+0x39ac], R4 ;  /* 0x0039ac0401007387 */ /* 0x0003e80000100800 */
[----:B------:R-:W2:Y:S01]  /*2e1f0*/  LDL.LU R24, [R1+0xc4] ;  /* 0x0000c40001187983 */ /* 0x000ea20000300800 */
[----:B0-----:R-:W-:-:S03]  /*2e200*/  LEA.HI.X.SX32 R0, R9, UR35, 0x1, P0 ;  /* 0x0000002309007c11 */ /* 0x001fc600080f0eff */
[----:B------:R-:W4:Y:S04]  /*2e210*/  LDL.LU R23, [R1+0xc0] ;  /* 0x0000c00001177983 */ /* 0x000f280000300800 */
[----:B------:R0:W-:Y:S04]  /*2e220*/  STL [R1+0x399c], R0 ;  /* 0x00399c0001007387 */ /* 0x0001e80000100800 */
[----:B------:R-:W5:Y:S04]  /*2e230*/  LDL.LU R16, [R1+0xbc] ;  /* 0x0000bc0001107983 */ /* 0x000f680000300800 */
[----:B------:R-:W5:Y:S04]  /*2e240*/  LDL.LU R15, [R1+0x494] ;  /* 0x00049400010f7983 */ /* 0x000f680000300800 */
[----:B------:R-:W5:Y:S01]  /*2e250*/  LDL.LU R14, [R1+0x49c] ;  /* 0x00049c00010e7983 */ /* 0x000f620000300800 */
[----:B------:R-:W-:-:S02]  /*2e260*/  LEA.HI.X.SX32 R5, R10, UR35, 0x1, P1 ;  /* 0x000000230a057c11 */ /* 0x000fc400088f0eff */
[----:B-1----:R-:W-:Y:S02]  /*2e270*/  LEA.HI.X.SX32 R4, R11, UR35, 0x1, P2 ;  /* 0x000000230b047c11 */ /* 0x002fe400090f0eff */
[----:B0-----:R-:W-:Y:S01]  /*2e280*/  LEA.HI.X.SX32 R0, R12, UR35, 0x1, P3 ;  /* 0x000000230c007c11 */ /* 0x001fe200098f0eff */
[----:B------:R-:W-:Y:S04]  /*2e290*/  STL [R1+0x3998], R5 ;  /* 0x0039980501007387 */ /* 0x000fe80000100800 */
[----:B------:R-:W5:Y:S04]  /*2e2a0*/  LDL.LU R13, [R1+0x4a4] ;  /* 0x0004a400010d7983 */ /* 0x000f680000300800 */
[----:B------:R3:W-:Y:S04]  /*2e2b0*/  STL [R1+0x3994], R4 ;  /* 0x0039940401007387 */ /* 0x0007e80000100800 */
[----:B------:R0:W-:Y:S04]  /*2e2c0*/  STL [R1+0x3990], R0 ;  /* 0x0039900001007387 */ /* 0x0001e80000100800 */
[----:B------:R-:W5:Y:S04]  /*2e2d0*/  LDL.LU R8, [R1+0x4ac] ;  /* 0x0004ac0001087983 */ /* 0x000f680000300800 */
[----:B------:R-:W5:Y:S01]  /*2e2e0*/  LDL.LU R22, [R1+0x4b4] ;  /* 0x0004b40001167983 */ /* 0x000f620000300800 */
[----:B---3--:R-:W-:-:S03]  /*2e2f0*/  IMAD R4, R2, UR61, RZ ;  /* 0x0000003d02047c24 */ /* 0x008fc6000f8e02ff */
[----:B------:R-:W3:Y:S04]  /*2e300*/  LDL.LU R29, [R1+0x4bc] ;  /* 0x0004bc00011d7983 */ /* 0x000ee80000300800 */
[----:B------:R-:W3:Y:S01]  /*2e310*/  LDL.LU R2, [R1+0x4c4] ;  /* 0x0004c40001027983 */ /* 0x000ee20000300800 */
[----:B------:R-:W-:-:S03]  /*2e320*/  IMAD R5, R3, UR61, RZ ;  /* 0x0000003d03057c24 */ /* 0x000fc6000f8e02ff */
[----:B------:R1:W-:Y:S04]  /*2e330*/  STL [R1+0x74c4], R4 ;  /* 0x0074c40401007387 */ /* 0x0003e80000100800 */
[----:B------:R-:W3:Y:S01]  /*2e340*/  LDL.LU R3, [R1+0x818] ;  /* 0x0008180001037983 */ /* 0x000ee20000300800 */
[----:B0-----:R-:W-:-:S03]  /*2e350*/  IMAD R0, R18, UR61, RZ ;  /* 0x0000003d12007c24 */ /* 0x001fc6000f8e02ff */
[----:B------:R-:W-:Y:S01]  /*2e360*/  STL [R1+0x74c8], R5 ;  /* 0x0074c80501007387 */ /* 0x000fe20000100800 */
[----:B-1----:R-:W-:-:S03]  /*2e370*/  IMAD R4, R17, UR61, RZ ;  /* 0x0000003d11047c24 */ /* 0x002fc6000f8e02ff */
[----:B------:R-:W3:Y:S04]  /*2e380*/  LDL.LU R7, [R1+0x814] ;  /* 0x0008140001077983 */ /* 0x000ee80000300800 */
[----:B------:R0:W-:Y:S04]  /*2e390*/  STL [R1+0x138], R0 ;  /* 0x0001380001007387 */ /* 0x0001e80000100800 */
[----:B0-----:R-:W3:Y:S04]  /*2e3a0*/  LDL.LU R0, [R1+0x810] ;  /* 0x0008100001007983 */ /* 0x001ee80000300800 */
        /* <DEDUP_REMOVED lines=8> */
[----:B------:R-:W3:Y:S01]  /*2e430*/  LDL.LU R17, [R1+0x7f0] ;  /* 0x0007f00001117983 */ /* 0x000ee20000300800 */
[----:B--2---:R-:W-:-:S02]  /*2e440*/  IMAD R5, R24, UR61, RZ ;  /* 0x0000003d18057c24 */ /* 0x004fc4000f8e02ff */
[----:B----4-:R-:W-:-:S03]  /*2e450*/  IMAD R4, R23, UR61, RZ ;  /* 0x0000003d17047c24 */ /* 0x010fc6000f8e02ff */
[----:B------:R0:W-:Y:S04]  /*2e460*/  STL [R1+0x130], R5 ;  /* 0x0001300501007387 */ /* 0x0001e80000100800 */
[----:B------:R1:W-:Y:S01]  /*2e470*/  STL [R1+0x12c], R4 ;  /* 0x00012c0401007387 */ /* 0x0003e20000100800 */
[----:B-----5:R-:W-:Y:S02]  /*2e480*/  IMAD R6, R16, UR61, RZ ;  /* 0x0000003d10067c24 */ /* 0x020fe4000f8e02ff */
[----:B0-----:R-:W-:-:S03]  /*2e490*/  IMAD R5, R15, UR61, RZ ;  /* 0x0000003d0f057c24 */ /* 0x001fc6000f8e02ff */
[----:B------:R-:W-:Y:S01]  /*2e4a0*/  STL [R1+0x128], R6 ;  /* 0x0001280601007387 */ /* 0x000fe20000100800 */
[----:B-1----:R-:W-:-:S03]  /*2e4b0*/  IMAD R4, R14, UR61, RZ ;  /* 0x0000003d0e047c24 */ /* 0x002fc6000f8e02ff */
[----:B------:R-:W2:Y:S04]  /*2e4c0*/  LDL.LU R24, [R1+0x7ec] ;  /* 0x0007ec0001187983 */ /* 0x000ea80000300800 */
[----:B------:R-:W-:Y:S04]  /*2e4d0*/  STL [R1+0x124], R5 ;  /* 0x0001240501007387 */ /* 0x000fe80000100800 */
[----:B------:R-:W4:Y:S04]  /*2e4e0*/  LDL.LU R23, [R1+0x7e8] ;  /* 0x0007e80001177983 */ /* 0x000f280000300800 */
[----:B------:R0:W-:Y:S04]  /*2e4f0*/  STL [R1+0x120], R4 ;  /* 0x0001200401007387 */ /* 0x0001e80000100800 */
[----:B------:R-:W5:Y:S04]  /*2e500*/  LDL.LU R16, [R1+0x7e4] ;  /* 0x0007e40001107983 */ /* 0x000f680000300800 */
[----:B------:R-:W5:Y:S04]  /*2e510*/  LDL.LU R15, [R1+0x7e0] ;  /* 0x0007e000010f7983 */ /* 0x000f680000300800 */
[----:B------:R-:W5:Y:S01]  /*2e520*/  LDL.LU R14, [R1+0x7dc] ;  /* 0x0007dc00010e7983 */ /* 0x000f620000300800 */
[----:B0-----:R-:W-:-:S02]  /*2e530*/  IMAD R4, R13, UR61, RZ ;  /* 0x0000003d0d047c24 */ /* 0x001fc4000f8e02ff */
[----:B------:R-:W-:Y:S01]  /*2e540*/  IMAD R6, R8, UR61, RZ ;  /* 0x0000003d08067c24 */ /* 0x000fe2000f8e02ff */
[----:B------:R-:W5:Y:S01]  /*2e550*/  LDL.LU R13, [R1+0x7d8] ;  /* 0x0007d800010d7983 */ /* 0x000f620000300800 */
[----:B------:R-:W-:-:S03]  /*2e560*/  IMAD R5, R22, UR61, RZ ;  /* 0x0000003d16057c24 */ /* 0x000fc6000f8e02ff */
[----:B------:R0:W-:Y:S01]  /*2e570*/  STL [R1+0x11c], R4 ;  /* 0x00011c0401007387 */ /* 0x0001e20000100800 */
[----:B---3--:R-:W-:-:S03]  /*2e580*/  IMAD R2, R2, UR61, RZ ;  /* 0x0000003d02027c24 */ /* 0x008fc6000f8e02ff */
[----:B------:R-:W-:Y:S04]  /*2e590*/  STL [R1+0x118], R6 ;  /* 0x0001180601007387 */ /* 0x000fe80000100800 */
[----:B------:R-:W-:Y:S01]  /*2e5a0*/  STL [R1+0x114], R5 ;  /* 0x0001140501007387 */ /* 0x000fe20000100800 */
[----:B0-----:R-:W-:-:S03]  /*2e5b0*/  IMAD R4, R29, UR61, RZ ;  /* 0x0000003d1d047c24 */ /* 0x001fc6000f8e02ff */
[----:B------:R-:W3:Y:S04]  /*2e5c0*/  LDL.LU R22, [R1+0x7d4] ;  /* 0x0007d40001167983 */ /* 0x000ee80000300800 */
[----:B------:R0:W-:Y:S04]  /*2e5d0*/  STL [R1+0x110], R4 ;  /* 0x0001100401007387 */ /* 0x0001e80000100800 */
[----:B------:R-:W3:Y:S04]  /*2e5e0*/  LDL.LU R29, [R1+0x7d0] ;  /* 0x0007d000011d7983 */ /* 0x000ee80000300800 */
[----:B------:R1:W-:Y:S01]  /*2e5f0*/  STL [R1+0x10c], R2 ;  /* 0x00010c0201007387 */ /* 0x0003e20000100800 */
[----:B0-----:R-:W-:-:S03]  /*2e600*/  IMAD R4, R3, UR61, RZ ;  /* 0x0000003d03047c24 */ /* 0x001fc6000f8e02ff */
[----:B-1----:R-:W3:Y:S04]  /*2e610*/  LDL.LU R2, [R1+0x7cc] ;  /* 0x0007cc0001027983 */ /* 0x002ee80000300800 */
[----:B------:R-:W3:Y:S01]  /*2e620*/  LDL.LU R3, [R1+0x7c8] ;  /* 0x0007c80001037983 */ /* 0x000ee20000300800 */
[----:B------:R-:W-:Y:S02]  /*2e630*/  IMAD R6, R7, UR61, RZ ;  /* 0x0000003d07067c24 */ /* 0x000fe4000f8e02ff */
[----:B------:R-:W-:Y:S01]  /*2e640*/  IMAD R5, R0, UR61, RZ ;  /* 0x0000003d00057c24 */ /* 0x000fe2000f8e02ff */
[----:B------:R0:W-:Y:S01]  /*2e650*/  STL [R1+0x494], R4 ;  /* 0x0004940401007387 */ /* 0x0001e20000100800 */
[----:B------:R-:W-:-:S03]  /*2e660*/  IMAD R0, R26, UR61, RZ ;  /* 0x0000003d1a007c24 */ /* 0x000fc6000f8e02ff */
[----:B------:R-:W-:Y:S01]  /*2e670*/  STL [R1+0x49c], R6 ;  /* 0x00049c0601007387 */ /* 0x000fe20000100800 */
[----:B0-----:R-:W-:-:S03]  /*2e680*/  IMAD R4, R27, UR61, RZ ;  /* 0x0000003d1b047c24 */ /* 0x001fc6000f8e02ff */
[----:B------:R0:W-:Y:S04]  /*2e690*/  STL [R1+0x4a4], R5 ;  /* 0x0004a40501007387 */ /* 0x0001e80000100800 */
[----:B------:R1:W-:Y:S01]  /*2e6a0*/  STL [R1+0x4ac], R4 ;  /* 0x0004ac0401007387 */ /* 0x0003e20000100800 */
[----:B0-----:R-:W-:-:S03]  /*2e6b0*/  IMAD R5, R25, UR61, RZ ;  /* 0x0000003d19057c24 */ /* 0x001fc6000f8e02ff */
[----:B------:R0:W-:Y:S01]  /*2e6c0*/  STL [R1+0x4b4], R0 ;  /* 0x0004b40001007387 */ /* 0x0001e20000100800 */
[----:B-1----:R-:W-:-:S03]  /*2e6d0*/  IMAD R4, R21, UR61, RZ ;  /* 0x0000003d15047c24 */ /* 0x002fc6000f8e02ff */
[----:B------:R1:W-:Y:S01]  /*2e6e0*/  STL [R1+0x4bc], R5 ;  /* 0x0004bc0501007387 */ /* 0x0003e20000100800 */
[----:B0-----:R-:W-:-:S03]  /*2e6f0*/  IMAD R0, R20, UR61, RZ ;  /* 0x0000003d14007c24 */ /* 0x001fc6000f8e02ff */
[----:B------:R0:W-:Y:S01]  /*2e700*/  STL [R1+0x4c4], R4 ;  /* 0x0004c40401007387 */ /* 0x0001e20000100800 */
[----:B-1----:R-:W-:-:S03]  /*2e710*/  IMAD R5, R19, UR61, RZ ;  /* 0x0000003d13057c24 */ /* 0x002fc6000f8e02ff */
[----:B------:R1:W-:Y:S01]  /*2e720*/  STL [R1+0x7fc], R0 ;  /* 0x0007fc0001007387 */ /* 0x0003e20000100800 */
[----:B0-----:R-:W-:-:S03]  /*2e730*/  IMAD R4, R18, UR61, RZ ;  /* 0x0000003d12047c24 */ /* 0x001fc6000f8e02ff */
[----:B------:R-:W-:Y:S01]  /*2e740*/  STL [R1+0x7f8], R5 ;  /* 0x0007f80501007387 */ /* 0x000fe20000100800 */
[----:B-1----:R-:W-:-:S03]  /*2e750*/  IMAD R0, R17, UR61, RZ ;  /* 0x0000003d11007c24 */ /* 0x002fc6000f8e02ff */
[----:B------:R-:W3:Y:S04]  /*2e760*/  LDL.LU R21, [R1+0x7c4] ;  /* 0x0007c40001157983 */ /* 0x000ee80000300800 */
[----:B------:R-:W-:Y:S04]  /*2e770*/  STL [R1+0x7f4], R4 ;  /* 0x0007f40401007387 */ /* 0x000fe80000100800 */
[----:B------:R-:W3:Y:S04]  /*2e780*/  LDL.LU R20, [R1+0x7c0] ;  /* 0x0007c00001147983 */ /* 0x000ee80000300800 */
[----:B------:R2:W-:Y:S04]  /*2e790*/  STL [R1+0x7f0], R0 ;  /* 0x0007f00001007387 */ /* 0x0005e80000100800 */
[----:B------:R-:W3:Y:S04]  /*2e7a0*/  LDL.LU R19, [R1+0x7bc] ;  /* 0x0007bc0001137983 */ /* 0x000ee80000300800 */
[----:B------:R-:W3:Y:S04]  /*2e7b0*/  LDL.LU R18, [R1+0x7b8] ;  /* 0x0007b80001127983 */ /* 0x000ee80000300800 */
[----:B------:R-:W3:Y:S01]  /*2e7c0*/  LDL.LU R17, [R1+0x7b4] ;  /* 0x0007b40001117983 */ /* 0x000ee20000300800 */
[----:B--2---:R-:W-:-:S02]  /*2e7d0*/  IMAD R0, R24, UR61, RZ ;  /* 0x0000003d18007c24 */ /* 0x004fc4000f8e02ff */
[----:B----4-:R-:W-:-:S03]  /*2e7e0*/  IMAD R5, R23, UR61, RZ ;  /* 0x0000003d17057c24 */ /* 0x010fc6000f8e02ff */
[----:B------:R0:W-:Y:S04]  /*2e7f0*/  STL [R1+0x7ec], R0 ;  /* 0x0007ec0001007387 */ /* 0x0001e80000100800 */
[----:B------:R-:W-:Y:S01]  /*2e800*/  STL [R1+0x7e8], R5 ;  /* 0x0007e80501007387 */ /* 0x000fe20000100800 */
[----:B-----5:R-:W-:-:S03]  /*2e810*/  IMAD R4, R16, UR61, RZ ;  /* 0x0000003d10047c24 */ /* 0x020fc6000f8e02ff */
[----:B------:R-:W2:Y:S01]  /*2e820*/  LDL.LU R16, [R1+0x7b0] ;  /* 0x0007b00001107983 */ /* 0x000ea20000300800 */
[----:B0-----:R-:W-:-:S03]  /*2e830*/  IMAD R0, R15, UR61, RZ ;  /* 0x0000003d0f007c24 */ /* 0x001fc6000f8e02ff */
[----:B------:R0:W-:Y:S04]  /*2e840*/  STL [R1+0x7e4], R4 ;  /* 0x0007e40401007387 */ /* 0x0001e80000100800 */
[----:B------:R1:W-:Y:S04]  /*2e850*/  STL [R1+0x7e0], R0 ;  /* 0x0007e00001007387 */ /* 0x0003e80000100800 */
[----:B------:R-:W4:Y:S01]  /*2e860*/  LDL.LU R8, [R1+0x7ac] ;  /* 0x0007ac0001087983 */ /* 0x000f220000300800 */
[----:B0-----:R-:W-:Y:S02]  /*2e870*/  IMAD R4, R14, UR61, RZ ;  /* 0x0000003d0e047c24 */ /* 0x001fe4000f8e02ff */
[----:B-1----:R-:W-:-:S03]  /*2e880*/  IMAD R0, R13, UR61, RZ ;  /* 0x0000003d0d007c24 */ /* 0x002fc6000f8e02ff */
[----:B------:R-:W-:Y:S04]  /*2e890*/  STL [R1+0x7dc], R4 ;  /* 0x0007dc0401007387 */ /* 0x000fe80000100800 */
[----:B------:R-:W5:Y:S04]  /*2e8a0*/  LDL.LU R15, [R1+0x7a8] ;  /* 0x0007a800010f7983 */ /* 0x000f680000300800 */
[----:B------:R3:W-:Y:S04]  /*2e8b0*/  STL [R1+0x7d8], R0 ;  /* 0x0007d80001007387 */ /* 0x0007e80000100800 */
[----:B------:R-:W5:Y:S04]  /*2e8c0*/  LDL.LU R14, [R1+0x7a4] ;  /* 0x0007a400010e7983 */ /* 0x000f680000300800 */
[----:B------:R-:W5:Y:S01]  /*2e8d0*/  LDL.LU R13, [R1+0x7a0] ;  /* 0x0007a000010d7983 */ /* 0x000f620000300800 */
[----:B---3--:R-:W-:-:S02]  /*2e8e0*/  IMAD R0, R22, UR61, RZ ;  /* 0x0000003d16007c24 */ /* 0x008fc4000f8e02ff */
[----:B------:R-:W-:Y:S02]  /*2e8f0*/  IMAD R4, R29, UR61, RZ ;  /* 0x0000003d1d047c24 */ /* 0x000fe4000f8e02ff */
[----:B------:R-:W3:Y:S04]  /*2e900*/  LDL.LU R29, [R1+0x79c] ;  /* 0x00079c00011d7983 */ /* 0x000ee80000300800 */
[----:B------:R0:W-:Y:S04]  /*2e910*/  STL [R1+0x7d4], R0 ;  /* 0x0007d40001007387 */ /* 0x0001e80000100800 */
[----:B------:R-:W-:Y:S04]  /*2e920*/  STL [R1+0x7d0], R4 ;  /* 0x0007d00401007387 */ /* 0x000fe80000100800 */
[----:B------:R-:W3:Y:S01]  /*2e930*/  LDL.LU R7, [R1+0x798] ;  /* 0x0007980001077983 */ /* 0x000ee20000300800 */
[----:B0-----:R-:W-:-:S02]  /*2e940*/  IMAD R0, R2, UR61, RZ ;  /* 0x0000003d02007c24 */ /* 0x001fc4000f8e02ff */
[----:B------:R-:W-:-:S03]  /*2e950*/  IMAD R2, R3, UR61, RZ ;  /* 0x0000003d03027c24 */ /* 0x000fc6000f8e02ff */
        /* <DEDUP_REMOVED lines=9> */
[----:B0-----:R-:W3:Y:S04]  /*2e9f0*/  LDL.LU R2, [R1+0x778] ;  /* 0x0007780001027983 */ /* 0x001ee80000300800 */
[----:B------:R-:W3:Y:S01]  /*2ea00*/  LDL.LU R3, [R1+0x774] ;  /* 0x0007740001037983 */ /* 0x000ee20000300800 */
[----:B------:R-:W-:-:S02]  /*2ea10*/  IMAD R5, R21, UR61, RZ ;  /* 0x0000003d15057c24 */ /* 0x000fc4000f8e02ff */
[----:B------:R-:W-:-:S03]  /*2ea20*/  IMAD R4, R20, UR61, RZ ;  /* 0x0000003d14047c24 */ /* 0x000fc6000f8e02ff */
[----:B------:R0:W-:Y:S04]  /*2ea30*/  STL [R1+0x7c4], R5 ;  /* 0x0007c40501007387 */ /* 0x0001e80000100800 */
[----:B------:R1:W-:Y:S01]  /*2ea40*/  STL [R1+0x7c0], R4 ;  /* 0x0007c00401007387 */ /* 0x0003e20000100800 */
[----:B------:R-:W-:Y:S02]  /*2ea50*/  IMAD R6, R19, UR61, RZ ;  /* 0x0000003d13067c24 */ /* 0x000fe4000f8e02ff */
        /* <DEDUP_REMOVED lines=10> */
[----:B--2---:R-:W-:-:S03]  /*2eb00*/  IMAD R4, R16, UR61, RZ ;  /* 0x0000003d10047c24 */ /* 0x004fc6000f8e02ff */
[----:B------:R-:W2:Y:S04]  /*2eb10*/  LDL.LU R16, [R1+0x75c] ;  /* 0x00075c0001107983 */ /* 0x000ea80000300800 */
[----:B------:R4:W-:Y:S02]  /*2eb20*/  STL [R1+0x7b0], R4 ;  /* 0x0007b00401007387 */ /* 0x0009e40000100800 */
[----:B----4-:R-:W-:Y:S02]  /*2eb30*/  IMAD R4, R8, UR61, RZ ;  /* 0x0000003d08047c24 */ /* 0x010fe4000f8e02ff */
[----:B-----5:R-:W-:-:S03]  /*2eb40*/  IMAD R6, R15, UR61, RZ ;  /* 0x0000003d0f067c24 */ /* 0x020fc6000f8e02ff */
[----:B------:R0:W-:Y:S04]  /*2eb50*/  STL [R1+0x7ac], R4 ;  /* 0x0007ac0401007387 */ /* 0x0001e80000100800 */
[----:B------:R-:W-:Y:S01]  /*2eb60*/  STL [R1+0x7a8], R6 ;  /* 0x0007a80601007387 */ /* 0x000fe20000100800 */
[----:B------:R-:W-:-:S03]  /*2eb70*/  IMAD R5, R14, UR61, RZ ;  /* 0x0000003d0e057c24 */ /* 0x000fc6000f8e02ff */
[----:B------:R-:W4:Y:S01]  /*2eb80*/  LDL.LU R15, [R1+0x758] ;  /* 0x00075800010f7983 */ /* 0x000f220000300800 */
[----:B0-----:R-:W-:-:S03]  /*2eb90*/  IMAD R4, R13, UR61, RZ ;  /* 0x0000003d0d047c24 */ /* 0x001fc6000f8e02ff */
[----:B------:R-:W-:Y:S04]  /*2eba0*/  STL [R1+0x7a4], R5 ;  /* 0x0007a40501007387 */ /* 0x000fe80000100800 */
[----:B------:R-:W5:Y:S04]  /*2ebb0*/  LDL.LU R14, [R1+0x754] ;  /* 0x00075400010e7983 */ /* 0x000f680000300800 */
[----:B------:R3:W-:Y:S04]  /*2ebc0*/  STL [R1+0x7a0], R4 ;  /* 0x0007a00401007387 */ /* 0x0007e80000100800 */
[----:B------:R-:W5:Y:S01]  /*2ebd0*/  LDL.LU R13, [R1+0x750] ;  /* 0x00075000010d7983 */ /* 0x000f620000300800 */
[----:B---3--:R-:W-:-:S03]  /*2ebe0*/  IMAD R4, R29, UR61, RZ ;  /* 0x0000003d1d047c24 */ /* 0x008fc6000f8e02ff */
[----:B------:R-:W3:Y:S01]  /*2ebf0*/  LDL.LU R29, [R1+0x74c] ;  /* 0x00074c00011d7983 */ /* 0x000ee20000300800 */
[----:B------:R-:W-:-:S03]  /*2ec00*/  IMAD R6, R7, UR61, RZ ;  /* 0x0000003d07067c24 */ /* 0x000fc6000f8e02ff */
[----:B------:R0:W-:Y:S04]  /*2ec10*/  STL [R1+0x79c], R4 ;  /* 0x00079c0401007387 */ /* 0x0001e80000100800 */
[----:B------:R-:W-:Y:S01]  /*2ec20*/  STL [R1+0x798], R6 ;  /* 0x0007980601007387 */ /* 0x000fe20000100800 */
[----:B0-----:R-:W-:-:S05]  /*2ec30*/  IMAD R4, R0, UR61, RZ ;  /* 0x0000003d00047c24 */ /* 0x001fca000f8e02ff */
[----:B------:R0:W-:Y:S01]  /*2ec40*/  STL [R1+0x794], R4 ;  /* 0x0007940401007387 */ /* 0x0001e20000100800 */
[----:B------:R-:W-:Y:S02]  /*2ec50*/  IMAD R5, R27, UR61, RZ ;  /* 0x0000003d1b057c24 */ /* 0x000fe4000f8e02ff */
[----:B------:R-:W-:-:S03]  /*2ec60*/  IMAD R0, R26, UR61, RZ ;  /* 0x0000003d1a007c24 */ /* 0x000fc6000f8e02ff */
[----:B------:R1:W-:Y:S01]  /*2ec70*/  STL [R1+0x790], R5 ;  /* 0x0007900501007387 */ /* 0x0003e20000100800 */
[----:B0-----:R-:W-:-:S03]  /*2ec80*/  IMAD R4, R25, UR61, RZ ;  /* 0x0000003d19047c24 */ /* 0x001fc6000f8e02ff */
[----:B------:R0:W-:Y:S04]  /*2ec90*/  STL [R1+0x78c], R0 ;  /* 0x00078c0001007387 */ /* 0x0001e80000100800 */
[----:B------:R0:W-:Y:S01]  /*2eca0*/  STL [R1+0x788], R4 ;  /* 0x0007880401007387 */ /* 0x0001e20000100800 */
[----:B-1----:R-:W-:Y:S02]  /*2ecb0*/  IMAD R5, R24, UR61, RZ ;  /* 0x0000003d18057c24 */ /* 0x002fe4000f8e02ff */
[----:B0-----:R-:W-:-:S03]  /*2ecc0*/  IMAD R0, R23, UR61, RZ ;  /* 0x0000003d17007c24 */ /* 0x001fc6000f8e02ff */
[----:B------:R-:W-:Y:S01]  /*2ecd0*/  STL [R1+0x784], R5 ;  /* 0x0007840501007387 */ /* 0x000fe20000100800 */
[----:B------:R-:W-:-:S03]  /*2ece0*/  IMAD R4, R22, UR61, RZ ;  /* 0x0000003d16047c24 */ /* 0x000fc6000f8e02ff */
[----:B------:R0:W-:Y:S01]  /*2ecf0*/  STL [R1+0x780], R0 ;  /* 0x0007800001007387 */ /* 0x0001e20000100800 */
[----:B------:R-:W-:-:S03]  /*2ed00*/  IMAD R2, R2, UR61, RZ ;  /* 0x0000003d02027c24 */ /* 0x000fc6000f8e02ff */
[----:B------:R-:W-:Y:S04]  /*2ed10*/  STL [R1+0x77c], R4 ;  /* 0x00077c0401007387 */ /* 0x000fe80000100800 */
[----:B------:R-:W3:Y:S01]  /*2ed20*/  LDL.LU R8, [R1+0x748] ;  /* 0x0007480001087983 */ /* 0x000ee20000300800 */
[----:B0-----:R-:W-:-:S03]  /*2ed30*/  IMAD R0, R3, UR61, RZ ;  /* 0x0000003d03007c24 */ /* 0x001fc6000f8e02ff */
[----:B------:R-:W-:Y:S04]  /*2ed40*/  STL [R1+0x778], R2 ;  /* 0x0007780201007387 */ /* 0x000fe80000100800 */
[----:B------:R-:W3:Y:S04]  /*2ed50*/  LDL.LU R7, [R1+0x744] ;  /* 0x0007440001077983 */ /* 0x000ee80000300800 */
[----:B------:R0:W-:Y:S04]  /*2ed60*/  STL [R1+0x774], R0 ;  /* 0x0007740001007387 */ /* 0x0001e80000100800 */
[----:B0-----:R-:W3:Y:S04]  /*2ed70*/  LDL.LU R0, [R1+0x740] ;  /* 0x0007400001007983 */ /* 0x001ee80000300800 */
[----:B------:R-:W3:Y:S04]  /*2ed80*/  LDL.LU R2, [R1+0x73c] ;  /* 0x00073c0001027983 */ /* 0x000ee80000300800 */
[----:B------:R-:W3:Y:S01]  /*2ed90*/  LDL.LU R3, [R1+0x738] ;  /* 0x0007380001037983 */ /* 0x000ee20000300800 */
[----:B------:R-:W-:-:S02]  /*2eda0*/  IMAD R4, R21, UR61, RZ ;  /* 0x0000003d15047c24 */ /* 0x000fc4000f8e02ff */
[----:B------:R-:W-:Y:S02]  /*2edb0*/  IMAD R6, R20, UR61, RZ ;  /* 0x0000003d14067c24 */ /* 0x000fe4000f8e02ff */
[----:B------:R-:W-:Y:S01]  /*2edc0*/  IMAD R5, R19, UR61, RZ ;  /* 0x0000003d13057c24 */ /* 0x000fe2000f8e02ff */
[----:B------:R0:W-:Y:S04]  /*2edd0*/  STL [R1+0x770], R4 ;  /* 0x0007700401007387 */ /* 0x0001e80000100800 */
[----:B------:R-:W-:Y:S04]  /*2ede0*/  STL [R1+0x76c], R6 ;  /* 0x00076c0601007387 */ /* 0x000fe80000100800 */
[----:B------:R-:W3:Y:S01]  /*2edf0*/  LDL.LU R27, [R1+0x734] ;  /* 0x00073400011b7983 */ /* 0x000ee20000300800 */
[----:B0-----:R-:W-:-:S03]  /*2ee00*/  IMAD R4, R18, UR61, RZ ;  /* 0x0000003d12047c24 */ /* 0x001fc6000f8e02ff */
[----:B------:R0:W-:Y:S04]  /*2ee10*/  STL [R1+0x768], R5 ;  /* 0x0007680501007387 */ /* 0x0001e80000100800 */
[----:B------:R2:W-:Y:S04]  /*2ee20*/  STL [R1+0x764], R4 ;  /* 0x0007640401007387 */ /* 0x0005e80000100800 */
[----:B------:R-:W3:Y:S01]  /*2ee30*/  LDL.LU R26, [R1+0x730] ;  /* 0x00073000011a7983 */ /* 0x000ee20000300800 */
[----:B0-----:R-:W-:-:S05]  /*2ee40*/  IMAD R5, R17, UR61, RZ ;  /* 0x0000003d11057c24 */ /* 0x001fca000f8e02ff */
[----:B------:R4:W-:Y:S04]  /*2ee50*/  STL [R1+0x760], R5 ;  /* 0x0007600501007387 */ /* 0x0009e80000100800 */
[----:B------:R-:W3:Y:S01]  /*2ee60*/  LDL.LU R25, [R1+0x72c] ;  /* 0x00072c0001197983 */ /* 0x000ee20000300800 */
[----:B--2---:R-:W-:-:S05]  /*2ee70*/  IMAD R4, R16, UR61, RZ ;  /* 0x0000003d10047c24 */ /* 0x004fca000f8e02ff */
[----:B------:R5:W-:Y:S04]  /*2ee80*/  STL [R1+0x75c], R4 ;  /* 0x00075c0401007387 */ /* 0x000be80000100800 */
[----:B------:R-:W2:Y:S04]  /*2ee90*/  LDL.LU R24, [R1+0x728] ;  /* 0x0007280001187983 */ /* 0x000ea80000300800 */
[----:B------:R-:W2:Y:S04]  /*2eea0*/  LDL.LU R23, [R1+0x724] ;  /* 0x0007240001177983 */ /* 0x000ea80000300800 */
[----:B------:R-:W2:Y:S01]  /*2eeb0*/  LDL.LU R22, [R1+0x720] ;  /* 0x0007200001167983 */ /* 0x000ea20000300800 */
[----:B----4-:R-:W-:-:S05]  /*2eec0*/  IMAD R5, R15, UR61, RZ ;  /* 0x0000003d0f057c24 */ /* 0x010fca000f8e02ff */
[----:B------:R0:W-:Y:S01]  /*2eed0*/  STL [R1+0x758], R5 ;  /* 0x0007580501007387 */ /* 0x0001e20000100800 */
[----:B-----5:R-:W-:-:S05]  /*2eee0*/  IMAD R4, R14, UR61, RZ ;  /* 0x0000003d0e047c24 */ /* 0x020fca000f8e02ff */
[----:B------:R3:W-:Y:S01]  /*2eef0*/  STL [R1+0x754], R4 ;  /* 0x0007540401007387 */ /* 0x0007e20000100800 */
[----:B0-----:R-:W-:-:S03]  /*2ef00*/  IMAD R5, R13, UR61, RZ ;  /* 0x0000003d0d057c24 */ /* 0x001fc6000f8e02ff */
[----:B------:R-:W4:Y:S04]  /*2ef10*/  LDL.LU R21, [R1+0x71c] ;  /* 0x00071c0001157983 */ /* 0x000f280000300800 */
[----:B------:R-:W-:Y:S01]  /*2ef20*/  STL [R1+0x750], R5 ;  /* 0x0007500501007387 */ /* 0x000fe20000100800 */
[----:B---3--:R-:W-:-:S03]  /*2ef30*/  IMAD R4, R29, UR61, RZ ;  /* 0x0000003d1d047c24 */ /* 0x008fc6000f8e02ff */
[----:B------:R-:W3:Y:S04]  /*2ef40*/  LDL.LU R20, [R1+0x718] ;  /* 0x0007180001147983 */ /* 0x000ee80000300800 */
        /* <DEDUP_REMOVED lines=9> */
[----:B0-----:R-:W-:-:S05]  /*2efe0*/  IMAD R4, R8, UR61, RZ ;  /* 0x0000003d08047c24 */ /* 0x001fca000f8e02ff */
[----:B------:R0:W-:Y:S01]  /*2eff0*/  STL [R1+0x748], R4 ;  /* 0x0007480401007387 */ /* 0x0001e20000100800 */
[----:B------:R-:W-:Y:S02]  /*2f000*/  IMAD R9, R0, UR61, RZ ;  /* 0x0000003d00097c24 */ /* 0x000fe4000f8e02ff */
[----:B0-----:R-:W-:Y:S02]  /*2f010*/  IMAD R4, R2, UR61, RZ ;  /* 0x0000003d02047c24 */ /* 0x001fe4000f8e02ff */
[----:B------:R-:W5:Y:S01]  /*2f020*/  LDL.LU R2, [R1+0x6f4] ;  /* 0x0006f40001027983 */ /* 0x000f620000300800 */
[----:B------:R-:W-:-:S03]  /*2f030*/  IMAD R0, R3, UR61, RZ ;  /* 0x0000003d03007c24 */ /* 0x000fc6000f8e02ff */
[----:B------:R-:W-:Y:S04]  /*2f040*/  STL [R1+0x73c], R4 ;  /* 0x00073c0401007387 */ /* 0x000fe80000100800 */
[----:B------:R-:W5:Y:S01]  /*2f050*/  LDL.LU R3, [R1+0x6f0] ;  /* 0x0006f00001037983 */ /* 0x000f620000300800 */
[----:B------:R-:W-:-:S03]  /*2f060*/  IMAD R12, R7, UR61, RZ ;  /* 0x0000003d070c7c24 */ /* 0x000fc6000f8e02ff */
[----:B------:R0:W-:Y:S04]  /*2f070*/  STL [R1+0x738], R0 ;  /* 0x0007380001007387 */ /* 0x0001e80000100800 */
[----:B------:R-:W-:Y:S04]  /*2f080*/  STL [R1+0x744], R12 ;  /* 0x0007440c01007387 */ /* 0x000fe80000100800 */
[----:B------:R-:W-:Y:S01]  /*2f090*/  STL [R1+0x744c], R12 ;  /* 0x00744c0c01007387 */ /* 0x000fe20000100800 */
[----:B0-----:R-:W-:-:S03]  /*2f0a0*/  IMAD R0, R27, UR61, RZ ;  /* 0x0000003d1b007c24 */ /* 0x001fc6000f8e02ff */
[----:B------:R-:W-:Y:S01]  /*2f0b0*/  STL [R1+0x740], R9 ;  /* 0x0007400901007387 */ /* 0x000fe20000100800 */
[----:B------:R-:W-:-:S03]  /*2f0c0*/  IMAD R10, R26, UR61, RZ ;  /* 0x0000003d1a0a7c24 */ /* 0x000fc6000f8e02ff */
[----:B------:R-:W-:Y:S04]  /*2f0d0*/  STL [R1+0x7450], R9 ;  /* 0x0074500901007387 */ /* 0x000fe80000100800 */
[----:B------:R0:W-:Y:S04]  /*2f0e0*/  STL [R1+0x734], R0 ;  /* 0x0007340001007387 */ /* 0x0001e80000100800 */
[----:B------:R-:W-:Y:S01]  /*2f0f0*/  STL [R1+0x730], R10 ;  /* 0x0007300a01007387 */ /* 0x000fe20000100800 */
[----:B------:R-:W-:Y:S02]  /*2f100*/  IMAD R11, R25, UR61, RZ ;  /* 0x0000003d190b7c24 */ /* 0x000fe4000f8e02ff */
[----:B--2---:R-:W-:-:S02]  /*2f110*/  IMAD R4, R24, UR61, RZ ;  /* 0x0000003d18047c24 */ /* 0x004fc4000f8e02ff */
[----:B0-----:R-:W-:-:S03]  /*2f120*/  IMAD R0, R23, UR61, RZ ;  /* 0x0000003d17007c24 */ /* 0x001fc6000f8e02ff */
[----:B------:R-:W-:Y:S04]  /*2f130*/  STL [R1+0x728], R4 ;  /* 0x0007280401007387 */ /* 0x000fe80000100800 */
[----:B------:R-:W-:Y:S04]  /*2f140*/  STL [R1+0x7454], R10 ;  /* 0x0074540a01007387 */ /* 0x000fe80000100800 */
[----:B------:R0:W-:Y:S04]  /*2f150*/  STL [R1+0x724], R0 ;  /* 0x0007240001007387 */ /* 0x0001e80000100800 */
[----:B------:R-:W-:Y:S01]  /*2f160*/  STL [R1+0x72c], R11 ;  /* 0x00072c0b01007387 */ /* 0x000fe20000100800 */
[----:B0-----:R-:W-:-:S03]  /*2f170*/  IMAD R0, R22, UR61, RZ ;  /* 0x0000003d16007c24 */ /* 0x001fc6000f8e02ff */
[----:B------:R-:W-:Y:S04]  /*2f180*/  STL [R1+0x7458], R11 ;  /* 0x0074580b01007387 */ /* 0x000fe80000100800 */
[----:B------:R4:W-:Y:S02]  /*2f190*/  STL [R1+0x720], R0 ;  /* 0x0007200001007387 */ /* 0x0009e40000100800 */
[----:B----4-:R-:W-:Y:S02]  /*2f1a0*/  IMAD R0, R21, UR61, RZ ;  /* 0x0000003d15007c24 */ /* 0x010fe4000f8e02ff */
[----:B---3--:R-:W-:-:S03]  /*2f1b0*/  IMAD R5, R20, UR61, RZ ;  /* 0x0000003d14057c24 */ /* 0x008fc6000f8e02ff */
[----:B------:R0:W-:Y:S04]  /*2f1c0*/  STL [R1+0x71c], R0 ;  /* 0x00071c0001007387 */ /* 0x0001e80000100800 */
[----:B------:R1:W-:Y:S01]  /*2f1d0*/  STL [R1+0x718], R5 ;  /* 0x0007180501007387 */ /* 0x0003e20000100800 */
[----:B-----5:R-:W-:Y:S02]  /*2f1e0*/  IMAD R4, R19, UR61, RZ ;  /* 0x0000003d13047c24 */ /* 0x020fe4000f8e02ff */
[----:B0-----:R-:W-:-:S03]  /*2f1f0*/  IMAD R0, R18, UR61, RZ ;  /* 0x0000003d12007c24 */ /* 0x001fc6000f8e02ff */
[----:B------:R0:W-:Y:S01]  /*2f200*/  STL [R1+0x714], R4 ;  /* 0x0007140401007387 */ /* 0x0001e20000100800 */
[----:B-1----:R-:W-:-:S03]  /*2f210*/  IMAD R5, R17, UR61, RZ ;  /* 0x0000003d11057c24 */ /* 0x002fc6000f8e02ff */
[----:B------:R1:W-:Y:S04]  /*2f220*/  STL [R1+0x710], R0 ;  /* 0x0007100001007387 */ /* 0x0003e80000100800 */
[----:B------:R2:W-:Y:S01]  /*2f230*/  STL [R1+0x70c], R5 ;  /* 0x00070c0501007387 */ /* 0x0005e20000100800 */
[----:B0-----:R-:W-:Y:S02]  /*2f240*/  IMAD R4, R16, UR61, RZ ;  /* 0x0000003d10047c24 */ /* 0x001fe4000f8e02ff */
[----:B-1----:R-:W-:-:S03]  /*2f250*/  IMAD R0, R15, UR61, RZ ;  /* 0x0000003d0f007c24 */ /* 0x002fc6000f8e02ff */
[----:B------:R0:W-:Y:S01]  /*2f260*/  STL [R1+0x708], R4 ;  /* 0x0007080401007387 */ /* 0x0001e20000100800 */
[----:B--2---:R-:W-:-:S03]  /*2f270*/  IMAD R5, R14, UR61, RZ ;  /* 0x0000003d0e057c24 */ /* 0x004fc6000f8e02ff */
[----:B------:R1:W-:Y:S04]  /*2f280*/  STL [R1+0x704], R0 ;  /* 0x0007040001007387 */ /* 0x0003e80000100800 */
[----:B------:R2:W-:Y:S01]  /*2f290*/  STL [R1+0x700], R5 ;  /* 0x0007000501007387 */ /* 0x0005e20000100800 */
[----:B0-----:R-:W-:-:S03]  /*2f2a0*/  IMAD R4, R13, UR61, RZ ;  /* 0x0000003d0d047c24 */ /* 0x001fc6000f8e02ff */
[----:B------:R-:W3:Y:S01]  /*2f2b0*/  LDL.LU R11, [R1+0x6ec] ;  /* 0x0006ec00010b7983 */ /* 0x000ee20000300800 */
[----:B-1----:R-:W-:-:S03]  /*2f2c0*/  IMAD R0, R29, UR61, RZ ;  /* 0x0000003d1d007c24 */ /* 0x002fc6000f8e02ff */
[----:B------:R-:W-:Y:S04]  /*2f2d0*/  STL [R1+0x6fc], R4 ;  /* 0x0006fc0401007387 */ /* 0x000fe80000100800 */
[----:B------:R-:W4:Y:S04]  /*2f2e0*/  LDL.LU R28, [R1+0x6e8] ;  /* 0x0006e800011c7983 */ /* 0x000f280000300800 */
[----:B------:R0:W-:Y:S04]  /*2f2f0*/  STL [R1+0x6f8], R0 ;  /* 0x0006f80001007387 */ /* 0x0001e80000100800 */
[----:B------:R-:W5:Y:S04]  /*2f300*/  LDL.LU R10, [R1+0x6e4] ;  /* 0x0006e400010a7983 */ /* 0x000f680000300800 */
[----:B------:R-:W5:Y:S04]  /*2f310*/  LDL.LU R9, [R1+0x6e0] ;  /* 0x0006e00001097983 */ /* 0x000f680000300800 */
[----:B------:R-:W5:Y:S04]  /*2f320*/  LDL.LU R12, [R1+0x6dc] ;  /* 0x0006dc00010c7983 */ /* 0x000f680000300800 */
[----:B--2---:R-:W2:Y:S01]  /*2f330*/  LDL.LU R5, [R1+0x6d8] ;  /* 0x0006d80001057983 */ /* 0x004ea20000300800 */
[----:B------:R-:W-:-:S05]  /*2f340*/  IMAD R2, R2, UR61, RZ ;  /* 0x0000003d02027c24 */ /* 0x000fca000f8e02ff */
[----:B------:R-:W-:Y:S01]  /*2f350*/  STL [R1+0x6f4], R2 ;  /* 0x0006f40201007387 */ /* 0x000fe20000100800 */
[----:B0-----:R-:W-:-:S03]  /*2f360*/  IMAD R0, R3, UR61, RZ ;  /* 0x0000003d03007c24 */ /* 0x001fc6000f8e02ff */
[----:B------:R-:W2:Y:S04]  /*2f370*/  LDL.LU R4, [R1+0x6d4] ;  /* 0x0006d40001047983 */ /* 0x000ea80000300800 */
[----:B------:R0:W-:Y:S04]  /*2f380*/  STL [R1+0x6f0], R0 ;  /* 0x0006f00001007387 */ /* 0x0001e80000100800 */
[----:B------:R-:W2:Y:S04]  /*2f390*/  LDL.LU R6, [R1+0x6d0] ;  /* 0x0006d00001067983 */ /* 0x000ea80000300800 */
[----:B------:R-:W2:Y:S04]  /*2f3a0*/  LDL.LU R8, [R1+0x6cc] ;  /* 0x0006cc0001087983 */ /* 0x000ea80000300800 */
[----:B------:R-:W2:Y:S04]  /*2f3b0*/  LDL.LU R7, [R1+0x6c8] ;  /* 0x0006c80001077983 */ /* 0x000ea80000300800 */
[----:B0-----:R-:W2:Y:S04]  /*2f3c0*/  LDL.LU R0, [R1+0x6c4] ;  /* 0x0006c40001007983 */ /* 0x001ea80000300800 */
        /* <DEDUP_REMOVED lines=17> */
[----:B------:R-:W2:Y:S01]  /*2f4e0*/  LDL.LU R3, [R1+0x67c] ;  /* 0x00067c0001037983 */ /* 0x000ea20000300800 */
[----:B---3--:R-:W-:-:S05]  /*2f4f0*/  IMAD R11, R11, UR61, RZ ;  /* 0x0000003d0b0b7c24 */ /* 0x008fca000f8e02ff */
[----:B------:R5:W-:Y:S01]  /*2f500*/  STL [R1+0x6ec], R11 ;  /* 0x0006ec0b01007387 */ /* 0x000be20000100800 */
[----:B----4-:R-:W-:Y:S02]  /*2f510*/  IMAD R28, R28, UR61, RZ ;  /* 0x0000003d1c1c7c24 */ /* 0x010fe4000f8e02ff */
[----:B-----5:R-:W-:Y:S02]  /*2f520*/  IMAD R11, R10, UR61, RZ ;  /* 0x0000003d0a0b7c24 */ /* 0x020fe4000f8e02ff */
[----:B------:R-:W-:-:S03]  /*2f530*/  IMAD R10, R9, UR61, RZ ;  /* 0x0000003d090a7c24 */ /* 0x000fc6000f8e02ff */
[----:B------:R-:W-:Y:S01]  /*2f540*/  STL [R1+0x6e4], R11 ;  /* 0x0006e40b01007387 */ /* 0x000fe20000100800 */
[----:B------:R-:W-:-:S03]  /*2f550*/  IMAD R9, R12, UR61, RZ ;  /* 0x0000003d0c097c24 */ /* 0x000fc6000f8e02ff */
[----:B------:R-:W-:Y:S04]  /*2f560*/  STL [R1+0x6e8], R28 ;  /* 0x0006e81c01007387 */ /* 0x000fe80000100800 */
[----:B------:R-:W-:Y:S04]  /*2f570*/  STL [R1+0x6e0], R10 ;  /* 0x0006e00a01007387 */ /* 0x000fe80000100800 */
[----:B------:R-:W-:Y:S04]  /*2f580*/  STL [R1+0x745c], R28 ;  /* 0x00745c1c01007387 */ /* 0x000fe80000100800 */
[----:B------:R2:W-:Y:S02]  /*2f590*/  STL [R1+0x6dc], R9 ;  /* 0x0006dc0901007387 */ /* 0x0005e40000100800 */
[----:B--2---:R-:W-:-:S02]  /*2f5a0*/  IMAD R9, R5, UR61, RZ ;  /* 0x0000003d05097c24 */ /* 0x004fc4000f8e02ff */
[----:B------:R-:W-:-:S03]  /*2f5b0*/  IMAD R5, R4, UR61, RZ ;  /* 0x0000003d04057c24 */ /* 0x000fc6000f8e02ff */
[----:B------:R-:W-:Y:S01]  /*2f5c0*/  STL [R1+0x6d8], R9 ;  /* 0x0006d80901007387 */ /* 0x000fe20000100800 */
[----:B------:R-:W-:-:S03]  /*2f5d0*/  IMAD R6, R6, UR61, RZ ;  /* 0x0000003d06067c24 */ /* 0x000fc6000f8e02ff */
[----:B------:R0:W-:Y:S01]  /*2f5e0*/  STL [R1+0x6d4], R5 ;  /* 0x0006d40501007387 */ /* 0x0001e20000100800 */
[----:B------:R-:W-:-:S03]  /*2f5f0*/  IMAD R4, R8, UR61, RZ ;  /* 0x0000003d08047c24 */ /* 0x000fc6000f8e02ff */
[----:B------:R-:W-:Y:S04]  /*2f600*/  STL [R1+0x6d0], R6 ;  /* 0x0006d00601007387 */ /* 0x000fe80000100800 */
[----:B------:R1:W-:Y:S01]  /*2f610*/  STL [R1+0x6cc], R4 ;  /* 0x0006cc0401007387 */ /* 0x0003e20000100800 */
[----:B0-----:R-:W-:Y:S02]  /*2f620*/  IMAD R5, R7, UR61, RZ ;  /* 0x0000003d07057c24 */ /* 0x001fe4000f8e02ff */
[----:B------:R-:W-:-:S03]  /*2f630*/  IMAD R0, R0, UR61, RZ ;  /* 0x0000003d00007c24 */ /* 0x000fc6000f8e02ff */
        /* <DEDUP_REMOVED lines=30> */
[----:B------:R-:W-:Y:S01]  /*2f820*/  STL [R1+0x68c], R5 ;  /* 0x00068c0501007387 */ /* 0x000fe20000100800 */
[----:B--2---:R-:W-:-:S03]  /*2f830*/  IMAD R4, R29, UR61, RZ ;  /* 0x0000003d1d047c24 */ /* 0x004fc6000f8e02ff */
[----:B------:R0:W-:Y:S04]  /*2f840*/  STL [R1+0x688], R0 ;  /* 0x0006880001007387 */ /* 0x0001e80000100800 */
[----:B------:R-:W-:Y:S04]  /*2f850*/  STL [R1+0x684], R4 ;  /* 0x0006840401007387 */ /* 0x000fe80000100800 */
[----:B------:R-:W2:Y:S01]  /*2f860*/  LDL.LU R28, [R1+0x670] ;  /* 0x00067000011c7983 */ /* 0x000ea20000300800 */
[----:B------:R-:W-:Y:S02]  /*2f870*/  IMAD R2, R2, UR61, RZ ;  /* 0x0000003d02027c24 */ /* 0x000fe4000f8e02ff */
[----:B0-----:R-:W-:-:S03]  /*2f880*/  IMAD R0, R3, UR61, RZ ;  /* 0x0000003d03007c24 */ /* 0x001fc6000f8e02ff */
[----:B------:R-:W-:Y:S04]  /*2f890*/  STL [R1+0x680], R2 ;  /* 0x0006800201007387 */ /* 0x000fe80000100800 */
[----:B--2---:R0:W-:Y:S04]  /*2f8a0*/  STL [R1+0x7524], R28 ;  /* 0x0075241c01007387 */ /* 0x0041e80000100800 */
[----:B------:R-:W-:Y:S04]  /*2f8b0*/  STL [R1+0x67c], R0 ;  /* 0x00067c0001007387 */ /* 0x000fe80000100800 */
[----:B0-----:R-:W2:Y:S04]  /*2f8c0*/  LDL.LU R28, [R1+0x674] ;  /* 0x00067400011c7983 */ /* 0x001ea80000300800 */
[----:B--2---:R0:W-:Y:S04]  /*2f8d0*/  STL [R1+0x7528], R28 ;  /* 0x0075281c01007387 */ /* 0x0041e80000100800 */
[----:B0-----:R-:W2:Y:S04]  /*2f8e0*/  LDL.LU R28, [R1+0x678] ;  /* 0x00067800011c7983 */ /* 0x001ea80000300800 */
[----:B------:R-:W3:Y:S04]  /*2f8f0*/  LDL.LU R11, [R1+0x66c] ;  /* 0x00066c00010b7983 */ /* 0x000ee80000300800 */
[----:B------:R-:W4:Y:S04]  /*2f900*/  LDL.LU R10, [R1+0x668] ;  /* 0x00066800010a7983 */ /* 0x000f280000300800 */
[----:B------:R-:W5:Y:S04]  /*2f910*/  LDL.LU R9, [R1+0x664] ;  /* 0x0006640001097983 */ /* 0x000f680000300800 */
[----:B------:R-:W5:Y:S04]  /*2f920*/  LDL.LU R12, [R1+0x660] ;  /* 0x00066000010c7983 */ /* 0x000f680000300800 */
[----:B------:R-:W5:Y:S04]  /*2f930*/  LDL.LU R5, [R1+0x65c] ;  /* 0x00065c0001057983 */ /* 0x000f680000300800 */
[----:B------:R-:W5:Y:S04]  /*2f940*/  LDL.LU R4, [R1+0x658] ;  /* 0x0006580001047983 */ /* 0x000f680000300800 */
[----:B------:R-:W4:Y:S04]  /*2f950*/  LDL.LU R6, [R1+0x654] ;  /* 0x0006540001067983 */ /* 0x000f280000300800 */
        /* <DEDUP_REMOVED lines=21> */
[----:B--2---:R-:W-:-:S05]  /*2fab0*/  IMAD R28, R28, UR61, RZ ;  /* 0x0000003d1c1c7c24 */ /* 0x004fca000f8e02ff */
[----:B------:R0:W-:Y:S04]  /*2fac0*/  STL [R1+0x678], R28 ;  /* 0x0006781c01007387 */ /* 0x0001e80000100800 */
[----:B0-----:R-:W2:Y:S02]  /*2fad0*/  LDL.LU R28, [R1+0x7528] ;  /* 0x00752800011c7983 */ /* 0x001ea40000300800 */
[----:B--2---:R-:W-:-:S05]  /*2fae0*/  IMAD R28, R28, UR61, RZ ;  /* 0x0000003d1c1c7c24 */ /* 0x004fca000f8e02ff */
[----:B------:R0:W-:Y:S04]  /*2faf0*/  STL [R1+0x674], R28 ;  /* 0x0006741c01007387 */ /* 0x0001e80000100800 */
[----:B0-----:R-:W2:Y:S01]  /*2fb00*/  LDL.LU R28, [R1+0x7524] ;  /* 0x00752400011c7983 */ /* 0x001ea20000300800 */
[----:B---3--:R-:W-:Y:S02]  /*2fb10*/  IMAD R11, R11, UR61, RZ ;  /* 0x0000003d0b0b7c24 */ /* 0x008fe4000f8e02ff */
[----:B----4-:R-:W-:Y:S02]  /*2fb20*/  IMAD R6, R6, UR61, RZ ;  /* 0x0000003d06067c24 */ /* 0x010fe4000f8e02ff */
[----:B-----5:R-:W-:Y:S02]  /*2fb30*/  IMAD R0, R0, UR61, RZ ;  /* 0x0000003d00007c24 */ /* 0x020fe4000f8e02ff */
[----:B--2---:R-:W-:-:S05]  /*2fb40*/  IMAD R28, R28, UR61, RZ ;  /* 0x0000003d1c1c7c24 */ /* 0x004fca000f8e02ff */
[----:B------:R0:W-:Y:S04]  /*2fb50*/  STL [R1+0x670], R28 ;  /* 0x0006701c01007387 */ /* 0x0001e80000100800 */
[----:B------:R1:W-:Y:S01]  /*2fb60*/  STL [R1+0x66c], R11 ;  /* 0x00066c0b01007387 */ /* 0x0003e20000100800 */
[----:B0-----:R-:W-:Y:S02]  /*2fb70*/  IMAD R28, R10, UR61, RZ ;  /* 0x0000003d0a1c7c24 */ /* 0x001fe4000f8e02ff */
[----:B------:R-:W-:Y:S02]  /*2fb80*/  IMAD R10, R12, UR61, RZ ;  /* 0x0000003d0c0a7c24 */ /* 0x000fe4000f8e02ff */
[----:B-1----:R-:W-:Y:S02]  /*2fb90*/  IMAD R11, R9, UR61, RZ ;  /* 0x0000003d090b7c24 */ /* 0x002fe4000f8e02ff */
[----:B------:R-:W-:Y:S01]  /*2fba0*/  IMAD R9, R5, UR61, RZ ;  /* 0x0000003d05097c24 */ /* 0x000fe2000f8e02ff */
[----:B------:R-:W-:Y:S01]  /*2fbb0*/  STL [R1+0x668], R28 ;  /* 0x0006681c01007387 */ /* 0x000fe20000100800 */
[----:B------:R-:W-:-:S02]  /*2fbc0*/  IMAD R5, R4, UR61, RZ ;  /* 0x0000003d04057c24 */ /* 0x000fc4000f8e02ff */
[----:B------:R-:W-:Y:S01]  /*2fbd0*/  IMAD R4, R8, UR61, RZ ;  /* 0x0000003d08047c24 */ /* 0x000fe2000f8e02ff */
[----:B------:R-:W-:Y:S04]  /*2fbe0*/  STL [R1+0x664], R11 ;  /* 0x0006640b01007387 */ /* 0x000fe80000100800 */
[----:B------:R-:W-:Y:S04]  /*2fbf0*/  STL [R1+0x660], R10 ;  /* 0x0006600a01007387 */ /* 0x000fe80000100800 */
[----:B------:R-:W-:Y:S04]  /*2fc00*/  STL [R1+0x65c], R9 ;  /* 0x00065c0901007387 */ /* 0x000fe80000100800 */
[----:B------:R0:W-:Y:S04]  /*2fc10*/  STL [R1+0x658], R5 ;  /* 0x0006580501007387 */ /* 0x0001e80000100800 */
[----:B------:R-:W-:Y:S04]  /*2fc20*/  STL [R1+0x654], R6 ;  /* 0x0006540601007387 */ /* 0x000fe80000100800 */
[----:B------:R1:W-:Y:S01]  /*2fc30*/  STL [R1+0x650], R4 ;  /* 0x0006500401007387 */ /* 0x0003e20000100800 */
[----:B0-----:R-:W-:-:S05]  /*2fc40*/  IMAD R5, R7, UR61, RZ ;  /* 0x0000003d07057c24 */ /* 0x001fca000f8e02ff */
        /* <DEDUP_REMOVED lines=1003> */
[----:B------:R-:W-:Y:S04]  /*33b00*/  STL [R1+0xc44], R4 ;  /* 0x000c440401007387 */ /* 0x000fe80000100800 */
[----:B0-----:R-:W2:Y:S01]  /*33b10*/  LDL.LU R5, [R1+0x9c] ;  /* 0x00009c0001057983 */ /* 0x001ea20000300800 */
[----:B------:R-:W-:Y:S02]  /*33b20*/  IMAD R2, R2, UR61, RZ ;  /* 0x0000003d02027c24 */ /* 0x000fe4000f8e02ff */
[----:B-1----:R-:W-:-:S03]  /*33b30*/  IMAD R0, R3, UR61, RZ ;  /* 0x0000003d03007c24 */ /* 0x002fc6000f8e02ff */
        /* <DEDUP_REMOVED lines=43> */
[----:B------:R-:W-:-:S02]  /*33df0*/  IMAD R7, R7, UR61, RZ ;  /* 0x0000003d07077c24 */ /* 0x000fc4000f8e02ff */
[----:B------:R-:W-:Y:S02]  /*33e00*/  IMAD R0, R0, UR61, RZ ;  /* 0x0000003d00007c24 */ /* 0x000fe4000f8e02ff */
[----:B------:R-:W-:Y:S02]  /*33e10*/  IMAD R27, R27, UR61, RZ ;  /* 0x0000003d1b1b7c24 */ /* 0x000fe4000f8e02ff */
[----:B------:R-:W-:Y:S02]  /*33e20*/  IMAD R26, R26, UR61, RZ ;  /* 0x0000003d1a1a7c24 */ /* 0x000fe4000f8e02ff */
[----:B------:R-:W-:Y:S02]  /*33e30*/  IMAD R25, R25, UR61, RZ ;  /* 0x0000003d19197c24 */ /* 0x000fe4000f8e02ff */
[----:B------:R-:W-:Y:S02]  /*33e40*/  IMAD R24, R24, UR61, RZ ;  /* 0x0000003d18187c24 */ /* 0x000fe4000f8e02ff */
        /* <DEDUP_REMOVED lines=14> */
[----:B--2---:R-:W-:-:S05]  /*33f30*/  IMAD R5, R5, UR61, RZ ;  /* 0x0000003d05057c24 */ /* 0x004fca000f8e02ff */
[----:B------:R0:W-:Y:S04]  /*33f40*/  STL [R1+0xc64], R5 ;  /* 0x000c640501007387 */ /* 0x0001e80000100800 */
[----:B0-----:R-:W2:Y:S04]  /*33f50*/  LDL.LU R5, [R1+0x74c8] ;  /* 0x0074c80001057983 */ /* 0x001ea80000300800 */
[----:B------:R0:W-:Y:S04]  /*33f60*/  STL [R1+0xc68], R4 ;  /* 0x000c680401007387 */ /* 0x0001e80000100800 */
[----:B0-----:R-:W3:Y:S04]  /*33f70*/  LDL.LU R4, [R1+0x74c4] ;  /* 0x0074c40001047983 */ /* 0x001ee80000300800 */
[----:B------:R0:W-:Y:S04]  /*33f80*/  STL [R1+0xc70], R6 ;  /* 0x000c700601007387 */ /* 0x0001e80000100800 */
[----:B0-----:R-:W4:Y:S04]  /*33f90*/  LDL.LU R6, [R1+0x74c0] ;  /* 0x0074c00001067983 */ /* 0x001f280000300800 */
[----:B------:R0:W-:Y:S04]  /*33fa0*/  STL [R1+0xc74], R8 ;  /* 0x000c740801007387 */ /* 0x0001e80000100800 */
[----:B0-----:R-:W5:Y:S04]  /*33fb0*/  LDL.LU R8, [R1+0x74bc] ;  /* 0x0074bc0001087983 */ /* 0x001f680000300800 */
        /* <DEDUP_REMOVED lines=39> */
[----:B0-----:R-:W5:Y:S01]  /*34230*/  LDL.LU R3, [R1+0x746c] ;  /* 0x00746c0001037983 */ /* 0x001f620000300800 */
[----:B------:R-:W-:-:S05]  /*34240*/  IMAD R28, R28, UR61, RZ ;  /* 0x0000003d1c1c7c24 */ /* 0x000fca000f8e02ff */
[----:B------:R0:W-:Y:S02]  /*34250*/  STL [R1+0xcfc], R28 ;  /* 0x000cfc1c01007387 */ /* 0x0001e40000100800 */
[----:B0-----:R-:W-:Y:S02]  /*34260*/  IMAD R28, R11, UR61, RZ ;  /* 0x0000003d0b1c7c24 */ /* 0x001fe4000f8e02ff */
[----:B------:R-:W-:Y:S02]  /*34270*/  IMAD R11, R10, UR61, RZ ;  /* 0x0000003d0a0b7c24 */ /* 0x000fe4000f8e02ff */
[----:B------:R-:W-:Y:S02]  /*34280*/  IMAD R10, R9, UR61, RZ ;  /* 0x0000003d090a7c24 */ /* 0x000fe4000f8e02ff */
[----:B------:R-:W-:Y:S01]  /*34290*/  IMAD R9, R12, UR61, RZ ;  /* 0x0000003d0c097c24 */ /* 0x000fe2000f8e02ff */
[----:B------:R-:W-:Y:S01]  /*342a0*/  STL [R1+0xd00], R28 ;  /* 0x000d001c01007387 */ /* 0x000fe20000100800 */
[----:B------:R-:W-:Y:S01]  /*342b0*/  UIMAD UR35, UR17, 0x7f, URZ ;  /* 0x0000007f112378a4 */ /* 0x000fe2000f8e023f */
[----:B------:R-:W0:Y:S02]  /*342c0*/  LDC R12, c[0x0][0x230] ;  /* 0x00008c00ff0c7b82 */ /* 0x000e240000000800 */
[----:B------:R-:W-:Y:S04]  /*342d0*/  STL [R1+0xd08], R11 ;  /* 0x000d080b01007387 */ /* 0x000fe80000100800 */
[----:B------:R-:W-:Y:S04]  /*342e0*/  STL [R1+0xd10], R10 ;  /* 0x000d100a01007387 */ /* 0x000fe80000100800 */
[----:B------:R3:W-:Y:S02]  /*342f0*/  STL [R1+0xd14], R9 ;  /* 0x000d140901007387 */ /* 0x0007e40000100800 */
[----:B---3--:R-:W-:-:S02]  /*34300*/  IMAD R9, R29, UR61, RZ ;  /* 0x0000003d1d097c24 */ /* 0x008fc4000f8e02ff */
[----:B----4-:R-:W-:Y:S02]  /*34310*/  IMAD R2, R2, UR61, RZ ;  /* 0x0000003d02027c24 */ /* 0x010fe4000f8e02ff */
[----:B-----5:R-:W-:-:S05]  /*34320*/  IMAD R3, R3, UR61, RZ ;  /* 0x0000003d03037c24 */ /* 0x020fca000f8e02ff */
[----:B------:R2:W-:Y:S04]  /*34330*/  STL [R1+0xd1c], R3 ;  /* 0x000d1c0301007387 */ /* 0x0005e80000100800 */
[----:B------:R1:W-:Y:S01]  /*34340*/  STL [R1+0xd20], R2 ;  /* 0x000d200201007387 */ /* 0x0003e20000100800 */
[----:B--2---:R-:W-:-:S03]  /*34350*/  IMAD R3, R13, UR61, RZ ;  /* 0x0000003d0d037c24 */ /* 0x004fc6000f8e02ff */
[----:B------:R-:W-:Y:S01]  /*34360*/  STL [R1+0xd28], R9 ;  /* 0x000d280901007387 */ /* 0x000fe20000100800 */
[----:B-1----:R-:W-:-:S03]  /*34370*/  IMAD R2, R14, UR61, RZ ;  /* 0x0000003d0e027c24 */ /* 0x002fc6000f8e02ff */
[----:B------:R-:W2:Y:S04]  /*34380*/  LDL R14, [R1+0x39a0] ;  /* 0x0039a000010e7983 */ /* 0x000ea80000100800 */
[----:B------:R1:W-:Y:S04]  /*34390*/  STL [R1+0xd30], R3 ;  /* 0x000d300301007387 */ /* 0x0003e80000100800 */
[----:B------:R-:W3:Y:S04]  /*343a0*/  LDL R13, [R1+0x3990] ;  /* 0x00399000010d7983 */ /* 0x000ee80000100800 */
[----:B------:R4:W-:Y:S01]  /*343b0*/  STL [R1+0xd34], R2 ;  /* 0x000d340201007387 */ /* 0x0009e20000100800 */
[----:B-1----:R-:W-:-:S03]  /*343c0*/  IMAD R3, R16, UR61, RZ ;  /* 0x0000003d10037c24 */ /* 0x002fc6000f8e02ff */
[----:B------:R-:W5:Y:S04]  /*343d0*/  LDL R29, [R1+0x3994] ;  /* 0x00399400011d7983 */ /* 0x000f680000100800 */
[----:B------:R-:W3:Y:S01]  /*343e0*/  LDL R28, [R1+0x3998] ;  /* 0x00399800011c7983 */ /* 0x000ee20000100800 */
[----:B----4-:R-:W-:-:S03]  /*343f0*/  IMAD R2, R15, UR61, RZ ;  /* 0x0000003d0f027c24 */ /* 0x010fc6000f8e02ff */
[----:B------:R-:W4:Y:S04]  /*34400*/  LDL R11, [R1+0x399c] ;  /* 0x00399c00010b7983 */ /* 0x000f280000100800 */
[----:B------:R-:W2:Y:S04]  /*34410*/  LDL R15, [R1+0x39a4] ;  /* 0x0039a400010f7983 */ /* 0x000ea80000100800 */
[----:B------:R1:W-:Y:S04]  /*34420*/  STL [R1+0xd3c], R2 ;  /* 0x000d3c0201007387 */ /* 0x0003e80000100800 */
[----:B------:R-:W5:Y:S04]  /*34430*/  LDL R16, [R1+0x39a8] ;  /* 0x0039a80001107983 */ /* 0x000f680000100800 */
[----:B------:R0:W-:Y:S01]  /*34440*/  STL [R1+0xd40], R3 ;  /* 0x000d400301007387 */ /* 0x0001e20000100800 */
[----:B-1----:R-:W-:-:S03]  /*34450*/  IMAD R2, R17, UR61, RZ ;  /* 0x0000003d11027c24 */ /* 0x002fc6000f8e02ff */
[----:B------:R-:W3:Y:S01]  /*34460*/  LDL R17, [R1+0x39ac] ;  /* 0x0039ac0001117983 */ /* 0x000ee20000100800 */
[----:B------:R-:W-:Y:S02]  /*34470*/  IMAD R9, R19, UR61, RZ ;  /* 0x0000003d13097c24 */ /* 0x000fe4000f8e02ff */
[----:B0-----:R-:W-:Y:S01]  /*34480*/  IMAD R3, R18, UR61, RZ ;  /* 0x0000003d12037c24 */ /* 0x001fe2000f8e02ff */
[----:B------:R0:W-:Y:S04]  /*34490*/  STL [R1+0xd48], R2 ;  /* 0x000d480201007387 */ /* 0x0001e80000100800 */
[----:B------:R1:W-:Y:S04]  /*344a0*/  STL [R1+0xd50], R3 ;  /* 0x000d500301007387 */ /* 0x0003e80000100800 */
[----:B------:R1:W-:Y:S01]  /*344b0*/  STL [R1+0xdac], R9 ;  /* 0x000dac0901007387 */ /* 0x0003e20000100800 */
[----:B0-----:R-:W-:-:S02]  /*344c0*/  IMAD R2, R20, UR61, RZ ;  /* 0x0000003d14027c24 */ /* 0x001fc4000f8e02ff */
[----:B-1----:R-:W-:-:S03]  /*344d0*/  IMAD R3, R21, UR61, RZ ;  /* 0x0000003d15037c24 */ /* 0x002fc6000f8e02ff */
[----:B------:R0:W-:Y:S01]  /*344e0*/  STL [R1+0xd54], R2 ;  /* 0x000d540201007387 */ /* 0x0001e20000100800 */
[----:B------:R-:W-:-:S03]  /*344f0*/  IMAD R9, R22, UR61, RZ ;  /* 0x0000003d16097c24 */ /* 0x000fc6000f8e02ff */
[----:B------:R1:W-:Y:S04]  /*34500*/  STL [R1+0xd58], R3 ;  /* 0x000d580301007387 */ /* 0x0003e80000100800 */
[----:B------:R1:W-:Y:S01]  /*34510*/  STL [R1+0xd60], R9 ;  /* 0x000d600901007387 */ /* 0x0003e20000100800 */
[----:B0-----:R-:W-:Y:S02]  /*34520*/  IMAD R2, R23, UR61, RZ ;  /* 0x0000003d17027c24 */ /* 0x001fe4000f8e02ff */
[----:B-1----:R-:W-:-:S03]  /*34530*/  IMAD R3, R24, UR61, RZ ;  /* 0x0000003d18037c24 */ /* 0x002fc6000f8e02ff */
[----:B------:R0:W-:Y:S01]  /*34540*/  STL [R1+0xd68], R2 ;  /* 0x000d680201007387 */ /* 0x0001e20000100800 */
[----:B------:R-:W-:-:S03]  /*34550*/  IMAD R9, R25, UR61, RZ ;  /* 0x0000003d19097c24 */ /* 0x000fc6000f8e02ff */
[----:B------:R-:W-:Y:S04]  /*34560*/  STL [R1+0xd6c], R3 ;  /* 0x000d6c0301007387 */ /* 0x000fe80000100800 */
[----:B------:R1:W-:Y:S01]  /*34570*/  STL [R1+0xd74], R9 ;  /* 0x000d740901007387 */ /* 0x0003e20000100800 */
[----:B0-----:R-:W-:Y:S02]  /*34580*/  IMAD R2, R26, UR61, RZ ;  /* 0x0000003d1a027c24 */ /* 0x001fe4000f8e02ff */
[----:B-1----:R-:W-:Y:S02]  /*34590*/  IMAD R9, R0, UR61, RZ ;  /* 0x0000003d00097c24 */ /* 0x002fe4000f8e02ff */
[----:B------:R-:W-:Y:S01]  /*345a0*/  IMAD R0, R7, UR61, RZ ;  /* 0x0000003d07007c24 */ /* 0x000fe2000f8e02ff */
[----:B------:R-:W-:Y:S01]  /*345b0*/  STL [R1+0xd78], R2 ;  /* 0x000d780201007387 */ /* 0x000fe20000100800 */
[----:B------:R-:W-:-:S03]  /*345c0*/  IMAD R3, R27, UR61, RZ ;  /* 0x0000003d1b037c24 */ /* 0x000fc6000f8e02ff */
[----:B------:R-:W-:Y:S04]  /*345d0*/  STL [R1+0xd88], R9 ;  /* 0x000d880901007387 */ /* 0x000fe80000100800 */
[----:B------:R0:W-:Y:S04]  /*345e0*/  STL [R1+0x743c], R2 ;  /* 0x00743c0201007387 */ /* 0x0001e80000100800 */
[----:B------:R1:W-:Y:S04]  /*345f0*/  STL [R1+0xd8c], R0 ;  /* 0x000d8c0001007387 */ /* 0x0003e80000100800 */
[----:B------:R-:W-:Y:S01]  /*34600*/  STL [R1+0xd80], R3 ;  /* 0x000d800301007387 */ /* 0x000fe20000100800 */
[----:B0-----:R-:W-:-:S02]  /*34610*/  IMAD R2, R6, UR61, RZ ;  /* 0x0000003d06027c24 */ /* 0x001fc4000f8e02ff */
[----:B-1----:R-:W-:Y:S01]  /*34620*/  IMAD R0, R8, UR61, RZ ;  /* 0x0000003d08007c24 */ /* 0x002fe2000f8e02ff */
[----:B------:R-:W-:Y:S04]  /*34630*/  STL [R1+0x7440], R3 ;  /* 0x0074400301007387 */ /* 0x000fe80000100800 */
[----:B------:R-:W-:Y:S01]  /*34640*/  STL [R1+0xd94], R0 ;  /* 0x000d940001007387 */ /* 0x000fe20000100800 */
[----:B------:R-:W-:-:S03]  /*34650*/  USHF.R.S32.HI UR61, URZ, 0x1f, UR35 ;  /* 0x0000001f3f3d7899 */ /* 0x000fc60008011423 */
[----:B------:R2:W-:Y:S02]  /*34660*/  STL [R1+0xd98], R2 ;  /* 0x000d980201007387 */ /* 0x0005e40000100800 */
[----:B--2---:R-:W-:Y:S02]  /*34670*/  IADD3 R2, P2, R15, UR35, RZ ;  /* 0x000000230f027c10 */ /* 0x004fe4000ff5e0ff */
[----:B-----5:R-:W-:Y:S02]  /*34680*/  IADD3 R3, P1, R16, UR35, RZ ;  /* 0x0000002310037c10 */ /* 0x020fe4000ff3e0ff */
[----:B---3--:R-:W-:-:S05]  /*34690*/  IADD3 R0, P0, R17, UR35, RZ ;  /* 0x0000002311007c10 */ /* 0x008fca000ff1e0ff */
[----:B------:R0:W-:Y:S04]  /*346a0*/  STL [R1+0x636c], R0 ;  /* 0x00636c0001007387 */ /* 0x0001e80000100800 */
[----:B------:R1:W-:Y:S01]  /*346b0*/  STL [R1+0x6374], R3 ;  /* 0x0063740301007387 */ /* 0x0003e20000100800 */
[----:B0-----:R-:W-:-:S03]  /*346c0*/  IADD3 R0, P3, R14, UR35, RZ ;  /* 0x000000230e007c10 */ /* 0x001fc6000ff7e0ff */
[----:B------:R0:W-:Y:S01]  /*346d0*/  STL [R1+0x637c], R2 ;  /* 0x00637c0201007387 */ /* 0x0001e20000100800 */
[----:B------:R-:W-:Y:S01]  /*346e0*/  UIMAD UR35, UR17, 0x7e, URZ ;  /* 0x0000007e112378a4 */ /* 0x000fe2000f8e023f */
[----:B-1----:R-:W-:Y:S02]  /*346f0*/  IADD3.X R3, R29, UR61, RZ, P1, !PT ;  /* 0x0000003d1d037c10 */ /* 0x002fe40008ffe4ff */
[----:B------:R1:W-:Y:S01]  /*34700*/  STL [R1+0x6384], R0 ;  /* 0x0063840001007387 */ /* 0x0003e20000100800 */
[----:B0-----:R-:W-:Y:S02]  /*34710*/  IADD3.X R2, R13, UR61, RZ, P0, !PT ;  /* 0x0000003d0d027c10 */ /* 0x001fe400087fe4ff */
[----:B-1----:R-:W-:-:S03]  /*34720*/  IADD3.X R0, R28, UR61, RZ, P2, !PT ;  /* 0x0000003d1c007c10 */ /* 0x002fc600097fe4ff */
[----:B------:R4:W-:Y:S04]  /*34730*/  STL [R1+0x6368], R2 ;  /* 0x0063680201007387 */ /* 0x0009e80000100800 */
[----:B------:R0:W-:Y:S04]  /*34740*/  STL [R1+0x6370], R3 ;  /* 0x0063700301007387 */ /* 0x0001e80000100800 */
[----:B------:R1:W-:Y:S01]  /*34750*/  STL [R1+0x6378], R0 ;  /* 0x0063780001007387 */ /* 0x0003e20000100800 */
[----:B----4-:R-:W-:Y:S01]  /*34760*/  IADD3.X R2, R11, UR61, RZ, P3, !PT ;  /* 0x0000003d0b027c10 */ /* 0x010fe20009ffe4ff */
[----:B------:R-:W-:-:S02]  /*34770*/  USHF.R.S32.HI UR61, URZ, 0x1f, UR35 ;  /* 0x0000001f3f3d7899 */ /* 0x000fc40008011423 */
[----:B0-----:R-:W-:Y:S02]  /*34780*/  IADD3 R3, P1, R16, UR35, RZ ;  /* 0x0000002310037c10 */ /* 0x001fe4000ff3e0ff */
[----:B------:R0:W-:Y:S01]  /*34790*/  STL [R1+0x6380], R2 ;  /* 0x0063800201007387 */ /* 0x0001e20000100800 */
[----:B-1----:R-:W-:-:S05]  /*347a0*/  IADD3 R0, P0, R17, UR35, RZ ;  /* 0x0000002311007c10 */ /* 0x002fca000ff1e0ff */
[----:B------:R1:W-:Y:S01]  /*347b0*/  STL [R1+0x638c], R0 ;  /* 0x00638c0001007387 */ /* 0x0003e20000100800 */
[----:B0-----:R-:W-:-:S03]  /*347c0*/  IADD3 R2, P2, R15, UR35, RZ ;  /* 0x000000230f027c10 */ /* 0x001fc6000ff5e0ff */
[----:B------:R0:W-:Y:S01]  /*347d0*/  STL [R1+0x6394], R3 ;  /* 0x0063940301007387 */ /* 0x0001e20000100800 */
[----:B-1----:R-:W-:-:S03]  /*347e0*/  IADD3 R0, P3, R14, UR35, RZ ;  /* 0x000000230e007c10 */ /* 0x002fc6000ff7e0ff */
[----:B------:R1:W-:Y:S01]  /*347f0*/  STL [R1+0x639c], R2 ;  /* 0x00639c0201007387 */ /* 0x0003e20000100800 */
[----:B------:R-:W-:Y:S01]  /*34800*/  UIMAD UR35, UR17, 0x7d, URZ ;  /* 0x0000007d112378a4 */ /* 0x000fe2000f8e023f */
[----:B0-----:R-:W-:Y:S02]  /*34810*/  IADD3.X R3, R29, UR61, RZ, P1, !PT ;  /* 0x0000003d1d037c10 */ /* 0x001fe40008ffe4ff */
[----:B------:R0:W-:Y:S01]  /*34820*/  STL [R1+0x63a4], R0 ;  /* 0x0063a40001007387 */ /* 0x0001e20000100800 */
[----:B-1----:R-:W-:Y:S02]  /*34830*/  IADD3.X R2, R13, UR61, RZ, P0, !PT ;  /* 0x0000003d0d027c10 */ /* 0x002fe400087fe4ff */
[----:B0-----:R-:W-:-:S03]  /*34840*/  IADD3.X R0, R28, UR61, RZ, P2, !PT ;  /* 0x0000003d1c007c10 */ /* 0x001fc600097fe4ff */
[----:B------:R0:W-:Y:S04]  /*34850*/  STL [R1+0x6388], R2 ;  /* 0x0063880201007387 */ /* 0x0001e80000100800 */
[----:B------:R1:W-:Y:S04]  /*34860*/  STL [R1+0x6390], R3 ;  /* 0x0063900301007387 */ /* 0x0003e80000100800 */
[----:B------:R2:W-:Y:S01]  /*34870*/  STL [R1+0x6398], R0 ;  /* 0x0063980001007387 */ /* 0x0005e20000100800 */
[----:B0-----:R-:W-:Y:S01]  /*34880*/  IADD3.X R2, R11, UR61, RZ, P3, !PT ;  /* 0x0000003d0b027c10 */ /* 0x001fe20009ffe4ff */
[----:B------:R-:W-:-:S02]  /*34890*/  USHF.R.S32.HI UR61, URZ, 0x1f, UR35 ;  /* 0x0000001f3f3d7899 */ /* 0x000fc40008011423 */
[----:B-1----:R-:W-:Y:S02]  /*348a0*/  IADD3 R3, P1, R16, UR35, RZ ;  /* 0x0000002310037c10 */ /* 0x002fe4000ff3e0ff */
[----:B------:R0:W-:Y:S01]  /*348b0*/  STL [R1+0x63a0], R2 ;  /* 0x0063a00201007387 */ /* 0x0001e20000100800 */
[----:B--2---:R-:W-:-:S05]  /*348c0*/  IADD3 R0, P0, R17, UR35, RZ ;  /* 0x0000002311007c10 */ /* 0x004fca000ff1e0ff */
        /* <DEDUP_REMOVED lines=548> */
[----:B------:R-:W-:Y:S01]  /*36b10*/  VIADD R12, R12, 0x7f ;  /* 0x0000007f0c0c7836 */ /* 0x000fe20000000000 */
[----:B------:R-:W-:Y:S01]  /*36b20*/  ULDC UR35, c[0x0][0x238] ;  /* 0x00008e0000237ab9 */ /* 0x000fe20000000800 */
        /* <DEDUP_REMOVED lines=15> */
[----:B------:R-:W-:Y:S01]  /*36c20*/  ULDC UR17, c[0x0][0x238] ;  /* 0x00008e0000117ab9 */ /* 0x000fe20000000800 */
        /* <DEDUP_REMOVED lines=638> */
[----:B------:R-:W0:Y:S01]  /*39410*/  S2R R18, SR_TID.X ;  /* 0x0000000000127919 */ /* 0x000e220000002100 */
[----:B-1----:R-:W-:-:S02]  /*39420*/  IADD3 R3, P1, R16, UR57, RZ ;  /* 0x0000003910037c10 */ /* 0x002fc4000ff3e0ff */
[----:B--2---:R-:W-:Y:S01]  /*39430*/  IADD3 R0, P0, R17, UR57, RZ ;  /* 0x0000003911007c10 */ /* 0x004fe2000ff1e0ff */
[----:B------:R1:W-:Y:S01]  /*39440*/  STL [R1+0x6c00], R2 ;  /* 0x006c000201007387 */ /* 0x0003e20000100800 */
[----:B------:R-:W-:-:S03]  /*39450*/  USHF.R.S32.HI UR61, URZ, 0x1f, UR57 ;  /* 0x0000001f3f3d7899 */ /* 0x000fc60008011439 */
[----:B------:R2:W-:Y:S01]  /*39460*/  STL [R1+0x6c0c], R0 ;  /* 0x006c0c0001007387 */ /* 0x0005e20000100800 */
[----:B-1----:R-:W-:-:S03]  /*39470*/  IADD3 R2, P2, R15, UR57, RZ ;  /* 0x000000390f027c10 */ /* 0x002fc6000ff5e0ff */
[----:B------:R-:W-:Y:S01]  /*39480*/  STL [R1+0x6c14], R3 ;  /* 0x006c140301007387 */ /* 0x000fe20000100800 */
[----:B--2---:R-:W-:-:S03]  /*39490*/  IADD3 R0, P3, R14, UR57, RZ ;  /* 0x000000390e007c10 */ /* 0x004fc6000ff7e0ff */
[----:B------:R-:W-:Y:S01]  /*394a0*/  STL [R1+0x6c1c], R2 ;  /* 0x006c1c0201007387 */ /* 0x000fe20000100800 */
[----:B------:R-:W-:-:S03]  /*394b0*/  ULDC UR57, c[0x0][0x238] ;  /* 0x00008e0000397ab9 */ /* 0x000fc60000000800 */
[----:B------:R1:W-:Y:S02]  /*394c0*/  STL [R1+0x6c24], R0 ;  /* 0x006c240001007387 */ /* 0x0003e40000100800 */
[----:B-1----:R-:W-:Y:S02]  /*394d0*/  IADD3.X R0, R13, UR61, RZ, P0, !PT ;  /* 0x0000003d0d007c10 */ /* 0x002fe400087fe4ff */
[----:B------:R-:W-:-:S03]  /*394e0*/  IADD3.X R2, R29, UR61, RZ, P1, !PT ;  /* 0x0000003d1d027c10 */ /* 0x000fc60008ffe4ff */
[----:B------:R1:W-:Y:S04]  /*394f0*/  STL [R1+0x6c08], R0 ;  /* 0x006c080001007387 */ /* 0x0003e80000100800 */
[----:B------:R2:W-:Y:S01]  /*39500*/  STL [R1+0x6c10], R2 ;  /* 0x006c100201007387 */ /* 0x0005e20000100800 */
[----:B-1----:R-:W-:-:S05]  /*39510*/  IADD3.X R0, R28, UR61, RZ, P2, !PT ;  /* 0x0000003d1c007c10 */ /* 0x002fca00097fe4ff */
[----:B------:R1:W-:Y:S01]  /*39520*/  STL [R1+0x6c18], R0 ;  /* 0x006c180001007387 */ /* 0x0003e20000100800 */
[----:B--2---:R-:W-:Y:S02]  /*39530*/  IADD3 R2, P0, R17, UR58, RZ ;  /* 0x0000003a11027c10 */ /* 0x004fe4000ff1e0ff */
[----:B------:R-:W-:Y:S02]  /*39540*/  IADD3 R7, P1, R16, UR58, RZ ;  /* 0x0000003a10077c10 */ /* 0x000fe4000ff3e0ff */
[----:B-1----:R-:W-:Y:S01]  /*39550*/  IADD3.X R0, R11, UR61, RZ, P3, !PT ;  /* 0x0000003d0b007c10 */ /* 0x002fe20009ffe4ff */
[----:B------:R-:W-:Y:S01]  /*39560*/  ULDC UR61, c[0x0][0x238] ;  /* 0x00008e00003d7ab9 */ /* 0x000fe20000000800 */
[----:B------:R-:W-:-:S03]  /*39570*/  IADD3 R3, P2, R15, UR58, RZ ;  /* 0x0000003a0f037c10 */ /* 0x000fc6000ff5e0ff */
[----:B------:R1:W-:Y:S04]  /*39580*/  STL [R1+0x6c20], R0 ;  /* 0x006c200001007387 */ /* 0x0003e80000100800 */
[----:B------:R2:W-:Y:S04]  /*39590*/  STL [R1+0x6c2c], R2 ;  /* 0x006c2c0201007387 */ /* 0x0005e80000100800 */
[----:B------:R0:W-:Y:S01]  /*395a0*/  STL [R1+0x6c34], R7 ;  /* 0x006c340701007387 */ /* 0x0001e20000100800 */
[----:B-1----:R-:W-:Y:S02]  /*395b0*/  SHF.R.S32.HI R0, RZ, 0x1f, R12 ;  /* 0x0000001fff007819 */ /* 0x002fe4000001140c */
[----:B--2---:R-:W-:Y:S01]  /*395c0*/  IADD3 R2, P3, R14, UR58, RZ ;  /* 0x0000003a0e027c10 */ /* 0x004fe2000ff7e0ff */
[----:B------:R-:W-:Y:S01]  /*395d0*/  USHF.R.S32.HI UR58, URZ, 0x1f, UR58 ;  /* 0x0000001f3f3a7899 */ /* 0x000fe2000801143a */
[----:B0-----:R-:W-:Y:S01]  /*395e0*/  SHF.R.U32.HI R7, RZ, 0x2, R18 ;  /* 0x00000002ff077819 */ /* 0x001fe20000011612 */
[----:B------:R0:W-:Y:S01]  /*395f0*/  STL [R1+0x6c3c], R3 ;  /* 0x006c3c0301007387 */ /* 0x0001e20000100800 */
[----:B------:R-:W-:-:S02]  /*39600*/  LEA.HI R0, R0, R12, RZ, 0x7 ;  /* 0x0000000c00007211 */ /* 0x000fc400078f38ff */
[----:B------:R-:W-:Y:S01]  /*39610*/  SGXT.U32 R0, R7, 0x3 ;  /* 0x000000030700781a */ /* 0x000fe20000000000 */
[----:B------:R1:W-:Y:S01]  /*39620*/  STL [R1+0x6c44], R2 ;  /* 0x006c440201007387 */ /* 0x0003e20000100800 */
[----:B------:R-:W-:Y:S02]  /*39630*/  IADD3.X R7, R29, UR58, RZ, P1, !PT ;  /* 0x0000003a1d077c10 */ /* 0x000fe40008ffe4ff */
[----:B0-----:R-:W-:Y:S02]  /*39640*/  IADD3.X R3, R13, UR58, RZ, P0, !PT ;  /* 0x0000003a0d037c10 */ /* 0x001fe400087fe4ff */
[----:B-1----:R-:W-:-:S03]  /*39650*/  IADD3.X R2, R28, UR58, RZ, P2, !PT ;  /* 0x0000003a1c027c10 */ /* 0x002fc600097fe4ff */
[----:B------:R0:W-:Y:S01]  /*39660*/  STL [R1+0x6c28], R3 ;  /* 0x006c280301007387 */ /* 0x0001e20000100800 */
[----:B------:R-:W-:-:S03]  /*39670*/  LOP3.LUT R6, R18, 0x3, RZ, 0xc0, !PT ;  /* 0x0000000312067812 */ /* 0x000fc600078ec0ff */
[----:B------:R1:W-:Y:S04]  /*39680*/  STL [R1+0x6c30], R7 ;  /* 0x006c300701007387 */ /* 0x0003e80000100800 */
[----:B------:R2:W-:Y:S01]  /*39690*/  STL [R1+0x6c38], R2 ;  /* 0x006c380201007387 */ /* 0x0005e20000100800 */
[----:B0-----:R-:W-:Y:S01]  /*396a0*/  IADD3.X R3, R11, UR58, RZ, P3, !PT ;  /* 0x0000003a0b037c10 */ /* 0x001fe20009ffe4ff */
[----:B------:R-:W-:Y:S01]  /*396b0*/  IMAD R6, R6, 0x420, RZ ;  /* 0x0000042006067824 */ /* 0x000fe200078e02ff */
[----:B------:R-:W-:Y:S02]  /*396c0*/  USHF.R.S32.HI UR58, URZ, 0x1f, UR9 ;  /* 0x0000001f3f3a7899 */ /* 0x000fe40008011409 */
[----:B-1----:R-:W-:Y:S02]  /*396d0*/  IADD3 R7, P1, R16, UR9, RZ ;  /* 0x0000000910077c10 */ /* 0x002fe4000ff3e0ff */
[----:B--2---:R-:W-:Y:S01]  /*396e0*/  IADD3 R2, P0, R17, UR9, RZ ;  /* 0x0000000911027c10 */ /* 0x004fe2000ff1e0ff */
[----:B------:R0:W-:Y:S04]  /*396f0*/  STL [R1+0x6c40], R3 ;  /* 0x006c400301007387 */ /* 0x0001e80000100800 */
[----:B------:R1:W-:Y:S01]  /*39700*/  STL [R1+0x6c4c], R2 ;  /* 0x006c4c0201007387 */ /* 0x0003e20000100800 */
[----:B------:R-:W-:-:S02]  /*39710*/  LOP3.LUT R0, R6, R0, RZ, 0xfc, !PT ;  /* 0x0000000006007212 */ /* 0x000fc400078efcff */
[----:B0-----:R-:W-:Y:S01]  /*39720*/  IADD3 R3, P2, R15, UR9, RZ ;  /* 0x000000090f037c10 */ /* 0x001fe2000ff5e0ff */
[----:B------:R-:W-:Y:S01]  /*39730*/  STL [R1+0x6c54], R7 ;  /* 0x006c540701007387 */ /* 0x000fe20000100800 */
[----:B-1----:R-:W-:-:S03]  /*39740*/  IADD3 R2, P3, R14, UR9, RZ ;  /* 0x000000090e027c10 */ /* 0x002fc6000ff7e0ff */
[----:B------:R0:W-:Y:S01]  /*39750*/  STL [R1+0x6c5c], R3 ;  /* 0x006c5c0301007387 */ /* 0x0001e20000100800 */
[----:B------:R-:W-:Y:S01]  /*39760*/  LOP3.LUT R6, R18, 0x7, RZ, 0xc0, !PT ;  /* 0x0000000712067812 */ /* 0x000fe200078ec0ff */
[----:B------:R-:W-:Y:S02]  /*39770*/  ULDC UR9, c[0x0][0x238] ;  /* 0x00008e0000097ab9 */ /* 0x000fe40000000800 */
[----:B------:R1:W-:Y:S04]  /*39780*/  STL [R1+0x6c64], R2 ;  /* 0x006c640201007387 */ /* 0x0003e80000100800 */
[----:B------:R2:W-:Y:S01]  /*39790*/  STL [R1+0x73d0], R0 ;  /* 0x0073d00001007387 */ /* 0x0005e20000100800 */
[----:B0-----:R-:W-:Y:S02]  /*397a0*/  IADD3.X R3, R29, UR58, RZ, P1, !PT ;  /* 0x0000003a1d037c10 */ /* 0x001fe40008ffe4ff */
[----:B-1----:R-:W-:-:S02]  /*397b0*/  IADD3.X R2, R13, UR58, RZ, P0, !PT ;  /* 0x0000003a0d027c10 */ /* 0x002fc400087fe4ff */
[----:B--2---:R-:W-:-:S03]  /*397c0*/  IADD3.X R0, R28, UR58, RZ, P2, !PT ;  /* 0x0000003a1c007c10 */ /* 0x004fc600097fe4ff */
[----:B------:R0:W-:Y:S04]  /*397d0*/  STL [R1+0x6c48], R2 ;  /* 0x006c480201007387 */ /* 0x0001e80000100800 */
[----:B------:R1:W-:Y:S01]  /*397e0*/  STL [R1+0x6c50], R3 ;  /* 0x006c500301007387 */ /* 0x0003e20000100800 */
[----:B0-----:R-:W-:-:S03]  /*397f0*/  IADD3.X R2, R11, UR58, RZ, P3, !PT ;  /* 0x0000003a0b027c10 */ /* 0x001fc60009ffe4ff */
[----:B------:R0:W-:Y:S01]  /*39800*/  STL [R1+0x6c58], R0 ;  /* 0x006c580001007387 */ /* 0x0001e20000100800 */
[----:B------:R-:W-:Y:S02]  /*39810*/  USHF.R.S32.HI UR58, URZ, 0x1f, UR59 ;  /* 0x0000001f3f3a7899 */ /* 0x000fe4000801143b */
[----:B-1----:R-:W-:Y:S01]  /*39820*/  IADD3 R3, P1, R16, UR59, RZ ;  /* 0x0000003b10037c10 */ /* 0x002fe2000ff3e0ff */
[----:B------:R1:W-:Y:S01]  /*39830*/  STL [R1+0x6c60], R2 ;  /* 0x006c600201007387 */ /* 0x0003e20000100800 */
[----:B0-----:R-:W-:Y:S02]  /*39840*/  IADD3 R0, P0, R17, UR59, RZ ;  /* 0x0000003b11007c10 */ /* 0x001fe4000ff1e0ff */
[----:B-1----:R-:W-:-:S03]  /*39850*/  IADD3 R2, P2, R15, UR59, RZ ;  /* 0x0000003b0f027c10 */ /* 0x002fc6000ff5e0ff */
[----:B------:R0:W-:Y:S04]  /*39860*/  STL [R1+0x6c6c], R0 ;  /* 0x006c6c0001007387 */ /* 0x0001e80000100800 */
[----:B------:R1:W-:Y:S04]  /*39870*/  STL [R1+0x6c74], R3 ;  /* 0x006c740301007387 */ /* 0x0003e80000100800 */
[----:B------:R2:W-:Y:S01]  /*39880*/  STL [R1+0x6c7c], R2 ;  /* 0x006c7c0201007387 */ /* 0x0005e20000100800 */
[----:B0-----:R-:W-:Y:S01]  /*39890*/  IADD3 R0, P3, R14, UR59, RZ ;  /* 0x0000003b0e007c10 */ /* 0x001fe2000ff7e0ff */
[----:B------:R-:W-:Y:S01]  /*398a0*/  IMAD.SHL.U32 R7, R18, 0x2, RZ ;  /* 0x0000000212077824 */ /* 0x000fe200078e00ff */
[----:B------:R-:W-:Y:S01]  /*398b0*/  ULDC UR59, c[0x0][0x238] ;  /* 0x00008e00003b7ab9 */ /* 0x000fe20000000800 */
[----:B-1----:R-:W-:-:S02]  /*398c0*/  IADD3.X R3, R29, UR58, RZ, P1, !PT ;  /* 0x0000003a1d037c10 */ /* 0x002fc40008ffe4ff */
[----:B--2---:R-:W-:Y:S01]  /*398d0*/  IADD3.X R2, R13, UR58, RZ, P0, !PT ;  /* 0x0000003a0d027c10 */ /* 0x004fe200087fe4ff */
[----:B------:R0:W-:Y:S04]  /*398e0*/  STL [R1+0x6c84], R0 ;  /* 0x006c840001007387 */ /* 0x0001e80000100800 */
[----:B------:R1:W-:Y:S01]  /*398f0*/  STL [R1+0x6c68], R2 ;  /* 0x006c680201007387 */ /* 0x0003e20000100800 */
[----:B0-----:R-:W-:-:S03]  /*39900*/  IADD3.X R0, R28, UR58, RZ, P2, !PT ;  /* 0x0000003a1c007c10 */ /* 0x001fc600097fe4ff */
[----:B------:R-:W-:Y:S01]  /*39910*/  STL [R1+0x6c70], R3 ;  /* 0x006c700301007387 */ /* 0x000fe20000100800 */
[----:B-1----:R-:W-:-:S03]  /*39920*/  IADD3.X R2, R11, UR58, RZ, P3, !PT ;  /* 0x0000003a0b027c10 */ /* 0x002fc60009ffe4ff */
[----:B------:R0:W-:Y:S04]  /*39930*/  STL [R1+0x6c78], R0 ;  /* 0x006c780001007387 */ /* 0x0001e80000100800 */
[----:B------:R1:W-:Y:S04]  /*39940*/  STL [R1+0x6c80], R2 ;  /* 0x006c800201007387 */ /* 0x0003e80000100800 */
[----:B------:R-:W2:Y:S01]  /*39950*/  LDL R10, [R1+0x138] ;  /* 0x00013800010a7983 */ /* 0x000ea20000100800 */
[----:B0-----:R-:W-:Y:S01]  /*39960*/  IADD3 R0, P0, R17, UR5, RZ ;  /* 0x0000000511007c10 */ /* 0x001fe2000ff1e0ff */
[----:B------:R-:W-:-:S02]  /*39970*/  USHF.R.S32.HI UR58, URZ, 0x1f, UR5 ;  /* 0x0000001f3f3a7899 */ /* 0x000fc40008011405 */
[----:B------:R-:W-:Y:S01]  /*39980*/  IADD3 R3, P1, R16, UR5, RZ ;  /* 0x0000000510037c10 */ /* 0x000fe2000ff3e0ff */
[----:B------:R-:W3:Y:S01]  /*39990*/  LDL R9, [R1+0x134] ;  /* 0x0001340001097983 */ /* 0x000ee20000100800 */
[----:B-1----:R-:W-:-:S03]  /*399a0*/  IADD3 R2, P2, R15, UR5, RZ ;  /* 0x000000050f027c10 */ /* 0x002fc6000ff5e0ff */
[----:B------:R0:W-:Y:S04]  /*399b0*/  STL [R1+0x6c8c], R0 ;  /* 0x006c8c0001007387 */ /* 0x0001e80000100800 */
[----:B------:R-:W4:Y:S04]  /*399c0*/  LDL R12, [R1+0x130] ;  /* 0x00013000010c7983 */ /* 0x000f280000100800 */
[----:B------:R1:W-:Y:S01]  /*399d0*/  STL [R1+0x6c94], R3 ;  /* 0x006c940301007387 */ /* 0x0003e20000100800 */
[----:B0-----:R-:W-:Y:S01]  /*399e0*/  IADD3 R0, P3, R14, UR5, RZ ;  /* 0x000000050e007c10 */ /* 0x001fe2000ff7e0ff */
[----:B------:R-:W-:-:S02]  /*399f0*/  IMAD R6, R6, 0x90, RZ ;  /* 0x0000009006067824 */ /* 0x000fc400078e02ff */
[----:B------:R0:W-:Y:S01]  /*39a00*/  STL [R1+0x6c9c], R2 ;  /* 0x006c9c0201007387 */ /* 0x0001e20000100800 */
[----:B------:R-:W-:-:S03]  /*39a10*/  ULDC UR5, c[0x0][0x238] ;  /* 0x00008e0000057ab9 */ /* 0x000fc60000000800 */
[----:B------:R5:W-:Y:S01]  /*39a20*/  STL [R1+0x6ca4], R0 ;  /* 0x006ca40001007387 */ /* 0x000be20000100800 */
[----:B-1----:R-:W-:Y:S02]  /*39a30*/  IADD3.X R3, R29, UR58, RZ, P1, !PT ;  /* 0x0000003a1d037c10 */ /* 0x002fe40008ffe4ff */
[----:B0-----:R-:W-:Y:S02]  /*39a40*/  IADD3.X R2, R13, UR58, RZ, P0, !PT ;  /* 0x0000003a0d027c10 */ /* 0x001fe400087fe4ff */
[----:B-----5:R-:W-:-:S03]  /*39a50*/  IADD3.X R0, R28, UR58, RZ, P2, !PT ;  /* 0x0000003a1c007c10 */ /* 0x020fc600097fe4ff */
[----:B------:R0:W-:Y:S04]  /*39a60*/  STL [R1+0x6c88], R2 ;  /* 0x006c880201007387 */ /* 0x0001e80000100800 */
[----:B------:R1:W-:Y:S04]  /*39a70*/  STL [R1+0x6c90], R3 ;  /* 0x006c900301007387 */ /* 0x0003e80000100800 */
[----:B------:R5:W-:Y:S01]  /*39a80*/  STL [R1+0x6c98], R0 ;  /* 0x006c980001007387 */ /* 0x000be20000100800 */
[----:B0-----:R-:W-:Y:S01]  /*39a90*/  IADD3.X R2, R11, UR58, RZ, P3, !PT ;  /* 0x0000003a0b027c10 */ /* 0x001fe20009ffe4ff */
[----:B------:R-:W-:-:S02]  /*39aa0*/  USHF.R.S32.HI UR58, URZ, 0x1f, UR6 ;  /* 0x0000001f3f3a7899 */ /* 0x000fc40008011406 */
[----:B-1----:R-:W-:Y:S02]  /*39ab0*/  IADD3 R3, P1, R16, UR6, RZ ;  /* 0x0000000610037c10 */ /* 0x002fe4000ff3e0ff */
[----:B------:R0:W-:Y:S01]  /*39ac0*/  STL [R1+0x6ca0], R2 ;  /* 0x006ca00201007387 */ /* 0x0001e20000100800 */
[----:B-----5:R-:W-:-:S05]  /*39ad0*/  IADD3 R0, P0, R17, UR6, RZ ;  /* 0x0000000611007c10 */ /* 0x020fca000ff1e0ff */
[----:B------:R1:W-:Y:S01]  /*39ae0*/  STL [R1+0x6cac], R0 ;  /* 0x006cac0001007387 */ /* 0x0003e20000100800 */
[----:B0-----:R-:W-:-:S03]  /*39af0*/  IADD3 R2, P2, R15, UR6, RZ ;  /* 0x000000060f027c10 */ /* 0x001fc6000ff5e0ff */
[----:B------:R0:W-:Y:S01]  /*39b00*/  STL [R1+0x6cb4], R3 ;  /* 0x006cb40301007387 */ /* 0x0001e20000100800 */
[----:B-1----:R-:W-:-:S03]  /*39b10*/  IADD3 R0, P3, R14, UR6, RZ ;  /* 0x000000060e007c10 */ /* 0x002fc6000ff7e0ff */
[----:B------:R1:W-:Y:S01]  /*39b20*/  STL [R1+0x6cbc], R2 ;  /* 0x006cbc0201007387 */ /* 0x0003e20000100800 */
[----:B------:R-:W-:-:S03]  /*39b30*/  ULDC UR6, c[0x0][0x238] ;  /* 0x00008e0000067ab9 */ /* 0x000fc60000000800 */
[----:B------:R5:W-:Y:S01]  /*39b40*/  STL [R1+0x6cc4], R0 ;  /* 0x006cc40001007387 */ /* 0x000be20000100800 */
[----:B0-----:R-:W-:Y:S02]  /*39b50*/  IADD3.X R3, R29, UR58, RZ, P1, !PT ;  /* 0x0000003a1d037c10 */ /* 0x001fe40008ffe4ff */
[----:B-1----:R-:W-:Y:S02]  /*39b60*/  LOP3.LUT R2, R6, 0x30, R7, 0x78, !PT ;  /* 0x0000003006027812 */ /* 0x002fe400078e7807 */
[----:B-----5:R-:W-:-:S03]  /*39b70*/  IADD3.X R0, R13, UR58, RZ, P0, !PT ;  /* 0x0000003a0d007c10 */ /* 0x020fc600087fe4ff */
[----:B------:R0:W-:Y:S04]  /*39b80*/  STL [R1+0xfa0], R2 ;  /* 0x000fa00201007387 */ /* 0x0001e80000100800 */
[----:B------:R1:W-:Y:S01]  /*39b90*/  STL [R1+0x6ca8], R0 ;  /* 0x006ca80001007387 */ /* 0x0003e20000100800 */
[----:B0-----:R-:W-:-:S03]  /*39ba0*/  IADD3.X R2, R28, UR58, RZ, P2, !PT ;  /* 0x0000003a1c027c10 */ /* 0x001fc600097fe4ff */
[----:B------:R-:W-:Y:S01]  /*39bb0*/  STL [R1+0x6cb0], R3 ;  /* 0x006cb00301007387 */ /* 0x000fe20000100800 */
[----:B-1----:R-:W-:-:S03]  /*39bc0*/  IADD3.X R0, R11, UR58, RZ, P3, !PT ;  /* 0x0000003a0b007c10 */ /* 0x002fc60009ffe4ff */
[----:B------:R0:W-:Y:S04]  /*39bd0*/  STL [R1+0x6cb8], R2 ;  /* 0x006cb80201007387 */ /* 0x0001e80000100800 */
[----:B------:R1:W-:Y:S01]  /*39be0*/  STL [R1+0x6cc0], R0 ;  /* 0x006cc00001007387 */ /* 0x0003e20000100800 */
[----:B0-----:R-:W-:-:S03]  /*39bf0*/  SHF.R.S32.HI R2, RZ, 0x1f, R4 ;  /* 0x0000001fff027819 */ /* 0x001fc60000011404 */
[----:B------:R-:W-:Y:S01]  /*39c00*/  STL [R1+0x7444], R4 ;  /* 0x0074440401007387 */ /* 0x000fe20000100800 */
[----:B-1----:R-:W-:-:S03]  /*39c10*/  SHF.R.S32.HI R0, RZ, 0x1f, R5 ;  /* 0x0000001fff007819 */ /* 0x002fc60000011405 */
[----:B------:R-:W-:Y:S04]  /*39c20*/  STL [R1+0x108], R2 ;  /* 0x0001080201007387 */ /* 0x000fe80000100800 */
[----:B------:R0:W-:Y:S04]  /*39c30*/  STL [R1+0x7448], R5 ;  /* 0x0074480501007387 */ /* 0x0001e80000100800 */
[----:B------:R4:W-:Y:S01]  /*39c40*/  STL [R1+0x104], R0 ;  /* 0x0001040001007387 */ /* 0x0009e20000100800 */
[----:B--2---:R-:W-:-:S05]  /*39c50*/  SHF.R.S32.HI R3, RZ, 0x1f, R10 ;  /* 0x0000001fff037819 */ /* 0x004fca000001140a */
[----:B------:R-:W-:Y:S04]  /*39c60*/  STL [R1+0x100], R3 ;  /* 0x0001000301007387 */ /* 0x000fe80000100800 */
[----:B0-----:R-:W2:Y:S01]  /*39c70*/  LDL R5, [R1+0x124] ;  /* 0x0001240001057983 */ /* 0x001ea20000100800 */
[----:B---3--:R-:W-:Y:S02]  /*39c80*/  SHF.R.S32.HI R2, RZ, 0x1f, R9 ;  /* 0x0000001fff027819 */ /* 0x008fe40000011409 */
[----:B----4-:R-:W-:-:S03]  /*39c90*/  SHF.R.S32.HI R0, RZ, 0x1f, R12 ;  /* 0x0000001fff007819 */ /* 0x010fc6000001140c */
[----:B------:R-:W-:Y:S04]  /*39ca0*/  STL [R1+0xfc], R2 ;  /* 0x0000fc0201007387 */ /* 0x000fe80000100800 */
[----:B--2---:R0:W-:Y:S04]  /*39cb0*/  STL [R1+0x7464], R5 ;  /* 0x0074640501007387 */ /* 0x0041e80000100800 */
[----:B------:R-:W-:Y:S04]  /*39cc0*/  STL [R1+0xf8], R0 ;  /* 0x0000f80001007387 */ /* 0x000fe80000100800 */
[----:B0-----:R-:W2:Y:S04]  /*39cd0*/  LDL R5, [R1+0x128] ;  /* 0x0001280001057983 */ /* 0x001ea80000100800 */
[----:B--2---:R0:W-:Y:S04]  /*39ce0*/  STL [R1+0x7468], R5 ;  /* 0x0074680501007387 */ /* 0x0041e80000100800 */
[----:B------:R-:W2:Y:S04]  /*39cf0*/  LDL R4, [R1+0x120] ;  /* 0x0001200001047983 */ /* 0x000ea80000100800 */
[----:B------:R-:W3:Y:S04]  /*39d00*/  LDL R6, [R1+0x11c] ;  /* 0x00011c0001067983 */ /* 0x000ee80000100800 */
[----:B0-----:R-:W4:Y:S04]  /*39d10*/  LDL R5, [R1+0x12c] ;  /* 0x00012c0001057983 */ /* 0x001f280000100800 */
[----:B------:R-:W5:Y:S04]  /*39d20*/  LDL R7, [R1+0x118] ;  /* 0x0001180001077983 */ /* 0x000f680000100800 */
[----:B------:R-:W3:Y:S04]  /*39d30*/  LDL R0, [R1+0x114] ;  /* 0x0001140001007983 */ /* 0x000ee80000100800 */
[----:B------:R-:W5:Y:S04]  /*39d40*/  LDL R3, [R1+0x110] ;  /* 0x0001100001037983 */ /* 0x000f680000100800 */
        /* <DEDUP_REMOVED lines=22> */
[----:B------:R-:W5:Y:S01]  /*39eb0*/  LDL R12, [R1+0x7c4] ;  /* 0x0007c400010c7983 */ /* 0x000f620000100800 */
[----:B----4-:R-:W-:-:S05]  /*39ec0*/  SHF.R.S32.HI R5, RZ, 0x1f, R5 ;  /* 0x0000001fff057819 */ /* 0x010fca0000011405 */
[----:B------:R0:W-:Y:S04]  /*39ed0*/  STL [R1+0xf4], R5 ;  /* 0x0000f40501007387 */ /* 0x0001e80000100800 */
[----:B0-----:R-:W4:Y:S02]  /*39ee0*/  LDL.LU R5, [R1+0x7468] ;  /* 0x0074680001057983 */ /* 0x001f240000300800 */
[----:B----4-:R-:W-:-:S05]  /*39ef0*/  SHF.R.S32.HI R5, RZ, 0x1f, R5 ;  /* 0x0000001fff057819 */ /* 0x010fca0000011405 */
[----:B------:R0:W-:Y:S04]  /*39f00*/  STL [R1+0xf0], R5 ;  /* 0x0000f00501007387 */ /* 0x0001e80000100800 */
[----:B0-----:R-:W4:Y:S01]  /*39f10*/  LDL.LU R5, [R1+0x7464] ;  /* 0x0074640001057983 */ /* 0x001f220000300800 */
[----:B--2---:R-:W-:Y:S02]  /*39f20*/  SHF.R.S32.HI R4, RZ, 0x1f, R4 ;  /* 0x0000001fff047819 */ /* 0x004fe40000011404 */
[----:B---3--:R-:W-:Y:S02]  /*39f30*/  SHF.R.S32.HI R0, RZ, 0x1f, R0 ;  /* 0x0000001fff007819 */ /* 0x008fe40000011400 */
[----:B-----5:R-:W-:Y:S02]  /*39f40*/  SHF.R.S32.HI R3, RZ, 0x1f, R3 ;  /* 0x0000001fff037819 */ /* 0x020fe40000011403 */
[----:B----4-:R-:W-:-:S05]  /*39f50*/  SHF.R.S32.HI R5, RZ, 0x1f, R5 ;  /* 0x0000001fff057819 */ /* 0x010fca0000011405 */
[----:B------:R0:W-:Y:S04]  /*39f60*/  STL [R1+0xec], R5 ;  /* 0x0000ec0501007387 */ /* 0x0001e80000100800 */
[----:B------:R1:W-:Y:S01]  /*39f70*/  STL [R1+0xe8], R4 ;  /* 0x0000e80401007387 */ /* 0x0003e20000100800 */
[----:B0-----:R-:W-:Y:S02]  /*39f80*/  SHF.R.S32.HI R5, RZ, 0x1f, R6 ;  /* 0x0000001fff057819 */ /* 0x001fe40000011406 */
[----:B-1----:R-:W-:-:S03]  /*39f90*/  SHF.R.S32.HI R4, RZ, 0x1f, R7 ;  /* 0x0000001fff047819 */ /* 0x002fc60000011407 */
[----:B------:R-:W-:Y:S04]  /*39fa0*/  STL [R1+0xe4], R5 ;  /* 0x0000e40501007387 */ /* 0x000fe80000100800 */
[----:B------:R0:W-:Y:S04]  /*39fb0*/  STL [R1+0xe0], R4 ;  /* 0x0000e00401007387 */ /* 0x0001e80000100800 */
[----:B------:R1:W-:Y:S04]  /*39fc0*/  STL [R1+0xdc], R0 ;  /* 0x0000dc0001007387 */ /* 0x0003e80000100800 */
[----:B------:R2:W-:Y:S01]  /*39fd0*/  STL [R1+0xd8], R3 ;  /* 0x0000d80301007387 */ /* 0x0005e20000100800 */
[----:B0-----:R-:W-:-:S02]  /*39fe0*/  SHF.R.S32.HI R4, RZ, 0x1f, R8 ;  /* 0x0000001fff047819 */ /* 0x001fc40000011408 */
[----:B-1----:R-:W-:-:S03]  /*39ff0*/  SHF.R.S32.HI R0, RZ, 0x1f, R2 ;  /* 0x0000001fff007819 */ /* 0x002fc60000011402 */
[----:B------:R-:W-:Y:S01]  /*3a000*/  STL [R1+0xd4], R4 ;  /* 0x0000d40401007387 */ /* 0x000fe20000100800 */
[----:B------:R-:W-:Y:S02]  /*3a010*/  SHF.R.S32.HI R2, RZ, 0x1f, R26 ;  /* 0x0000001fff027819 */ /* 0x000fe4000001141a */
[----:B--2---:R-:W-:Y:S01]  /*3a020*/  SHF.R.S32.HI R3, RZ, 0x1f, R27 ;  /* 0x0000001fff037819 */ /* 0x004fe2000001141b */
[----:B------:R0:W-:Y:S04]  /*3a030*/  STL [R1+0xd0], R0 ;  /* 0x0000d00001007387 */ /* 0x0001e80000100800 */
[----:B------:R1:W-:Y:S04]  /*3a040*/  STL [R1+0xcc], R3 ;  /* 0x0000cc0301007387 */ /* 0x0003e80000100800 */
[----:B------:R2:W-:Y:S01]  /*3a050*/  STL [R1+0xc8], R2 ;  /* 0x0000c80201007387 */ /* 0x0005e20000100800 */
[----:B0-----:R-:W-:-:S02]  /*3a060*/  SHF.R.S32.HI R0, RZ, 0x1f, R25 ;  /* 0x0000001fff007819 */ /* 0x001fc40000011419 */
[----:B-1----:R-:W-:-:S03]  /*3a070*/  SHF.R.S32.HI R3, RZ, 0x1f, R24 ;  /* 0x0000001fff037819 */ /* 0x002fc60000011418 */
[----:B------:R0:W-:Y:S01]  /*3a080*/  STL [R1+0xc4], R0 ;  /* 0x0000c40001007387 */ /* 0x0001e20000100800 */
[----:B--2---:R-:W-:-:S03]  /*3a090*/  SHF.R.S32.HI R2, RZ, 0x1f, R23 ;  /* 0x0000001fff027819 */ /* 0x004fc60000011417 */
[----:B------:R1:W-:Y:S04]  /*3a0a0*/  STL [R1+0xc0], R3 ;  /* 0x0000c00301007387 */ /* 0x0003e80000100800 */
[----:B------:R2:W-:Y:S01]  /*3a0b0*/  STL [R1+0xbc], R2 ;  /* 0x0000bc0201007387 */ /* 0x0005e20000100800 */
[----:B0-----:R-:W-:Y:S02]  /*3a0c0*/  SHF.R.S32.HI R0, RZ, 0x1f, R22 ;  /* 0x0000001fff007819 */ /* 0x001fe40000011416 */
        /* <DEDUP_REMOVED lines=27> */
[----:B------:R-:W-:Y:S04]  /*3a280*/  STL [R1+0x84], R3 ;  /* 0x0000840301007387 */ /* 0x000fe80000100800 */
[----:B------:R-:W2:Y:S04]  /*3a290*/  LDL R29, [R1+0x7c0] ;  /* 0x0007c000011d7983 */ /* 0x000ea80000100800 */
[----:B------:R-:W-:Y:S04]  /*3a2a0*/  STL [R1+0x80], R2 ;  /* 0x0000800201007387 */ /* 0x000fe80000100800 */
[----:B------:R-:W3:Y:S01]  /*3a2b0*/  LDL R28, [R1+0x7b8] ;  /* 0x0007b800011c7983 */ /* 0x000ee20000100800 */
[----:B0-----:R-:W-:-:S05]  /*3a2c0*/  SHF.R.S32.HI R0, RZ, 0x1f, R12 ;  /* 0x0000001fff007819 */ /* 0x001fca000001140c */
[----:B------:R-:W-:Y:S04]  /*3a2d0*/  STL [R1+0x7c], R0 ;  /* 0x00007c0001007387 */ /* 0x000fe80000100800 */
[----:B---3--:R0:W-:Y:S01]  /*3a2e0*/  STL [R1+0x7460], R28 ;  /* 0x0074601c01007387 */ /* 0x0081e20000100800 */
[----:B--2---:R-:W-:-:S03]  /*3a2f0*/  SHF.R.S32.HI R29, RZ, 0x1f, R29 ;  /* 0x0000001fff1d7819 */ /* 0x004fc6000001141d */
[----:B------:R-:W2:Y:S04]  /*3a300*/  LDL R11, [R1+0x7b4] ;  /* 0x0007b400010b7983 */ /* 0x000ea80000100800 */
[----:B------:R-:W3:Y:S04]  /*3a310*/  LDL R10, [R1+0x7b0] ;  /* 0x0007b000010a7983 */ /* 0x000ee80000100800 */
[----:B------:R-:W4:Y:S04]  /*3a320*/  LDL R9, [R1+0x7ac] ;  /* 0x0007ac0001097983 */ /* 0x000f280000100800 */
[----:B------:R-:W5:Y:S04]  /*3a330*/  LDL R12, [R1+0x7a8] ;  /* 0x0007a800010c7983 */ /* 0x000f680000100800 */
[----:B------:R-:W5:Y:S04]  /*3a340*/  LDL R5, [R1+0x7a4] ;  /* 0x0007a40001057983 */ /* 0x000f680000100800 */
[----:B------:R-:W5:Y:S04]  /*3a350*/  LDL R4, [R1+0x7a0] ;  /* 0x0007a00001047983 */ /* 0x000f680000100800 */
[----:B0-----:R-:W2:Y:S04]  /*3a360*/  LDL R28, [R1+0x7bc] ;  /* 0x0007bc00011c7983 */ /* 0x001ea80000100800 */
        /* <DEDUP_REMOVED lines=21> */
[----:B------:R0:W-:Y:S04]  /*3a4c0*/  STL [R1+0x78], R29 ;  /* 0x0000781d01007387 */ /* 0x0001e80000100800 */
[----:B0-----:R-:W5:Y:S01]  /*3a4d0*/  LDL R29, [R1+0x748] ;  /* 0x00074800011d7983 */ /* 0x001f620000100800 */
[----:B--2---:R-:W-:-:S05]  /*3a4e0*/  SHF.R.S32.HI R28, RZ, 0x1f, R28 ;  /* 0x0000001fff1c7819 */ /* 0x004fca000001141c */
[----:B------:R0:W-:Y:S04]  /*3a4f0*/  STL [R1+0x74], R28 ;  /* 0x0000741c01007387 */ /* 0x0001e80000100800 */
[----:B0-----:R-:W2:Y:S01]  /*3a500*/  LDL.LU R28, [R1+0x7460] ;  /* 0x00746000011c7983 */ /* 0x001ea20000300800 */
[----:B------:R-:W-:Y:S02]  /*3a510*/  SHF.R.S32.HI R11, RZ, 0x1f, R11 ;  /* 0x0000001fff0b7819 */ /* 0x000fe4000001140b */
[----:B---3--:R-:W-:Y:S02]  /*3a520*/  SHF.R.S32.HI R10, RZ, 0x1f, R10 ;  /* 0x0000001fff0a7819 */ /* 0x008fe4000001140a */
[----:B----4-:R-:W-:Y:S02]  /*3a530*/  SHF.R.S32.HI R9, RZ, 0x1f, R9 ;  /* 0x0000001fff097819 */ /* 0x010fe40000011409 */
[----:B-----5:R-:W-:-:S02]  /*3a540*/  SHF.R.S32.HI R12, RZ, 0x1f, R12 ;  /* 0x0000001fff0c7819 */ /* 0x020fc4000001140c */
[----:B------:R-:W-:Y:S02]  /*3a550*/  SHF.R.S32.HI R5, RZ, 0x1f, R5 ;  /* 0x0000001fff057819 */ /* 0x000fe40000011405 */
[----:B------:R-:W-:Y:S02]  /*3a560*/  SHF.R.S32.HI R4, RZ, 0x1f, R4 ;  /* 0x0000001fff047819 */ /* 0x000fe40000011404 */
[----:B------:R-:W-:Y:S02]  /*3a570*/  SHF.R.S32.HI R6, RZ, 0x1f, R6 ;  /* 0x0000001fff067819 */ /* 0x000fe40000011406 */
[----:B------:R-:W-:Y:S02]  /*3a580*/  SHF.R.S32.HI R3, RZ, 0x1f, R3 ;  /* 0x0000001fff037819 */ /* 0x000fe40000011403 */
[----:B------:R-:W-:Y:S02]  /*3a590*/  SHF.R.S32.HI R2, RZ, 0x1f, R2 ;  /* 0x0000001fff027819 */ /* 0x000fe40000011402 */
[----:B--2---:R-:W-:-:S05]  /*3a5a0*/  SHF.R.S32.HI R28, RZ, 0x1f, R28 ;  /* 0x0000001fff1c7819 */ /* 0x004fca000001141c */
        /* <DEDUP_REMOVED lines=11> */
[----:B------:R1:W-:Y:S04]  /*3a660*/  STL [R1+0x58], R4 ;  /* 0x0000580401007387 */ /* 0x0003e80000100800 */
[----:B------:R-:W-:Y:S01]  /*3a670*/  STL [R1+0x54], R6 ;  /* 0x0000540601007387 */ /* 0x000fe20000100800 */
[----:B0-----:R-:W-:-:S02]  /*3a680*/  SHF.R.S32.HI R5, RZ, 0x1f, R7 ;  /* 0x0000001fff057819 */ /* 0x001fc40000011407 */
[----:B-1----:R-:W-:Y:S02]  /*3a690*/  SHF.R.S32.HI R4, RZ, 0x1f, R0 ;  /* 0x0000001fff047819 */ /* 0x002fe40000011400 */
[----:B------:R-:W-:Y:S01]  /*3a6a0*/  SHF.R.S32.HI R0, RZ, 0x1f, R8 ;  /* 0x0000001fff007819 */ /* 0x000fe20000011408 */
[----:B------:R-:W-:Y:S04]  /*3a6b0*/  STL [R1+0x50], R5 ;  /* 0x0000500501007387 */ /* 0x000fe80000100800 */
[----:B------:R-:W-:Y:S04]  /*3a6c0*/  STL [R1+0x4c], R4 ;  /* 0x00004c0401007387 */ /* 0x000fe80000100800 */
[----:B------:R0:W-:Y:S04]  /*3a6d0*/  STL [R1+0x48], R3 ;  /* 0x0000480301007387 */ /* 0x0001e80000100800 */
[----:B------:R1:W-:Y:S04]  /*3a6e0*/  STL [R1+0x44], R0 ;  /* 0x0000440001007387 */ /* 0x0003e80000100800 */
[----:B------:R1:W-:Y:S01]  /*3a6f0*/  STL [R1+0x40], R2 ;  /* 0x0000400201007387 */ /* 0x0003e20000100800 */
[----:B0-----:R-:W-:-:S02]  /*3a700*/  SHF.R.S32.HI R3, RZ, 0x1f, R27 ;  /* 0x0000001fff037819 */ /* 0x001fc4000001141b */
[----:B-1----:R-:W-:Y:S02]  /*3a710*/  SHF.R.S32.HI R0, RZ, 0x1f, R26 ;  /* 0x0000001fff007819 */ /* 0x002fe4000001141a */
[----:B------:R-:W-:Y:S01]  /*3a720*/  SHF.R.S32.HI R2, RZ, 0x1f, R25 ;  /* 0x0000001fff027819 */ /* 0x000fe20000011419 */
        /* <DEDUP_REMOVED lines=24> */
[----:B------:R-:W-:Y:S04]  /*3a8b0*/  STL [R1+0xc], R3 ;  /* 0x00000c0301007387 */ /* 0x000fe80000100800 */
[----:B------:R-:W3:Y:S04]  /*3a8c0*/  LDL R13, [R1+0x724] ;  /* 0x00072400010d7983 */ /* 0x000ee80000100800 */
[----:B------:R0:W-:Y:S04]  /*3a8d0*/  STL [R1+0x8], R0 ;  /* 0x0000080001007387 */ /* 0x0001e80000100800 */
[----:B------:R-:W-:Y:S01]  /*3a8e0*/  STL [R1+0x4], R2 ;  /* 0x0000040201007387 */ /* 0x000fe20000100800 */
[----:B0-----:R-:W-:-:S02]  /*3a8f0*/  SHF.R.S32.HI R0, RZ, 0x1f, R29 ;  /* 0x0000001fff007819 */ /* 0x001fc4000001141d */
[----:B-----5:R-:W-:Y:S02]  /*3a900*/  SHF.R.S32.HI R6, RZ, 0x1f, R9 ;  /* 0x0000001fff067819 */ /* 0x020fe40000011409 */
[----:B--2---:R-:W-:-:S05]  /*3a910*/  SHF.R.S32.HI R29, RZ, 0x1f, R12 ;  /* 0x0000001fff1d7819 */ /* 0x004fca000001140c */
[----:B------:R-:W-:Y:S04]  /*3a920*/  STL [R1+0x73e8], R29 ;  /* 0x0073e81d01007387 */ /* 0x000fe80000100800 */
[----:B------:R-:W-:Y:S04]  /*3a930*/  STL [R1], R0 ;  /* 0x0000000001007387 */ /* 0x000fe80000100800 */
[----:B------:R-:W2:Y:S04]  /*3a940*/  LDL R15, [R1+0x71c] ;  /* 0x00071c00010f7983 */ /* 0x000ea80000100800 */
[----:B------:R-:W5:Y:S04]  /*3a950*/  LDL R16, [R1+0x718] ;  /* 0x0007180001107983 */ /* 0x000f680000100800 */
[----:B------:R-:W5:Y:S04]  /*3a960*/  LDL R17, [R1+0x714] ;  /* 0x0007140001117983 */ /* 0x000f680000100800 */
[----:B------:R0:W-:Y:S04]  /*3a970*/  STL [R1+0x73e4], R6 ;  /* 0x0073e40601007387 */ /* 0x0001e80000100800 */
[----:B0-----:R-:W4:Y:S02]  /*3a980*/  LDL.LU R6, [R1+0x73c] ;  /* 0x00073c0001067983 */ /* 0x001f240000300800 */
[----:B----4-:R-:W-:-:S02]  /*3a990*/  SHF.R.S32.HI R7, RZ, 0x1f, R6 ;  /* 0x0000001fff077819 */ /* 0x010fc40000011406 */
[----:B------:R-:W-:Y:S04]  /*3a9a0*/  STL [R1+0x73f0], R6 ;  /* 0x0073f00601007387 */ /* 0x000fe80000100800 */
[----:B------:R0:W-:Y:S04]  /*3a9b0*/  STL [R1+0x73e0], R7 ;  /* 0x0073e00701007387 */ /* 0x0001e80000100800 */
[----:B0-----:R-:W4:Y:S02]  /*3a9c0*/  LDL.LU R7, [R1+0x738] ;  /* 0x0007380001077983 */ /* 0x001f240000300800 */
[----:B----4-:R-:W-:-:S02]  /*3a9d0*/  SHF.R.S32.HI R8, RZ, 0x1f, R7 ;  /* 0x0000001fff087819 */ /* 0x010fc40000011407 */
[----:B------:R-:W-:Y:S04]  /*3a9e0*/  STL [R1+0x73ec], R7 ;  /* 0x0073ec0701007387 */ /* 0x000fe80000100800 */
[----:B------:R0:W-:Y:S04]  /*3a9f0*/  STL [R1+0x73dc], R8 ;  /* 0x0073dc0801007387 */ /* 0x0001e80000100800 */
[----:B0-----:R-:W4:Y:S01]  /*3aa00*/  LDL.LU R8, [R1+0x734] ;  /* 0x0007340001087983 */ /* 0x001f220000300800 */
[----:B------:R-:W-:Y:S02]  /*3aa10*/  SHF.R.S32.HI R10, RZ, 0x1f, R10 ;  /* 0x0000001fff0a7819 */ /* 0x000fe4000001140a */
[----:B---3--:R-:W-:-:S02]  /*3aa20*/  SHF.R.S32.HI R11, RZ, 0x1f, R11 ;  /* 0x0000001fff0b7819 */ /* 0x008fc4000001140b */
[----:B----4-:R-:W-:-:S05]  /*3aa30*/  SHF.R.S32.HI R9, RZ, 0x1f, R8 ;  /* 0x0000001fff097819 */ /* 0x010fca0000011408 */
[----:B------:R-:W-:Y:S04]  /*3aa40*/  STL [R1+0x73f8], R9 ;  /* 0x0073f80901007387 */ /* 0x000fe80000100800 */
[----:B------:R-:W-:Y:S04]  /*3aa50*/  STL [R1+0x73f4], R8 ;  /* 0x0073f40801007387 */ /* 0x000fe80000100800 */
[----:B------:R-:W3:Y:S04]  /*3aa60*/  LDL R18, [R1+0x710] ;  /* 0x0007100001127983 */ /* 0x000ee80000100800 */
[----:B------:R-:W-:Y:S04]  /*3aa70*/  STL [R1+0x73fc], R10 ;  /* 0x0073fc0a01007387 */ /* 0x000fe80000100800 */
[----:B------:R-:W4:Y:S04]  /*3aa80*/  LDL R19, [R1+0x70c] ;  /* 0x00070c0001137983 */ /* 0x000f280000100800 */
[----:B------:R0:W-:Y:S04]  /*3aa90*/  STL [R1+0x73d8], R11 ;  /* 0x0073d80b01007387 */ /* 0x0001e80000100800 */
[----:B0-----:R-:W2:Y:S01]  /*3aaa0*/  LDL.LU R11, [R1+0x728] ;  /* 0x00072800010b7983 */ /* 0x001ea20000300800 */
[----:B------:R-:W-:-:S02]  /*3aab0*/  SHF.R.S32.HI R13, RZ, 0x1f, R13 ;  /* 0x0000001fff0d7819 */ /* 0x000fc4000001140d */
[----:B--2---:R-:W-:-:S05]  /*3aac0*/  SHF.R.S32.HI R12, RZ, 0x1f, R11 ;  /* 0x0000001fff0c7819 */ /* 0x004fca000001140b */
[----:B------:R-:W-:Y:S04]  /*3aad0*/  STL [R1+0x7404], R12 ;  /* 0x0074040c01007387 */ /* 0x000fe80000100800 */
[----:B------:R-:W-:Y:S04]  /*3aae0*/  STL [R1+0x7400], R11 ;  /* 0x0074000b01007387 */ /* 0x000fe80000100800 */
[----:B------:R-:W2:Y:S04]  /*3aaf0*/  LDL R20, [R1+0x708] ;  /* 0x0007080001147983 */ /* 0x000ea80000100800 */
[----:B------:R-:W2:Y:S04]  /*3ab00*/  LDL R21, [R1+0x704] ;  /* 0x0007040001157983 */ /* 0x000ea80000100800 */
[----:B------:R0:W-:Y:S04]  /*3ab10*/  STL [R1+0x73d4], R13 ;  /* 0x0073d40d01007387 */ /* 0x0001e80000100800 */
[----:B0-----:R-:W2:Y:S01]  /*3ab20*/  LDL.LU R13, [R1+0x720] ;  /* 0x00072000010d7983 */ /* 0x001ea20000300800 */
[----:B------:R-:W-:-:S02]  /*3ab30*/  SHF.R.S32.HI R15, RZ, 0x1f, R15 ;  /* 0x0000001fff0f7819 */ /* 0x000fc4000001140f */
[----:B-----5:R-:W-:Y:S02]  /*3ab40*/  SHF.R.S32.HI R16, RZ, 0x1f, R16 ;  /* 0x0000001fff107819 */ /* 0x020fe40000011410 */
[----:B------:R-:W-:Y:S02]  /*3ab50*/  SHF.R.S32.HI R17, RZ, 0x1f, R17 ;  /* 0x0000001fff117819 */ /* 0x000fe40000011411 */
[----:B---3--:R-:W-:Y:S02]  /*3ab60*/  SHF.R.S32.HI R18, RZ, 0x1f, R18 ;  /* 0x0000001fff127819 */ /* 0x008fe40000011412 */
[----:B----4-:R-:W-:Y:S02]  /*3ab70*/  SHF.R.S32.HI R19, RZ, 0x1f, R19 ;  /* 0x0000001fff137819 */ /* 0x010fe40000011413 */
[----:B--2---:R-:W-:-:S05]  /*3ab80*/  SHF.R.S32.HI R14, RZ, 0x1f, R13 ;  /* 0x0000001fff0e7819 */ /* 0x004fca000001140d */
[----:B------:R-:W-:Y:S04]  /*3ab90*/  STL [R1+0x740c], R14 ;  /* 0x00740c0e01007387 */ /* 0x000fe80000100800 */
[----:B------:R0:W-:Y:S04]  /*3aba0*/  STL [R1+0x7408], R13 ;  /* 0x0074080d01007387 */ /* 0x0001e80000100800 */
[----:B------:R-:W2:Y:S04]  /*3abb0*/  LDL R22, [R1+0x700] ;  /* 0x0007000001167983 */ /* 0x000ea80000100800 */
[----:B------:R1:W-:Y:S04]  /*3abc0*/  STL [R1+0x7410], R15 ;  /* 0x0074100f01007387 */ /* 0x0003e80000100800 */
[----:B------:R-:W3:Y:S04]  /*3abd0*/  LDL R23, [R1+0x6fc] ;  /* 0x0006fc0001177983 */ /* 0x000ee80000100800 */
[----:B------:R-:W4:Y:S04]  /*3abe0*/  LDL R24, [R1+0x6f8] ;  /* 0x0006f80001187983 */ /* 0x000f280000100800 */
[----:B------:R-:W5:Y:S04]  /*3abf0*/  LDL R25, [R1+0x6f4] ;  /* 0x0006f40001197983 */ /* 0x000f680000100800 */
[----:B------:R-:W5:Y:S04]  /*3ac00*/  LDL R26, [R1+0x6f0] ;  /* 0x0006f000011a7983 */ /* 0x000f680000100800 */
[----:B------:R-:W5:Y:S04]  /*3ac10*/  LDL R27, [R1+0x6ec] ;  /* 0x0006ec00011b7983 */ /* 0x000f680000100800 */
[----:B------:R-:W-:Y:S04]  /*3ac20*/  STL [R1+0x7414], R16 ;  /* 0x0074141001007387 */ /* 0x000fe80000100800 */
[----:B------:R-:W1:Y:S04]  /*3ac30*/  LDL R29, [R1+0x6e4] ;  /* 0x0006e400011d7983 */ /* 0x000e680000100800 */
[----:B0-----:R-:W2:Y:S04]  /*3ac40*/  LDL R13, [R1+0x6e0] ;  /* 0x0006e000010d7983 */ /* 0x001ea80000100800 */
[----:B------:R-:W3:Y:S04]  /*3ac50*/  LDL R5, [R1+0x6dc] ;  /* 0x0006dc0001057983 */ /* 0x000ee80000100800 */
[----:B------:R-:W-:Y:S04]  /*3ac60*/  STL [R1+0x7418], R17 ;  /* 0x0074181101007387 */ /* 0x000fe80000100800 */
[----:B------:R-:W4:Y:S04]  /*3ac70*/  LDL R4, [R1+0x6d8] ;  /* 0x0006d80001047983 */ /* 0x000f280000100800 */
[----:B------:R-:W5:Y:S04]  /*3ac80*/  LDL R14, [R1+0x6d4] ;  /* 0x0006d400010e7983 */ /* 0x000f680000100800 */
[----:B------:R-:W4:Y:S04]  /*3ac90*/  LDL R11, [R1+0x6d0] ;  /* 0x0006d000010b7983 */ /* 0x000f280000100800 */
[----:B------:R-:W4:Y:S04]  /*3aca0*/  LDL R0, [R1+0x6cc] ;  /* 0x0006cc0001007983 */ /* 0x000f280000100800 */
[----:B------:R-:W-:Y:S04]  /*3acb0*/  STL [R1+0x741c], R18 ;  /* 0x00741c1201007387 */ /* 0x000fe80000100800 */
[----:B------:R-:W4:Y:S04]  /*3acc0*/  LDL R3, [R1+0x6c8] ;  /* 0x0006c80001037983 */ /* 0x000f280000100800 */
[----:B------:R-:W4:Y:S04]  /*3acd0*/  LDL R12, [R1+0x6c4] ;  /* 0x0006c400010c7983 */ /* 0x000f280000100800 */
[----:B------:R-:W4:Y:S04]  /*3ace0*/  LDL R10, [R1+0x6c0] ;  /* 0x0006c000010a7983 */ /* 0x000f280000100800 */
[----:B------:R-:W4:Y:S01]  /*3acf0*/  LDL R2, [R1+0x6bc] ;  /* 0x0006bc0001027983 */ /* 0x000f220000100800 */
[----:B------:R-:W-:-:S03]  /*3ad00*/  SHF.R.S32.HI R20, RZ, 0x1f, R20 ;  /* 0x0000001fff147819 */ /* 0x000fc60000011414 */
[----:B------:R-:W-:Y:S01]  /*3ad10*/  STL [R1+0x7420], R19 ;  /* 0x0074201301007387 */ /* 0x000fe20000100800 */
[----:B------:R-:W-:-:S03]  /*3ad20*/  SHF.R.S32.HI R21, RZ, 0x1f, R21 ;  /* 0x0000001fff157819 */ /* 0x000fc60000011415 */
[----:B------:R-:W-:Y:S04]  /*3ad30*/  STL [R1+0x7424], R20 ;  /* 0x0074241401007387 */ /* 0x000fe80000100800 */
[----:B------:R-:W4:Y:S04]  /*3ad40*/  LDL R8, [R1+0x6b8] ;  /* 0x0006b80001087983 */ /* 0x000f280000100800 */
[----:B------:R-:W4:Y:S04]  /*3ad50*/  LDL R9, [R1+0x6b4] ;  /* 0x0006b40001097983 */ /* 0x000f280000100800 */
[----:B------:R-:W-:Y:S04]  /*3ad60*/  STL [R1+0x7428], R21 ;  /* 0x0074281501007387 */ /* 0x000fe80000100800 */
[----:B------:R-:W4:Y:S04]  /*3ad70*/  LDL R7, [R1+0x6b0] ;  /* 0x0006b00001077983 */ /* 0x000f280000100800 */
[----:B------:R-:W4:Y:S01]  /*3ad80*/  LDL R6, [R1+0x6ac] ;  /* 0x0006ac0001067983 */ /* 0x000f220000100800 */
[----:B-1----:R-:W-:-:S03]  /*3ad90*/  SHF.R.S32.HI R15, RZ, 0x1f, R29 ;  /* 0x0000001fff0f7819 */ /* 0x002fc6000001141d */
[----:B------:R-:W4:Y:S04]  /*3ada0*/  LDL R29, [R1+0x6a8] ;  /* 0x0006a800011d7983 */ /* 0x000f280000100800 */
[----:B------:R3:W-:Y:S01]  /*3adb0*/  STL [R1+0x144], R15 ;  /* 0x0001440f01007387 */ /* 0x0007e20000100800 */
[----:B--2---:R-:W-:Y:S02]  /*3adc0*/  SHF.R.S32.HI R13, RZ, 0x1f, R13 ;  /* 0x0000001fff0d7819 */ /* 0x004fe4000001140d */
[----:B---3--:R-:W-:Y:S02]  /*3add0*/  SHF.R.S32.HI R15, RZ, 0x1f, R5 ;  /* 0x0000001fff0f7819 */ /* 0x008fe40000011405 */
[----:B------:R-:W2:Y:S04]  /*3ade0*/  LDL R5, [R1+0x6a4] ;  /* 0x0006a40001057983 */ /* 0x000ea80000100800 */
[----:B------:R4:W-:Y:S04]  /*3adf0*/  STL [R1+0x148], R13 ;  /* 0x0001480d01007387 */ /* 0x0009e80000100800 */
[----:B------:R-:W-:Y:S01]  /*3ae00*/  STL [R1+0x14c], R15 ;  /* 0x00014c0f01007387 */ /* 0x000fe20000100800 */
[----:B-----5:R-:W-:-:S02]  /*3ae10*/  SHF.R.S32.HI R14, RZ, 0x1f, R14 ;  /* 0x0000001fff0e7819 */ /* 0x020fc4000001140e */
[----:B----4-:R-:W-:Y:S02]  /*3ae20*/  SHF.R.S32.HI R13, RZ, 0x1f, R4 ;  /* 0x0000001fff0d7819 */ /* 0x010fe40000011404 */
[----:B------:R-:W3:Y:S04]  /*3ae30*/  LDL R4, [R1+0x6a0] ;  /* 0x0006a00001047983 */ /* 0x000ee80000100800 */
[----:B------:R0:W-:Y:S04]  /*3ae40*/  STL [R1+0x150], R13 ;  /* 0x0001500d01007387 */ /* 0x0001e80000100800 */
[----:B------:R-:W-:Y:S01]  /*3ae50*/  STL [R1+0x154], R14 ;  /* 0x0001540e01007387 */ /* 0x000fe20000100800 */
[----:B0-----:R-:W-:-:S02]  /*3ae60*/  SHF.R.S32.HI R13, RZ, 0x1f, R11 ;  /* 0x0000001fff0d7819 */ /* 0x001fc4000001140b */
[----:B------:R-:W-:Y:S02]  /*3ae70*/  SHF.R.S32.HI R11, RZ, 0x1f, R0 ;  /* 0x0000001fff0b7819 */ /* 0x000fe40000011400 */
[----:B------:R-:W4:Y:S04]  /*3ae80*/  LDL R0, [R1+0x69c] ;  /* 0x00069c0001007983 */ /* 0x000f280000100800 */
[----:B------:R0:W-:Y:S04]  /*3ae90*/  STL [R1+0x158], R13 ;  /* 0x0001580d01007387 */ /* 0x0001e80000100800 */
[----:B------:R1:W-:Y:S01]  /*3aea0*/  STL [R1+0x15c], R11 ;  /* 0x00015c0b01007387 */ /* 0x0003e20000100800 */
[----:B0-----:R-:W-:-:S03]  /*3aeb0*/  SHF.R.S32.HI R13, RZ, 0x1f, R3 ;  /* 0x0000001fff0d7819 */ /* 0x001fc60000011403 */
[----:B------:R-:W5:Y:S01]  /*3aec0*/  LDL R3, [R1+0x698] ;  /* 0x0006980001037983 */ /* 0x000f620000100800 */
[----:B-1----:R-:W-:-:S03]  /*3aed0*/  SHF.R.S32.HI R11, RZ, 0x1f, R12 ;  /* 0x0000001fff0b7819 */ /* 0x002fc6000001140c */
[----:B------:R-:W-:Y:S01]  /*3aee0*/  STL [R1+0x160], R13 ;  /* 0x0001600d01007387 */ /* 0x000fe20000100800 */
[----:B------:R-:W-:Y:S02]  /*3aef0*/  SHF.R.S32.HI R10, RZ, 0x1f, R10 ;  /* 0x0000001fff0a7819 */ /* 0x000fe4000001140a */
[----:B------:R-:W-:Y:S01]  /*3af00*/  SHF.R.S32.HI R2, RZ, 0x1f, R2 ;  /* 0x0000001fff027819 */ /* 0x000fe20000011402 */
[----:B------:R-:W-:Y:S04]  /*3af10*/  STL [R1+0x164], R11 ;  /* 0x0001640b01007387 */ /* 0x000fe80000100800 */
[----:B------:R-:W5:Y:S04]  /*3af20*/  LDL R21, [R1+0x694] ;  /* 0x0006940001157983 */ /* 0x000f680000100800 */
[----:B------:R0:W-:Y:S04]  /*3af30*/  STL [R1+0x168], R10 ;  /* 0x0001680a01007387 */ /* 0x0001e80000100800 */
[----:B------:R-:W5:Y:S04]  /*3af40*/  LDL R20, [R1+0x690] ;  /* 0x0006900001147983 */ /* 0x000f680000100800 */
[----:B------:R1:W-:Y:S04]  /*3af50*/  STL [R1+0x16c], R2 ;  /* 0x00016c0201007387 */ /* 0x0003e80000100800 */
[----:B0-----:R-:W5:Y:S04]  /*3af60*/  LDL R10, [R1+0x68c] ;  /* 0x00068c00010a7983 */ /* 0x001f680000100800 */
[----:B-1----:R-:W5:Y:S01]  /*3af70*/  LDL R2, [R1+0x688] ;  /* 0x0006880001027983 */ /* 0x002f620000100800 */
[----:B------:R-:W-:-:S02]  /*3af80*/  SHF.R.S32.HI R8, RZ, 0x1f, R8 ;  /* 0x0000001fff087819 */ /* 0x000fc40000011408 */
[----:B------:R-:W-:Y:S02]  /*3af90*/  SHF.R.S32.HI R11, RZ, 0x1f, R9 ;  /* 0x0000001fff0b7819 */ /* 0x000fe40000011409 */
[----:B------:R-:W5:Y:S04]  /*3afa0*/  LDL R9, [R1+0x684] ;  /* 0x0006840001097983 */ /* 0x000f680000100800 */
[----:B------:R0:W-:Y:S04]  /*3afb0*/  STL [R1+0x170], R8 ;  /* 0x0001700801007387 */ /* 0x0001e80000100800 */
[----:B------:R-:W-:Y:S01]  /*3afc0*/  STL [R1+0x174], R11 ;  /* 0x0001740b01007387 */ /* 0x000fe20000100800 */
[----:B------:R-:W-:-:S02]  /*3afd0*/  SHF.R.S32.HI R6, RZ, 0x1f, R6 ;  /* 0x0000001fff067819 */ /* 0x000fc40000011406 */
[----:B0-----:R-:W-:Y:S02]  /*3afe0*/  SHF.R.S32.HI R8, RZ, 0x1f, R7 ;  /* 0x0000001fff087819 */ /* 0x001fe40000011407 */
[----:B------:R-:W5:Y:S04]  /*3aff0*/  LDL R7, [R1+0x680] ;  /* 0x0006800001077983 */ /* 0x000f680000100800 */
[----:B------:R-:W-:Y:S04]  /*3b000*/  STL [R1+0x178], R8 ;  /* 0x0001780801007387 */ /* 0x000fe80000100800 */
[----:B------:R-:W5:Y:S04]  /*3b010*/  LDL R19, [R1+0x67c] ;  /* 0x00067c0001137983 */ /* 0x000f680000100800 */
[----:B------:R-:W5:Y:S04]  /*3b020*/  LDL R18, [R1+0x678] ;  /* 0x0006780001127983 */ /* 0x000f680000100800 */
[----:B------:R0:W-:Y:S04]  /*3b030*/  STL [R1+0x17c], R6 ;  /* 0x00017c0601007387 */ /* 0x0001e80000100800 */
[----:B------:R-:W5:Y:S04]  /*3b040*/  LDL R17, [R1+0x674] ;  /* 0x0006740001117983 */ /* 0x000f680000100800 */
[----:B------:R-:W5:Y:S04]  /*3b050*/  LDL R16, [R1+0x670] ;  /* 0x0006700001107983 */ /* 0x000f680000100800 */
[----:B------:R-:W5:Y:S04]  /*3b060*/  LDL R15, [R1+0x66c] ;  /* 0x00066c00010f7983 */ /* 0x000f680000100800 */
[----:B------:R-:W5:Y:S04]  /*3b070*/  LDL R13, [R1+0x664] ;  /* 0x00066400010d7983 */ /* 0x000f680000100800 */
[----:B0-----:R-:W5:Y:S01]  /*3b080*/  LDL R6, [R1+0x668] ;  /* 0x0006680001067983 */ /* 0x001f620000100800 */
[----:B------:R-:W-:-:S03]  /*3b090*/  SHF.R.S32.HI R8, RZ, 0x1f, R29 ;  /* 0x0000001fff087819 */ /* 0x000fc6000001141d */
[----:B------:R-:W5:Y:S04]  /*3b0a0*/  LDL R29, [R1+0x660] ;  /* 0x00066000011d7983 */ /* 0x000f680000100800 */
[----:B------:R2:W-:Y:S02]  /*3b0b0*/  STL [R1+0x180], R8 ;  /* 0x0001800801007387 */ /* 0x0005e40000100800 */
[----:B--2---:R-:W-:Y:S02]  /*3b0c0*/  SHF.R.S32.HI R8, RZ, 0x1f, R5 ;  /* 0x0000001fff087819 */ /* 0x004fe40000011405 */
[----:B------:R-:W2:Y:S04]  /*3b0d0*/  LDL R5, [R1+0x65c] ;  /* 0x00065c0001057983 */ /* 0x000ea80000100800 */
[----:B------:R-:W-:Y:S04]  /*3b0e0*/  STL [R1+0x184], R8 ;  /* 0x0001840801007387 */ /* 0x000fe80000100800 */
[----:B------:R-:W2:Y:S04]  /*3b0f0*/  LDL R14, [R1+0x658] ;  /* 0x00065800010e7983 */ /* 0x000ea80000100800 */
[----:B------:R-:W2:Y:S01]  /*3b100*/  LDL R11, [R1+0x654] ;  /* 0x00065400010b7983 */ /* 0x000ea20000100800 */
[----:B---3--:R-:W-:-:S05]  /*3b110*/  SHF.R.S32.HI R4, RZ, 0x1f, R4 ;  /* 0x0000001fff047819 */ /* 0x008fca0000011404 */
[----:B------:R0:W-:Y:S04]  /*3b120*/  STL [R1+0x188], R4 ;  /* 0x0001880401007387 */ /* 0x0001e80000100800 */
[----:B0-----:R-:W3:Y:S01]  /*3b130*/  LDL R4, [R1+0x650] ;  /* 0x0006500001047983 */ /* 0x001ee20000100800 */
[----:B----4-:R-:W-:-:S03]  /*3b140*/  SHF.R.S32.HI R8, RZ, 0x1f, R0 ;  /* 0x0000001fff087819 */ /* 0x010fc60000011400 */
[----:B------:R-:W4:Y:S04]  /*3b150*/  LDL R0, [R1+0x64c] ;  /* 0x00064c0001007983 */ /* 0x000f280000100800 */
[----:B------:R0:W-:Y:S04]  /*3b160*/  STL [R1+0x18c], R8 ;  /* 0x00018c0801007387 */ /* 0x0001e80000100800 */
[----:B------:R-:W4:Y:S01]  /*3b170*/  LDL R12, [R1+0x648] ;  /* 0x00064800010c7983 */ /* 0x000f220000100800 */
[----:B-----5:R-:W-:-:S03]  /*3b180*/  SHF.R.S32.HI R3, RZ, 0x1f, R3 ;  /* 0x0000001fff037819 */ /* 0x020fc60000011403 */
[----:B0-----:R-:W5:Y:S04]  /*3b190*/  LDL R8, [R1+0x644] ;  /* 0x0006440001087983 */ /* 0x001f680000100800 */
[----:B------:R0:W-:Y:S01]  /*3b1a0*/  STL [R1+0x190], R3 ;  /* 0x0001900301007387 */ /* 0x0001e20000100800 */
[----:B------:R-:W-:-:S03]  /*3b1b0*/  SHF.R.S32.HI R21, RZ, 0x1f, R21 ;  /* 0x0000001fff157819 */ /* 0x000fc60000011415 */
[----:B0-----:R-:W5:Y:S01]  /*3b1c0*/  LDL R3, [R1+0x640] ;  /* 0x0006400001037983 */ /* 0x001f620000100800 */
[----:B------:R-:W-:-:S03]  /*3b1d0*/  SHF.R.S32.HI R20, RZ, 0x1f, R20 ;  /* 0x0000001fff147819 */ /* 0x000fc60000011414 */
[----:B------:R0:W-:Y:S04]  /*3b1e0*/  STL [R1+0x194], R21 ;  /* 0x0001941501007387 */ /* 0x0001e80000100800 */
[----:B------:R1:W-:Y:S01]  /*3b1f0*/  STL [R1+0x198], R20 ;  /* 0x0001981401007387 */ /* 0x0003e20000100800 */
[----:B0-----:R-:W-:-:S03]  /*3b200*/  SHF.R.S32.HI R21, RZ, 0x1f, R10 ;  /* 0x0000001fff157819 */ /* 0x001fc6000001140a */
[----:B------:R-:W5:Y:S04]  /*3b210*/  LDL R10, [R1+0x63c] ;  /* 0x00063c00010a7983 */ /* 0x000f680000100800 */
[----:B------:R-:W-:Y:S01]  /*3b220*/  STL [R1+0x19c], R21 ;  /* 0x00019c1501007387 */ /* 0x000fe20000100800 */
[----:B-1----:R-:W-:-:S03]  /*3b230*/  SHF.R.S32.HI R20, RZ, 0x1f, R2 ;  /* 0x0000001fff147819 */ /* 0x002fc60000011402 */
[----:B------:R-:W5:Y:S04]  /*3b240*/  LDL R2, [R1+0x638] ;  /* 0x0006380001027983 */ /* 0x000f680000100800 */
[----:B------:R0:W-:Y:S02]  /*3b250*/  STL [R1+0x1a0], R20 ;  /* 0x0001a01401007387 */ /* 0x0001e40000100800 */
[----:B0-----:R-:W-:Y:S02]  /*3b260*/  SHF.R.S32.HI R20, RZ, 0x1f, R9 ;  /* 0x0000001fff147819 */ /* 0x001fe40000011409 */
[----:B------:R-:W5:Y:S01]  /*3b270*/  LDL R9, [R1+0x634] ;  /* 0x0006340001097983 */ /* 0x000f620000100800 */
[----:B------:R-:W-:-:S03]  /*3b280*/  SHF.R.S32.HI R21, RZ, 0x1f, R7 ;  /* 0x0000001fff157819 */ /* 0x000fc60000011407 */
[----:B------:R0:W-:Y:S04]  /*3b290*/  STL [R1+0x1a4], R20 ;  /* 0x0001a41401007387 */ /* 0x0001e80000100800 */
[----:B------:R-:W5:Y:S04]  /*3b2a0*/  LDL R7, [R1+0x630] ;  /* 0x0006300001077983 */ /* 0x000f680000100800 */
[----:B------:R-:W-:Y:S01]  /*3b2b0*/  STL [R1+0x1a8], R21 ;  /* 0x0001a81501007387 */ /* 0x000fe20000100800 */
[----:B0-----:R-:W-:Y:S02]  /*3b2c0*/  SHF.R.S32.HI R20, RZ, 0x1f, R19 ;  /* 0x0000001fff147819 */ /* 0x001fe40000011413 */
[----:B------:R-:W-:-:S02]  /*3b2d0*/  SHF.R.S32.HI R19, RZ, 0x1f, R18 ;  /* 0x0000001fff137819 */ /* 0x000fc40000011412 */
[----:B------:R-:W-:Y:S02]  /*3b2e0*/  SHF.R.S32.HI R18, RZ, 0x1f, R17 ;  /* 0x0000001fff127819 */ /* 0x000fe40000011411 */
[----:B------:R-:W-:Y:S01]  /*3b2f0*/  SHF.R.S32.HI R17, RZ, 0x1f, R16 ;  /* 0x0000001fff117819 */ /* 0x000fe20000011410 */
[----:B------:R-:W-:Y:S04]  /*3b300*/  STL [R1+0x1ac], R20 ;  /* 0x0001ac1401007387 */ /* 0x000fe80000100800 */
[----:B------:R-:W-:Y:S01]  /*3b310*/  STL [R1+0x1b0], R19 ;  /* 0x0001b01301007387 */ /* 0x000fe20000100800 */
[----:B------:R-:W-:-:S03]  /*3b320*/  SHF.R.S32.HI R16, RZ, 0x1f, R15 ;  /* 0x0000001fff107819 */ /* 0x000fc6000001140f */
[----:B------:R-:W-:Y:S01]  /*3b330*/  STL [R1+0x1b4], R18 ;  /* 0x0001b41201007387 */ /* 0x000fe20000100800 */
[----:B------:R-:W-:-:S03]  /*3b340*/  SHF.R.S32.HI R15, RZ, 0x1f, R6 ;  /* 0x0000001fff0f7819 */ /* 0x000fc60000011406 */
[----:B------:R-:W-:Y:S04]  /*3b350*/  STL [R1+0x1b8], R17 ;  /* 0x0001b81101007387 */ /* 0x000fe80000100800 */
[----:B------:R-:W5:Y:S04]  /*3b360*/  LDL R6, [R1+0x62c] ;  /* 0x00062c0001067983 */ /* 0x000f680000100800 */
[----:B------:R-:W-:Y:S01]  /*3b370*/  STL [R1+0x1bc], R16 ;  /* 0x0001bc1001007387 */ /* 0x000fe20000100800 */
[----:B------:R-:W-:-:S03]  /*3b380*/  SHF.R.S32.HI R13, RZ, 0x1f, R13 ;  /* 0x0000001fff0d7819 */ /* 0x000fc6000001140d */
[----:B------:R0:W-:Y:S02]  /*3b390*/  STL [R1+0x1c0], R15 ;  /* 0x0001c00f01007387 */ /* 0x0001e40000100800 */
[----:B0-----:R-:W-:Y:S02]  /*3b3a0*/  SHF.R.S32.HI R15, RZ, 0x1f, R29 ;  /* 0x0000001fff0f7819 */ /* 0x001fe4000001141d */
[----:B------:R-:W5:Y:S04]  /*3b3b0*/  LDL R29, [R1+0x628] ;  /* 0x00062800011d7983 */ /* 0x000f680000100800 */
[----:B------:R2:W-:Y:S04]  /*3b3c0*/  STL [R1+0x1c4], R13 ;  /* 0x0001c40d01007387 */ /* 0x0005e80000100800 */
[----:B------:R-:W-:Y:S01]  /*3b3d0*/  STL [R1+0x1c8], R15 ;  /* 0x0001c80f01007387 */ /* 0x000fe20000100800 */
[----:B--2---:R-:W-:-:S03]  /*3b3e0*/  SHF.R.S32.HI R13, RZ, 0x1f, R5 ;  /* 0x0000001fff0d7819 */ /* 0x004fc60000011405 */
[----:B------:R-:W2:Y:S01]  /*3b3f0*/  LDL R5, [R1+0x624] ;  /* 0x0006240001057983 */ /* 0x000ea20000100800 */
[----:B------:R-:W-:-:S03]  /*3b400*/  SHF.R.S32.HI R14, RZ, 0x1f, R14 ;  /* 0x0000001fff0e7819 */ /* 0x000fc6000001140e */
[----:B------:R0:W-:Y:S04]  /*3b410*/  STL [R1+0x1cc], R13 ;  /* 0x0001cc0d01007387 */ /* 0x0001e80000100800 */
[----:B------:R-:W-:Y:S01]  /*3b420*/  STL [R1+0x1d0], R14 ;  /* 0x0001d00e01007387 */ /* 0x000fe20000100800 */
[----:B0-----:R-:W-:Y:S02]  /*3b430*/  SHF.R.S32.HI R13, RZ, 0x1f, R11 ;  /* 0x0000001fff0d7819 */ /* 0x001fe4000001140b */
[----:B---3--:R-:W-:Y:S02]  /*3b440*/  SHF.R.S32.HI R11, RZ, 0x1f, R4 ;  /* 0x0000001fff0b7819 */ /* 0x008fe40000011404 */
[----:B------:R-:W3:Y:S04]  /*3b450*/  LDL R4, [R1+0x620] ;  /* 0x0006200001047983 */ /* 0x000ee80000100800 */
[----:B------:R4:W-:Y:S04]  /*3b460*/  STL [R1+0x1d4], R13 ;  /* 0x0001d40d01007387 */ /* 0x0009e80000100800 */
[----:B------:R0:W-:Y:S01]  /*3b470*/  STL [R1+0x1d8], R11 ;  /* 0x0001d80b01007387 */ /* 0x0001e20000100800 */
[----:B----4-:R-:W-:-:S03]  /*3b480*/  SHF.R.S32.HI R13, RZ, 0x1f, R0 ;  /* 0x0000001fff0d7819 */ /* 0x010fc60000011400 */
[----:B------:R-:W4:Y:S01]  /*3b490*/  LDL R0, [R1+0x61c] ;  /* 0x00061c0001007983 */ /* 0x000f220000100800 */
[----:B0-----:R-:W-:-:S03]  /*3b4a0*/  SHF.R.S32.HI R11, RZ, 0x1f, R12 ;  /* 0x0000001fff0b7819 */ /* 0x001fc6000001140c */
[----:B------:R-:W-:Y:S01]  /*3b4b0*/  STL [R1+0x1dc], R13 ;  /* 0x0001dc0d01007387 */ /* 0x000fe20000100800 */
[----:B-----5:R-:W-:-:S03]  /*3b4c0*/  SHF.R.S32.HI R8, RZ, 0x1f, R8 ;  /* 0x0000001fff087819 */ /* 0x020fc60000011408 */
[----:B------:R-:W-:Y:S04]  /*3b4d0*/  STL [R1+0x1e0], R11 ;  /* 0x0001e00b01007387 */ /* 0x000fe80000100800 */
[----:B------:R-:W5:Y:S04]  /*3b4e0*/  LDL R21, [R1+0x618] ;  /* 0x0006180001157983 */ /* 0x000f680000100800 */
[----:B------:R0:W-:Y:S04]  /*3b4f0*/  STL [R1+0x1e4], R8 ;  /* 0x0001e40801007387 */ /* 0x0001e80000100800 */
[----:B------:R-:W5:Y:S01]  /*3b500*/  LDL R20, [R1+0x614] ;  /* 0x0006140001147983 */ /* 0x000f620000100800 */
[----:B------:R-:W-:-:S05]  /*3b510*/  SHF.R.S32.HI R3, RZ, 0x1f, R3 ;  /* 0x0000001fff037819 */ /* 0x000fca0000011403 */
[----:B------:R1:W-:Y:S04]  /*3b520*/  STL [R1+0x1e8], R3 ;  /* 0x0001e80301007387 */ /* 0x0003e80000100800 */
[----:B0-----:R-:W5:Y:S04]  /*3b530*/  LDL R8, [R1+0x610] ;  /* 0x0006100001087983 */ /* 0x001f680000100800 */
[----:B-1----:R-:W5:Y:S01]  /*3b540*/  LDL R3, [R1+0x60c] ;  /* 0x00060c0001037983 */ /* 0x002f620000100800 */
[----:B------:R-:W-:-:S03]  /*3b550*/  SHF.R.S32.HI R11, RZ, 0x1f, R2 ;  /* 0x0000001fff0b7819 */ /* 0x000fc60000011402 */
[----:B------:R-:W5:Y:S01]  /*3b560*/  LDL R2, [R1+0x608] ;  /* 0x0006080001027983 */ /* 0x000f620000100800 */
[----:B------:R-:W-:-:S05]  /*3b570*/  SHF.R.S32.HI R10, RZ, 0x1f, R10 ;  /* 0x0000001fff0a7819 */ /* 0x000fca000001140a */
[----:B------:R0:W-:Y:S04]  /*3b580*/  STL [R1+0x1ec], R10 ;  /* 0x0001ec0a01007387 */ /* 0x0001e80000100800 */
[----:B------:R-:W-:Y:S01]  /*3b590*/  STL [R1+0x1f0], R11 ;  /* 0x0001f00b01007387 */ /* 0x000fe20000100800 */
[----:B0-----:R-:W-:-:S03]  /*3b5a0*/  SHF.R.S32.HI R10, RZ, 0x1f, R9 ;  /* 0x0000001fff0a7819 */ /* 0x001fc60000011409 */
[----:B------:R-:W5:Y:S01]  /*3b5b0*/  LDL R9, [R1+0x604] ;  /* 0x0006040001097983 */ /* 0x000f620000100800 */
[----:B------:R-:W-:-:S03]  /*3b5c0*/  SHF.R.S32.HI R7, RZ, 0x1f, R7 ;  /* 0x0000001fff077819 */ /* 0x000fc60000011407 */
        /* <DEDUP_REMOVED lines=12> */
[----:B0-----:R-:W-:Y:S02]  /*3b690*/  SHF.R.S32.HI R10, RZ, 0x1f, R29 ;  /* 0x0000001fff0a7819 */ /* 0x001fe4000001141d */
[----:B------:R-:W5:Y:S04]  /*3b6a0*/  LDL R29, [R1+0x5e0] ;  /* 0x0005e000011d7983 */ /* 0x000f680000100800 */
[----:B------:R-:W-:Y:S04]  /*3b6b0*/  STL [R1+0x200], R10 ;  /* 0x0002000a01007387 */ /* 0x000fe80000100800 */
[----:B------:R-:W5:Y:S04]  /*3b6c0*/  LDL R14, [R1+0x5dc] ;  /* 0x0005dc00010e7983 */ /* 0x000f680000100800 */
[----:B------:R-:W5:Y:S01]  /*3b6d0*/  LDL R11, [R1+0x5d8] ;  /* 0x0005d800010b7983 */ /* 0x000f620000100800 */
[----:B--2---:R-:W-:-:S05]  /*3b6e0*/  SHF.R.S32.HI R5, RZ, 0x1f, R5 ;  /* 0x0000001fff057819 */ /* 0x004fca0000011405 */
[----:B------:R0:W-:Y:S04]  /*3b6f0*/  STL [R1+0x204], R5 ;  /* 0x0002040501007387 */ /* 0x0001e80000100800 */
[----:B0-----:R-:W2:Y:S01]  /*3b700*/  LDL R5, [R1+0x5d4] ;  /* 0x0005d40001057983 */ /* 0x001ea20000100800 */
[----:B---3--:R-:W-:-:S03]  /*3b710*/  SHF.R.S32.HI R10, RZ, 0x1f, R4 ;  /* 0x0000001fff0a7819 */ /* 0x008fc60000011404 */
[----:B------:R-:W3:Y:S04]  /*3b720*/  LDL R4, [R1+0x5d0] ;  /* 0x0005d00001047983 */ /* 0x000ee80000100800 */
[----:B------:R0:W-:Y:S04]  /*3b730*/  STL [R1+0x208], R10 ;  /* 0x0002080a01007387 */ /* 0x0001e80000100800 */
[----:B------:R-:W3:Y:S01]  /*3b740*/  LDL R12, [R1+0x5cc] ;  /* 0x0005cc00010c7983 */ /* 0x000ee20000100800 */
[----:B----4-:R-:W-:-:S03]  /*3b750*/  SHF.R.S32.HI R0, RZ, 0x1f, R0 ;  /* 0x0000001fff007819 */ /* 0x010fc60000011400 */
[----:B0-----:R-:W4:Y:S04]  /*3b760*/  LDL R10, [R1+0x5c8] ;  /* 0x0005c800010a7983 */ /* 0x001f280000100800 */
[----:B------:R0:W-:Y:S01]  /*3b770*/  STL [R1+0x20c], R0 ;  /* 0x00020c0001007387 */ /* 0x0001e20000100800 */
[----:B-----5:R-:W-:-:S03]  /*3b780*/  SHF.R.S32.HI R21, RZ, 0x1f, R21 ;  /* 0x0000001fff157819 */ /* 0x020fc60000011415 */
        /* <DEDUP_REMOVED lines=11> */
[----:B------:R-:W5:Y:S04]  /*3b840*/  LDL R2, [R1+0x5b8] ;  /* 0x0005b80001027983 */ /* 0x000f680000100800 */
[----:B------:R0:W-:Y:S01]  /*3b850*/  STL [R1+0x220], R20 ;  /* 0x0002201401007387 */ /* 0x0001e20000100800 */
[----:B------:R-:W-:-:S03]  /*3b860*/  SHF.R.S32.HI R21, RZ, 0x1f, R9 ;  /* 0x0000001fff157819 */ /* 0x000fc60000011409 */
[----:B------:R-:W5:Y:S04]  /*3b870*/  LDL R9, [R1+0x5b4] ;  /* 0x0005b40001097983 */ /* 0x000f680000100800 */
[----:B------:R-:W-:Y:S01]  /*3b880*/  STL [R1+0x224], R21 ;  /* 0x0002241501007387 */ /* 0x000fe20000100800 */
[----:B0-----:R-:W-:Y:S02]  /*3b890*/  SHF.R.S32.HI R20, RZ, 0x1f, R19 ;  /* 0x0000001fff147819 */ /* 0x001fe40000011413 */
[----:B------:R-:W-:Y:S02]  /*3b8a0*/  SHF.R.S32.HI R19, RZ, 0x1f, R18 ;  /* 0x0000001fff137819 */ /* 0x000fe40000011412 */
[----:B------:R-:W-:Y:S02]  /*3b8b0*/  SHF.R.S32.HI R18, RZ, 0x1f, R17 ;  /* 0x0000001fff127819 */ /* 0x000fe40000011411 */
[----:B------:R-:W-:-:S02]  /*3b8c0*/  SHF.R.S32.HI R17, RZ, 0x1f, R16 ;  /* 0x0000001fff117819 */ /* 0x000fc40000011410 */
[----:B------:R-:W-:Y:S01]  /*3b8d0*/  SHF.R.S32.HI R16, RZ, 0x1f, R15 ;  /* 0x0000001fff107819 */ /* 0x000fe2000001140f */
[----:B------:R-:W-:Y:S04]  /*3b8e0*/  STL [R1+0x228], R20 ;  /* 0x0002281401007387 */ /* 0x000fe80000100800 */
[----:B------:R-:W-:Y:S04]  /*3b8f0*/  STL [R1+0x22c], R19 ;  /* 0x00022c1301007387 */ /* 0x000fe80000100800 */
        /* <DEDUP_REMOVED lines=11> */
[----:B0-----:R-:W-:-:S03]  /*3b9b0*/  SHF.R.S32.HI R13, RZ, 0x1f, R29 ;  /* 0x0000001fff0d7819 */ /* 0x001fc6000001141d */
[----:B------:R-:W5:Y:S01]  /*3b9c0*/  LDL R29, [R1+0x5a8] ;  /* 0x0005a800011d7983 */ /* 0x000f620000100800 */
[----:B------:R-:W-:-:S03]  /*3b9d0*/  SHF.R.S32.HI R14, RZ, 0x1f, R14 ;  /* 0x0000001fff0e7819 */ /* 0x000fc6000001140e */
[----:B------:R0:W-:Y:S04]  /*3b9e0*/  STL [R1+0x248], R13 ;  /* 0x0002480d01007387 */ /* 0x0001e80000100800 */
[----:B------:R-:W-:Y:S01]  /*3b9f0*/  STL [R1+0x24c], R14 ;  /* 0x00024c0e01007387 */ /* 0x000fe20000100800 */
[----:B0-----:R-:W-:Y:S02]  /*3ba00*/  SHF.R.S32.HI R13, RZ, 0x1f, R11 ;  /* 0x0000001fff0d7819 */ /* 0x001fe4000001140b */
[----:B--2---:R-:W-:Y:S02]  /*3ba10*/  SHF.R.S32.HI R11, RZ, 0x1f, R5 ;  /* 0x0000001fff0b7819 */ /* 0x004fe40000011405 */
[----:B------:R-:W2:Y:S04]  /*3ba20*/  LDL R5, [R1+0x5a4] ;  /* 0x0005a40001057983 */ /* 0x000ea80000100800 */
[----:B------:R3:W-:Y:S04]  /*3ba30*/  STL [R1+0x250], R13 ;  /* 0x0002500d01007387 */ /* 0x0007e80000100800 */
[----:B------:R0:W-:Y:S01]  /*3ba40*/  STL [R1+0x254], R11 ;  /* 0x0002540b01007387 */ /* 0x0001e20000100800 */
[----:B---3--:R-:W-:-:S03]  /*3ba50*/  SHF.R.S32.HI R13, RZ, 0x1f, R4 ;  /* 0x0000001fff0d7819 */ /* 0x008fc60000011404 */
[----:B------:R-:W3:Y:S01]  /*3ba60*/  LDL R4, [R1+0x5a0] ;  /* 0x0005a00001047983 */ /* 0x000ee20000100800 */
[----:B0-----:R-:W-:-:S03]  /*3ba70*/  SHF.R.S32.HI R11, RZ, 0x1f, R12 ;  /* 0x0000001fff0b7819 */ /* 0x001fc6000001140c */
[----:B------:R-:W-:Y:S04]  /*3ba80*/  STL [R1+0x258], R13 ;  /* 0x0002580d01007387 */ /* 0x000fe80000100800 */
[----:B------:R-:W-:Y:S04]  /*3ba90*/  STL [R1+0x25c], R11 ;  /* 0x00025c0b01007387 */ /* 0x000fe80000100800 */
[----:B------:R-:W3:Y:S01]  /*3baa0*/  LDL R21, [R1+0x59c] ;  /* 0x00059c0001157983 */ /* 0x000ee20000100800 */
[----:B----4-:R-:W-:-:S05]  /*3bab0*/  SHF.R.S32.HI R10, RZ, 0x1f, R10 ;  /* 0x0000001fff0a7819 */ /* 0x010fca000001140a */
[----:B------:R0:W-:Y:S04]  /*3bac0*/  STL [R1+0x260], R10 ;  /* 0x0002600a01007387 */ /* 0x0001e80000100800 */
[----:B------:R-:W4:Y:S01]  /*3bad0*/  LDL R20, [R1+0x598] ;  /* 0x0005980001147983 */ /* 0x000f220000100800 */
[----:B-----5:R-:W-:-:S05]  /*3bae0*/  SHF.R.S32.HI R0, RZ, 0x1f, R0 ;  /* 0x0000001fff007819 */ /* 0x020fca0000011400 */
[----:B------:R1:W-:Y:S04]  /*3baf0*/  STL [R1+0x264], R0 ;  /* 0x0002640001007387 */ /* 0x0003e80000100800 */
[----:B0-----:R-:W5:Y:S04]  /*3bb00*/  LDL R10, [R1+0x594] ;  /* 0x00059400010a7983 */ /* 0x001f680000100800 */
[----:B-1----:R-:W5:Y:S01]  /*3bb10*/  LDL R0, [R1+0x590] ;  /* 0x0005900001007983 */ /* 0x002f620000100800 */
[----:B------:R-:W-:Y:S02]  /*3bb20*/  SHF.R.S32.HI R11, RZ, 0x1f, R8 ;  /* 0x0000001fff0b7819 */ /* 0x000fe40000011408 */
[----:B------:R-:W-:-:S02]  /*3bb30*/  SHF.R.S32.HI R8, RZ, 0x1f, R3 ;  /* 0x0000001fff087819 */ /* 0x000fc40000011403 */
[----:B------:R-:W5:Y:S04]  /*3bb40*/  LDL R3, [R1+0x58c] ;  /* 0x00058c0001037983 */ /* 0x000f680000100800 */
[----:B------:R0:W-:Y:S04]  /*3bb50*/  STL [R1+0x268], R11 ;  /* 0x0002680b01007387 */ /* 0x0001e80000100800 */
[----:B------:R1:W-:Y:S01]  /*3bb60*/  STL [R1+0x26c], R8 ;  /* 0x00026c0801007387 */ /* 0x0003e20000100800 */
[----:B0-----:R-:W-:-:S03]  /*3bb70*/  SHF.R.S32.HI R11, RZ, 0x1f, R2 ;  /* 0x0000001fff0b7819 */ /* 0x001fc60000011402 */
[----:B------:R-:W5:Y:S04]  /*3bb80*/  LDL R2, [R1+0x588] ;  /* 0x0005880001027983 */ /* 0x000f680000100800 */
[----:B------:R-:W-:Y:S04]  /*3bb90*/  STL [R1+0x270], R11 ;  /* 0x0002700b01007387 */ /* 0x000fe80000100800 */
[----:B------:R-:W5:Y:S04]  /*3bba0*/  LDL R19, [R1+0x584] ;  /* 0x0005840001137983 */ /* 0x000f680000100800 */
[----:B------:R-:W5:Y:S01]  /*3bbb0*/  LDL R18, [R1+0x580] ;  /* 0x0005800001127983 */ /* 0x000f620000100800 */
[----:B-1----:R-:W-:-:S05]  /*3bbc0*/  SHF.R.S32.HI R8, RZ, 0x1f, R9 ;  /* 0x0000001fff087819 */ /* 0x002fca0000011409 */
[----:B------:R0:W-:Y:S04]  /*3bbd0*/  STL [R1+0x274], R8 ;  /* 0x0002740801007387 */ /* 0x0001e80000100800 */
[----:B------:R-:W5:Y:S04]  /*3bbe0*/  LDL R17, [R1+0x57c] ;  /* 0x00057c0001117983 */ /* 0x000f680000100800 */
[----:B------:R-:W5:Y:S04]  /*3bbf0*/  LDL R16, [R1+0x578] ;  /* 0x0005780001107983 */ /* 0x000f680000100800 */
[----:B------:R-:W5:Y:S04]  /*3bc00*/  LDL R15, [R1+0x574] ;  /* 0x00057400010f7983 */ /* 0x000f680000100800 */
[----:B------:R-:W5:Y:S04]  /*3bc10*/  LDL R9, [R1+0x570] ;  /* 0x0005700001097983 */ /* 0x000f680000100800 */
[----:B------:R-:W5:Y:S01]  /*3bc20*/  LDL R13, [R1+0x56c] ;  /* 0x00056c00010d7983 */ /* 0x000f620000100800 */
[----:B0-----:R-:W-:-:S03]  /*3bc30*/  SHF.R.S32.HI R8, RZ, 0x1f, R7 ;  /* 0x0000001fff087819 */ /* 0x001fc60000011407 */
[----:B------:R-:W5:Y:S04]  /*3bc40*/  LDL R7, [R1+0x568] ;  /* 0x0005680001077983 */ /* 0x000f680000100800 */
[----:B------:R-:W-:Y:S01]  /*3bc50*/  STL [R1+0x278], R8 ;  /* 0x0002780801007387 */ /* 0x000fe20000100800 */
[----:B------:R-:W-:-:S03]  /*3bc60*/  SHF.R.S32.HI R11, RZ, 0x1f, R6 ;  /* 0x0000001fff0b7819 */ /* 0x000fc60000011406 */
[----:B------:R-:W5:Y:S04]  /*3bc70*/  LDL R6, [R1+0x564] ;  /* 0x0005640001067983 */ /* 0x000f680000100800 */
[----:B------:R0:W-:Y:S04]  /*3bc80*/  STL [R1+0x27c], R11 ;  /* 0x00027c0b01007387 */ /* 0x0001e80000100800 */
[----:B------:R-:W5:Y:S04]  /*3bc90*/  LDL R14, [R1+0x560] ;  /* 0x00056000010e7983 */ /* 0x000f680000100800 */
[----:B0-----:R-:W5:Y:S01]  /*3bca0*/  LDL R11, [R1+0x55c] ;  /* 0x00055c00010b7983 */ /* 0x001f620000100800 */
[----:B------:R-:W-:-:S05]  /*3bcb0*/  SHF.R.S32.HI R8, RZ, 0x1f, R29 ;  /* 0x0000001fff087819 */ /* 0x000fca000001141d */
[----:B------:R2:W-:Y:S04]  /*3bcc0*/  STL [R1+0x280], R8 ;  /* 0x0002800801007387 */ /* 0x0005e80000100800 */
[----:B------:R-:W5:Y:S01]  /*3bcd0*/  LDL R29, [R1+0x558] ;  /* 0x00055800011d7983 */ /* 0x000f620000100800 */
[----:B--2---:R-:W-:-:S03]  /*3bce0*/  SHF.R.S32.HI R8, RZ, 0x1f, R5 ;  /* 0x0000001fff087819 */ /* 0x004fc60000011405 */
[----:B------:R-:W2:Y:S04]  /*3bcf0*/  LDL R5, [R1+0x554] ;  /* 0x0005540001057983 */ /* 0x000ea80000100800 */
[----:B------:R0:W-:Y:S04]  /*3bd00*/  STL [R1+0x284], R8 ;  /* 0x0002840801007387 */ /* 0x0001e80000100800 */
[----:B------:R-:W2:Y:S01]  /*3bd10*/  LDL R12, [R1+0x550] ;  /* 0x00055000010c7983 */ /* 0x000ea20000100800 */
[----:B---3--:R-:W-:-:S03]  /*3bd20*/  SHF.R.S32.HI R4, RZ, 0x1f, R4 ;  /* 0x0000001fff047819 */ /* 0x008fc60000011404 */
[----:B0-----:R-:W3:Y:S04]  /*3bd30*/  LDL R8, [R1+0x54c] ;  /* 0x00054c0001087983 */ /* 0x001ee80000100800 */
[----:B------:R0:W-:Y:S01]  /*3bd40*/  STL [R1+0x288], R4 ;  /* 0x0002880401007387 */ /* 0x0001e20000100800 */
[----:B------:R-:W-:-:S03]  /*3bd50*/  SHF.R.S32.HI R21, RZ, 0x1f, R21 ;  /* 0x0000001fff157819 */ /* 0x000fc60000011415 */
[----:B0-----:R-:W3:Y:S01]  /*3bd60*/  LDL R4, [R1+0x548] ;  /* 0x0005480001047983 */ /* 0x001ee20000100800 */
[----:B----4-:R-:W-:-:S03]  /*3bd70*/  SHF.R.S32.HI R20, RZ, 0x1f, R20 ;  /* 0x0000001fff147819 */ /* 0x010fc60000011414 */
[----:B------:R5:W-:Y:S04]  /*3bd80*/  STL [R1+0x28c], R21 ;  /* 0x00028c1501007387 */ /* 0x000be80000100800 */
[----:B------:R0:W-:Y:S01]  /*3bd90*/  STL [R1+0x290], R20 ;  /* 0x0002901401007387 */ /* 0x0001e20000100800 */
[----:B-----5:R-:W-:-:S03]  /*3bda0*/  SHF.R.S32.HI R21, RZ, 0x1f, R10 ;  /* 0x0000001fff157819 */ /* 0x020fc6000001140a */
[----:B------:R-:W4:Y:S04]  /*3bdb0*/  LDL R10, [R1+0x544] ;  /* 0x00054400010a7983 */ /* 0x000f280000100800 */
[----:B------:R-:W-:Y:S01]  /*3bdc0*/  STL [R1+0x294], R21 ;  /* 0x0002941501007387 */ /* 0x000fe20000100800 */
[----:B0-----:R-:W-:-:S03]  /*3bdd0*/  SHF.R.S32.HI R20, RZ, 0x1f, R0 ;  /* 0x0000001fff147819 */ /* 0x001fc60000011400 */
        /* <DEDUP_REMOVED lines=26> */
[----:B------:R-:W-:-:S02]  /*3bf80*/  SHF.R.S32.HI R14, RZ, 0x1f, R14 ;  /* 0x0000001fff0e7819 */ /* 0x000fc4000001140e */
[----:B0-----:R-:W-:Y:S02]  /*3bf90*/  SHF.R.S32.HI R13, RZ, 0x1f, R6 ;  /* 0x0000001fff0d7819 */ /* 0x001fe40000011406 */
[----:B------:R-:W5:Y:S04]  /*3bfa0*/  LDL R6, [R1+0x52c] ;  /* 0x00052c0001067983 */ /* 0x000f680000100800 */
[----:B------:R0:W-:Y:S04]  /*3bfb0*/  STL [R1+0x2c4], R13 ;  /* 0x0002c40d01007387 */ /* 0x0001e80000100800 */
[----:B------:R-:W-:Y:S01]  /*3bfc0*/  STL [R1+0x2c8], R14 ;  /* 0x0002c80e01007387 */ /* 0x000fe20000100800 */
[----:B0-----:R-:W-:-:S02]  /*3bfd0*/  SHF.R.S32.HI R13, RZ, 0x1f, R11 ;  /* 0x0000001fff0d7819 */ /* 0x001fc4000001140b */
[----:B------:R-:W-:Y:S02]  /*3bfe0*/  SHF.R.S32.HI R11, RZ, 0x1f, R29 ;  /* 0x0000001fff0b7819 */ /* 0x000fe4000001141d */
[----:B------:R-:W5:Y:S04]  /*3bff0*/  LDL R29, [R1+0x528] ;  /* 0x00052800011d7983 */ /* 0x000f680000100800 */
[----:B------:R2:W-:Y:S04]  /*3c000*/  STL [R1+0x2cc], R13 ;  /* 0x0002cc0d01007387 */ /* 0x0005e80000100800 */
[----:B------:R0:W-:Y:S01]  /*3c010*/  STL [R1+0x2d0], R11 ;  /* 0x0002d00b01007387 */ /* 0x0001e20000100800 */
[----:B--2---:R-:W-:-:S03]  /*3c020*/  SHF.R.S32.HI R13, RZ, 0x1f, R5 ;  /* 0x0000001fff0d7819 */ /* 0x004fc60000011405 */
[----:B------:R-:W2:Y:S01]  /*3c030*/  LDL R5, [R1+0x524] ;  /* 0x0005240001057983 */ /* 0x000ea20000100800 */
[----:B0-----:R-:W-:-:S03]  /*3c040*/  SHF.R.S32.HI R11, RZ, 0x1f, R12 ;  /* 0x0000001fff0b7819 */ /* 0x001fc6000001140c */
[----:B------:R-:W-:Y:S04]  /*3c050*/  STL [R1+0x2d4], R13 ;  /* 0x0002d40d01007387 */ /* 0x000fe80000100800 */
[----:B------:R-:W-:Y:S04]  /*3c060*/  STL [R1+0x2d8], R11 ;  /* 0x0002d80b01007387 */ /* 0x000fe80000100800 */
[----:B------:R-:W2:Y:S01]  /*3c070*/  LDL R21, [R1+0x520] ;  /* 0x0005200001157983 */ /* 0x000ea20000100800 */
[----:B---3--:R-:W-:-:S05]  /*3c080*/  SHF.R.S32.HI R8, RZ, 0x1f, R8 ;  /* 0x0000001fff087819 */ /* 0x008fca0000011408 */
[----:B------:R0:W-:Y:S04]  /*3c090*/  STL [R1+0x2dc], R8 ;  /* 0x0002dc0801007387 */ /* 0x0001e80000100800 */
[----:B------:R-:W3:Y:S01]  /*3c0a0*/  LDL R20, [R1+0x51c] ;  /* 0x00051c0001147983 */ /* 0x000ee20000100800 */
[----:B------:R-:W-:-:S05]  /*3c0b0*/  SHF.R.S32.HI R4, RZ, 0x1f, R4 ;  /* 0x0000001fff047819 */ /* 0x000fca0000011404 */
[----:B------:R1:W-:Y:S04]  /*3c0c0*/  STL [R1+0x2e0], R4 ;  /* 0x0002e00401007387 */ /* 0x0003e80000100800 */
[----:B0-----:R-:W3:Y:S04]  /*3c0d0*/  LDL R8, [R1+0x518] ;  /* 0x0005180001087983 */ /* 0x001ee80000100800 */
[----:B-1----:R-:W3:Y:S01]  /*3c0e0*/  LDL R4, [R1+0x514] ;  /* 0x0005140001047983 */ /* 0x002ee20000100800 */
[----:B----4-:R-:W-:Y:S02]  /*3c0f0*/  SHF.R.S32.HI R10, RZ, 0x1f, R10 ;  /* 0x0000001fff0a7819 */ /* 0x010fe4000001140a */
[----:B-----5:R-:W-:-:S02]  /*3c100*/  SHF.R.S32.HI R11, RZ, 0x1f, R0 ;  /* 0x0000001fff0b7819 */ /* 0x020fc40000011400 */
[----:B------:R-:W4:Y:S04]  /*3c110*/  LDL R0, [R1+0x510] ;  /* 0x0005100001007983 */ /* 0x000f280000100800 */
        /* <DEDUP_REMOVED lines=22> */
[----:B------:R-:W-:-:S05]  /*3c280*/  SHF.R.S32.HI R6, RZ, 0x1f, R6 ;  /* 0x0000001fff067819 */ /* 0x000fca0000011406 */
[----:B------:R0:W-:Y:S04]  /*3c290*/  STL [R1+0x2fc], R6 ;  /* 0x0002fc0601007387 */ /* 0x0001e80000100800 */
[----:B0-----:R-:W5:Y:S01]  /*3c2a0*/  LDL R6, [R1+0x4dc] ;  /* 0x0004dc0001067983 */ /* 0x001f620000100800 */
[----:B------:R-:W-:-:S03]  /*3c2b0*/  SHF.R.S32.HI R10, RZ, 0x1f, R29 ;  /* 0x0000001fff0a7819 */ /* 0x000fc6000001141d */
[----:B------:R-:W5:Y:S04]  /*3c2c0*/  LDL R29, [R1+0x4d8] ;  /* 0x0004d800011d7983 */ /* 0x000f680000100800 */
[----:B------:R0:W-:Y:S04]  /*3c2d0*/  STL [R1+0x300], R10 ;  /* 0x0003000a01007387 */ /* 0x0001e80000100800 */
[----:B------:R-:W5:Y:S04]  /*3c2e0*/  LDL R12, [R1+0x4d4] ;  /* 0x0004d400010c7983 */ /* 0x000f680000100800 */
[----:B0-----:R-:W5:Y:S01]  /*3c2f0*/  LDL R10, [R1+0x4d0] ;  /* 0x0004d000010a7983 */ /* 0x001f620000100800 */
[----:B--2---:R-:W-:-:S05]  /*3c300*/  SHF.R.S32.HI R5, RZ, 0x1f, R5 ;  /* 0x0000001fff057819 */ /* 0x004fca0000011405 */
[----:B------:R0:W-:Y:S01]  /*3c310*/  STL [R1+0x304], R5 ;  /* 0x0003040501007387 */ /* 0x0001e20000100800 */
[----:B------:R-:W-:-:S03]  /*3c320*/  SHF.R.S32.HI R21, RZ, 0x1f, R21 ;  /* 0x0000001fff157819 */ /* 0x000fc60000011415 */
[----:B0-----:R-:W2:Y:S01]  /*3c330*/  LDL R5, [R1+0x4cc] ;  /* 0x0004cc0001057983 */ /* 0x001ea20000100800 */
[----:B---3--:R-:W-:-:S03]  /*3c340*/  SHF.R.S32.HI R20, RZ, 0x1f, R20 ;  /* 0x0000001fff147819 */ /* 0x008fc60000011414 */
[----:B------:R0:W-:Y:S04]  /*3c350*/  STL [R1+0x308], R21 ;  /* 0x0003081501007387 */ /* 0x0001e80000100800 */
[----:B------:R1:W-:Y:S01]  /*3c360*/  STL [R1+0x30c], R20 ;  /* 0x00030c1401007387 */ /* 0x0003e20000100800 */
[----:B0-----:R-:W-:-:S03]  /*3c370*/  SHF.R.S32.HI R21, RZ, 0x1f, R8 ;  /* 0x0000001fff157819 */ /* 0x001fc60000011408 */
[----:B------:R-:W3:Y:S04]  /*3c380*/  LDL R8, [R1+0x4c8] ;  /* 0x0004c80001087983 */ /* 0x000ee80000100800 */
[----:B------:R-:W-:Y:S01]  /*3c390*/  STL [R1+0x310], R21 ;  /* 0x0003101501007387 */ /* 0x000fe20000100800 */
[----:B-1----:R-:W-:-:S03]  /*3c3a0*/  SHF.R.S32.HI R20, RZ, 0x1f, R4 ;  /* 0x0000001fff147819 */ /* 0x002fc60000011404 */
[----:B------:R-:W3:Y:S04]  /*3c3b0*/  LDL R4, [R1+0x4c0] ;  /* 0x0004c00001047983 */ /* 0x000ee80000100800 */
[----:B------:R4:W-:Y:S02]  /*3c3c0*/  STL [R1+0x314], R20 ;  /* 0x0003141401007387 */ /* 0x0009e40000100800 */
[----:B----4-:R-:W-:Y:S02]  /*3c3d0*/  SHF.R.S32.HI R20, RZ, 0x1f, R0 ;  /* 0x0000001fff147819 */ /* 0x010fe40000011400 */
[----:B------:R-:W4:Y:S04]  /*3c3e0*/  LDL R0, [R1+0x4b8] ;  /* 0x0004b80001007983 */ /* 0x000f280000100800 */
[----:B------:R0:W-:Y:S01]  /*3c3f0*/  STL [R1+0x318], R20 ;  /* 0x0003181401007387 */ /* 0x0001e20000100800 */
[----:B-----5:R-:W-:-:S03]  /*3c400*/  SHF.R.S32.HI R21, RZ, 0x1f, R3 ;  /* 0x0000001fff157819 */ /* 0x020fc60000011403 */
[----:B------:R-:W5:Y:S01]  /*3c410*/  LDL R3, [R1+0x4b0] ;  /* 0x0004b00001037983 */ /* 0x000f620000100800 */
[----:B0-----:R-:W-:Y:S02]  /*3c420*/  SHF.R.S32.HI R20, RZ, 0x1f, R19 ;  /* 0x0000001fff147819 */ /* 0x001fe40000011413 */
[----:B------:R-:W-:Y:S01]  /*3c430*/  SHF.R.S32.HI R19, RZ, 0x1f, R18 ;  /* 0x0000001fff137819 */ /* 0x000fe20000011412 */
[----:B------:R-:W-:Y:S01]  /*3c440*/  STL [R1+0x31c], R21 ;  /* 0x00031c1501007387 */ /* 0x000fe20000100800 */
[----:B------:R-:W-:Y:S02]  /*3c450*/  SHF.R.S32.HI R18, RZ, 0x1f, R17 ;  /* 0x0000001fff127819 */ /* 0x000fe40000011411 */
[----:B------:R-:W-:Y:S01]  /*3c460*/  SHF.R.S32.HI R17, RZ, 0x1f, R16 ;  /* 0x0000001fff117819 */ /* 0x000fe20000011410 */
[----:B------:R-:W-:Y:S04]  /*3c470*/  STL [R1+0x320], R20 ;  /* 0x0003201401007387 */ /* 0x000fe80000100800 */
[----:B------:R-:W-:Y:S01]  /*3c480*/  STL [R1+0x324], R19 ;  /* 0x0003241301007387 */ /* 0x000fe20000100800 */
[----:B------:R-:W-:-:S03]  /*3c490*/  SHF.R.S32.HI R16, RZ, 0x1f, R15 ;  /* 0x0000001fff107819 */ /* 0x000fc6000001140f */
[----:B------:R-:W-:Y:S04]  /*3c4a0*/  STL [R1+0x328], R18 ;  /* 0x0003281201007387 */ /* 0x000fe80000100800 */
[----:B------:R-:W-:Y:S01]  /*3c4b0*/  STL [R1+0x32c], R17 ;  /* 0x00032c1101007387 */ /* 0x000fe20000100800 */
[----:B------:R-:W-:-:S03]  /*3c4c0*/  SHF.R.S32.HI R15, RZ, 0x1f, R2 ;  /* 0x0000001fff0f7819 */ /* 0x000fc60000011402 */
        /* <DEDUP_REMOVED lines=18> */
[----:B0-----:R-:W-:-:S03]  /*3c5f0*/  SHF.R.S32.HI R13, RZ, 0x1f, R29 ;  /* 0x0000001fff0d7819 */ /* 0x001fc6000001141d */
[----:B------:R-:W5:Y:S01]  /*3c600*/  LDL R29, [R1+0x48c] ;  /* 0x00048c00011d7983 */ /* 0x000f620000100800 */
[----:B-1----:R-:W-:-:S03]  /*3c610*/  SHF.R.S32.HI R11, RZ, 0x1f, R12 ;  /* 0x0000001fff0b7819 */ /* 0x002fc6000001140c */
[----:B------:R-:W-:Y:S04]  /*3c620*/  STL [R1+0x350], R13 ;  /* 0x0003500d01007387 */ /* 0x000fe80000100800 */
[----:B------:R-:W-:Y:S04]  /*3c630*/  STL [R1+0x354], R11 ;  /* 0x0003540b01007387 */ /* 0x000fe80000100800 */
[----:B------:R-:W5:Y:S01]  /*3c640*/  LDL R21, [R1+0x488] ;  /* 0x0004880001157983 */ /* 0x000f620000100800 */
[----:B------:R-:W-:-:S05]  /*3c650*/  SHF.R.S32.HI R10, RZ, 0x1f, R10 ;  /* 0x0000001fff0a7819 */ /* 0x000fca000001140a */
[----:B------:R0:W-:Y:S04]  /*3c660*/  STL [R1+0x358], R10 ;  /* 0x0003580a01007387 */ /* 0x0001e80000100800 */
[----:B------:R-:W5:Y:S01]  /*3c670*/  LDL R20, [R1+0x484] ;  /* 0x0004840001147983 */ /* 0x000f620000100800 */
[----:B--2---:R-:W-:-:S05]  /*3c680*/  SHF.R.S32.HI R5, RZ, 0x1f, R5 ;  /* 0x0000001fff057819 */ /* 0x004fca0000011405 */
[----:B------:R1:W-:Y:S04]  /*3c690*/  STL [R1+0x35c], R5 ;  /* 0x00035c0501007387 */ /* 0x0003e80000100800 */
[----:B0-----:R-:W2:Y:S04]  /*3c6a0*/  LDL R10, [R1+0x480] ;  /* 0x00048000010a7983 */ /* 0x001ea80000100800 */
[----:B-1----:R-:W2:Y:S01]  /*3c6b0*/  LDL R5, [R1+0x47c] ;  /* 0x00047c0001057983 */ /* 0x002ea20000100800 */
[----:B---3--:R-:W-:Y:S02]  /*3c6c0*/  SHF.R.S32.HI R8, RZ, 0x1f, R8 ;  /* 0x0000001fff087819 */ /* 0x008fe40000011408 */
[----:B------:R-:W-:-:S02]  /*3c6d0*/  SHF.R.S32.HI R11, RZ, 0x1f, R4 ;  /* 0x0000001fff0b7819 */ /* 0x000fc40000011404 */
[----:B------:R-:W3:Y:S04]  /*3c6e0*/  LDL R4, [R1+0x478] ;  /* 0x0004780001047983 */ /* 0x000ee80000100800 */
[----:B------:R4:W-:Y:S04]  /*3c6f0*/  STL [R1+0x360], R8 ;  /* 0x0003600801007387 */ /* 0x0009e80000100800 */
[----:B------:R-:W-:Y:S01]  /*3c700*/  STL [R1+0x364], R11 ;  /* 0x0003640b01007387 */ /* 0x000fe20000100800 */
[----:B----4-:R-:W-:-:S03]  /*3c710*/  SHF.R.S32.HI R8, RZ, 0x1f, R0 ;  /* 0x0000001fff087819 */ /* 0x010fc60000011400 */
[----:B------:R-:W4:Y:S04]  /*3c720*/  LDL R0, [R1+0x474] ;  /* 0x0004740001007983 */ /* 0x000f280000100800 */
[----:B------:R-:W-:Y:S04]  /*3c730*/  STL [R1+0x368], R8 ;  /* 0x0003680801007387 */ /* 0x000fe80000100800 */
[----:B------:R-:W4:Y:S04]  /*3c740*/  LDL R19, [R1+0x470] ;  /* 0x0004700001137983 */ /* 0x000f280000100800 */
[----:B------:R-:W4:Y:S01]  /*3c750*/  LDL R18, [R1+0x46c] ;  /* 0x00046c0001127983 */ /* 0x000f220000100800 */
[----:B-----5:R-:W-:-:S05]  /*3c760*/  SHF.R.S32.HI R3, RZ, 0x1f, R3 ;  /* 0x0000001fff037819 */ /* 0x020fca0000011403 */
        /* <DEDUP_REMOVED lines=22> */
[----:B------:R-:W-:-:S05]  /*3c8d0*/  SHF.R.S32.HI R29, RZ, 0x1f, R29 ;  /* 0x0000001fff1d7819 */ /* 0x000fca000001141d */
[----:B------:R0:W-:Y:S01]  /*3c8e0*/  STL [R1+0x380], R29 ;  /* 0x0003801d01007387 */ /* 0x0001e20000100800 */
[----:B------:R-:W-:-:S03]  /*3c8f0*/  SHF.R.S32.HI R21, RZ, 0x1f, R21 ;  /* 0x0000001fff157819 */ /* 0x000fc60000011415 */
[----:B0-----:R-:W5:Y:S01]  /*3c900*/  LDL R29, [R1+0x434] ;  /* 0x00043400011d7983 */ /* 0x001f620000100800 */
[----:B------:R-:W-:-:S03]  /*3c910*/  SHF.R.S32.HI R20, RZ, 0x1f, R20 ;  /* 0x0000001fff147819 */ /* 0x000fc60000011414 */
[----:B------:R2:W-:Y:S04]  /*3c920*/  STL [R1+0x384], R21 ;  /* 0x0003841501007387 */ /* 0x0005e80000100800 */
[----:B------:R0:W-:Y:S01]  /*3c930*/  STL [R1+0x388], R20 ;  /* 0x0003881401007387 */ /* 0x0001e20000100800 */
[----:B--2---:R-:W-:-:S03]  /*3c940*/  SHF.R.S32.HI R21, RZ, 0x1f, R10 ;  /* 0x0000001fff157819 */ /* 0x004fc6000001140a */
[----:B------:R-:W2:Y:S04]  /*3c950*/  LDL R10, [R1+0x430] ;  /* 0x00043000010a7983 */ /* 0x000ea80000100800 */
[----:B------:R-:W-:Y:S01]  /*3c960*/  STL [R1+0x38c], R21 ;  /* 0x00038c1501007387 */ /* 0x000fe20000100800 */
[----:B0-----:R-:W-:-:S03]  /*3c970*/  SHF.R.S32.HI R20, RZ, 0x1f, R5 ;  /* 0x0000001fff147819 */ /* 0x001fc60000011405 */
[----:B------:R-:W2:Y:S04]  /*3c980*/  LDL R5, [R1+0x42c] ;  /* 0x00042c0001057983 */ /* 0x000ea80000100800 */
[----:B------:R3:W-:Y:S02]  /*3c990*/  STL [R1+0x390], R20 ;  /* 0x0003901401007387 */ /* 0x0007e40000100800 */
[----:B---3--:R-:W-:Y:S02]  /*3c9a0*/  SHF.R.S32.HI R20, RZ, 0x1f, R4 ;  /* 0x0000001fff147819 */ /* 0x008fe40000011404 */
[----:B------:R-:W3:Y:S04]  /*3c9b0*/  LDL R4, [R1+0x428] ;  /* 0x0004280001047983 */ /* 0x000ee80000100800 */
[----:B------:R0:W-:Y:S01]  /*3c9c0*/  STL [R1+0x394], R20 ;  /* 0x0003941401007387 */ /* 0x0001e20000100800 */
[----:B----4-:R-:W-:-:S03]  /*3c9d0*/  SHF.R.S32.HI R21, RZ, 0x1f, R0 ;  /* 0x0000001fff157819 */ /* 0x010fc60000011400 */
[----:B------:R-:W4:Y:S01]  /*3c9e0*/  LDL R0, [R1+0x424] ;  /* 0x0004240001007983 */ /* 0x000f220000100800 */
[----:B0-----:R-:W-:Y:S02]  /*3c9f0*/  SHF.R.S32.HI R20, RZ, 0x1f, R19 ;  /* 0x0000001fff147819 */ /* 0x001fe40000011413 */
[----:B------:R-:W-:Y:S01]  /*3ca00*/  SHF.R.S32.HI R19, RZ, 0x1f, R18 ;  /* 0x0000001fff137819 */ /* 0x000fe20000011412 */
[----:B------:R-:W-:Y:S04]  /*3ca10*/  STL [R1+0x398], R21 ;  /* 0x0003981501007387 */ /* 0x000fe80000100800 */
[----:B------:R-:W-:Y:S04]  /*3ca20*/  STL [R1+0x39c], R20 ;  /* 0x00039c1401007387 */ /* 0x000fe80000100800 */
[----:B------:R-:W-:Y:S01]  /*3ca30*/  STL [R1+0x3a0], R19 ;  /* 0x0003a01301007387 */ /* 0x000fe20000100800 */
[----:B-----5:R-:W-:-:S02]  /*3ca40*/  SHF.R.S32.HI R18, RZ, 0x1f, R17 ;  /* 0x0000001fff127819 */ /* 0x020fc40000011411 */
[----:B------:R-:W-:Y:S02]  /*3ca50*/  SHF.R.S32.HI R17, RZ, 0x1f, R16 ;  /* 0x0000001fff117819 */ /* 0x000fe40000011410 */
[----:B------:R-:W-:Y:S01]  /*3ca60*/  SHF.R.S32.HI R16, RZ, 0x1f, R15 ;  /* 0x0000001fff107819 */ /* 0x000fe2000001140f */
[----:B------:R-:W-:Y:S04]  /*3ca70*/  STL [R1+0x3a4], R18 ;  /* 0x0003a41201007387 */ /* 0x000fe80000100800 */
[----:B------:R-:W-:Y:S01]  /*3ca80*/  STL [R1+0x3a8], R17 ;  /* 0x0003a81101007387 */ /* 0x000fe20000100800 */
[----:B------:R-:W-:-:S03]  /*3ca90*/  SHF.R.S32.HI R15, RZ, 0x1f, R3 ;  /* 0x0000001fff0f7819 */ /* 0x000fc60000011403 */
[----:B------:R-:W5:Y:S04]  /*3caa0*/  LDL R3, [R1+0x420] ;  /* 0x0004200001037983 */ /* 0x000f680000100800 */
[----:B------:R-:W-:Y:S04]  /*3cab0*/  STL [R1+0x3ac], R16 ;  /* 0x0003ac1001007387 */ /* 0x000fe80000100800 */
[----:B------:R0:W-:Y:S02]  /*3cac0*/  STL [R1+0x3b0], R15 ;  /* 0x0003b00f01007387 */ /* 0x0001e40000100800 */
[----:B0-----:R-:W-:-:S02]  /*3cad0*/  SHF.R.S32.HI R15, RZ, 0x1f, R2 ;  /* 0x0000001fff0f7819 */ /* 0x001fc40000011402 */
[----:B------:R-:W5:Y:S01]  /*3cae0*/  LDL R2, [R1+0x41c] ;  /* 0x00041c0001027983 */ /* 0x000f620000100800 */
[----:B------:R-:W-:-:S05]  /*3caf0*/  SHF.R.S32.HI R13, RZ, 0x1f, R13 ;  /* 0x0000001fff0d7819 */ /* 0x000fca000001140d */
[----:B------:R0:W-:Y:S04]  /*3cb00*/  STL [R1+0x3b4], R13 ;  /* 0x0003b40d01007387 */ /* 0x0001e80000100800 */
[----:B------:R-:W-:Y:S01]  /*3cb10*/  STL [R1+0x3b8], R15 ;  /* 0x0003b80f01007387 */ /* 0x000fe20000100800 */
[----:B------:R-:W-:Y:S02]  /*3cb20*/  SHF.R.S32.HI R14, RZ, 0x1f, R14 ;  /* 0x0000001fff0e7819 */ /* 0x000fe4000001140e */
[----:B0-----:R-:W-:Y:S02]  /*3cb30*/  SHF.R.S32.HI R13, RZ, 0x1f, R9 ;  /* 0x0000001fff0d7819 */ /* 0x001fe40000011409 */
[----:B------:R-:W5:Y:S04]  /*3cb40*/  LDL R9, [R1+0x418] ;  /* 0x0004180001097983 */ /* 0x000f680000100800 */
[----:B------:R0:W-:Y:S01]  /*3cb50*/  STL [R1+0x3bc], R13 ;  /* 0x0003bc0d01007387 */ /* 0x0001e20000100800 */
[----:B------:R-:W-:-:S03]  /*3cb60*/  SHF.R.S32.HI R11, RZ, 0x1f, R11 ;  /* 0x0000001fff0b7819 */ /* 0x000fc6000001140b */
[----:B------:R-:W-:Y:S01]  /*3cb70*/  STL [R1+0x3c0], R14 ;  /* 0x0003c00e01007387 */ /* 0x000fe20000100800 */
[----:B0-----:R-:W-:-:S03]  /*3cb80*/  SHF.R.S32.HI R13, RZ, 0x1f, R7 ;  /* 0x0000001fff0d7819 */ /* 0x001fc60000011407 */
[----:B------:R-:W5:Y:S04]  /*3cb90*/  LDL R7, [R1+0x414] ;  /* 0x0004140001077983 */ /* 0x000f680000100800 */
[----:B------:R0:W-:Y:S04]  /*3cba0*/  STL [R1+0x800], R11 ;  /* 0x0008000b01007387 */ /* 0x0001e80000100800 */
[----:B------:R-:W-:Y:S01]  /*3cbb0*/  STL [R1+0x80c], R13 ;  /* 0x00080c0d01007387 */ /* 0x000fe20000100800 */
[----:B------:R-:W-:Y:S02]  /*3cbc0*/  SHF.R.S32.HI R12, RZ, 0x1f, R12 ;  /* 0x0000001fff0c7819 */ /* 0x000fe4000001140c */
[----:B0-----:R-:W-:-:S02]  /*3cbd0*/  SHF.R.S32.HI R11, RZ, 0x1f, R6 ;  /* 0x0000001fff0b7819 */ /* 0x001fc40000011406 */
[----:B------:R-:W5:Y:S04]  /*3cbe0*/  LDL R6, [R1+0x410] ;  /* 0x0004100001067983 */ /* 0x000f680000100800 */
[----:B------:R0:W-:Y:S04]  /*3cbf0*/  STL [R1+0x818], R11 ;  /* 0x0008180b01007387 */ /* 0x0001e80000100800 */
[----:B------:R-:W-:Y:S04]  /*3cc00*/  STL [R1+0x820], R12 ;  /* 0x0008200c01007387 */ /* 0x000fe80000100800 */
[----:B------:R-:W5:Y:S01]  /*3cc10*/  LDL R21, [R1+0x40c] ;  /* 0x00040c0001157983 */ /* 0x000f620000100800 */
[----:B0-----:R-:W-:-:S05]  /*3cc20*/  SHF.R.S32.HI R11, RZ, 0x1f, R8 ;  /* 0x0000001fff0b7819 */ /* 0x001fca0000011408 */
[----:B------:R-:W-:Y:S04]  /*3cc30*/  STL [R1+0x82c], R11 ;  /* 0x00082c0b01007387 */ /* 0x000fe80000100800 */
[----:B------:R-:W5:Y:S01]  /*3cc40*/  LDL R20, [R1+0x408] ;  /* 0x0004080001147983 */ /* 0x000f620000100800 */
[----:B------:R-:W-:-:S05]  /*3cc50*/  SHF.R.S32.HI R8, RZ, 0x1f, R29 ;  /* 0x0000001fff087819 */ /* 0x000fca000001141d */
[----:B------:R0:W-:Y:S04]  /*3cc60*/  STL [R1+0x834], R8 ;  /* 0x0008340801007387 */ /* 0x0001e80000100800 */
[----:B------:R-:W5:Y:S04]  /*3cc70*/  LDL R29, [R1+0x400] ;  /* 0x00040000011d7983 */ /* 0x000f680000100800 */
[----:B0-----:R-:W5:Y:S01]  /*3cc80*/  LDL R8, [R1+0x404] ;  /* 0x0004040001087983 */ /* 0x001f620000100800 */
[----:B--2---:R-:W-:Y:S02]  /*3cc90*/  SHF.R.S32.HI R10, RZ, 0x1f, R10 ;  /* 0x0000001fff0a7819 */ /* 0x004fe4000001140a */
[----:B------:R-:W-:-:S02]  /*3cca0*/  SHF.R.S32.HI R11, RZ, 0x1f, R5 ;  /* 0x0000001fff0b7819 */ /* 0x000fc40000011405 */
[----:B------:R-:W2:Y:S04]  /*3ccb0*/  LDL R5, [R1+0x3fc] ;  /* 0x0003fc0001057983 */ /* 0x000ea80000100800 */
[----:B------:R3:W-:Y:S04]  /*3ccc0*/  STL [R1+0x840], R10 ;  /* 0x0008400a01007387 */ /* 0x0007e80000100800 */
[----:B------:R-:W-:Y:S01]  /*3ccd0*/  STL [R1+0x84c], R11 ;  /* 0x00084c0b01007387 */ /* 0x000fe20000100800 */
[----:B---3--:R-:W-:-:S03]  /*3cce0*/  SHF.R.S32.HI R10, RZ, 0x1f, R4 ;  /* 0x0000001fff0a7819 */ /* 0x008fc60000011404 */
[----:B------:R-:W3:Y:S04]  /*3ccf0*/  LDL R4, [R1+0x3f8] ;  /* 0x0003f80001047983 */ /* 0x000ee80000100800 */
[----:B------:R-:W-:Y:S04]  /*3cd00*/  STL [R1+0x858], R10 ;  /* 0x0008580a01007387 */ /* 0x000fe80000100800 */
[----:B------:R-:W3:Y:S04]  /*3cd10*/  LDL R19, [R1+0x3f4] ;  /* 0x0003f40001137983 */ /* 0x000ee80000100800 */
[----:B------:R-:W3:Y:S01]  /*3cd20*/  LDL R18, [R1+0x3f0] ;  /* 0x0003f00001127983 */ /* 0x000ee20000100800 */
[----:B----4-:R-:W-:-:S05]  /*3cd30*/  SHF.R.S32.HI R0, RZ, 0x1f, R0 ;  /* 0x0000001fff007819 */ /* 0x010fca0000011400 */
[----:B------:R0:W-:Y:S04]  /*3cd40*/  STL [R1+0x860], R0 ;  /* 0x0008600001007387 */ /* 0x0001e80000100800 */
[----:B------:R-:W4:Y:S04]  /*3cd50*/  LDL R17, [R1+0x3ec] ;  /* 0x0003ec0001117983 */ /* 0x000f280000100800 */
[----:B------:R-:W4:Y:S04]  /*3cd60*/  LDL R16, [R1+0x3e8] ;  /* 0x0003e80001107983 */ /* 0x000f280000100800 */
[----:B------:R-:W4:Y:S04]  /*3cd70*/  LDL R15, [R1+0x3e4] ;  /* 0x0003e400010f7983 */ /* 0x000f280000100800 */
[----:B------:R-:W4:Y:S04]  /*3cd80*/  LDL R13, [R1+0x3dc] ;  /* 0x0003dc00010d7983 */ /* 0x000f280000100800 */
[----:B0-----:R-:W4:Y:S01]  /*3cd90*/  LDL R0, [R1+0x3e0] ;  /* 0x0003e00001007983 */ /* 0x001f220000100800 */
[----:B-----5:R-:W-:-:S03]  /*3cda0*/  SHF.R.S32.HI R10, RZ, 0x1f, R3 ;  /* 0x0000001fff0a7819 */ /* 0x020fc60000011403 */
        /* <DEDUP_REMOVED lines=13> */
[----:B------:R-:W5:Y:S01]  /*3ce80*/  LDL R12, [R1+0x804] ;  /* 0x00080400010c7983 */ /* 0x000f620000100800 */
[----:B------:R-:W-:-:S03]  /*3ce90*/  SHF.R.S32.HI R6, RZ, 0x1f, R6 ;  /* 0x0000001fff067819 */ /* 0x000fc60000011406 */
[----:B0-----:R-:W5:Y:S04]  /*3cea0*/  LDL R10, [R1+0x808] ;  /* 0x00080800010a7983 */ /* 0x001f680000100800 */
[----:B------:R0:W-:Y:S01]  /*3ceb0*/  STL [R1+0x898], R6 ;  /* 0x0008980601007387 */ /* 0x0001e20000100800 */
[----:B------:R-:W-:-:S03]  /*3cec0*/  SHF.R.S32.HI R21, RZ, 0x1f, R21 ;  /* 0x0000001fff157819 */ /* 0x000fc60000011415 */
[----:B0-----:R-:W5:Y:S04]  /*3ced0*/  LDL R6, [R1+0x810] ;  /* 0x0008100001067983 */ /* 0x001f680000100800 */
[----:B------:R-:W-:Y:S01]  /*3cee0*/  STL [R1+0x8a4], R21 ;  /* 0x0008a41501007387 */ /* 0x000fe20000100800 */
[----:B------:R-:W-:-:S05]  /*3cef0*/  SHF.R.S32.HI R20, RZ, 0x1f, R20 ;  /* 0x0000001fff147819 */ /* 0x000fca0000011414 */
[----:B------:R0:W-:Y:S02]  /*3cf00*/  STL [R1+0x8ac], R20 ;  /* 0x0008ac1401007387 */ /* 0x0001e40000100800 */
[----:B0-----:R-:W-:Y:S02]  /*3cf10*/  SHF.R.S32.HI R20, RZ, 0x1f, R29 ;  /* 0x0000001fff147819 */ /* 0x001fe4000001141d */
[----:B------:R-:W-:Y:S02]  /*3cf20*/  SHF.R.S32.HI R21, RZ, 0x1f, R8 ;  /* 0x0000001fff157819 */ /* 0x000fe40000011408 */
[----:B------:R-:W5:Y:S04]  /*3cf30*/  LDL R8, [R1+0x814] ;  /* 0x0008140001087983 */ /* 0x000f680000100800 */
[----:B------:R-:W-:Y:S04]  /*3cf40*/  STL [R1+0x8b8], R21 ;  /* 0x0008b81501007387 */ /* 0x000fe80000100800 */
[----:B------:R-:W5:Y:S04]  /*3cf50*/  LDL R29, [R1+0x81c] ;  /* 0x00081c00011d7983 */ /* 0x000f680000100800 */
[----:B------:R2:W-:Y:S02]  /*3cf60*/  STL [R1+0x8c4], R20 ;  /* 0x0008c41401007387 */ /* 0x0005e40000100800 */
[----:B--2---:R-:W-:-:S02]  /*3cf70*/  SHF.R.S32.HI R20, RZ, 0x1f, R5 ;  /* 0x0000001fff147819 */ /* 0x004fc40000011405 */
[----:B------:R-:W2:Y:S04]  /*3cf80*/  LDL R5, [R1+0x824] ;  /* 0x0008240001057983 */ /* 0x000ea80000100800 */
[----:B------:R0:W-:Y:S01]  /*3cf90*/  STL [R1+0x8cc], R20 ;  /* 0x0008cc1401007387 */ /* 0x0001e20000100800 */
[----:B---3--:R-:W-:-:S03]  /*3cfa0*/  SHF.R.S32.HI R21, RZ, 0x1f, R4 ;  /* 0x0000001fff157819 */ /* 0x008fc60000011404 */
[----:B------:R-:W3:Y:S01]  /*3cfb0*/  LDL R4, [R1+0x828] ;  /* 0x0008280001047983 */ /* 0x000ee20000100800 */
[----:B0-----:R-:W-:Y:S02]  /*3cfc0*/  SHF.R.S32.HI R20, RZ, 0x1f, R19 ;  /* 0x0000001fff147819 */ /* 0x001fe40000011413 */
[----:B------:R-:W-:Y:S01]  /*3cfd0*/  SHF.R.S32.HI R19, RZ, 0x1f, R18 ;  /* 0x0000001fff137819 */ /* 0x000fe20000011412 */
[----:B------:R-:W-:Y:S04]  /*3cfe0*/  STL [R1+0x8d8], R21 ;  /* 0x0008d81501007387 */ /* 0x000fe80000100800 */
[----:B------:R-:W-:Y:S04]  /*3cff0*/  STL [R1+0x8e4], R20 ;  /* 0x0008e41401007387 */ /* 0x000fe80000100800 */
[----:B------:R-:W-:Y:S01]  /*3d000*/  STL [R1+0x8ec], R19 ;  /* 0x0008ec1301007387 */ /* 0x000fe20000100800 */
[----:B----4-:R-:W-:-:S02]  /*3d010*/  SHF.R.S32.HI R18, RZ, 0x1f, R17 ;  /* 0x0000001fff127819 */ /* 0x010fc40000011411 */
[----:B------:R-:W-:Y:S02]  /*3d020*/  SHF.R.S32.HI R17, RZ, 0x1f, R16 ;  /* 0x0000001fff117819 */ /* 0x000fe40000011410 */
[----:B------:R-:W-:Y:S01]  /*3d030*/  SHF.R.S32.HI R16, RZ, 0x1f, R15 ;  /* 0x0000001fff107819 */ /* 0x000fe2000001140f */
[----:B------:R-:W-:Y:S04]  /*3d040*/  STL [R1+0x8f8], R18 ;  /* 0x0008f81201007387 */ /* 0x000fe80000100800 */
[----:B------:R-:W-:Y:S01]  /*3d050*/  STL [R1+0x904], R17 ;  /* 0x0009041101007387 */ /* 0x000fe20000100800 */
[----:B------:R-:W-:-:S03]  /*3d060*/  SHF.R.S32.HI R15, RZ, 0x1f, R0 ;  /* 0x0000001fff0f7819 */ /* 0x000fc60000011400 */
[----:B------:R-:W4:Y:S04]  /*3d070*/  LDL R0, [R1+0x830] ;  /* 0x0008300001007983 */ /* 0x000f280000100800 */
[----:B------:R-:W-:Y:S04]  /*3d080*/  STL [R1+0x90c], R16 ;  /* 0x00090c1001007387 */ /* 0x000fe80000100800 */
[----:B------:R5:W-:Y:S01]  /*3d090*/  STL [R1+0x918], R15 ;  /* 0x0009180f01007387 */ /* 0x000be20000100800 */
[----:B------:R-:W-:Y:S02]  /*3d0a0*/  SHF.R.S32.HI R13, RZ, 0x1f, R13 ;  /* 0x0000001fff0d7819 */ /* 0x000fe4000001140d */
[----:B-----5:R-:W-:-:S02]  /*3d0b0*/  SHF.R.S32.HI R15, RZ, 0x1f, R3 ;  /* 0x0000001fff0f7819 */ /* 0x020fc40000011403 */
        /* <DEDUP_REMOVED lines=9> */
[----:B------:R-:W-:Y:S02]  /*3d150*/  SHF.R.S32.HI R11, RZ, 0x1f, R9 ;  /* 0x0000001fff0b7819 */ /* 0x000fe40000011409 */
[----:B------:R-:W5:Y:S04]  /*3d160*/  LDL R9, [R1+0x844] ;  /* 0x0008440001097983 */ /* 0x000f680000100800 */
[----:B------:R0:W-:Y:S04]  /*3d170*/  STL [R1+0x94c], R13 ;  /* 0x00094c0d01007387 */ /* 0x0001e80000100800 */
[----:B------:R1:W-:Y:S01]  /*3d180*/  STL [R1+0x958], R11 ;  /* 0x0009580b01007387 */ /* 0x0003e20000100800 */
[----:B0-----:R-:W-:-:S02]  /*3d190*/  SHF.R.S32.HI R13, RZ, 0x1f, R7 ;  /* 0x0000001fff0d7819 */ /* 0x001fc40000011407 */
[----:B-1----:R-:W-:Y:S01]  /*3d1a0*/  SHF.R.S32.HI R11, RZ, 0x1f, R12 ;  /* 0x0000001fff0b7819 */ /* 0x002fe2000001140c */
[----:B------:R-:W5:Y:S01]  /*3d1b0*/  LDL R7, [R1+0x848] ;  /* 0x0008480001077983 */ /* 0x000f620000100800 */
[----:B------:R-:W-:-:S03]  /*3d1c0*/  SHF.R.S32.HI R10, RZ, 0x1f, R10 ;  /* 0x0000001fff0a7819 */ /* 0x000fc6000001140a */
[----:B------:R-:W-:Y:S04]  /*3d1d0*/  STL [R1+0x964], R13 ;  /* 0x0009640d01007387 */ /* 0x000fe80000100800 */
        /* <DEDUP_REMOVED lines=8> */
[----:B------:R-:W-:Y:S02]  /*3d260*/  SHF.R.S32.HI R8, RZ, 0x1f, R8 ;  /* 0x0000001fff087819 */ /* 0x000fe40000011408 */
[----:B------:R-:W-:-:S02]  /*3d270*/  SHF.R.S32.HI R11, RZ, 0x1f, R29 ;  /* 0x0000001fff0b7819 */ /* 0x000fc4000001141d */
[----:B------:R-:W5:Y:S04]  /*3d280*/  LDL R29, [R1+0x868] ;  /* 0x00086800011d7983 */ /* 0x000f680000100800 */
[----:B------:R2:W-:Y:S04]  /*3d290*/  STL [R1+0x990], R8 ;  /* 0x0009900801007387 */ /* 0x0005e80000100800 */
[----:B------:R-:W-:Y:S01]  /*3d2a0*/  STL [R1+0x99c], R11 ;  /* 0x00099c0b01007387 */ /* 0x000fe20000100800 */
[----:B--2---:R-:W-:-:S03]  /*3d2b0*/  SHF.R.S32.HI R8, RZ, 0x1f, R5 ;  /* 0x0000001fff087819 */ /* 0x004fc60000011405 */
[----:B------:R-:W2:Y:S04]  /*3d2c0*/  LDL R5, [R1+0x870] ;  /* 0x0008700001057983 */ /* 0x000ea80000100800 */
[----:B------:R-:W-:Y:S04]  /*3d2d0*/  STL [R1+0x9a4], R8 ;  /* 0x0009a40801007387 */ /* 0x000fe80000100800 */
[----:B------:R-:W2:Y:S04]  /*3d2e0*/  LDL R19, [R1+0x874] ;  /* 0x0008740001137983 */ /* 0x000ea80000100800 */
[----:B------:R-:W2:Y:S01]  /*3d2f0*/  LDL R18, [R1+0x87c] ;  /* 0x00087c0001127983 */ /* 0x000ea20000100800 */
[----:B---3--:R-:W-:-:S05]  /*3d300*/  SHF.R.S32.HI R4, RZ, 0x1f, R4 ;  /* 0x0000001fff047819 */ /* 0x008fca0000011404 */
[----:B------:R0:W-:Y:S04]  /*3d310*/  STL [R1+0x9b0], R4 ;  /* 0x0009b00401007387 */ /* 0x0001e80000100800 */
[----:B------:R-:W3:Y:S04]  /*3d320*/  LDL R17, [R1+0x880] ;  /* 0x0008800001117983 */ /* 0x000ee80000100800 */
[----:B------:R-:W3:Y:S04]  /*3d330*/  LDL R16, [R1+0x888] ;  /* 0x0008880001107983 */ /* 0x000ee80000100800 */
[----:B------:R-:W3:Y:S04]  /*3d340*/  LDL R15, [R1+0x890] ;  /* 0x00089000010f7983 */ /* 0x000ee80000100800 */
[----:B------:R-:W3:Y:S04]  /*3d350*/  LDL R13, [R1+0x89c] ;  /* 0x00089c00010d7983 */ /* 0x000ee80000100800 */
[----:B0-----:R-:W3:Y:S01]  /*3d360*/  LDL R4, [R1+0x894] ;  /* 0x0008940001047983 */ /* 0x001ee20000100800 */
[----:B----4-:R-:W-:-:S03]  /*3d370*/  SHF.R.S32.HI R8, RZ, 0x1f, R0 ;  /* 0x0000001fff087819 */ /* 0x010fc60000011400 */
[----:B------:R-:W4:Y:S04]  /*3d380*/  LDL R0, [R1+0x8a0] ;  /* 0x0008a00001007983 */ /* 0x000f280000100800 */
[----:B------:R5:W-:Y:S02]  /*3d390*/  STL [R1+0x9bc], R8 ;  /* 0x0009bc0801007387 */ /* 0x000be40000100800 */
[----:B-----5:R-:W-:Y:S02]  /*3d3a0*/  SHF.R.S32.HI R8, RZ, 0x1f, R3 ;  /* 0x0000001fff087819 */ /* 0x020fe40000011403 */
        /* <DEDUP_REMOVED lines=14> */
[----:B------:R-:W-:Y:S02]  /*3d490*/  SHF.R.S32.HI R21, RZ, 0x1f, R21 ;  /* 0x0000001fff157819 */ /* 0x000fe40000011415 */
[----:B------:R-:W-:Y:S01]  /*3d4a0*/  SHF.R.S32.HI R20, RZ, 0x1f, R20 ;  /* 0x0000001fff147819 */ /* 0x000fe20000011414 */
[----:B0-----:R-:W5:Y:S04]  /*3d4b0*/  LDL R7, [R1+0x8d4] ;  /* 0x0008d40001077983 */ /* 0x001f680000100800 */
[----:B------:R0:W-:Y:S04]  /*3d4c0*/  STL [R1+0x9f0], R21 ;  /* 0x0009f01501007387 */ /* 0x0001e80000100800 */
[----:B------:R1:W-:Y:S01]  /*3d4d0*/  STL [R1+0x9fc], R20 ;  /* 0x0009fc1401007387 */ /* 0x0003e20000100800 */
[----:B0-----:R-:W-:-:S02]  /*3d4e0*/  SHF.R.S32.HI R21, RZ, 0x1f, R10 ;  /* 0x0000001fff157819 */ /* 0x001fc4000001140a */
[----:B-1----:R-:W-:Y:S01]  /*3d4f0*/  SHF.R.S32.HI R20, RZ, 0x1f, R6 ;  /* 0x0000001fff147819 */ /* 0x002fe20000011406 */
[----:B------:R-:W5:Y:S04]  /*3d500*/  LDL R10, [R1+0x8dc] ;  /* 0x0008dc00010a7983 */ /* 0x000f680000100800 */
[----:B------:R-:W-:Y:S04]  /*3d510*/  STL [R1+0xa04], R21 ;  /* 0x000a041501007387 */ /* 0x000fe80000100800 */
[----:B------:R-:W5:Y:S04]  /*3d520*/  LDL R6, [R1+0x8e0] ;  /* 0x0008e00001067983 */ /* 0x000f680000100800 */
[----:B------:R0:W-:Y:S02]  /*3d530*/  STL [R1+0xa10], R20 ;  /* 0x000a101401007387 */ /* 0x0001e40000100800 */
[----:B0-----:R-:W-:-:S02]  /*3d540*/  SHF.R.S32.HI R20, RZ, 0x1f, R29 ;  /* 0x0000001fff147819 */ /* 0x001fc4000001141d */
[----:B------:R-:W5:Y:S04]  /*3d550*/  LDL R29, [R1+0x8e8] ;  /* 0x0008e800011d7983 */ /* 0x000f680000100800 */
[----:B------:R0:W-:Y:S01]  /*3d560*/  STL [R1+0xa1c], R20 ;  /* 0x000a1c1401007387 */ /* 0x0001e20000100800 */
[----:B--2---:R-:W-:-:S03]  /*3d570*/  SHF.R.S32.HI R21, RZ, 0x1f, R5 ;  /* 0x0000001fff157819 */ /* 0x004fc60000011405 */
[----:B------:R-:W2:Y:S01]  /*3d580*/  LDL R5, [R1+0x8f0] ;  /* 0x0008f00001057983 */ /* 0x000ea20000100800 */
[----:B0-----:R-:W-:Y:S02]  /*3d590*/  SHF.R.S32.HI R20, RZ, 0x1f, R19 ;  /* 0x0000001fff147819 */ /* 0x001fe40000011413 */
[----:B------:R-:W-:Y:S01]  /*3d5a0*/  SHF.R.S32.HI R19, RZ, 0x1f, R18 ;  /* 0x0000001fff137819 */ /* 0x000fe20000011412 */
[----:B------:R-:W-:Y:S04]  /*3d5b0*/  STL [R1+0xa24], R21 ;  /* 0x000a241501007387 */ /* 0x000fe80000100800 */
[----:B------:R-:W-:Y:S04]  /*3d5c0*/  STL [R1+0xa30], R20 ;  /* 0x000a301401007387 */ /* 0x000fe80000100800 */
[----:B------:R-:W-:Y:S01]  /*3d5d0*/  STL [R1+0xa3c], R19 ;  /* 0x000a3c1301007387 */ /* 0x000fe20000100800 */
[----:B---3--:R-:W-:-:S02]  /*3d5e0*/  SHF.R.S32.HI R18, RZ, 0x1f, R17 ;  /* 0x0000001fff127819 */ /* 0x008fc40000011411 */
[----:B------:R-:W-:Y:S02]  /*3d5f0*/  SHF.R.S32.HI R17, RZ, 0x1f, R16 ;  /* 0x0000001fff117819 */ /* 0x000fe40000011410 */
[----:B------:R-:W-:Y:S01]  /*3d600*/  SHF.R.S32.HI R16, RZ, 0x1f, R15 ;  /* 0x0000001fff107819 */ /* 0x000fe2000001140f */
[----:B------:R-:W-:Y:S04]  /*3d610*/  STL [R1+0xa48], R18 ;  /* 0x000a481201007387 */ /* 0x000fe80000100800 */
[----:B------:R-:W-:Y:S01]  /*3d620*/  STL [R1+0xa50], R17 ;  /* 0x000a501101007387 */ /* 0x000fe20000100800 */
[----:B------:R-:W-:-:S03]  /*3d630*/  SHF.R.S32.HI R15, RZ, 0x1f, R4 ;  /* 0x0000001fff0f7819 */ /* 0x000fc60000011404 */
[----:B------:R-:W3:Y:S04]  /*3d640*/  LDL R4, [R1+0x8f4] ;  /* 0x0008f40001047983 */ /* 0x000ee80000100800 */
[----:B------:R-:W-:Y:S04]  /*3d650*/  STL [R1+0xa5c], R16 ;  /* 0x000a5c1001007387 */ /* 0x000fe80000100800 */
[----:B------:R4:W-:Y:S01]  /*3d660*/  STL [R1+0xa68], R15 ;  /* 0x000a680f01007387 */ /* 0x0009e20000100800 */
[----:B------:R-:W-:Y:S02]  /*3d670*/  SHF.R.S32.HI R13, RZ, 0x1f, R13 ;  /* 0x0000001fff0d7819 */ /* 0x000fe4000001140d */
[----:B----4-:R-:W-:-:S02]  /*3d680*/  SHF.R.S32.HI R15, RZ, 0x1f, R0 ;  /* 0x0000001fff0f7819 */ /* 0x010fc40000011400 */
[----:B------:R-:W4:Y:S04]  /*3d690*/  LDL R0, [R1+0x8fc] ;  /* 0x0008fc0001007983 */ /* 0x000f280000100800 */
[----:B------:R5:W-:Y:S04]  /*3d6a0*/  STL [R1+0xa70], R13 ;  /* 0x000a700d01007387 */ /* 0x000be80000100800 */
[----:B------:R-:W-:Y:S01]  /*3d6b0*/  STL [R1+0xa7c], R15 ;  /* 0x000a7c0f01007387 */ /* 0x000fe20000100800 */
[----:B-----5:R-:W-:-:S03]  /*3d6c0*/  SHF.R.S32.HI R13, RZ, 0x1f, R3 ;  /* 0x0000001fff0d7819 */ /* 0x020fc60000011403 */
        /* <DEDUP_REMOVED lines=11> */
[----:B------:R-:W5:Y:S04]  /*3d780*/  LDL R9, [R1+0x910] ;  /* 0x0009100001097983 */ /* 0x000f680000100800 */
[----:B------:R-:W-:Y:S04]  /*3d790*/  STL [R1+0xab4], R13 ;  /* 0x000ab40d01007387 */ /* 0x000fe80000100800 */
[----:B------:R-:W-:Y:S04]  /*3d7a0*/  STL [R1+0xabc], R11 ;  /* 0x000abc0b01007387 */ /* 0x000fe80000100800 */
[----:B------:R-:W5:Y:S01]  /*3d7b0*/  LDL R21, [R1+0x914] ;  /* 0x0009140001157983 */ /* 0x000f620000100800 */
[----:B------:R-:W-:-:S05]  /*3d7c0*/  SHF.R.S32.HI R8, RZ, 0x1f, R8 ;  /* 0x0000001fff087819 */ /* 0x000fca0000011408 */
        /* <DEDUP_REMOVED lines=11> */
[----:B0-----:R-:W-:-:S03]  /*3d880*/  SHF.R.S32.HI R10, RZ, 0x1f, R29 ;  /* 0x0000001fff0a7819 */ /* 0x001fc6000001141d */
[----:B------:R-:W5:Y:S04]  /*3d890*/  LDL R29, [R1+0x934] ;  /* 0x00093400011d7983 */ /* 0x000f680000100800 */
[----:B------:R-:W-:Y:S04]  /*3d8a0*/  STL [R1+0xaf4], R10 ;  /* 0x000af40a01007387 */ /* 0x000fe80000100800 */
[----:B------:R-:W5:Y:S04]  /*3d8b0*/  LDL R19, [R1+0x93c] ;  /* 0x00093c0001137983 */ /* 0x000f680000100800 */
[----:B------:R-:W5:Y:S01]  /*3d8c0*/  LDL R18, [R1+0x940] ;  /* 0x0009400001127983 */ /* 0x000f620000100800 */
[----:B--2---:R-:W-:-:S05]  /*3d8d0*/  SHF.R.S32.HI R5, RZ, 0x1f, R5 ;  /* 0x0000001fff057819 */ /* 0x004fca0000011405 */
[----:B------:R0:W-:Y:S04]  /*3d8e0*/  STL [R1+0xafc], R5 ;  /* 0x000afc0501007387 */ /* 0x0001e80000100800 */
[----:B------:R-:W2:Y:S04]  /*3d8f0*/  LDL R17, [R1+0x948] ;  /* 0x0009480001117983 */ /* 0x000ea80000100800 */
[----:B------:R-:W2:Y:S04]  /*3d900*/  LDL R16, [R1+0x950] ;  /* 0x0009500001107983 */ /* 0x000ea80000100800 */
[----:B------:R-:W2:Y:S04]  /*3d910*/  LDL R15, [R1+0x954] ;  /* 0x00095400010f7983 */ /* 0x000ea80000100800 */
[----:B------:R-:W2:Y:S04]  /*3d920*/  LDL R13, [R1+0x960] ;  /* 0x00096000010d7983 */ /* 0x000ea80000100800 */
[----:B0-----:R-:W2:Y:S01]  /*3d930*/  LDL R5, [R1+0x95c] ;  /* 0x00095c0001057983 */ /* 0x001ea20000100800 */
[----:B---3--:R-:W-:-:S03]  /*3d940*/  SHF.R.S32.HI R10, RZ, 0x1f, R4 ;  /* 0x0000001fff0a7819 */ /* 0x008fc60000011404 */
[----:B------:R-:W3:Y:S04]  /*3d950*/  LDL R4, [R1+0x968] ;  /* 0x0009680001047983 */ /* 0x000ee80000100800 */
[----:B------:R4:W-:Y:S02]  /*3d960*/  STL [R1+0xb08], R10 ;  /* 0x000b080a01007387 */ /* 0x0009e40000100800 */
[----:B----4-:R-:W-:Y:S02]  /*3d970*/  SHF.R.S32.HI R10, RZ, 0x1f, R0 ;  /* 0x0000001fff0a7819 */ /* 0x010fe40000011400 */
[----:B------:R-:W4:Y:S04]  /*3d980*/  LDL R0, [R1+0x96c] ;  /* 0x00096c0001007983 */ /* 0x000f280000100800 */
[----:B------:R-:W-:Y:S04]  /*3d990*/  STL [R1+0xb14], R10 ;  /* 0x000b140a01007387 */ /* 0x000fe80000100800 */
[----:B------:R-:W4:Y:S04]  /*3d9a0*/  LDL R14, [R1+0x974] ;  /* 0x00097400010e7983 */ /* 0x000f280000100800 */
[----:B------:R-:W4:Y:S01]  /*3d9b0*/  LDL R11, [R1+0x97c] ;  /* 0x00097c00010b7983 */ /* 0x000f220000100800 */
[----:B-----5:R-:W-:-:S05]  /*3d9c0*/  SHF.R.S32.HI R3, RZ, 0x1f, R3 ;  /* 0x0000001fff037819 */ /* 0x020fca0000011403 */
[----:B------:R0:W-:Y:S04]  /*3d9d0*/  STL [R1+0xb1c], R3 ;  /* 0x000b1c0301007387 */ /* 0x0001e80000100800 */
[----:B0-----:R-:W5:Y:S01]  /*3d9e0*/  LDL R3, [R1+0x980] ;  /* 0x0009800001037983 */ /* 0x001f620000100800 */
[----:B------:R-:W-:-:S03]  /*3d9f0*/  SHF.R.S32.HI R10, RZ, 0x1f, R2 ;  /* 0x0000001fff0a7819 */ /* 0x000fc60000011402 */
[----:B------:R-:W5:Y:S04]  /*3da00*/  LDL R2, [R1+0x988] ;  /* 0x0009880001027983 */ /* 0x000f680000100800 */
[----:B------:R0:W-:Y:S04]  /*3da10*/  STL [R1+0xb28], R10 ;  /* 0x000b280a01007387 */ /* 0x0001e80000100800 */
[----:B------:R-:W5:Y:S04]  /*3da20*/  LDL R12, [R1+0x98c] ;  /* 0x00098c00010c7983 */ /* 0x000f680000100800 */
[----:B0-----:R-:W5:Y:S01]  /*3da30*/  LDL R10, [R1+0x994] ;  /* 0x00099400010a7983 */ /* 0x001f620000100800 */
[----:B------:R-:W-:-:S02]  /*3da40*/  SHF.R.S32.HI R9, RZ, 0x1f, R9 ;  /* 0x0000001fff097819 */ /* 0x000fc40000011409 */
[----:B------:R-:W-:-:S03]  /*3da50*/  SHF.R.S32.HI R21, RZ, 0x1f, R21 ;  /* 0x0000001fff157819 */ /* 0x000fc60000011415 */
[----:B------:R0:W-:Y:S01]  /*3da60*/  STL [R1+0xb34], R9 ;  /* 0x000b340901007387 */ /* 0x0001e20000100800 */
[----:B------:R-:W-:-:S03]  /*3da70*/  SHF.R.S32.HI R20, RZ, 0x1f, R20 ;  /* 0x0000001fff147819 */ /* 0x000fc60000011414 */
[----:B0-----:R-:W5:Y:S04]  /*3da80*/  LDL R9, [R1+0x998] ;  /* 0x0009980001097983 */ /* 0x001f680000100800 */
        /* <DEDUP_REMOVED lines=12> */
[----:B------:R-:W5:Y:S01]  /*3db50*/  LDL R29, [R1+0x9b4] ;  /* 0x0009b400011d7983 */ /* 0x000f620000100800 */
[----:B0-----:R-:W-:Y:S02]  /*3db60*/  SHF.R.S32.HI R20, RZ, 0x1f, R19 ;  /* 0x0000001fff147819 */ /* 0x001fe40000011413 */
[----:B------:R-:W-:Y:S01]  /*3db70*/  SHF.R.S32.HI R19, RZ, 0x1f, R18 ;  /* 0x0000001fff137819 */ /* 0x000fe20000011412 */
[----:B------:R-:W-:Y:S04]  /*3db80*/  STL [R1+0xb74], R21 ;  /* 0x000b741501007387 */ /* 0x000fe80000100800 */
[----:B------:R-:W-:Y:S04]  /*3db90*/  STL [R1+0xb80], R20 ;  /* 0x000b801401007387 */ /* 0x000fe80000100800 */
[----:B------:R-:W-:Y:S01]  /*3dba0*/  STL [R1+0xb88], R19 ;  /* 0x000b881301007387 */ /* 0x000fe20000100800 */
[----:B--2---:R-:W-:-:S02]  /*3dbb0*/  SHF.R.S32.HI R18, RZ, 0x1f, R17 ;  /* 0x0000001fff127819 */ /* 0x004fc40000011411 */
[----:B------:R-:W-:Y:S02]  /*3dbc0*/  SHF.R.S32.HI R17, RZ, 0x1f, R16 ;  /* 0x0000001fff117819 */ /* 0x000fe40000011410 */
[----:B------:R-:W-:Y:S01]  /*3dbd0*/  SHF.R.S32.HI R16, RZ, 0x1f, R15 ;  /* 0x0000001fff107819 */ /* 0x000fe2000001140f */
[----:B------:R-:W-:Y:S04]  /*3dbe0*/  STL [R1+0xb94], R18 ;  /* 0x000b941201007387 */ /* 0x000fe80000100800 */
[----:B------:R-:W-:Y:S01]  /*3dbf0*/  STL [R1+0xba0], R17 ;  /* 0x000ba01101007387 */ /* 0x000fe20000100800 */
[----:B------:R-:W-:-:S03]  /*3dc00*/  SHF.R.S32.HI R15, RZ, 0x1f, R5 ;  /* 0x0000001fff0f7819 */ /* 0x000fc60000011405 */
[----:B------:R-:W2:Y:S04]  /*3dc10*/  LDL R5, [R1+0x9b8] ;  /* 0x0009b80001057983 */ /* 0x000ea80000100800 */
[----:B------:R-:W-:Y:S01]  /*3dc20*/  STL [R1+0xba8], R16 ;  /* 0x000ba81001007387 */ /* 0x000fe20000100800 */
[----:B------:R-:W-:-:S03]  /*3dc30*/  SHF.R.S32.HI R13, RZ, 0x1f, R13 ;  /* 0x0000001fff0d7819 */ /* 0x000fc6000001140d */
[----:B------:R3:W-:Y:S02]  /*3dc40*/  STL [R1+0xbb4], R15 ;  /* 0x000bb40f01007387 */ /* 0x0007e40000100800 */
[----:B---3--:R-:W-:Y:S02]  /*3dc50*/  SHF.R.S32.HI R15, RZ, 0x1f, R4 ;  /* 0x0000001fff0f7819 */ /* 0x008fe40000011404 */
[----:B------:R-:W3:Y:S04]  /*3dc60*/  LDL R4, [R1+0x9c0] ;  /* 0x0009c00001047983 */ /* 0x000ee80000100800 */
[----:B------:R4:W-:Y:S04]  /*3dc70*/  STL [R1+0xbc0], R13 ;  /* 0x000bc00d01007387 */ /* 0x0009e80000100800 */
[----:B------:R-:W-:Y:S01]  /*3dc80*/  STL [R1+0xbcc], R15 ;  /* 0x000bcc0f01007387 */ /* 0x000fe20000100800 */
[----:B----4-:R-:W-:-:S03]  /*3dc90*/  SHF.R.S32.HI R13, RZ, 0x1f, R0 ;  /* 0x0000001fff0d7819 */ /* 0x010fc60000011400 */
[----:B------:R-:W4:Y:S01]  /*3dca0*/  LDL R0, [R1+0x9c8] ;  /* 0x0009c80001007983 */ /* 0x000f220000100800 */
[----:B------:R-:W-:-:S03]  /*3dcb0*/  SHF.R.S32.HI R14, RZ, 0x1f, R14 ;  /* 0x0000001fff0e7819 */ /* 0x000fc6000001140e */
[----:B------:R0:W-:Y:S04]  /*3dcc0*/  STL [R1+0xbd4], R13 ;  /* 0x000bd40d01007387 */ /* 0x0001e80000100800 */
[----:B------:R-:W-:Y:S01]  /*3dcd0*/  STL [R1+0xbe0], R14 ;  /* 0x000be00e01007387 */ /* 0x000fe20000100800 */
[----:B0-----:R-:W-:Y:S02]  /*3dce0*/  SHF.R.S32.HI R13, RZ, 0x1f, R11 ;  /* 0x0000001fff0d7819 */ /* 0x001fe4000001140b */
[----:B-----5:R-:W-:Y:S02]  /*3dcf0*/  SHF.R.S32.HI R11, RZ, 0x1f, R3 ;  /* 0x0000001fff0b7819 */ /* 0x020fe40000011403 */
        /* <DEDUP_REMOVED lines=33> */
[----:B--2---:R-:W-:-:S03]  /*3df10*/  SHF.R.S32.HI R8, RZ, 0x1f, R5 ;  /* 0x0000001fff087819 */ /* 0x004fc60000011405 */
[----:B------:R-:W2:Y:S04]  /*3df20*/  LDL R5, [R1+0xa2c] ;  /* 0x000a2c0001057983 */ /* 0x000ea80000100800 */
[----:B------:R3:W-:Y:S02]  /*3df30*/  STL [R1+0xc54], R8 ;  /* 0x000c540801007387 */ /* 0x0007e40000100800 */
[----:B---3--:R-:W-:Y:S02]  /*3df40*/  SHF.R.S32.HI R8, RZ, 0x1f, R4 ;  /* 0x0000001fff087819 */ /* 0x008fe40000011404 */
[----:B------:R-:W3:Y:S04]  /*3df50*/  LDL R4, [R1+0xa34] ;  /* 0x000a340001047983 */ /* 0x000ee80000100800 */
[----:B------:R-:W-:Y:S04]  /*3df60*/  STL [R1+0xc60], R8 ;  /* 0x000c600801007387 */ /* 0x000fe80000100800 */
[----:B------:R-:W3:Y:S04]  /*3df70*/  LDL R14, [R1+0xa38] ;  /* 0x000a3800010e7983 */ /* 0x000ee80000100800 */
[----:B------:R-:W3:Y:S01]  /*3df80*/  LDL R11, [R1+0xa40] ;  /* 0x000a4000010b7983 */ /* 0x000ee20000100800 */
[----:B----4-:R-:W-:-:S05]  /*3df90*/  SHF.R.S32.HI R0, RZ, 0x1f, R0 ;  /* 0x0000001fff007819 */ /* 0x010fca0000011400 */
[----:B------:R0:W-:Y:S04]  /*3dfa0*/  STL [R1+0xc6c], R0 ;  /* 0x000c6c0001007387 */ /* 0x0001e80000100800 */
[----:B0-----:R-:W4:Y:S01]  /*3dfb0*/  LDL R0, [R1+0xa44] ;  /* 0x000a440001007983 */ /* 0x001f220000100800 */
[----:B-----5:R-:W-:-:S03]  /*3dfc0*/  SHF.R.S32.HI R8, RZ, 0x1f, R3 ;  /* 0x0000001fff087819 */ /* 0x020fc60000011403 */
[----:B------:R-:W5:Y:S04]  /*3dfd0*/  LDL R3, [R1+0xa4c] ;  /* 0x000a4c0001037983 */ /* 0x000f680000100800 */
[----:B------:R0:W-:Y:S04]  /*3dfe0*/  STL [R1+0xc78], R8 ;  /* 0x000c780801007387 */ /* 0x0001e80000100800 */
[----:B------:R-:W5:Y:S01]  /*3dff0*/  LDL R12, [R1+0xa54] ;  /* 0x000a5400010c7983 */ /* 0x000f620000100800 */
[----:B------:R-:W-:-:S03]  /*3e000*/  SHF.R.S32.HI R2, RZ, 0x1f, R2 ;  /* 0x0000001fff027819 */ /* 0x000fc60000011402 */
[----:B0-----:R-:W5:Y:S04]  /*3e010*/  LDL R8, [R1+0xa58] ;  /* 0x000a580001087983 */ /* 0x001f680000100800 */
[----:B------:R0:W-:Y:S04]  /*3e020*/  STL [R1+0xc80], R2 ;  /* 0x000c800201007387 */ /* 0x0001e80000100800 */
[----:B0-----:R-:W5:Y:S01]  /*3e030*/  LDL R2, [R1+0xa60] ;  /* 0x000a600001027983 */ /* 0x001f620000100800 */
[----:B------:R-:W-:Y:S02]  /*3e040*/  SHF.R.S32.HI R21, RZ, 0x1f, R21 ;  /* 0x0000001fff157819 */ /* 0x000fe40000011415 */
        /* <DEDUP_REMOVED lines=19> */
[----:B------:R-:W-:-:S02]  /*3e180*/  SHF.R.S32.HI R18, RZ, 0x1f, R17 ;  /* 0x0000001fff127819 */ /* 0x000fc40000011411 */
[----:B------:R-:W-:Y:S02]  /*3e190*/  SHF.R.S32.HI R17, RZ, 0x1f, R16 ;  /* 0x0000001fff117819 */ /* 0x000fe40000011410 */
[----:B------:R-:W-:Y:S02]  /*3e1a0*/  SHF.R.S32.HI R16, RZ, 0x1f, R15 ;  /* 0x0000001fff107819 */ /* 0x000fe4000001140f */
[----:B------:R-:W-:Y:S01]  /*3e1b0*/  SHF.R.S32.HI R15, RZ, 0x1f, R29 ;  /* 0x0000001fff0f7819 */ /* 0x000fe2000001141d */
[----:B------:R-:W-:Y:S04]  /*3e1c0*/  STL [R1+0xce4], R18 ;  /* 0x000ce41201007387 */ /* 0x000fe80000100800 */
[----:B------:R-:W-:Y:S04]  /*3e1d0*/  STL [R1+0xcec], R17 ;  /* 0x000cec1101007387 */ /* 0x000fe80000100800 */
[----:B------:R-:W5:Y:S04]  /*3e1e0*/  LDL R29, [R1+0xa80] ;  /* 0x000a8000011d7983 */ /* 0x000f680000100800 */
[----:B------:R-:W-:Y:S01]  /*3e1f0*/  STL [R1+0xcf8], R16 ;  /* 0x000cf81001007387 */ /* 0x000fe20000100800 */
[----:B------:R-:W-:-:S03]  /*3e200*/  SHF.R.S32.HI R13, RZ, 0x1f, R13 ;  /* 0x0000001fff0d7819 */ /* 0x000fc6000001140d */
[----:B------:R2:W-:Y:S02]  /*3e210*/  STL [R1+0xd04], R15 ;  /* 0x000d040f01007387 */ /* 0x0005e40000100800 */
[----:B--2---:R-:W-:Y:S02]  /*3e220*/  SHF.R.S32.HI R15, RZ, 0x1f, R5 ;  /* 0x0000001fff0f7819 */ /* 0x004fe40000011405 */
[----:B------:R-:W2:Y:S04]  /*3e230*/  LDL R5, [R1+0xa84] ;  /* 0x000a840001057983 */ /* 0x000ea80000100800 */
[----:B------:R3:W-:Y:S04]  /*3e240*/  STL [R1+0xd0c], R13 ;  /* 0x000d0c0d01007387 */ /* 0x0007e80000100800 */
[----:B------:R-:W-:Y:S01]  /*3e250*/  STL [R1+0xd18], R15 ;  /* 0x000d180f01007387 */ /* 0x000fe20000100800 */
[----:B---3--:R-:W-:-:S03]  /*3e260*/  SHF.R.S32.HI R13, RZ, 0x1f, R4 ;  /* 0x0000001fff0d7819 */ /* 0x008fc60000011404 */
[----:B------:R-:W3:Y:S01]  /*3e270*/  LDL R4, [R1+0xa8c] ;  /* 0x000a8c0001047983 */ /* 0x000ee20000100800 */
[----:B------:R-:W-:-:S03]  /*3e280*/  SHF.R.S32.HI R14, RZ, 0x1f, R14 ;  /* 0x0000001fff0e7819 */ /* 0x000fc6000001140e */
[----:B------:R0:W-:Y:S04]  /*3e290*/  STL [R1+0xd24], R13 ;  /* 0x000d240d01007387 */ /* 0x0001e80000100800 */
[----:B------:R-:W-:Y:S01]  /*3e2a0*/  STL [R1+0xd2c], R14 ;  /* 0x000d2c0e01007387 */ /* 0x000fe20000100800 */
[----:B0-----:R-:W-:Y:S02]  /*3e2b0*/  SHF.R.S32.HI R13, RZ, 0x1f, R11 ;  /* 0x0000001fff0d7819 */ /* 0x001fe4000001140b */
[----:B----4-:R-:W-:Y:S02]  /*3e2c0*/  SHF.R.S32.HI R11, RZ, 0x1f, R0 ;  /* 0x0000001fff0b7819 */ /* 0x010fe40000011400 */
[----:B------:R-:W4:Y:S04]  /*3e2d0*/  LDL R0, [R1+0xa94] ;  /* 0x000a940001007983 */ /* 0x000f280000100800 */
[----:B------:R5:W-:Y:S04]  /*3e2e0*/  STL [R1+0xd38], R13 ;  /* 0x000d380d01007387 */ /* 0x000be80000100800 */
[----:B------:R0:W-:Y:S01]  /*3e2f0*/  STL [R1+0xd44], R11 ;  /* 0x000d440b01007387 */ /* 0x0001e20000100800 */
[----:B-----5:R-:W-:-:S03]  /*3e300*/  SHF.R.S32.HI R13, RZ, 0x1f, R3 ;  /* 0x0000001fff0d7819 */ /* 0x020fc60000011403 */
[----:B------:R-:W5:Y:S01]  /*3e310*/  LDL R3, [R1+0xa98] ;  /* 0x000a980001037983 */ /* 0x000f620000100800 */
[----:B0-----:R-:W-:-:S03]  /*3e320*/  SHF.R.S32.HI R11, RZ, 0x1f, R12 ;  /* 0x0000001fff0b7819 */ /* 0x001fc6000001140c */
        /* <DEDUP_REMOVED lines=20> */
[----:B------:R-:W-:-:S05]  /*3e470*/  SHF.R.S32.HI R6, RZ, 0x1f, R6 ;  /* 0x0000001fff067819 */ /* 0x000fca0000011406 */
        /* <DEDUP_REMOVED lines=47> */
[----:B------:R-:W-:Y:S01]  /*3e770*/  SHF.R.S32.HI R16, RZ, 0x1f, R15 ;  /* 0x0000001fff107819 */ /* 0x000fe2000001140f */
        /* <DEDUP_REMOVED lines=24> */
[----:B------:R-:W-:Y:S04]  /*3e900*/  STL [R1+0xe00], R13 ;  /* 0x000e000d01007387 */ /* 0x000fe80000100800 */
[----:B------:R-:W-:Y:S04]  /*3e910*/  STL [R1+0xe04], R11 ;  /* 0x000e040b01007387 */ /* 0x000fe80000100800 */
[----:B------:R-:W4:Y:S01]  /*3e920*/  LDL R21, [R1+0xb64] ;  /* 0x000b640001157983 */ /* 0x000f220000100800 */
[----:B-----5:R-:W-:-:S05]  /*3e930*/  SHF.R.S32.HI R10, RZ, 0x1f, R10 ;  /* 0x0000001fff0a7819 */ /* 0x020fca000001140a */
        /* <DEDUP_REMOVED lines=9> */
[----:B------:R-:W-:Y:S04]  /*3e9d0*/  STL [R1+0xe10], R11 ;  /* 0x000e100b01007387 */ /* 0x000fe80000100800 */
[----:B------:R0:W-:Y:S04]  /*3e9e0*/  STL [R1+0xe14], R8 ;  /* 0x000e140801007387 */ /* 0x0001e80000100800 */
[----:B0-----:R-:W5:Y:S01]  /*3e9f0*/  LDL R8, [R1+0xb84] ;  /* 0x000b840001087983 */ /* 0x001f620000100800 */
[----:B------:R-:W-:-:S05]  /*3ea00*/  SHF.R.S32.HI R9, RZ, 0x1f, R9 ;  /* 0x0000001fff097819 */ /* 0x000fca0000011409 */
[----:B------:R0:W-:Y:S04]  /*3ea10*/  STL [R1+0xe18], R9 ;  /* 0x000e180901007387 */ /* 0x0001e80000100800 */
[----:B------:R-:W5:Y:S04]  /*3ea20*/  LDL R19, [R1+0xb8c] ;  /* 0x000b8c0001137983 */ /* 0x000f680000100800 */
[----:B------:R-:W5:Y:S01]  /*3ea30*/  LDL R18, [R1+0xb90] ;  /* 0x000b900001127983 */ /* 0x000f620000100800 */
[----:B------:R-:W-:-:S05]  /*3ea40*/  SHF.R.S32.HI R7, RZ, 0x1f, R7 ;  /* 0x0000001fff077819 */ /* 0x000fca0000011407 */
[----:B------:R1:W-:Y:S04]  /*3ea50*/  STL [R1+0xe1c], R7 ;  /* 0x000e1c0701007387 */ /* 0x0003e80000100800 */
[----:B------:R-:W5:Y:S04]  /*3ea60*/  LDL R17, [R1+0xb98] ;  /* 0x000b980001117983 */ /* 0x000f680000100800 */
[----:B------:R-:W5:Y:S04]  /*3ea70*/  LDL R16, [R1+0xb9c] ;  /* 0x000b9c0001107983 */ /* 0x000f680000100800 */
[----:B------:R-:W5:Y:S04]  /*3ea80*/  LDL R15, [R1+0xba4] ;  /* 0x000ba400010f7983 */ /* 0x000f680000100800 */
[----:B0-----:R-:W5:Y:S04]  /*3ea90*/  LDL R9, [R1+0xbac] ;  /* 0x000bac0001097983 */ /* 0x001f680000100800 */
[----:B------:R-:W5:Y:S04]  /*3eaa0*/  LDL R13, [R1+0xbb0] ;  /* 0x000bb000010d7983 */ /* 0x000f680000100800 */
[----:B-1----:R-:W5:Y:S01]  /*3eab0*/  LDL R7, [R1+0xbb8] ;  /* 0x000bb80001077983 */ /* 0x002f620000100800 */
[----:B------:R-:W-:-:S05]  /*3eac0*/  SHF.R.S32.HI R6, RZ, 0x1f, R6 ;  /* 0x0000001fff067819 */ /* 0x000fca0000011406 */
[----:B------:R0:W-:Y:S04]  /*3ead0*/  STL [R1+0xe20], R6 ;  /* 0x000e200601007387 */ /* 0x0001e80000100800 */
[----:B0-----:R-:W5:Y:S01]  /*3eae0*/  LDL R6, [R1+0xbbc] ;  /* 0x000bbc0001067983 */ /* 0x001f620000100800 */
[----:B------:R-:W-:-:S05]  /*3eaf0*/  SHF.R.S32.HI R11, RZ, 0x1f, R29 ;  /* 0x0000001fff0b7819 */ /* 0x000fca000001141d */
[----:B------:R0:W-:Y:S04]  /*3eb00*/  STL [R1+0xe24], R11 ;  /* 0x000e240b01007387 */ /* 0x0001e80000100800 */
[----:B------:R-:W5:Y:S04]  /*3eb10*/  LDL R14, [R1+0xbc4] ;  /* 0x000bc400010e7983 */ /* 0x000f680000100800 */
[----:B0-----:R-:W5:Y:S01]  /*3eb20*/  LDL R11, [R1+0xbc8] ;  /* 0x000bc800010b7983 */ /* 0x001f620000100800 */
        /* <DEDUP_REMOVED lines=10> */
[----:B------:R-:W-:-:S03]  /*3ebd0*/  SHF.R.S32.HI R21, RZ, 0x1f, R21 ;  /* 0x0000001fff157819 */ /* 0x000fc60000011415 */
[----:B0-----:R-:W4:Y:S01]  /*3ebe0*/  LDL R0, [R1+0xbe8] ;  /* 0x000be80001007983 */ /* 0x001f220000100800 */
[----:B-----5:R-:W-:-:S03]  /*3ebf0*/  SHF.R.S32.HI R20, RZ, 0x1f, R20 ;  /* 0x0000001fff147819 */ /* 0x020fc60000011414 */
        /* <DEDUP_REMOVED lines=15> */
[----:B------:R-:W-:-:S03]  /*3ecf0*/  SHF.R.S32.HI R19, RZ, 0x1f, R18 ;  /* 0x0000001fff137819 */ /* 0x000fc60000011412 */
[----:B------:R-:W-:Y:S04]  /*3ed00*/  STL [R1+0xe4c], R20 ;  /* 0x000e4c1401007387 */ /* 0x000fe80000100800 */
[----:B------:R-:W-:Y:S01]  /*3ed10*/  STL [R1+0xe50], R19 ;  /* 0x000e501301007387 */ /* 0x000fe20000100800 */
[----:B------:R-:W-:Y:S02]  /*3ed20*/  SHF.R.S32.HI R18, RZ, 0x1f, R17 ;  /* 0x0000001fff127819 */ /* 0x000fe40000011411 */
[----:B------:R-:W-:Y:S02]  /*3ed30*/  SHF.R.S32.HI R17, RZ, 0x1f, R16 ;  /* 0x0000001fff117819 */ /* 0x000fe40000011410 */
[----:B------:R-:W-:Y:S02]  /*3ed40*/  SHF.R.S32.HI R16, RZ, 0x1f, R15 ;  /* 0x0000001fff107819 */ /* 0x000fe4000001140f */
[----:B------:R-:W-:Y:S01]  /*3ed50*/  SHF.R.S32.HI R15, RZ, 0x1f, R9 ;  /* 0x0000001fff0f7819 */ /* 0x000fe20000011409 */
[----:B------:R-:W-:Y:S04]  /*3ed60*/  STL [R1+0xe54], R18 ;  /* 0x000e541201007387 */ /* 0x000fe80000100800 */
[----:B------:R-:W-:Y:S04]  /*3ed70*/  STL [R1+0xe58], R17 ;  /* 0x000e581101007387 */ /* 0x000fe80000100800 */
[----:B------:R-:W5:Y:S01]  /*3ed80*/  LDL R9, [R1+0xc08] ;  /* 0x000c080001097983 */ /* 0x000f620000100800 */
[----:B------:R-:W-:-:S03]  /*3ed90*/  SHF.R.S32.HI R13, RZ, 0x1f, R13 ;  /* 0x0000001fff0d7819 */ /* 0x000fc6000001140d */
[----:B------:R-:W-:Y:S04]  /*3eda0*/  STL [R1+0xe5c], R16 ;  /* 0x000e5c1001007387 */ /* 0x000fe80000100800 */
[----:B------:R0:W-:Y:S02]  /*3edb0*/  STL [R1+0xe60], R15 ;  /* 0x000e600f01007387 */ /* 0x0001e40000100800 */
[----:B0-----:R-:W-:Y:S02]  /*3edc0*/  SHF.R.S32.HI R15, RZ, 0x1f, R7 ;  /* 0x0000001fff0f7819 */ /* 0x001fe40000011407 */
[----:B------:R-:W5:Y:S04]  /*3edd0*/  LDL R7, [R1+0xc10] ;  /* 0x000c100001077983 */ /* 0x000f680000100800 */
[----:B------:R0:W-:Y:S04]  /*3ede0*/  STL [R1+0xe64], R13 ;  /* 0x000e640d01007387 */ /* 0x0001e80000100800 */
[----:B------:R-:W-:Y:S01]  /*3edf0*/  STL [R1+0xe68], R15 ;  /* 0x000e680f01007387 */ /* 0x000fe20000100800 */
[----:B0-----:R-:W-:-:S03]  /*3ee00*/  SHF.R.S32.HI R13, RZ, 0x1f, R6 ;  /* 0x0000001fff0d7819 */ /* 0x001fc60000011406 */
[----:B------:R-:W5:Y:S04]  /*3ee10*/  LDL R6, [R1+0xc18] ;  /* 0x000c180001067983 */ /* 0x000f680000100800 */
[----:B------:R2:W-:Y:S01]  /*3ee20*/  STL [R1+0xe6c], R13 ;  /* 0x000e6c0d01007387 */ /* 0x0005e20000100800 */
[----:B------:R-:W-:-:S05]  /*3ee30*/  SHF.R.S32.HI R14, RZ, 0x1f, R14 ;  /* 0x0000001fff0e7819 */ /* 0x000fca000001140e */
[----:B------:R-:W-:Y:S01]  /*3ee40*/  STL [R1+0xe70], R14 ;  /* 0x000e700e01007387 */ /* 0x000fe20000100800 */
[----:B------:R-:W-:Y:S02]  /*3ee50*/  SHF.R.S32.HI R11, RZ, 0x1f, R11 ;  /* 0x0000001fff0b7819 */ /* 0x000fe4000001140b */
[----:B--2---:R-:W-:Y:S02]  /*3ee60*/  SHF.R.S32.HI R13, RZ, 0x1f, R5 ;  /* 0x0000001fff0d7819 */ /* 0x004fe40000011405 */
[----:B------:R-:W2:Y:S04]  /*3ee70*/  LDL R5, [R1+0xc1c] ;  /* 0x000c1c0001057983 */ /* 0x000ea80000100800 */
[----:B------:R3:W-:Y:S04]  /*3ee80*/  STL [R1+0xe74], R11 ;  /* 0x000e740b01007387 */ /* 0x0007e80000100800 */
[----:B------:R-:W-:Y:S01]  /*3ee90*/  STL [R1+0xe78], R13 ;  /* 0x000e780d01007387 */ /* 0x000fe20000100800 */
[----:B---3--:R-:W-:-:S03]  /*3eea0*/  SHF.R.S32.HI R11, RZ, 0x1f, R4 ;  /* 0x0000001fff0b7819 */ /* 0x008fc60000011404 */
[----:B------:R-:W3:Y:S04]  /*3eeb0*/  LDL R4, [R1+0xc24] ;  /* 0x000c240001047983 */ /* 0x000ee80000100800 */
[----:B------:R0:W-:Y:S01]  /*3eec0*/  STL [R1+0xe7c], R11 ;  /* 0x000e7c0b01007387 */ /* 0x0001e20000100800 */
[----:B----4-:R-:W-:Y:S02]  /*3eed0*/  SHF.R.S32.HI R12, RZ, 0x1f, R12 ;  /* 0x0000001fff0c7819 */ /* 0x010fe4000001140c */
[----:B0-----:R-:W-:-:S03]  /*3eee0*/  SHF.R.S32.HI R11, RZ, 0x1f, R29 ;  /* 0x0000001fff0b7819 */ /* 0x001fc6000001141d */
[----:B------:R-:W-:Y:S04]  /*3eef0*/  STL [R1+0xe80], R12 ;  /* 0x000e800c01007387 */ /* 0x000fe80000100800 */
[----:B------:R-:W4:Y:S04]  /*3ef00*/  LDL R21, [R1+0xc28] ;  /* 0x000c280001157983 */ /* 0x000f280000100800 */
[----:B------:R-:W-:Y:S04]  /*3ef10*/  STL [R1+0xe84], R11 ;  /* 0x000e840b01007387 */ /* 0x000fe80000100800 */
[----:B------:R-:W4:Y:S01]  /*3ef20*/  LDL R20, [R1+0xc30] ;  /* 0x000c300001147983 */ /* 0x000f220000100800 */
[----:B------:R-:W-:-:S05]  /*3ef30*/  SHF.R.S32.HI R0, RZ, 0x1f, R0 ;  /* 0x0000001fff007819 */ /* 0x000fca0000011400 */
[----:B------:R0:W-:Y:S04]  /*3ef40*/  STL [R1+0xe88], R0 ;  /* 0x000e880001007387 */ /* 0x0001e80000100800 */
[----:B------:R-:W4:Y:S04]  /*3ef50*/  LDL R29, [R1+0xc38] ;  /* 0x000c3800011d7983 */ /* 0x000f280000100800 */
[----:B0-----:R-:W4:Y:S01]  /*3ef60*/  LDL R0, [R1+0xc3c] ;  /* 0x000c3c0001007983 */ /* 0x001f220000100800 */
[----:B-----5:R-:W-:Y:S02]  /*3ef70*/  SHF.R.S32.HI R10, RZ, 0x1f, R10 ;  /* 0x0000001fff0a7819 */ /* 0x020fe4000001140a */
[----:B------:R-:W-:-:S02]  /*3ef80*/  SHF.R.S32.HI R11, RZ, 0x1f, R3 ;  /* 0x0000001fff0b7819 */ /* 0x000fc40000011403 */
[----:B------:R-:W5:Y:S04]  /*3ef90*/  LDL R3, [R1+0xc44] ;  /* 0x000c440001037983 */ /* 0x000f680000100800 */
[----:B------:R0:W-:Y:S04]  /*3efa0*/  STL [R1+0xe8c], R10 ;  /* 0x000e8c0a01007387 */ /* 0x0001e80000100800 */
[----:B------:R-:W-:Y:S01]  /*3efb0*/  STL [R1+0xe90], R11 ;  /* 0x000e900b01007387 */ /* 0x000fe20000100800 */
[----:B0-----:R-:W-:-:S03]  /*3efc0*/  SHF.R.S32.HI R10, RZ, 0x1f, R2 ;  /* 0x0000001fff0a7819 */ /* 0x001fc60000011402 */
[----:B------:R-:W5:Y:S04]  /*3efd0*/  LDL R2, [R1+0xc48] ;  /* 0x000c480001027983 */ /* 0x000f680000100800 */
        /* <DEDUP_REMOVED lines=9> */
[----:B------:R-:W5:Y:S04]  /*3f070*/  LDL R13, [R1+0xc74] ;  /* 0x000c7400010d7983 */ /* 0x000f680000100800 */
[----:B0-----:R-:W5:Y:S01]  /*3f080*/  LDL R10, [R1+0xc7c] ;  /* 0x000c7c00010a7983 */ /* 0x001f620000100800 */
[----:B-1----:R-:W-:-:S05]  /*3f090*/  SHF.R.S32.HI R8, RZ, 0x1f, R9 ;  /* 0x0000001fff087819 */ /* 0x002fca0000011409 */
[----:B------:R0:W-:Y:S01]  /*3f0a0*/  STL [R1+0xe9c], R8 ;  /* 0x000e9c0801007387 */ /* 0x0001e20000100800 */
[----:B------:R-:W-:-:S03]  /*3f0b0*/  SHF.R.S32.HI R7, RZ, 0x1f, R7 ;  /* 0x0000001fff077819 */ /* 0x000fc60000011407 */
[----:B0-----:R-:W5:Y:S04]  /*3f0c0*/  LDL R8, [R1+0xc84] ;  /* 0x000c840001087983 */ /* 0x001f680000100800 */
[----:B------:R0:W-:Y:S04]  /*3f0d0*/  STL [R1+0xea0], R7 ;  /* 0x000ea00701007387 */ /* 0x0001e80000100800 */
[----:B------:R-:W5:Y:S04]  /*3f0e0*/  LDL R14, [R1+0xc88] ;  /* 0x000c8800010e7983 */ /* 0x000f680000100800 */
[----:B------:R-:W5:Y:S01]  /*3f0f0*/  LDL R11, [R1+0xc90] ;  /* 0x000c9000010b7983 */ /* 0x000f620000100800 */
[----:B------:R-:W-:-:S05]  /*3f100*/  SHF.R.S32.HI R6, RZ, 0x1f, R6 ;  /* 0x0000001fff067819 */ /* 0x000fca0000011406 */
[----:B------:R1:W-:Y:S04]  /*3f110*/  STL [R1+0xea4], R6 ;  /* 0x000ea40601007387 */ /* 0x0003e80000100800 */
[----:B------:R-:W5:Y:S04]  /*3f120*/  LDL R9, [R1+0xc94] ;  /* 0x000c940001097983 */ /* 0x000f680000100800 */
[----:B0-----:R-:W5:Y:S01]  /*3f130*/  LDL R7, [R1+0xc9c] ;  /* 0x000c9c0001077983 */ /* 0x001f620000100800 */
[----:B--2---:R-:W-:-:S05]  /*3f140*/  SHF.R.S32.HI R5, RZ, 0x1f, R5 ;  /* 0x0000001fff057819 */ /* 0x004fca0000011405 */
[----:B------:R0:W-:Y:S04]  /*3f150*/  STL [R1+0xea8], R5 ;  /* 0x000ea80501007387 */ /* 0x0001e80000100800 */
[----:B-1----:R-:W2:Y:S01]  /*3f160*/  LDL R6, [R1+0xca0] ;  /* 0x000ca00001067983 */ /* 0x002ea20000100800 */
[----:B---3--:R-:W-:-:S03]  /*3f170*/  SHF.R.S32.HI R4, RZ, 0x1f, R4 ;  /* 0x0000001fff047819 */ /* 0x008fc60000011404 */
[----:B0-----:R-:W3:Y:S04]  /*3f180*/  LDL R5, [R1+0xca8] ;  /* 0x000ca80001057983 */ /* 0x001ee80000100800 */
[----:B------:R0:W-:Y:S04]  /*3f190*/  STL [R1+0xeac], R4 ;  /* 0x000eac0401007387 */ /* 0x0001e80000100800 */
[----:B0-----:R-:W3:Y:S01]  /*3f1a0*/  LDL R4, [R1+0xcb0] ;  /* 0x000cb00001047983 */ /* 0x001ee20000100800 */
[----:B----4-:R-:W-:Y:S02]  /*3f1b0*/  SHF.R.S32.HI R21, RZ, 0x1f, R21 ;  /* 0x0000001fff157819 */ /* 0x010fe40000011415 */
[----:B------:R-:W-:-:S03]  /*3f1c0*/  SHF.R.S32.HI R20, RZ, 0x1f, R20 ;  /* 0x0000001fff147819 */ /* 0x000fc60000011414 */
[----:B------:R0:W-:Y:S04]  /*3f1d0*/  STL [R1+0xeb0], R21 ;  /* 0x000eb01501007387 */ /* 0x0001e80000100800 */
[----:B------:R1:W-:Y:S01]  /*3f1e0*/  STL [R1+0xeb4], R20 ;  /* 0x000eb41401007387 */ /* 0x0003e20000100800 */
[----:B0-----:R-:W-:-:S03]  /*3f1f0*/  SHF.R.S32.HI R21, RZ, 0x1f, R29 ;  /* 0x0000001fff157819 */ /* 0x001fc6000001141d */
[----:B------:R-:W4:Y:S04]  /*3f200*/  LDL R29, [R1+0xcb4] ;  /* 0x000cb400011d7983 */ /* 0x000f280000100800 */
[----:B------:R-:W-:Y:S01]  /*3f210*/  STL [R1+0xeb8], R21 ;  /* 0x000eb81501007387 */ /* 0x000fe20000100800 */
[----:B-1----:R-:W-:-:S03]  /*3f220*/  SHF.R.S32.HI R20, RZ, 0x1f, R0 ;  /* 0x0000001fff147819 */ /* 0x002fc60000011400 */
[----:B------:R-:W4:Y:S04]  /*3f230*/  LDL R0, [R1+0xcbc] ;  /* 0x000cbc0001007983 */ /* 0x000f280000100800 */
[----:B------:R5:W-:Y:S02]  /*3f240*/  STL [R1+0xebc], R20 ;  /* 0x000ebc1401007387 */ /* 0x000be40000100800 */
[----:B-----5:R-:W-:Y:S02]  /*3f250*/  SHF.R.S32.HI R20, RZ, 0x1f, R3 ;  /* 0x0000001fff147819 */ /* 0x020fe40000011403 */
        /* <DEDUP_REMOVED lines=24> */
[----:B------:R-:W5:Y:S01]  /*3f3e0*/  LDL R8, [R1+0xcdc] ;  /* 0x000cdc0001087983 */ /* 0x000f620000100800 */
[----:B------:R-:W-:Y:S02]  /*3f3f0*/  SHF.R.S32.HI R14, RZ, 0x1f, R14 ;  /* 0x0000001fff0e7819 */ /* 0x000fe4000001140e */
[----:B------:R-:W-:Y:S01]  /*3f400*/  SHF.R.S32.HI R11, RZ, 0x1f, R11 ;  /* 0x0000001fff0b7819 */ /* 0x000fe2000001140b */
[----:B------:R0:W-:Y:S04]  /*3f410*/  STL [R1+0xee8], R13 ;  /* 0x000ee80d01007387 */ /* 0x0001e80000100800 */
[----:B------:R-:W-:Y:S01]  /*3f420*/  STL [R1+0xeec], R14 ;  /* 0x000eec0e01007387 */ /* 0x000fe20000100800 */
[----:B0-----:R-:W-:-:S03]  /*3f430*/  SHF.R.S32.HI R13, RZ, 0x1f, R9 ;  /* 0x0000001fff0d7819 */ /* 0x001fc60000011409 */
[----:B------:R-:W5:Y:S04]  /*3f440*/  LDL R9, [R1+0xce0] ;  /* 0x000ce00001097983 */ /* 0x000f680000100800 */
[----:B------:R0:W-:Y:S04]  /*3f450*/  STL [R1+0xef0], R11 ;  /* 0x000ef00b01007387 */ /* 0x0001e80000100800 */
[----:B------:R2:W-:Y:S01]  /*3f460*/  STL [R1+0xef4], R13 ;  /* 0x000ef40d01007387 */ /* 0x0005e20000100800 */
[----:B0-----:R-:W-:-:S03]  /*3f470*/  SHF.R.S32.HI R11, RZ, 0x1f, R7 ;  /* 0x0000001fff0b7819 */ /* 0x001fc60000011407 */
[----:B------:R-:W5:Y:S04]  /*3f480*/  LDL R7, [R1+0xce8] ;  /* 0x000ce80001077983 */ /* 0x000f680000100800 */
[----:B------:R3:W-:Y:S01]  /*3f490*/  STL [R1+0xef8], R11 ;  /* 0x000ef80b01007387 */ /* 0x0007e20000100800 */
[----:B--2---:R-:W-:-:S05]  /*3f4a0*/  SHF.R.S32.HI R13, RZ, 0x1f, R6 ;  /* 0x0000001fff0d7819 */ /* 0x004fca0000011406 */
[----:B------:R-:W-:Y:S01]  /*3f4b0*/  STL [R1+0xefc], R13 ;  /* 0x000efc0d01007387 */ /* 0x000fe20000100800 */
[----:B---3--:R-:W-:-:S03]  /*3f4c0*/  SHF.R.S32.HI R11, RZ, 0x1f, R5 ;  /* 0x0000001fff0b7819 */ /* 0x008fc60000011405 */
[----:B------:R-:W2:Y:S04]  /*3f4d0*/  LDL R5, [R1+0xcf0] ;  /* 0x000cf00001057983 */ /* 0x000ea80000100800 */
[----:B------:R-:W-:Y:S01]  /*3f4e0*/  STL [R1+0xf00], R11 ;  /* 0x000f000b01007387 */ /* 0x000fe20000100800 */
[----:B------:R-:W-:-:S03]  /*3f4f0*/  SHF.R.S32.HI R6, RZ, 0x1f, R4 ;  /* 0x0000001fff067819 */ /* 0x000fc60000011404 */
[----:B------:R-:W3:Y:S04]  /*3f500*/  LDL R4, [R1+0xcf4] ;  /* 0x000cf40001047983 */ /* 0x000ee80000100800 */
[----:B------:R0:W-:Y:S04]  /*3f510*/  STL [R1+0xf04], R6 ;  /* 0x000f040601007387 */ /* 0x0001e80000100800 */
[----:B------:R-:W3:Y:S04]  /*3f520*/  LDL R14, [R1+0xcfc] ;  /* 0x000cfc00010e7983 */ /* 0x000ee80000100800 */
[----:B0-----:R-:W3:Y:S01]  /*3f530*/  LDL R6, [R1+0xd00] ;  /* 0x000d000001067983 */ /* 0x001ee20000100800 */
[----:B----4-:R-:W-:-:S03]  /*3f540*/  SHF.R.S32.HI R11, RZ, 0x1f, R29 ;  /* 0x0000001fff0b7819 */ /* 0x010fc6000001141d */
[----:B------:R-:W4:Y:S04]  /*3f550*/  LDL R29, [R1+0xd08] ;  /* 0x000d0800011d7983 */ /* 0x000f280000100800 */
[----:B------:R-:W-:Y:S01]  /*3f560*/  STL [R1+0xf08], R11 ;  /* 0x000f080b01007387 */ /* 0x000fe20000100800 */
[----:B------:R-:W-:-:S05]  /*3f570*/  SHF.R.S32.HI R0, RZ, 0x1f, R0 ;  /* 0x0000001fff007819 */ /* 0x000fca0000011400 */
[----:B------:R0:W-:Y:S01]  /*3f580*/  STL [R1+0xf0c], R0 ;  /* 0x000f0c0001007387 */ /* 0x0001e20000100800 */
[----:B-----5:R-:W-:-:S03]  /*3f590*/  SHF.R.S32.HI R3, RZ, 0x1f, R3 ;  /* 0x0000001fff037819 */ /* 0x020fc60000011403 */
[----:B0-----:R-:W5:Y:S04]  /*3f5a0*/  LDL R0, [R1+0xd10] ;  /* 0x000d100001007983 */ /* 0x001f680000100800 */
[----:B------:R0:W-:Y:S04]  /*3f5b0*/  STL [R1+0xf10], R3 ;  /* 0x000f100301007387 */ /* 0x0001e80000100800 */
[----:B0-----:R-:W5:Y:S01]  /*3f5c0*/  LDL R3, [R1+0xd14] ;  /* 0x000d140001037983 */ /* 0x001f620000100800 */
[----:B------:R-:W-:-:S03]  /*3f5d0*/  SHF.R.S32.HI R11, RZ, 0x1f, R2 ;  /* 0x0000001fff0b7819 */ /* 0x000fc60000011402 */
        /* <DEDUP_REMOVED lines=17> */
[----:B------:R-:W5:Y:S04]  /*3f6f0*/  LDL R15, [R1+0xd58] ;  /* 0x000d5800010f7983 */ /* 0x000f680000100800 */
[----:B0-----:R-:W5:Y:S01]  /*3f700*/  LDL R8, [R1+0xd60] ;  /* 0x000d600001087983 */ /* 0x001f620000100800 */
[----:B------:R-:W-:-:S05]  /*3f710*/  SHF.R.S32.HI R9, RZ, 0x1f, R9 ;  /* 0x0000001fff097819 */ /* 0x000fca0000011409 */
[----:B------:R0:W-:Y:S04]  /*3f720*/  STL [R1+0xf24], R9 ;  /* 0x000f240901007387 */ /* 0x0001e80000100800 */
[----:B------:R-:W5:Y:S01]  /*3f730*/  LDL R13, [R1+0xd68] ;  /* 0x000d6800010d7983 */ /* 0x000f620000100800 */
[----:B------:R-:W-:-:S03]  /*3f740*/  SHF.R.S32.HI R7, RZ, 0x1f, R7 ;  /* 0x0000001fff077819 */ /* 0x000fc60000011407 */
[----:B0-----:R-:W5:Y:S04]  /*3f750*/  LDL R9, [R1+0xd6c] ;  /* 0x000d6c0001097983 */ /* 0x001f680000100800 */
[----:B------:R0:W-:Y:S04]  /*3f760*/  STL [R1+0xf28], R7 ;  /* 0x000f280701007387 */ /* 0x0001e80000100800 */
[----:B0-----:R-:W5:Y:S01]  /*3f770*/  LDL R7, [R1+0xd74] ;  /* 0x000d740001077983 */ /* 0x001f620000100800 */
[----:B--2---:R-:W-:-:S05]  /*3f780*/  SHF.R.S32.HI R5, RZ, 0x1f, R5 ;  /* 0x0000001fff057819 */ /* 0x004fca0000011405 */
[----:B------:R0:W-:Y:S01]  /*3f790*/  STL [R1+0xf2c], R5 ;  /* 0x000f2c0501007387 */ /* 0x0001e20000100800 */
[----:B---3--:R-:W-:-:S03]  /*3f7a0*/  SHF.R.S32.HI R4, RZ, 0x1f, R4 ;  /* 0x0000001fff047819 */ /* 0x008fc60000011404 */
[----:B0-----:R-:W2:Y:S01]  /*3f7b0*/  LDL.LU R5, [R1+0x7448] ;  /* 0x0074480001057983 */ /* 0x001ea20000300800 */
[----:B------:R-:W-:-:S03]  /*3f7c0*/  SHF.R.S32.HI R14, RZ, 0x1f, R14 ;  /* 0x0000001fff0e7819 */ /* 0x000fc6000001140e */
[----:B------:R0:W-:Y:S01]  /*3f7d0*/  STL [R1+0xf30], R4 ;  /* 0x000f300401007387 */ /* 0x0001e20000100800 */
[----:B------:R-:W-:-:S03]  /*3f7e0*/  SHF.R.S32.HI R6, RZ, 0x1f, R6 ;  /* 0x0000001fff067819 */ /* 0x000fc60000011406 */
[----:B0-----:R-:W3:Y:S04]  /*3f7f0*/  LDL.LU R4, [R1+0x7444] ;  /* 0x0074440001047983 */ /* 0x001ee80000300800 */
[----:B------:R0:W-:Y:S01]  /*3f800*/  STL [R1+0xf34], R14 ;  /* 0x000f340e01007387 */ /* 0x0001e20000100800 */
[----:B----4-:R-:W-:-:S03]  /*3f810*/  SHF.R.S32.HI R29, RZ, 0x1f, R29 ;  /* 0x0000001fff1d7819 */ /* 0x010fc6000001141d */
[----:B0-----:R-:W4:Y:S04]  /*3f820*/  LDL R14, [R1+0xd88] ;  /* 0x000d8800010e7983 */ /* 0x001f280000100800 */
[----:B------:R0:W-:Y:S04]  /*3f830*/  STL [R1+0xf38], R6 ;  /* 0x000f380601007387 */ /* 0x0001e80000100800 */
[----:B0-----:R-:W2:Y:S01]  /*3f840*/  LDL R6, [R1+0xd8c] ;  /* 0x000d8c0001067983 */ /* 0x001ea20000100800 */
[----:B-----5:R-:W-:-:S03]  /*3f850*/  SHF.R.S32.HI R0, RZ, 0x1f, R0 ;  /* 0x0000001fff007819 */ /* 0x020fc60000011400 */
[----:B------:R0:W-:Y:S01]  /*3f860*/  STL [R1+0xf3c], R29 ;  /* 0x000f3c1d01007387 */ /* 0x0001e20000100800 */
[----:B------:R-:W-:-:S03]  /*3f870*/  SHF.R.S32.HI R3, RZ, 0x1f, R3 ;  /* 0x0000001fff037819 */ /* 0x000fc60000011403 */
[----:B0-----:R-:W5:Y:S01]  /*3f880*/  LDL R29, [R1+0xd94] ;  /* 0x000d9400011d7983 */ /* 0x001f620000100800 */
[----:B------:R-:W-:-:S03]  /*3f890*/  SHF.R.S32.HI R2, RZ, 0x1f, R2 ;  /* 0x0000001fff027819 */ /* 0x000fc60000011402 */
[----:B------:R0:W-:Y:S04]  /*3f8a0*/  STL [R1+0xf40], R0 ;  /* 0x000f400001007387 */ /* 0x0001e80000100800 */
[----:B0-----:R-:W3:Y:S04]  /*3f8b0*/  LDL R0, [R1+0xd98] ;  /* 0x000d980001007983 */ /* 0x001ee80000100800 */
[----:B------:R0:W-:Y:S04]  /*3f8c0*/  STL [R1+0xf44], R3 ;  /* 0x000f440301007387 */ /* 0x0001e80000100800 */
[----:B0-----:R-:W4:Y:S04]  /*3f8d0*/  LDL.LU R3, [R1+0x7440] ;  /* 0x0074400001037983 */ /* 0x001f280000300800 */
[----:B------:R0:W-:Y:S04]  /*3f8e0*/  STL [R1+0xf48], R2 ;  /* 0x000f480201007387 */ /* 0x0001e80000100800 */
[----:B0-----:R-:W2:Y:S01]  /*3f8f0*/  LDL.LU R2, [R1+0x743c] ;  /* 0x00743c0001027983 */ /* 0x001ea20000300800 */
[----:B------:R-:W-:-:S02]  /*3f900*/  SHF.R.S32.HI R21, RZ, 0x1f, R21 ;  /* 0x0000001fff157819 */ /* 0x000fc40000011415 */
[----:B------:R-:W-:-:S03]  /*3f910*/  SHF.R.S32.HI R19, RZ, 0x1f, R19 ;  /* 0x0000001fff137819 */ /* 0x000fc60000011413 */
[----:B------:R0:W-:Y:S02]  /*3f920*/  STL [R1+0xf4c], R21 ;  /* 0x000f4c1501007387 */ /* 0x0001e40000100800 */
[----:B0-----:R-:W-:Y:S02]  /*3f930*/  SHF.R.S32.HI R21, RZ, 0x1f, R20 ;  /* 0x0000001fff157819 */ /* 0x001fe40000011414 */
[----:B------:R-:W-:-:S03]  /*3f940*/  SHF.R.S32.HI R20, RZ, 0x1f, R11 ;  /* 0x0000001fff147819 */ /* 0x000fc6000001140b */
[----:B------:R-:W-:Y:S04]  /*3f950*/  STL [R1+0xf50], R21 ;  /* 0x000f501501007387 */ /* 0x000fe80000100800 */
[----:B------:R-:W3:Y:S04]  /*3f960*/  LDL.LU R11, [R1+0x138] ;  /* 0x00013800010b7983 */ /* 0x000ee80000300800 */
[----:B------:R0:W-:Y:S04]  /*3f970*/  STL [R1+0xf54], R19 ;  /* 0x000f541301007387 */ /* 0x0001e80000100800 */
[----:B------:R-:W-:Y:S01]  /*3f980*/  STL [R1+0xf58], R20 ;  /* 0x000f581401007387 */ /* 0x000fe20000100800 */
[----:B0-----:R-:W-:-:S02]  /*3f990*/  SHF.R.S32.HI R19, RZ, 0x1f, R18 ;  /* 0x0000001fff137819 */ /* 0x001fc40000011412 */
[----:B------:R-:W-:Y:S02]  /*3f9a0*/  SHF.R.S32.HI R18, RZ, 0x1f, R12 ;  /* 0x0000001fff127819 */ /* 0x000fe4000001140c */
[----:B------:R-:W3:Y:S04]  /*3f9b0*/  LDL.LU R12, [R1+0x108] ;  /* 0x00010800010c7983 */ /* 0x000ee80000300800 */
[----:B------:R0:W-:Y:S04]  /*3f9c0*/  STL [R1+0xf5c], R19 ;  /* 0x000f5c1301007387 */ /* 0x0001e80000100800 */
[----:B------:R1:W-:Y:S01]  /*3f9d0*/  STL [R1+0xf60], R18 ;  /* 0x000f601201007387 */ /* 0x0003e20000100800 */
[----:B------:R-:W-:-:S02]  /*3f9e0*/  SHF.R.S32.HI R15, RZ, 0x1f, R15 ;  /* 0x0000001fff0f7819 */ /* 0x000fc4000001140f */
[----:B0-----:R-:W-:Y:S02]  /*3f9f0*/  SHF.R.S32.HI R19, RZ, 0x1f, R10 ;  /* 0x0000001fff137819 */ /* 0x001fe4000001140a */
[----:B-1----:R-:W-:Y:S02]  /*3fa00*/  SHF.R.S32.HI R18, RZ, 0x1f, R17 ;  /* 0x0000001fff127819 */ /* 0x002fe40000011411 */
[----:B------:R-:W-:Y:S01]  /*3fa10*/  SHF.R.S32.HI R17, RZ, 0x1f, R16 ;  /* 0x0000001fff117819 */ /* 0x000fe20000011410 */
[----:B------:R-:W3:Y:S04]  /*3fa20*/  LDL.LU R10, [R1+0x134] ;  /* 0x00013400010a7983 */ /* 0x000ee80000300800 */
[----:B------:R-:W-:Y:S04]  /*3fa30*/  STL [R1+0xf64], R19 ;  /* 0x000f641301007387 */ /* 0x000fe80000100800 */
[----:B------:R-:W-:Y:S04]  /*3fa40*/  STL [R1+0xf68], R18 ;  /* 0x000f681201007387 */ /* 0x000fe80000100800 */
[----:B------:R-:W3:Y:S04]  /*3fa50*/  LDL.LU R16, [R1+0x104] ;  /* 0x0001040001107983 */ /* 0x000ee80000300800 */
[----:B------:R0:W-:Y:S04]  /*3fa60*/  STL [R1+0xf6c], R17 ;  /* 0x000f6c1101007387 */ /* 0x0001e80000100800 */
[----:B------:R1:W-:Y:S01]  /*3fa70*/  STL [R1+0xf70], R15 ;  /* 0x000f700f01007387 */ /* 0x0003e20000100800 */
[----:B0-----:R-:W-:-:S02]  /*3fa80*/  SHF.R.S32.HI R17, RZ, 0x1f, R8 ;  /* 0x0000001fff117819 */ /* 0x001fc40000011408 */
[----:B-1----:R-:W-:Y:S02]  /*3fa90*/  SHF.R.S32.HI R15, RZ, 0x1f, R13 ;  /* 0x0000001fff0f7819 */ /* 0x002fe4000001140d */
[----:B------:R-:W-:Y:S01]  /*3faa0*/  SHF.R.S32.HI R13, RZ, 0x1f, R9 ;  /* 0x0000001fff0d7819 */ /* 0x000fe20000011409 */
[----:B------:R-:W3:Y:S04]  /*3fab0*/  LDL.LU R8, [R1+0x130] ;  /* 0x0001300001087983 */ /* 0x000ee80000300800 */
[----:B------:R-:W-:Y:S01]  /*3fac0*/  STL [R1+0xf74], R17 ;  /* 0x000f741101007387 */ /* 0x000fe20000100800 */
[----:B------:R-:W-:-:S03]  /*3fad0*/  SHF.R.S32.HI R7, RZ, 0x1f, R7 ;  /* 0x0000001fff077819 */ /* 0x000fc60000011407 */
[----:B------:R4:W-:Y:S04]  /*3fae0*/  STL [R1+0xf78], R15 ;  /* 0x000f780f01007387 */ /* 0x0009e80000100800 */
[----:B------:R-:W3:Y:S04]  /*3faf0*/  LDL.LU R9, [R1+0x100] ;  /* 0x0001000001097983 */ /* 0x000ee80000300800 */
[----:B------:R2:W-:Y:S04]  /*3fb00*/  STL [R1+0xf7c], R13 ;  /* 0x000f7c0d01007387 */ /* 0x0005e80000100800 */
[----:B------:R0:W-:Y:S01]  /*3fb10*/  STL [R1+0xf80], R7 ;  /* 0x000f800701007387 */ /* 0x0001e20000100800 */
[----:B----4-:R-:W-:-:S02]  /*3fb20*/  SHF.R.S32.HI R15, RZ, 0x1f, R3 ;  /* 0x0000001fff0f7819 */ /* 0x010fc40000011403 */
[----:B--2---:R-:W-:Y:S02]  /*3fb30*/  SHF.R.S32.HI R13, RZ, 0x1f, R2 ;  /* 0x0000001fff0d7819 */ /* 0x004fe40000011402 */
[----:B------:R-:W3:Y:S04]  /*3fb40*/  LDL.LU R2, [R1+0x7438] ;  /* 0x0074380001027983 */ /* 0x000ee80000300800 */
[----:B0-----:R-:W2:Y:S04]  /*3fb50*/  LDL.LU R7, [R1+0x12c] ;  /* 0x00012c0001077983 */ /* 0x001ea80000300800 */
[----:B------:R0:W-:Y:S04]  /*3fb60*/  STL [R1+0xf84], R13 ;  /* 0x000f840d01007387 */ /* 0x0001e80000100800 */
[----:B------:R-:W4:Y:S04]  /*3fb70*/  LDL.LU R3, [R1+0x7434] ;  /* 0x0074340001037983 */ /* 0x000f280000300800 */
[----:B------:R1:W-:Y:S01]  /*3fb80*/  STL [R1+0xf88], R15 ;  /* 0x000f880f01007387 */ /* 0x0003e20000100800 */
[----:B------:R-:W-:-:S02]  /*3fb90*/  SHF.R.S32.HI R6, RZ, 0x1f, R6 ;  /* 0x0000001fff067819 */ /* 0x000fc40000011406 */
[----:B0-----:R-:W-:Y:S01]  /*3fba0*/  SHF.R.S32.HI R13, RZ, 0x1f, R14 ;  /* 0x0000001fff0d7819 */ /* 0x001fe2000001140e */
[----:B-1----:R-:W2:Y:S04]  /*3fbb0*/  LDL.LU R15, [R1+0xfc] ;  /* 0x0000fc00010f7983 */ /* 0x002ea80000300800 */
[----:B------:R5:W-:Y:S04]  /*3fbc0*/  STL [R1+0xf8c], R13 ;  /* 0x000f8c0d01007387 */ /* 0x000be80000100800 */
[----:B------:R0:W-:Y:S01]  /*3fbd0*/  STL [R1+0xf90], R6 ;  /* 0x000f900601007387 */ /* 0x0001e20000100800 */
[----:B-----5:R-:W-:-:S03]  /*3fbe0*/  SHF.R.S32.HI R13, RZ, 0x1f, R29 ;  /* 0x0000001fff0d7819 */ /* 0x020fc6000001141d */
[----:B0-----:R-:W5:Y:S04]  /*3fbf0*/  LDL.LU R6, [R1+0x128] ;  /* 0x0001280001067983 */ /* 0x001f680000300800 */
[----:B------:R3:W-:Y:S02]  /*3fc00*/  STL [R1+0xf94], R13 ;  /* 0x000f940d01007387 */ /* 0x0007e40000100800 */
[CC--:B---3--:R-:W-:Y:S02]  /*3fc10*/  IADD3 R13, P4, R4.reuse, R2.reuse, RZ ;  /* 0x00000002040d7210 */ /* 0x0c8fe40007f9e0ff */
[----:B------:R-:W-:Y:S02]  /*3fc20*/  IADD3 R17, P3, R5, R2, RZ ;  /* 0x0000000205117210 */ /* 0x000fe40007f7e0ff */
[----:B----4-:R-:W-:-:S02]  /*3fc30*/  IADD3 R14, P6, R4, R3, RZ ;  /* 0x00000003040e7210 */ /* 0x010fc40007fde0ff */
[----:B------:R-:W3:Y:S04]  /*3fc40*/  LDL.LU R4, [R1+0x7430] ;  /* 0x0074300001047983 */ /* 0x000ee80000300800 */
[----:B------:R0:W-:Y:S04]  /*3fc50*/  STL [R1+0x6364], R13 ;  /* 0x0063640d01007387 */ /* 0x0001e80000100800 */
[----:B0-----:R-:W4:Y:S04]  /*3fc60*/  LDL.LU R13, [R1+0xf8] ;  /* 0x0000f800010d7983 */ /* 0x001f280000300800 */
[----:B------:R0:W-:Y:S04]  /*3fc70*/  STL [R1+0x635c], R14 ;  /* 0x00635c0e01007387 */ /* 0x0001e80000100800 */
[----:B------:R-:W4:Y:S04]  /*3fc80*/  LDL.LU R29, [R1+0x124] ;  /* 0x00012400011d7983 */ /* 0x000f280000300800 */
[----:B------:R1:W-:Y:S01]  /*3fc90*/  STL [R1+0x6360], R17 ;  /* 0x0063601101007387 */ /* 0x0003e20000100800 */
[----:B0-----:R-:W-:-:S03]  /*3fca0*/  IADD3 R14, P2, R5, R3, RZ ;  /* 0x00000003050e7210 */ /* 0x001fc60007f5e0ff */
[----:B------:R-:W2:Y:S01]  /*3fcb0*/  LDL.LU R5, [R1+0x742c] ;  /* 0x00742c0001057983 */ /* 0x000ea20000300800 */
[CC--:B-1----:R-:W-:Y:S02]  /*3fcc0*/  IADD3 R17, P1, R11.reuse, R2.reuse, RZ ;  /* 0x000000020b117210 */ /* 0x0c2fe40007f3e0ff */
[-C--:B------:R-:W-:Y:S01]  /*3fcd0*/  IADD3 R11, P0, R11, R3.reuse, RZ ;  /* 0x000000030b0b7210 */ /* 0x080fe20007f1e0ff */
[----:B------:R0:W-:Y:S04]  /*3fce0*/  STL [R1+0x6354], R14 ;  /* 0x0063540e01007387 */ /* 0x0001e80000100800 */
[----:B0-----:R-:W4:Y:S04]  /*3fcf0*/  LDL.LU R14, [R1+0xf4] ;  /* 0x0000f400010e7983 */ /* 0x001f280000300800 */
[----:B------:R-:W-:Y:S04]  /*3fd00*/  STL [R1+0x6358], R17 ;  /* 0x0063581101007387 */ /* 0x000fe80000100800 */
[----:B------:R0:W-:Y:S04]  /*3fd10*/  STL [R1+0x634c], R11 ;  /* 0x00634c0b01007387 */ /* 0x0001e80000100800 */
[----:B0-----:R-:W4:Y:S01]  /*3fd20*/  LDL.LU R11, [R1+0x120] ;  /* 0x00012000010b7983 */ /* 0x001f220000300800 */
[----:B------:R-:W-:Y:S01]  /*3fd30*/  IADD3 R18, P5, R10, R2, RZ ;  /* 0x000000020a127210 */ /* 0x000fe20007fbe0ff */
[----:B---3--:R-:W-:Y:S01]  /*3fd40*/  IMAD.X R17, R12, 0x1, R4, P4 ;  /* 0x000000010c117824 */ /* 0x008fe200020e0604 */
[----:B------:R-:W-:-:S04]  /*3fd50*/  IADD3 R10, P4, R10, R3, RZ ;  /* 0x000000030a0a7210 */ /* 0x000fc80007f9e0ff */
[----:B------:R2:W-:Y:S04]  /*3fd60*/  STL [R1+0x6348], R17 ;  /* 0x0063481101007387 */ /* 0x0005e80000100800 */
[----:B------:R-:W-:Y:S01]  /*3fd70*/  STL [R1+0x6350], R18 ;  /* 0x0063501201007387 */ /* 0x000fe20000100800 */
[----:B--2---:R-:W-:-:S03]  /*3fd80*/  IMAD.X R17, R12, 0x1, R5, P6 ;  /* 0x000000010c117824 */ /* 0x004fc600030e0605 */
[----:B------:R-:W2:Y:S04]  /*3fd90*/  LDL.LU R12, [R1+0xf0] ;  /* 0x0000f000010c7983 */ /* 0x000ea80000300800 */
[----:B------:R-:W-:Y:S04]  /*3fda0*/  STL [R1+0x6344], R17 ;  /* 0x0063441101007387 */ /* 0x000fe80000100800 */
[----:B------:R0:W-:Y:S04]  /*3fdb0*/  STL [R1+0x633c], R10 ;  /* 0x00633c0a01007387 */ /* 0x0001e80000100800 */
[----:B0-----:R-:W3:Y:S01]  /*3fdc0*/  LDL.LU R10, [R1+0x11c] ;  /* 0x00011c00010a7983 */ /* 0x001ee20000300800 */
[----:B------:R-:W-:Y:S01]  /*3fdd0*/  IMAD.X R17, R16, 0x1, R4, P3 ;  /* 0x0000000110117824 */ /* 0x000fe200018e0604 */
[----:B------:R-:W-:-:S04]  /*3fde0*/  IADD3 R18, P3, R8, R2, RZ ;  /* 0x0000000208127210 */ /* 0x000fc80007f7e0ff */
[----:B------:R0:W-:Y:S04]  /*3fdf0*/  STL [R1+0x6338], R17 ;  /* 0x0063381101007387 */ /* 0x0001e80000100800 */
[----:B------:R-:W-:Y:S01]  /*3fe00*/  STL [R1+0x6340], R18 ;  /* 0x0063401201007387 */ /* 0x000fe20000100800 */
[----:B0-----:R-:W-:Y:S01]  /*3fe10*/  IMAD.X R17, R16, 0x1, R5, P2 ;  /* 0x0000000110117824 */ /* 0x001fe200010e0605 */
[----:B------:R-:W-:Y:S02]  /*3fe20*/  IADD3 R8, P2, R8, R3, RZ ;  /* 0x0000000308087210 */ /* 0x000fe40007f5e0ff */
[----:B------:R-:W3:Y:S04]  /*3fe30*/  LDL.LU R16, [R1+0xec] ;  /* 0x0000ec0001107983 */ /* 0x000ee80000300800 */
        /* <DEDUP_REMOVED lines=14> */
[----:B-----5:R-:W-:-:S04]  /*3ff20*/  IADD3 R18, P5, R6, R2, RZ ;  /* 0x0000000206127210 */ /* 0x020fc80007fbe0ff */
[----:B------:R0:W-:Y:S04]  /*3ff30*/  STL [R1+0x6318], R17 ;  /* 0x0063181101007387 */ /* 0x0001e80000100800 */
[----:B------:R-:W-:Y:S01]  /*3ff40*/  STL [R1+0x6320], R18 ;  /* 0x0063201201007387 */ /* 0x000fe20000100800 */
[----:B0-----:R-:W-:Y:S01]  /*3ff50*/  IMAD.X R17, R15, 0x1, R5, P4 ;  /* 0x000000010f117824 */ /* 0x001fe200020e0605 */
[----:B------:R-:W-:Y:S02]  /*3ff60*/  IADD3 R6, P4, R6, R3, RZ ;  /* 0x0000000306067210 */ /* 0x000fe40007f9e0ff */
[----:B------:R-:W5:Y:S04]  /*3ff70*/  LDL.LU R15, [R1+0xe4] ;  /* 0x0000e400010f7983 */ /* 0x000f680000300800 */
[----:B------:R4:W-:Y:S04]  /*3ff80*/  STL [R1+0x6314], R17 ;  /* 0x0063141101007387 */ /* 0x0009e80000100800 */
[----:B------:R0:W-:Y:S01]  /*3ff90*/  STL [R1+0x630c], R6 ;  /* 0x00630c0601007387 */ /* 0x0001e20000100800 */
[----:B----4-:R-:W-:Y:S01]  /*3ffa0*/  IMAD.X R17, R13, 0x1, R4, P3 ;  /* 0x000000010d117824 */ /* 0x010fe200018e0604 */
[----:B------:R-:W-:-:S02]  /*3ffb0*/  IADD3 R19, P3, R29, R2, RZ ;  /* 0x000000021d137210 */ /* 0x000fc40007f7e0ff */
[----:B0-----:R-:W4:Y:S04]  /*3ffc0*/  LDL.LU R6, [R1+0x110] ;  /* 0x0001100001067983 */ /* 0x001f280000300800 */
[----:B------:R0:W-:Y:S04]  /*3ffd0*/  STL [R1+0x6308], R17 ;  /* 0x0063081101007387 */ /* 0x0001e80000100800 */
[----:B------:R-:W-:Y:S01]  /*3ffe0*/  STL [R1+0x6310], R19 ;  /* 0x0063101301007387 */ /* 0x000fe20000100800 */
[----:B0-----:R-:W-:Y:S01]  /*3fff0*/  IMAD.X R17, R13, 0x1, R5, P2 ;  /* 0x000000010d117824 */ /* 0x001fe200010e0605 */
[----:B------:R-:W-:-:S02]  /*40000*/  IADD3 R18, P2, R29, R3, RZ ;  /* 0x000000031d127210 */ /* 0x000fc40007f5e0ff */
[----:B------:R-:W4:Y:S04]  /*40010*/  LDL.LU R13, [R1+0xe0] ;  /* 0x0000e000010d7983 */ /* 0x000f280000300800 */
[----:B------:R0:W-:Y:S04]  /*40020*/  STL [R1+0x6304], R17 ;  /* 0x0063041101007387 */ /* 0x0001e80000100800 */
[----:B------:R1:W-:Y:S04]  /*40030*/  STL [R1+0x62fc], R18 ;  /* 0x0062fc1201007387 */ /* 0x0003e80000100800 */
[----:B------:R-:W4:Y:S01]  /*40040*/  LDL.LU R29, [R1+0x10c] ;  /* 0x00010c00011d7983 */ /* 0x000f220000300800 */
[----:B0-----:R-:W-:Y:S01]  /*40050*/  IMAD.X R17, R14, 0x1, R4, P1 ;  /* 0x000000010e117824 */ /* 0x001fe200008e0604 */
[----:B-1----:R-:W-:-:S04]  /*40060*/  IADD3 R18, P1, R11, R2, RZ ;  /* 0x000000020b127210 */ /* 0x002fc80007f3e0ff */
[----:B------:R0:W-:Y:S04]  /*40070*/  STL [R1+0x62f8], R17 ;  /* 0x0062f81101007387 */ /* 0x0001e80000100800 */
[----:B------:R-:W-:Y:S01]  /*40080*/  STL [R1+0x6300], R18 ;  /* 0x0063001201007387 */ /* 0x000fe20000100800 */
[----:B0-----:R-:W-:Y:S01]  /*40090*/  IMAD.X R17, R14, 0x1, R5, P0 ;  /* 0x000000010e117824 */ /* 0x001fe200000e0605 */
[----:B------:R-:W-:Y:S02]  /*400a0*/  IADD3 R11, P0, R11, R3, RZ ;  /* 0x000000030b0b7210 */ /* 0x000fe40007f1e0ff */
[----:B------:R-:W4:Y:S04]  /*400b0*/  LDL.LU R14, [R1+0xdc] ;  /* 0x0000dc00010e7983 */ /* 0x000f280000300800 */
[----:B------:R-:W-:Y:S04]  /*400c0*/  STL [R1+0x62f4], R17 ;  /* 0x0062f41101007387 */ /* 0x000fe80000100800 */
[----:B------:R0:W-:Y:S04]  /*400d0*/  STL [R1+0x62ec], R11 ;  /* 0x0062ec0b01007387 */ /* 0x0001e80000100800 */
[----:B0-----:R-:W4:Y:S01]  /*400e0*/  LDL.LU R11, [R1+0x494] ;  /* 0x00049400010b7983 */ /* 0x001f220000300800 */
[----:B--2---:R-:W-:-:S05]  /*400f0*/  IMAD.X R17, R12, 0x1, R4, P5 ;  /* 0x000000010c117824 */ /* 0x004fca00028e0604 */
[----:B------:R0:W-:Y:S01]  /*40100*/  STL [R1+0x62e8], R17 ;  /* 0x0062e81101007387 */ /* 0x0001e20000100800 */
[----:B---3--:R-:W-:Y:S01]  /*40110*/  IADD3 R18, P5, R10, R2, RZ ;  /* 0x000000020a127210 */ /* 0x008fe20007fbe0ff */
[----:B0-----:R-:W-:Y:S01]  /*40120*/  IMAD.X R17, R12, 0x1, R5, P4 ;  /* 0x000000010c117824 */ /* 0x001fe200020e0605 */
[----:B------:R-:W-:-:S03]  /*40130*/  IADD3 R10, P4, R10, R3, RZ ;  /* 0x000000030a0a7210 */ /* 0x000fc60007f9e0ff */
[----:B------:R-:W-:Y:S04]  /*40140*/  STL [R1+0x62f0], R18 ;  /* 0x0062f01201007387 */ /* 0x000fe80000100800 */
[----:B------:R-:W2:Y:S04]  /*40150*/  LDL.LU R12, [R1+0xd8] ;  /* 0x0000d800010c7983 */ /* 0x000ea80000300800 */
[----:B------:R-:W-:Y:S04]  /*40160*/  STL [R1+0x62e4], R17 ;  /* 0x0062e41101007387 */ /* 0x000fe80000100800 */
[----:B------:R0:W-:Y:S04]  /*40170*/  STL [R1+0x62dc], R10 ;  /* 0x0062dc0a01007387 */ /* 0x0001e80000100800 */
[----:B0-----:R-:W3:Y:S01]  /*40180*/  LDL.LU R10, [R1+0x49c] ;  /* 0x00049c00010a7983 */ /* 0x001ee20000300800 */
[----:B------:R-:W-:-:S05]  /*40190*/  IMAD.X R17, R16, 0x1, R4, P3 ;  /* 0x0000000110117824 */ /* 0x000fca00018e0604 */
[----:B------:R0:W-:Y:S01]  /*401a0*/  STL [R1+0x62d8], R17 ;  /* 0x0062d81101007387 */ /* 0x0001e20000100800 */
[----:B------:R-:W-:Y:S01]  /*401b0*/  IADD3 R18, P3, R8, R2, RZ ;  /* 0x0000000208127210 */ /* 0x000fe20007f7e0ff */
[----:B0-----:R-:W-:Y:S01]  /*401c0*/  IMAD.X R17, R16, 0x1, R5, P2 ;  /* 0x0000000110117824 */ /* 0x001fe200010e0605 */
[----:B------:R-:W-:-:S03]  /*401d0*/  IADD3 R8, P2, R8, R3, RZ ;  /* 0x0000000308087210 */ /* 0x000fc60007f5e0ff */
[----:B------:R-:W-:Y:S04]  /*401e0*/  STL [R1+0x62e0], R18 ;  /* 0x0062e01201007387 */ /* 0x000fe80000100800 */
[----:B------:R-:W3:Y:S04]  /*401f0*/  LDL.LU R16, [R1+0xd4] ;  /* 0x0000d40001107983 */ /* 0x000ee80000300800 */
        /* <DEDUP_REMOVED lines=13> */
[----:B-----5:R-:W-:-:S05]  /*402d0*/  IMAD.X R17, R15, 0x1, R4, P5 ;  /* 0x000000010f117824 */ /* 0x020fca00028e0604 */
[----:B------:R0:W-:Y:S01]  /*402e0*/  STL [R1+0x62b8], R17 ;  /* 0x0062b81101007387 */ /* 0x0001e20000100800 */
[C---:B----4-:R-:W-:Y:S01]  /*402f0*/  IADD3 R18, P5, R6.reuse, R2, RZ ;  /* 0x0000000206127210 */ /* 0x050fe20007fbe0ff */
[----:B0-----:R-:W-:Y:S01]  /*40300*/  IMAD.X R17, R15, 0x1, R5, P4 ;  /* 0x000000010f117824 */ /* 0x001fe200020e0605 */
[----:B------:R-:W-:-:S03]  /*40310*/  IADD3 R6, P4, R6, R3, RZ ;  /* 0x0000000306067210 */ /* 0x000fc60007f9e0ff */
[----:B------:R-:W-:Y:S04]  /*40320*/  STL [R1+0x62c0], R18 ;  /* 0x0062c01201007387 */ /* 0x000fe80000100800 */
[----:B------:R-:W4:Y:S04]  /*40330*/  LDL.LU R15, [R1+0xcc] ;  /* 0x0000cc00010f7983 */ /* 0x000f280000300800 */
[----:B------:R0:W-:Y:S04]  /*40340*/  STL [R1+0x62b4], R17 ;  /* 0x0062b41101007387 */ /* 0x0001e80000100800 */
[----:B------:R1:W-:Y:S01]  /*40350*/  STL [R1+0x62ac], R6 ;  /* 0x0062ac0601007387 */ /* 0x0003e20000100800 */
[----:B0-----:R-:W-:-:S03]  /*40360*/  IMAD.X R17, R13, 0x1, R4, P3 ;  /* 0x000000010d117824 */ /* 0x001fc600018e0604 */
[----:B-1----:R-:W5:Y:S01]  /*40370*/  LDL.LU R6, [R1+0x4b4] ;  /* 0x0004b40001067983 */ /* 0x002f620000300800 */
[----:B------:R-:W-:-:S03]  /*40380*/  IADD3 R19, P3, R29, R2, RZ ;  /* 0x000000021d137210 */ /* 0x000fc60007f7e0ff */
[----:B------:R0:W-:Y:S04]  /*40390*/  STL [R1+0x62a8], R17 ;  /* 0x0062a81101007387 */ /* 0x0001e80000100800 */
[----:B------:R-:W-:Y:S01]  /*403a0*/  STL [R1+0x62b0], R19 ;  /* 0x0062b01301007387 */ /* 0x000fe20000100800 */
[----:B0-----:R-:W-:Y:S01]  /*403b0*/  IMAD.X R17, R13, 0x1, R5, P2 ;  /* 0x000000010d117824 */ /* 0x001fe200010e0605 */
[----:B------:R-:W-:Y:S02]  /*403c0*/  IADD3 R18, P2, R29, R3, RZ ;  /* 0x000000031d127210 */ /* 0x000fe40007f5e0ff */
[----:B------:R-:W5:Y:S04]  /*403d0*/  LDL.LU R13, [R1+0xc8] ;  /* 0x0000c800010d7983 */ /* 0x000f680000300800 */
[----:B------:R0:W-:Y:S04]  /*403e0*/  STL [R1+0x62a4], R17 ;  /* 0x0062a41101007387 */ /* 0x0001e80000100800 */
[----:B------:R1:W-:Y:S04]  /*403f0*/  STL [R1+0x629c], R18 ;  /* 0x00629c1201007387 */ /* 0x0003e80000100800 */
[----:B------:R-:W5:Y:S01]  /*40400*/  LDL.LU R29, [R1+0x4bc] ;  /* 0x0004bc00011d7983 */ /* 0x000f620000300800 */
[----:B0-----:R-:W-:-:S05]  /*40410*/  IMAD.X R17, R14, 0x1, R4, P1 ;  /* 0x000000010e117824 */ /* 0x001fca00008e0604 */
[----:B------:R0:W-:Y:S01]  /*40420*/  STL [R1+0x6298], R17 ;  /* 0x0062981101007387 */ /* 0x0001e20000100800 */
[C---:B-1----:R-:W-:Y:S01]  /*40430*/  IADD3 R18, P1, R11.reuse, R2, RZ ;  /* 0x000000020b127210 */ /* 0x042fe20007f3e0ff */
[----:B0-----:R-:W-:Y:S01]  /*40440*/  IMAD.X R17, R14, 0x1, R5, P0 ;  /* 0x000000010e117824 */ /* 0x001fe200000e0605 */
[----:B------:R-:W-:-:S03]  /*40450*/  IADD3 R11, P0, R11, R3, RZ ;  /* 0x000000030b0b7210 */ /* 0x000fc60007f1e0ff */
[----:B------:R-:W-:Y:S04]  /*40460*/  STL [R1+0x62a0], R18 ;  /* 0x0062a01201007387 */ /* 0x000fe80000100800 */
[----:B------:R-:W5:Y:S04]  /*40470*/  LDL.LU R14, [R1+0xc4] ;  /* 0x0000c400010e7983 */ /* 0x000f680000300800 */
[----:B------:R-:W-:Y:S04]  /*40480*/  STL [R1+0x6288], R17 ;  /* 0x0062881101007387 */ /* 0x000fe80000100800 */
[----:B------:R0:W-:Y:S04]  /*40490*/  STL [R1+0x6290], R11 ;  /* 0x0062900b01007387 */ /* 0x0001e80000100800 */
[----:B0-----:R-:W5:Y:S01]  /*404a0*/  LDL.LU R11, [R1+0x4c4] ;  /* 0x0004c400010b7983 */ /* 0x001f620000300800 */
        /* <DEDUP_REMOVED lines=30> */
[----:B----4-:R-:W-:-:S05]  /*40690*/  IMAD.X R17, R15, 0x1, R4, P5 ;  /* 0x000000010f117824 */ /* 0x010fca00028e0604 */
[----:B------:R0:W-:Y:S01]  /*406a0*/  STL [R1+0x625c], R17 ;  /* 0x00625c1101007387 */ /* 0x0001e20000100800 */
[C---:B-----5:R-:W-:Y:S01]  /*406b0*/  IADD3 R18, P5, R6.reuse, R2, RZ ;  /* 0x0000000206127210 */ /* 0x060fe20007fbe0ff */
        /* <DEDUP_REMOVED lines=67> */
[----:B-1----:R-:W5:Y:S04]  /*40af0*/  LDL.LU R6, [R1+0x7d8] ;  /* 0x0007d80001067983 */ /* 0x002f680000300800 */
[----:B------:R0:W-:Y:S01]  /*40b00*/  STL [R1+0x61ec], R17 ;  /* 0x0061ec1101007387 */ /* 0x0001e20000100800 */
[----:B------:R-:W-:-:S05]  /*40b10*/  IADD3 R19, P3, R29, R2, RZ ;  /* 0x000000021d137210 */ /* 0x000fca0007f7e0ff */
        /* <DEDUP_REMOVED lines=50> */
[----:B0-----:R-:W-:Y:S02]  /*40e40*/  IMAD.X R17, R15, 0x1, R5, P4 ;  /* 0x000000010f117824 */ /* 0x001fe400020e0605 */
[----:B------:R-:W4:Y:S04]  /*40e50*/  LDL.LU R15, [R1+0x84] ;  /* 0x00008400010f7983 */ /* 0x000f280000300800 */
[----:B------:R0:W-:Y:S04]  /*40e60*/  STL [R1+0x61a4], R18 ;  /* 0x0061a41201007387 */ /* 0x0001e80000100800 */
[----:B------:R1:W-:Y:S01]  /*40e70*/  STL [R1+0x6188], R17 ;  /* 0x0061881101007387 */ /* 0x0003e20000100800 */
[----:B0-----:R-:W-:Y:S01]  /*40e80*/  IADD3 R18, P4, R6, R3, RZ ;  /* 0x0000000306127210 */ /* 0x001fe20007f9e0ff */
[----:B-1----:R-:W-:-:S02]  /*40e90*/  IMAD.X R17, R13, 0x1, R4, P3 ;  /* 0x000000010d117824 */ /* 0x002fc400018e0604 */
[----:B------:R-:W5:Y:S01]  /*40ea0*/  LDL.LU R6, [R1+0x7c0] ;  /* 0x0007c00001067983 */ /* 0x000f620000300800 */
[----:B------:R-:W-:-:S03]  /*40eb0*/  IADD3 R19, P3, R29, R2, RZ ;  /* 0x000000021d137210 */ /* 0x000fc60007f7e0ff */
[----:B------:R-:W-:Y:S04]  /*40ec0*/  STL [R1+0x6190], R18 ;  /* 0x0061901201007387 */ /* 0x000fe80000100800 */
[----:B------:R0:W-:Y:S04]  /*40ed0*/  STL [R1+0x618c], R17 ;  /* 0x00618c1101007387 */ /* 0x0001e80000100800 */
[----:B------:R-:W-:Y:S01]  /*40ee0*/  STL [R1+0x6194], R19 ;  /* 0x0061941301007387 */ /* 0x000fe20000100800 */
[----:B0-----:R-:W-:Y:S01]  /*40ef0*/  IMAD.X R17, R13, 0x1, R5, P2 ;  /* 0x000000010d117824 */ /* 0x001fe200010e0605 */
[----:B------:R-:W-:-:S02]  /*40f00*/  IADD3 R18, P2, R29, R3, RZ ;  /* 0x000000031d127210 */ /* 0x000fc40007f5e0ff */
        /* <DEDUP_REMOVED lines=34> */
[----:B------:R-:W-:-:S02]  /*41130*/  IMAD.X R18, R9, 0x1, R4, P1 ;  /* 0x0000000109127824 */ /* 0x000fc400008e0604 */
[----:B------:R-:W-:-:S03]  /*41140*/  IMAD.X R9, R9, 0x1, R5, P0 ;  /* 0x0000000109097824 */ /* 0x000fc600000e0605 */
[----:B------:R-:W-:Y:S01]  /*41150*/  STL [R1+0x614c], R18 ;  /* 0x00614c1201007387 */ /* 0x000fe20000100800 */
[C---:B------:R-:W-:Y:S02]  /*41160*/  IADD3 R17, P1, R7.reuse, R2, RZ ;  /* 0x0000000207117210 */ /* 0x040fe40007f3e0ff */
[----:B------:R-:W-:-:S03]  /*41170*/  IADD3 R7, P0, R7, R3, RZ ;  /* 0x0000000307077210 */ /* 0x000fc60007f1e0ff */
[----:B------:R-:W-:Y:S04]  /*41180*/  STL [R1+0x6154], R17 ;  /* 0x0061541101007387 */ /* 0x000fe80000100800 */
[----:B------:R0:W-:Y:S04]  /*41190*/  STL [R1+0x6138], R9 ;  /* 0x0061380901007387 */ /* 0x0001e80000100800 */
[----:B0-----:R-:W3:Y:S04]  /*411a0*/  LDL.LU R9, [R1+0x70] ;  /* 0x0000700001097983 */ /* 0x001ee80000300800 */
[----:B------:R0:W-:Y:S04]  /*411b0*/  STL [R1+0x6140], R7 ;  /* 0x0061400701007387 */ /* 0x0001e80000100800 */
[----:B0-----:R-:W3:Y:S01]  /*411c0*/  LDL.LU R7, [R1+0x7ac] ;  /* 0x0007ac0001077983 */ /* 0x001ee20000300800 */
[----:B----4-:R-:W-:Y:S01]  /*411d0*/  IMAD.X R17, R15, 0x1, R4, P5 ;  /* 0x000000010f117824 */ /* 0x010fe200028e0604 */
[----:B-----5:R-:W-:-:S04]  /*411e0*/  IADD3 R18, P5, R6, R2, RZ ;  /* 0x0000000206127210 */ /* 0x020fc80007fbe0ff */
[----:B------:R0:W-:Y:S04]  /*411f0*/  STL [R1+0x613c], R17 ;  /* 0x00613c1101007387 */ /* 0x0001e80000100800 */
[----:B------:R-:W-:Y:S01]  /*41200*/  STL [R1+0x6144], R18 ;  /* 0x0061441201007387 */ /* 0x000fe20000100800 */
[----:B0-----:R-:W-:Y:S01]  /*41210*/  IMAD.X R17, R15, 0x1, R5, P4 ;  /* 0x000000010f117824 */ /* 0x001fe200020e0605 */
[----:B------:R-:W-:Y:S02]  /*41220*/  IADD3 R6, P4, R6, R3, RZ ;  /* 0x0000000306067210 */ /* 0x000fe40007f9e0ff */
        /* <DEDUP_REMOVED lines=16> */
[----:B-1----:R-:W-:-:S05]  /*41330*/  IADD3 R18, P1, R11, R2, RZ ;  /* 0x000000020b127210 */ /* 0x002fca0007f3e0ff */
[----:B------:R-:W-:Y:S01]  /*41340*/  STL [R1+0x6124], R18 ;  /* 0x0061241201007387 */ /* 0x000fe20000100800 */
[----:B0-----:R-:W-:Y:S01]  /*41350*/  IMAD.X R17, R14, 0x1, R5, P0 ;  /* 0x000000010e117824 */ /* 0x001fe200000e0605 */
[----:B------:R-:W-:Y:S02]  /*41360*/  IADD3 R11, P0, R11, R3, RZ ;  /* 0x000000030b0b7210 */ /* 0x000fe40007f1e0ff */
[----:B------:R-:W5:Y:S04]  /*41370*/  LDL.LU R14, [R1+0x64] ;  /* 0x00006400010e7983 */ /* 0x000f680000300800 */
[----:B------:R-:W-:Y:S04]  /*41380*/  STL [R1+0x6108], R17 ;  /* 0x0061081101007387 */ /* 0x000fe80000100800 */
[----:B------:R0:W-:Y:S04]  /*41390*/  STL [R1+0x6110], R11 ;  /* 0x0061100b01007387 */ /* 0x0001e80000100800 */
[----:B0-----:R-:W5:Y:S01]  /*413a0*/  LDL.LU R11, [R1+0x7a0] ;  /* 0x0007a000010b7983 */ /* 0x001f620000300800 */
[----:B--2---:R-:W-:-:S05]  /*413b0*/  IMAD.X R18, R12, 0x1, R4, P5 ;  /* 0x000000010c127824 */ /* 0x004fca00028e0604 */
[----:B------:R0:W-:Y:S01]  /*413c0*/  STL [R1+0x610c], R18 ;  /* 0x00610c1201007387 */ /* 0x0001e20000100800 */
[----:B---3--:R-:W-:Y:S01]  /*413d0*/  IADD3 R17, P5, R10, R2, RZ ;  /* 0x000000020a117210 */ /* 0x008fe20007fbe0ff */
[----:B0-----:R-:W-:Y:S02]  /*413e0*/  IMAD.X R18, R12, 0x1, R5, P4 ;  /* 0x000000010c127824 */ /* 0x001fe400020e0605 */
[----:B------:R-:W2:Y:S04]  /*413f0*/  LDL.LU R12, [R1+0x60] ;  /* 0x00006000010c7983 */ /* 0x000ea80000300800 */
[----:B------:R0:W-:Y:S04]  /*41400*/  STL [R1+0x6114], R17 ;  /* 0x0061141101007387 */ /* 0x0001e80000100800 */
[----:B------:R1:W-:Y:S01]  /*41410*/  STL [R1+0x60f8], R18 ;  /* 0x0060f81201007387 */ /* 0x0003e20000100800 */
[----:B0-----:R-:W-:-:S03]  /*41420*/  IADD3 R17, P4, R10, R3, RZ ;  /* 0x000000030a117210 */ /* 0x001fc60007f9e0ff */
[----:B------:R-:W3:Y:S01]  /*41430*/  LDL.LU R10, [R1+0x79c] ;  /* 0x00079c00010a7983 */ /* 0x000ee20000300800 */
[----:B-1----:R-:W-:-:S03]  /*41440*/  IMAD.X R18, R16, 0x1, R4, P3 ;  /* 0x0000000110127824 */ /* 0x002fc600018e0604 */
[----:B------:R0:W-:Y:S04]  /*41450*/  STL [R1+0x6100], R17 ;  /* 0x0061001101007387 */ /* 0x0001e80000100800 */
[----:B------:R1:W-:Y:S01]  /*41460*/  STL [R1+0x60fc], R18 ;  /* 0x0060fc1201007387 */ /* 0x0003e20000100800 */
[----:B0-----:R-:W-:Y:S01]  /*41470*/  IADD3 R17, P3, R8, R2, RZ ;  /* 0x0000000208117210 */ /* 0x001fe20007f7e0ff */
[----:B-1----:R-:W-:Y:S02]  /*41480*/  IMAD.X R18, R16, 0x1, R5, P2 ;  /* 0x0000000110127824 */ /* 0x002fe400010e0605 */
[----:B------:R-:W3:Y:S04]  /*41490*/  LDL.LU R16, [R1+0x5c] ;  /* 0x00005c0001107983 */ /* 0x000ee80000300800 */
[----:B------:R0:W-:Y:S04]  /*414a0*/  STL [R1+0x6104], R17 ;  /* 0x0061041101007387 */ /* 0x0001e80000100800 */
[----:B------:R-:W-:Y:S01]  /*414b0*/  STL [R1+0x60e8], R18 ;  /* 0x0060e81201007387 */ /* 0x000fe20000100800 */
[----:B0-----:R-:W-:-:S03]  /*414c0*/  IADD3 R17, P2, R8, R3, RZ ;  /* 0x0000000308117210 */ /* 0x001fc60007f5e0ff */
[----:B------:R-:W3:Y:S04]  /*414d0*/  LDL.LU R8, [R1+0x798] ;  /* 0x0007980001087983 */ /* 0x000ee80000300800 */
[----:B------:R0:W-:Y:S01]  /*414e0*/  STL [R1+0x60f0], R17 ;  /* 0x0060f01101007387 */ /* 0x0001e20000100800 */
[C---:B------:R-:W-:Y:S02]  /*414f0*/  IMAD.X R19, R9.reuse, 0x1, R4, P1 ;  /* 0x0000000109137824 */ /* 0x040fe400008e0604 */
[----:B0-----:R-:W-:-:S03]  /*41500*/  IMAD.X R17, R9, 0x1, R5, P0 ;  /* 0x0000000109117824 */ /* 0x001fc600000e0605 */
[----:B------:R-:W-:Y:S04]  /*41510*/  STL [R1+0x60ec], R19 ;  /* 0x0060ec1301007387 */ /* 0x000fe80000100800 */
[----:B------:R-:W3:Y:S01]  /*41520*/  LDL.LU R9, [R1+0x58] ;  /* 0x0000580001097983 */ /* 0x000ee20000300800 */
[----:B------:R-:W-:-:S05]  /*41530*/  IADD3 R18, P1, R7, R2, RZ ;  /* 0x0000000207127210 */ /* 0x000fca0007f3e0ff */
[----:B------:R0:W-:Y:S04]  /*41540*/  STL [R1+0x60f4], R18 ;  /* 0x0060f41201007387 */ /* 0x0001e80000100800 */
[----:B------:R4:W-:Y:S01]  /*41550*/  STL [R1+0x60d8], R17 ;  /* 0x0060d81101007387 */ /* 0x0009e20000100800 */
[----:B0-----:R-:W-:-:S03]  /*41560*/  IADD3 R18, P0, R7, R3, RZ ;  /* 0x0000000307127210 */ /* 0x001fc60007f1e0ff */
[----:B------:R-:W3:Y:S01]  /*41570*/  LDL.LU R7, [R1+0x794] ;  /* 0x0007940001077983 */ /* 0x000ee20000300800 */
[----:B----4-:R-:W-:-:S03]  /*41580*/  IMAD.X R17, R15, 0x1, R4, P5 ;  /* 0x000000010f117824 */ /* 0x010fc600028e0604 */
[----:B------:R5:W-:Y:S04]  /*41590*/  STL [R1+0x60e0], R18 ;  /* 0x0060e01201007387 */ /* 0x000be80000100800 */
        /* <DEDUP_REMOVED lines=8> */
[----:B------:R-:W5:Y:S04]  /*41620*/  LDL.LU R6, [R1+0x790] ;  /* 0x0007900001067983 */ /* 0x000f680000300800 */
[----:B------:R0:W-:Y:S04]  /*41630*/  STL [R1+0x60d0], R18 ;  /* 0x0060d01201007387 */ /* 0x0001e80000100800 */
[----:B------:R1:W-:Y:S01]  /*41640*/  STL [R1+0x60cc], R17 ;  /* 0x0060cc1101007387 */ /* 0x0003e20000100800 */
[----:B0-----:R-:W-:Y:S01]  /*41650*/  IADD3 R18, P3, R29, R2, RZ ;  /* 0x000000021d127210 */ /* 0x001fe20007f7e0ff */
[----:B-1----:R-:W-:Y:S01]  /*41660*/  IMAD.X R17, R13, 0x1, R5, P2 ;  /* 0x000000010d117824 */ /* 0x002fe200010e0605 */
[----:B------:R-:W-:-:S03]  /*41670*/  IADD3 R13, P2, R29, R3, RZ ;  /* 0x000000031d0d7210 */ /* 0x000fc60007f5e0ff */
[----:B------:R-:W-:Y:S04]  /*41680*/  STL [R1+0x60d4], R18 ;  /* 0x0060d41201007387 */ /* 0x000fe80000100800 */
[----:B------:R-:W5:Y:S04]  /*41690*/  LDL.LU R29, [R1+0x50] ;  /* 0x00005000011d7983 */ /* 0x000f680000300800 */
[----:B------:R-:W-:Y:S04]  /*416a0*/  STL [R1+0x60b8], R17 ;  /* 0x0060b81101007387 */ /* 0x000fe80000100800 */
[----:B------:R0:W-:Y:S04]  /*416b0*/  STL [R1+0x60c0], R13 ;  /* 0x0060c00d01007387 */ /* 0x0001e80000100800 */
[----:B0-----:R-:W5:Y:S01]  /*416c0*/  LDL.LU R13, [R1+0x78c] ;  /* 0x00078c00010d7983 */ /* 0x001f620000300800 */
[----:B------:R-:W-:-:S02]  /*416d0*/  IMAD.X R18, R14, 0x1, R4, P1 ;  /* 0x000000010e127824 */ /* 0x000fc400008e0604 */
[----:B------:R-:W-:-:S03]  /*416e0*/  IMAD.X R14, R14, 0x1, R5, P0 ;  /* 0x000000010e0e7824 */ /* 0x000fc600000e0605 */
[----:B------:R-:W-:Y:S01]  /*416f0*/  STL [R1+0x60bc], R18 ;  /* 0x0060bc1201007387 */ /* 0x000fe20000100800 */
[C---:B------:R-:W-:Y:S02]  /*41700*/  IADD3 R17, P1, R11.reuse, R2, RZ ;  /* 0x000000020b117210 */ /* 0x040fe40007f3e0ff */
[----:B------:R-:W-:-:S03]  /*41710*/  IADD3 R11, P0, R11, R3, RZ ;  /* 0x000000030b0b7210 */ /* 0x000fc60007f1e0ff */
[----:B------:R-:W-:Y:S04]  /*41720*/  STL [R1+0x60c4], R17 ;  /* 0x0060c41101007387 */ /* 0x000fe80000100800 */
[----:B------:R0:W-:Y:S04]  /*41730*/  STL [R1+0x60a8], R14 ;  /* 0x0060a80e01007387 */ /* 0x0001e80000100800 */
[----:B0-----:R-:W5:Y:S04]  /*41740*/  LDL.LU R14, [R1+0x4c] ;  /* 0x00004c00010e7983 */ /* 0x001f680000300800 */
[----:B------:R0:W-:Y:S04]  /*41750*/  STL [R1+0x60b0], R11 ;  /* 0x0060b00b01007387 */ /* 0x0001e80000100800 */
[----:B0-----:R-:W5:Y:S01]  /*41760*/  LDL.LU R11, [R1+0x788] ;  /* 0x00078800010b7983 */ /* 0x001f620000300800 */
[----:B--2---:R-:W-:-:S02]  /*41770*/  IMAD.X R17, R12, 0x1, R4, P5 ;  /* 0x000000010c117824 */ /* 0x004fc400028e0604 */
[----:B------:R-:W-:-:S03]  /*41780*/  IMAD.X R12, R12, 0x1, R5, P4 ;  /* 0x000000010c0c7824 */ /* 0x000fc600020e0605 */
[----:B------:R0:W-:Y:S01]  /*41790*/  STL [R1+0x60ac], R17 ;  /* 0x0060ac1101007387 */ /* 0x0001e20000100800 */
[----:B---3--:R-:W-:-:S05]  /*417a0*/  IADD3 R18, P5, R10, R2, RZ ;  /* 0x000000020a127210 */ /* 0x008fca0007fbe0ff */
[----:B------:R-:W-:Y:S04]  /*417b0*/  STL [R1+0x60b4], R18 ;  /* 0x0060b41201007387 */ /* 0x000fe80000100800 */
[----:B------:R1:W-:Y:S01]  /*417c0*/  STL [R1+0x6098], R12 ;  /* 0x0060980c01007387 */ /* 0x0003e20000100800 */
[----:B0-----:R-:W-:-:S03]  /*417d0*/  IADD3 R17, P4, R10, R3, RZ ;  /* 0x000000030a117210 */ /* 0x001fc60007f9e0ff */
[----:B-1----:R-:W2:Y:S01]  /*417e0*/  LDL.LU R12, [R1+0x48] ;  /* 0x00004800010c7983 */ /* 0x002ea20000300800 */
[----:B------:R-:W-:-:S03]  /*417f0*/  IMAD.X R10, R16, 0x1, R4, P3 ;  /* 0x00000001100a7824 */ /* 0x000fc600018e0604 */
[----:B------:R0:W-:Y:S01]  /*41800*/  STL [R1+0x60a0], R17 ;  /* 0x0060a01101007387 */ /* 0x0001e20000100800 */
[----:B------:R-:W-:-:S03]  /*41810*/  IMAD.X R18, R16, 0x1, R5, P2 ;  /* 0x0000000110127824 */ /* 0x000fc600010e0605 */
[----:B------:R1:W-:Y:S01]  /*41820*/  STL [R1+0x609c], R10 ;  /* 0x00609c0a01007387 */ /* 0x0003e20000100800 */
[----:B0-----:R-:W-:-:S03]  /*41830*/  IADD3 R17, P3, R8, R2, RZ ;  /* 0x0000000208117210 */ /* 0x001fc60007f7e0ff */
[----:B-1----:R-:W3:Y:S04]  /*41840*/  LDL.LU R10, [R1+0x784] ;  /* 0x00078400010a7983 */ /* 0x002ee80000300800 */
[----:B------:R0:W-:Y:S04]  /*41850*/  STL [R1+0x60a4], R17 ;  /* 0x0060a41101007387 */ /* 0x0001e80000100800 */
[----:B------:R-:W-:Y:S01]  /*41860*/  STL [R1+0x6088], R18 ;  /* 0x0060881201007387 */ /* 0x000fe20000100800 */
[----:B0-----:R-:W-:-:S03]  /*41870*/  IADD3 R17, P2, R8, R3, RZ ;  /* 0x0000000308117210 */ /* 0x001fc60007f5e0ff */
[----:B------:R-:W3:Y:S04]  /*41880*/  LDL.LU R8, [R1+0x44] ;  /* 0x0000440001087983 */ /* 0x000ee80000300800 */
[----:B------:R0:W-:Y:S01]  /*41890*/  STL [R1+0x6090], R17 ;  /* 0x0060901101007387 */ /* 0x0001e20000100800 */
[----:B------:R-:W-:-:S03]  /*418a0*/  IMAD.X R16, R9, 0x1, R4, P1 ;  /* 0x0000000109107824 */ /* 0x000fc600008e0604 */
[----:B0-----:R-:W3:Y:S04]  /*418b0*/  LDL.LU R17, [R1+0x780] ;  /* 0x0007800001117983 */ /* 0x001ee80000300800 */
[----:B------:R0:W-:Y:S01]  /*418c0*/  STL [R1+0x608c], R16 ;  /* 0x00608c1001007387 */ /* 0x0001e20000100800 */
[----:B------:R-:W-:Y:S01]  /*418d0*/  IMAD.X R9, R9, 0x1, R5, P0 ;  /* 0x0000000109097824 */ /* 0x000fe200000e0605 */
[C---:B0-----:R-:W-:Y:S02]  /*418e0*/  IADD3 R16, P1, R7.reuse, R2, RZ ;  /* 0x0000000207107210 */ /* 0x041fe40007f3e0ff */
[----:B------:R-:W-:-:S03]  /*418f0*/  IADD3 R7, P0, R7, R3, RZ ;  /* 0x0000000307077210 */ /* 0x000fc60007f1e0ff */
[----:B------:R-:W-:Y:S04]  /*41900*/  STL [R1+0x6094], R16 ;  /* 0x0060941001007387 */ /* 0x000fe80000100800 */
[----:B------:R0:W-:Y:S04]  /*41910*/  STL [R1+0x6078], R9 ;  /* 0x0060780901007387 */ /* 0x0001e80000100800 */
[----:B0-----:R-:W3:Y:S04]  /*41920*/  LDL.LU R9, [R1+0x40] ;  /* 0x0000400001097983 */ /* 0x001ee80000300800 */
[----:B------:R0:W-:Y:S04]  /*41930*/  STL [R1+0x6080], R7 ;  /* 0x0060800701007387 */ /* 0x0001e80000100800 */
[----:B0-----:R-:W3:Y:S01]  /*41940*/  LDL.LU R7, [R1+0x77c] ;  /* 0x00077c0001077983 */ /* 0x001ee20000300800 */
[----:B----4-:R-:W-:-:S02]  /*41950*/  IMAD.X R16, R15, 0x1, R4, P5 ;  /* 0x000000010f107824 */ /* 0x010fc400028e0604 */
[----:B------:R-:W-:Y:S01]  /*41960*/  IMAD.X R18, R15, 0x1, R5, P4 ;  /* 0x000000010f127824 */ /* 0x000fe200020e0605 */
[C---:B-----5:R-:W-:Y:S02]  /*41970*/  IADD3 R19, P5, R6.reuse, R2, RZ ;  /* 0x0000000206137210 */ /* 0x060fe40007fbe0ff */
[----:B------:R0:W-:Y:S01]  /*41980*/  STL [R1+0x607c], R16 ;  /* 0x00607c1001007387 */ /* 0x0001e20000100800 */
[----:B------:R-:W-:-:S03]  /*41990*/  IADD3 R15, P4, R6, R3, RZ ;  /* 0x00000003060f7210 */ /* 0x000fc60007f9e0ff */
[----:B0-----:R-:W4:Y:S04]  /*419a0*/  LDL.LU R16, [R1+0x3c] ;  /* 0x00003c0001107983 */ /* 0x001f280000300800 */
[----:B------:R-:W-:Y:S04]  /*419b0*/  STL [R1+0x6084], R19 ;  /* 0x0060841301007387 */ /* 0x000fe80000100800 */
[----:B------:R0:W-:Y:S04]  /*419c0*/  STL [R1+0x6068], R18 ;  /* 0x0060681201007387 */ /* 0x0001e80000100800 */
[----:B------:R-:W5:Y:S04]  /*419d0*/  LDL.LU R6, [R1+0x778] ;  /* 0x0007780001067983 */ /* 0x000f680000300800 */
[----:B------:R1:W-:Y:S01]  /*419e0*/  STL [R1+0x6070], R15 ;  /* 0x0060700f01007387 */ /* 0x0003e20000100800 */
[----:B0-----:R-:W-:-:S05]  /*419f0*/  IMAD.X R18, R29, 0x1, R4, P3 ;  /* 0x000000011d127824 */ /* 0x001fca00018e0604 */
[----:B------:R0:W-:Y:S01]  /*41a00*/  STL [R1+0x606c], R18 ;  /* 0x00606c1201007387 */ /* 0x0001e20000100800 */
[-C--:B-1----:R-:W-:Y:S01]  /*41a10*/  IADD3 R15, P3, R13, R2.reuse, RZ ;  /* 0x000000020d0f7210 */ /* 0x082fe20007f7e0ff */
[----:B0-----:R-:W-:Y:S02]  /*41a20*/  IMAD.X R18, R29, 0x1, R5, P2 ;  /* 0x000000011d127824 */ /* 0x001fe400010e0605 */
[----:B------:R-:W5:Y:S04]  /*41a30*/  LDL.LU R29, [R1+0x38] ;  /* 0x00003800011d7983 */ /* 0x000f680000300800 */
[----:B------:R0:W-:Y:S04]  /*41a40*/  STL [R1+0x6074], R15 ;  /* 0x0060740f01007387 */ /* 0x0001e80000100800 */
[----:B0-----:R-:W5:Y:S04]  /*41a50*/  LDL.LU R15, [R1+0x774] ;  /* 0x00077400010f7983 */ /* 0x001f680000300800 */
[----:B------:R0:W-:Y:S02]  /*41a60*/  STL [R1+0x6058], R18 ;  /* 0x0060581201007387 */ /* 0x0001e40000100800 */
[----:B0-----:R-:W-:Y:S01]  /*41a70*/  IADD3 R18, P2, R13, R3, RZ ;  /* 0x000000030d127210 */ /* 0x001fe20007f5e0ff */
[----:B------:R-:W-:Y:S01]  /*41a80*/  IMAD.X R13, R14, 0x1, R4, P1 ;  /* 0x000000010e0d7824 */ /* 0x000fe200008e0604 */
[----:B------:R-:W-:-:S03]  /*41a90*/  IADD3 R19, P1, R11, R2, RZ ;  /* 0x000000020b137210 */ /* 0x000fc60007f3e0ff */
[----:B------:R0:W-:Y:S04]  /*41aa0*/  STL [R1+0x6060], R18 ;  /* 0x0060601201007387 */ /* 0x0001e80000100800 */
[----:B------:R1:W-:Y:S01]  /*41ab0*/  STL [R1+0x605c], R13 ;  /* 0x00605c0d01007387 */ /* 0x0003e20000100800 */
[----:B0-----:R-:W-:-:S03]  /*41ac0*/  IMAD.X R18, R14, 0x1, R5, P0 ;  /* 0x000000010e127824 */ /* 0x001fc600000e0605 */
[----:B-1----:R-:W5:Y:S04]  /*41ad0*/  LDL.LU R13, [R1+0x34] ;  /* 0x00003400010d7983 */ /* 0x002f680000300800 */
[----:B------:R-:W-:Y:S04]  /*41ae0*/  STL [R1+0x6064], R19 ;  /* 0x0060641301007387 */ /* 0x000fe80000100800 */
[----:B------:R-:W5:Y:S04]  /*41af0*/  LDL.LU R14, [R1+0x770] ;  /* 0x00077000010e7983 */ /* 0x000f680000300800 */
[----:B------:R0:W-:Y:S02]  /*41b00*/  STL [R1+0x6048], R18 ;  /* 0x0060481201007387 */ /* 0x0001e40000100800 */
[----:B0-----:R-:W-:-:S02]  /*41b10*/  IADD3 R18, P0, R11, R3, RZ ;  /* 0x000000030b127210 */ /* 0x001fc40007f1e0ff */
[----:B------:R-:W5:Y:S04]  /*41b20*/  LDL.LU R11, [R1+0x30] ;  /* 0x00003000010b7983 */ /* 0x000f680000300800 */
[----:B------:R-:W-:Y:S01]  /*41b30*/  STL [R1+0x6050], R18 ;  /* 0x0060501201007387 */ /* 0x000fe20000100800 */
[----:B--2---:R-:W-:-:S05]  /*41b40*/  IMAD.X R19, R12, 0x1, R4, P5 ;  /* 0x000000010c137824 */ /* 0x004fca00028e0604 */
[----:B------:R0:W-:Y:S02]  /*41b50*/  STL [R1+0x604c], R19 ;  /* 0x00604c1301007387 */ /* 0x0001e40000100800 */
[----:B0-----:R-:W-:Y:S02]  /*41b60*/  IMAD.X R19, R12, 0x1, R5, P4 ;  /* 0x000000010c137824 */ /* 0x001fe400020e0605 */
[----:B------:R-:W2:Y:S01]  /*41b70*/  LDL.LU R12, [R1+0x76c] ;  /* 0x00076c00010c7983 */ /* 0x000ea20000300800 */
[----:B---3--:R-:W-:-:S05]  /*41b80*/  IADD3 R18, P5, R10, R2, RZ ;  /* 0x000000020a127210 */ /* 0x008fca0007fbe0ff */
[----:B------:R0:W-:Y:S04]  /*41b90*/  STL [R1+0x6054], R18 ;  /* 0x0060541201007387 */ /* 0x0001e80000100800 */
[----:B------:R1:W-:Y:S01]  /*41ba0*/  STL [R1+0x6038], R19 ;  /* 0x0060381301007387 */ /* 0x0003e20000100800 */
[----:B0-----:R-:W-:Y:S01]  /*41bb0*/  IADD3 R18, P4, R10, R3, RZ ;  /* 0x000000030a127210 */ /* 0x001fe20007f9e0ff */
[----:B------:R-:W-:-:S04]  /*41bc0*/  IMAD.X R10, R8, 0x1, R4, P3 ;  /* 0x00000001080a7824 */ /* 0x000fc800018e0604 */
[----:B------:R-:W-:Y:S04]  /*41bd0*/  STL [R1+0x6040], R18 ;  /* 0x0060401201007387 */ /* 0x000fe80000100800 */
[----:B------:R0:W-:Y:S01]  /*41be0*/  STL [R1+0x603c], R10 ;  /* 0x00603c0a01007387 */ /* 0x0001e20000100800 */
[----:B-1----:R-:W-:-:S03]  /*41bf0*/  IADD3 R19, P3, R17, R2, RZ ;  /* 0x0000000211137210 */ /* 0x002fc60007f7e0ff */
[----:B0-----:R-:W3:Y:S01]  /*41c00*/  LDL.LU R10, [R1+0x2c] ;  /* 0x00002c00010a7983 */ /* 0x001ee20000300800 */
[----:B------:R-:W-:-:S03]  /*41c10*/  IMAD.X R18, R8, 0x1, R5, P2 ;  /* 0x0000000108127824 */ /* 0x000fc600010e0605 */
[----:B------:R0:W-:Y:S04]  /*41c20*/  STL [R1+0x6044], R19 ;  /* 0x0060441301007387 */ /* 0x0001e80000100800 */
[----:B------:R-:W3:Y:S04]  /*41c30*/  LDL.LU R8, [R1+0x768] ;  /* 0x0007680001087983 */ /* 0x000ee80000300800 */
[----:B------:R1:W-:Y:S01]  /*41c40*/  STL [R1+0x6028], R18 ;  /* 0x0060281201007387 */ /* 0x0003e20000100800 */
[----:B0-----:R-:W-:-:S05]  /*41c50*/  IADD3 R19, P2, R17, R3, RZ ;  /* 0x0000000311137210 */ /* 0x001fca0007f5e0ff */
[----:B------:R-:W-:Y:S01]  /*41c60*/  STL [R1+0x6030], R19 ;  /* 0x0060301301007387 */ /* 0x000fe20000100800 */
[C---:B-1----:R-:W-:Y:S02]  /*41c70*/  IMAD.X R18, R9.reuse, 0x1, R4, P1 ;  /* 0x0000000109127824 */ /* 0x042fe400008e0604 */
[----:B------:R-:W-:-:S03]  /*41c80*/  IMAD.X R9, R9, 0x1, R5, P0 ;  /* 0x0000000109097824 */ /* 0x000fc600000e0605 */
[----:B------:R-:W-:Y:S01]  /*41c90*/  STL [R1+0x602c], R18 ;  /* 0x00602c1201007387 */ /* 0x000fe20000100800 */
[----:B------:R-:W-:-:S05]  /*41ca0*/  IADD3 R17, P1, R7, R2, RZ ;  /* 0x0000000207117210 */ /* 0x000fca0007f3e0ff */
[----:B------:R-:W-:Y:S04]  /*41cb0*/  STL [R1+0x6034], R17 ;  /* 0x0060341101007387 */ /* 0x000fe80000100800 */
[----:B------:R0:W-:Y:S01]  /*41cc0*/  STL [R1+0x6018], R9 ;  /* 0x0060180901007387 */ /* 0x0001e20000100800 */
[----:B------:R-:W-:-:S03]  /*41cd0*/  IADD3 R7, P0, R7, R3, RZ ;  /* 0x0000000307077210 */ /* 0x000fc60007f1e0ff */
[----:B0-----:R-:W3:Y:S04]  /*41ce0*/  LDL.LU R9, [R1+0x28] ;  /* 0x0000280001097983 */ /* 0x001ee80000300800 */
[----:B------:R0:W-:Y:S01]  /*41cf0*/  STL [R1+0x6020], R7 ;  /* 0x0060200701007387 */ /* 0x0001e20000100800 */
[----:B----4-:R-:W-:-:S03]  /*41d00*/  IMAD.X R17, R16, 0x1, R4, P5 ;  /* 0x0000000110117824 */ /* 0x010fc600028e0604 */
[----:B0-----:R-:W4:Y:S04]  /*41d10*/  LDL.LU R7, [R1+0x764] ;  /* 0x0007640001077983 */ /* 0x001f280000300800 */
[----:B------:R0:W-:Y:S01]  /*41d20*/  STL [R1+0x601c], R17 ;  /* 0x00601c1101007387 */ /* 0x0001e20000100800 */
[----:B-----5:R-:W-:-:S05]  /*41d30*/  IADD3 R18, P5, R6, R2, RZ ;  /* 0x0000000206127210 */ /* 0x020fca0007fbe0ff */
[----:B------:R-:W-:Y:S01]  /*41d40*/  STL [R1+0x6024], R18 ;  /* 0x0060241201007387 */ /* 0x000fe20000100800 */
[----:B0-----:R-:W-:Y:S01]  /*41d50*/  IMAD.X R17, R16, 0x1, R5, P4 ;  /* 0x0000000110117824 */ /* 0x001fe200020e0605 */
[----:B------:R-:W-:Y:S01]  /*41d60*/  IADD3 R16, P4, R6, R3, RZ ;  /* 0x0000000306107210 */ /* 0x000fe20007f9e0ff */
[----:B------:R-:W-:-:S03]  /*41d70*/  IMAD.X R6, R29, 0x1, R4, P3 ;  /* 0x000000011d067824 */ /* 0x000fc600018e0604 */
[----:B------:R0:W-:Y:S04]  /*41d80*/  STL [R1+0x6008], R17 ;  /* 0x0060081101007387 */ /* 0x0001e80000100800 */
[----:B------:R-:W-:Y:S04]  /*41d90*/  STL [R1+0x6010], R16 ;  /* 0x0060101001007387 */ /* 0x000fe80000100800 */
[----:B------:R1:W-:Y:S01]  /*41da0*/  STL [R1+0x600c], R6 ;  /* 0x00600c0601007387 */ /* 0x0003e20000100800 */
[----:B0-----:R-:W-:-:S03]  /*41db0*/  IADD3 R17, P3, R15, R2, RZ ;  /* 0x000000020f117210 */ /* 0x001fc60007f7e0ff */
[----:B-1----:R-:W5:Y:S01]  /*41dc0*/  LDL.LU R6, [R1+0x24] ;  /* 0x0000240001067983 */ /* 0x002f620000300800 */
[----:B------:R-:W-:-:S03]  /*41dd0*/  IMAD.X R16, R29, 0x1, R5, P2 ;  /* 0x000000011d107824 */ /* 0x000fc600010e0605 */
[----:B------:R0:W-:Y:S04]  /*41de0*/  STL [R1+0x6014], R17 ;  /* 0x0060141101007387 */ /* 0x0001e80000100800 */
[----:B------:R-:W5:Y:S01]  /*41df0*/  LDL.LU R29, [R1+0x760] ;  /* 0x00076000011d7983 */ /* 0x000f620000300800 */
[----:B------:R-:W-:-:S03]  /*41e00*/  IADD3 R15, P2, R15, R3, RZ ;  /* 0x000000030f0f7210 */ /* 0x000fc60007f5e0ff */
[----:B------:R-:W-:Y:S04]  /*41e10*/  STL [R1+0x5ff8], R16 ;  /* 0x005ff81001007387 */ /* 0x000fe80000100800 */
[----:B------:R1:W-:Y:S01]  /*41e20*/  STL [R1+0x6000], R15 ;  /* 0x0060000f01007387 */ /* 0x0003e20000100800 */
[C---:B0-----:R-:W-:Y:S02]  /*41e30*/  IMAD.X R17, R13.reuse, 0x1, R4, P1 ;  /* 0x000000010d117824 */ /* 0x041fe400008e0604 */
[----:B-1----:R-:W-:Y:S01]  /*41e40*/  IMAD.X R15, R13, 0x1, R5, P0 ;  /* 0x000000010d0f7824 */ /* 0x002fe200000e0605 */
[C---:B------:R-:W-:Y:S02]  /*41e50*/  IADD3 R16, P1, R14.reuse, R2, RZ ;  /* 0x000000020e107210 */ /* 0x040fe40007f3e0ff */
[----:B------:R-:W-:Y:S04]  /*41e60*/  STL [R1+0x5ffc], R17 ;  /* 0x005ffc1101007387 */ /* 0x000fe80000100800 */
[----:B------:R-:W-:Y:S04]  /*41e70*/  STL [R1+0x6004], R16 ;  /* 0x0060041001007387 */ /* 0x000fe80000100800 */
[----:B------:R-:W-:Y:S01]  /*41e80*/  STL [R1+0x5fe8], R15 ;  /* 0x005fe80f01007387 */ /* 0x000fe20000100800 */
[----:B------:R-:W-:-:S03]  /*41e90*/  IADD3 R14, P0, R14, R3, RZ ;  /* 0x000000030e0e7210 */ /* 0x000fc60007f1e0ff */
[----:B------:R-:W5:Y:S04]  /*41ea0*/  LDL.LU R21, [R1+0x20] ;  /* 0x0000200001157983 */ /* 0x000f680000300800 */
[----:B------:R-:W-:Y:S04]  /*41eb0*/  STL [R1+0x5ff0], R14 ;  /* 0x005ff00e01007387 */ /* 0x000fe80000100800 */
[----:B------:R-:W5:Y:S01]  /*41ec0*/  LDL.LU R20, [R1+0x75c] ;  /* 0x00075c0001147983 */ /* 0x000f620000300800 */
[----:B------:R-:W-:-:S05]  /*41ed0*/  IMAD.X R13, R11, 0x1, R4, P5 ;  /* 0x000000010b0d7824 */ /* 0x000fca00028e0604 */
[----:B------:R0:W-:Y:S02]  /*41ee0*/  STL [R1+0x5fec], R13 ;  /* 0x005fec0d01007387 */ /* 0x0001e40000100800 */
[----:B0-----:R-:W-:Y:S01]  /*41ef0*/  IMAD.X R13, R11, 0x1, R5, P4 ;  /* 0x000000010b0d7824 */ /* 0x001fe200020e0605 */
[----:B--2---:R-:W-:-:S05]  /*41f00*/  IADD3 R14, P5, R12, R2, RZ ;  /* 0x000000020c0e7210 */ /* 0x004fca0007fbe0ff */
[----:B------:R-:W-:Y:S04]  /*41f10*/  STL [R1+0x5ff4], R14 ;  /* 0x005ff40e01007387 */ /* 0x000fe80000100800 */
[----:B------:R-:W2:Y:S04]  /*41f20*/  LDL.LU R19, [R1+0x1c] ;  /* 0x00001c0001137983 */ /* 0x000ea80000300800 */
[----:B------:R-:W-:Y:S04]  /*41f30*/  STL [R1+0x5fd8], R13 ;  /* 0x005fd80d01007387 */ /* 0x000fe80000100800 */
[----:B------:R-:W2:Y:S01]  /*41f40*/  LDL.LU R18, [R1+0x758] ;  /* 0x0007580001127983 */ /* 0x000ea20000300800 */
[----:B------:R-:W-:-:S05]  /*41f50*/  IADD3 R11, P4, R12, R3, RZ ;  /* 0x000000030c0b7210 */ /* 0x000fca0007f9e0ff */
[----:B------:R0:W-:Y:S04]  /*41f60*/  STL [R1+0x5fe0], R11 ;  /* 0x005fe00b01007387 */ /* 0x0001e80000100800 */
[----:B------:R-:W2:Y:S01]  /*41f70*/  LDL.LU R17, [R1+0x18] ;  /* 0x0000180001117983 */ /* 0x000ea20000300800 */
[----:B---3--:R-:W-:-:S05]  /*41f80*/  IMAD.X R12, R10, 0x1, R4, P3 ;  /* 0x000000010a0c7824 */ /* 0x008fca00018e0604 */
[----:B------:R-:W-:Y:S04]  /*41f90*/  STL [R1+0x5fdc], R12 ;  /* 0x005fdc0c01007387 */ /* 0x000fe80000100800 */
[----:B------:R-:W3:Y:S01]  /*41fa0*/  LDL.LU R16, [R1+0x754] ;  /* 0x0007540001107983 */ /* 0x000ee20000300800 */
[----:B0-----:R-:W-:Y:S01]  /*41fb0*/  IADD3 R11, P3, R8, R2, RZ ;  /* 0x00000002080b7210 */ /* 0x001fe20007f7e0ff */
[----:B------:R-:W-:-:S04]  /*41fc0*/  IMAD.X R10, R10, 0x1, R5, P2 ;  /* 0x000000010a0a7824 */ /* 0x000fc800010e0605 */
[----:B------:R-:W-:Y:S04]  /*41fd0*/  STL [R1+0x5fe4], R11 ;  /* 0x005fe40b01007387 */ /* 0x000fe80000100800 */
[----:B------:R-:W3:Y:S04]  /*41fe0*/  LDL.LU R15, [R1+0x14] ;  /* 0x00001400010f7983 */ /* 0x000ee80000300800 */
[----:B------:R0:W-:Y:S04]  /*41ff0*/  STL [R1+0x5fc8], R10 ;  /* 0x005fc80a01007387 */ /* 0x0001e80000100800 */
[----:B------:R-:W3:Y:S01]  /*42000*/  LDL.LU R14, [R1+0x750] ;  /* 0x00075000010e7983 */ /* 0x000ee20000300800 */
[----:B------:R-:W-:-:S05]  /*42010*/  IADD3 R8, P2, R8, R3, RZ ;  /* 0x0000000308087210 */ /* 0x000fca0007f5e0ff */
[----:B------:R4:W-:Y:S04]  /*42020*/  STL [R1+0x5fd0], R8 ;  /* 0x005fd00801007387 */ /* 0x0009e80000100800 */
[----:B------:R-:W3:Y:S01]  /*42030*/  LDL.LU R13, [R1+0x10] ;  /* 0x00001000010d7983 */ /* 0x000ee20000300800 */
[----:B0-----:R-:W-:-:S05]  /*42040*/  IMAD.X R10, R9, 0x1, R4, P1 ;  /* 0x00000001090a7824 */ /* 0x001fca00008e0604 */
[----:B------:R-:W-:Y:S04]  /*42050*/  STL [R1+0x5fcc], R10 ;  /* 0x005fcc0a01007387 */ /* 0x000fe80000100800 */
[----:B------:R-:W3:Y:S01]  /*42060*/  LDL.LU R12, [R1+0x74c] ;  /* 0x00074c00010c7983 */ /* 0x000ee20000300800 */
[----:B----4-:R-:W-:-:S05]  /*42070*/  IADD3 R8, P1, R7, R2, RZ ;  /* 0x0000000207087210 */ /* 0x010fca0007f3e0ff */
[----:B------:R0:W-:Y:S04]  /*42080*/  STL [R1+0x5fd4], R8 ;  /* 0x005fd40801007387 */ /* 0x0001e80000100800 */
[----:B------:R-:W4:Y:S01]  /*42090*/  LDL.LU R11, [R1+0xc] ;  /* 0x00000c00010b7983 */ /* 0x000f220000300800 */
[----:B0-----:R-:W-:-:S05]  /*420a0*/  IMAD.X R8, R9, 0x1, R5, P0 ;  /* 0x0000000109087824 */ /* 0x001fca00000e0605 */
[----:B------:R5:W-:Y:S04]  /*420b0*/  STL [R1+0x5fb8], R8 ;  /* 0x005fb80801007387 */ /* 0x000be80000100800 */
[----:B------:R-:W4:Y:S01]  /*420c0*/  LDL.LU R10, [R1+0x748] ;  /* 0x00074800010a7983 */ /* 0x000f220000300800 */
[----:B------:R-:W-:-:S05]  /*420d0*/  IADD3 R7, P0, R7, R3, RZ ;  /* 0x0000000307077210 */ /* 0x000fca0007f1e0ff */
[----:B------:R0:W-:Y:S04]  /*420e0*/  STL [R1+0x5fc0], R7 ;  /* 0x005fc00701007387 */ /* 0x0001e80000100800 */
[----:B------:R-:W4:Y:S01]  /*420f0*/  LDL.LU R9, [R1+0x8] ;  /* 0x0000080001097983 */ /* 0x000f220000300800 */
[----:B-----5:R-:W-:-:S05]  /*42100*/  IMAD.X R8, R6, 0x1, R4, P5 ;  /* 0x0000000106087824 */ /* 0x020fca00028e0604 */
[----:B------:R1:W-:Y:S01]  /*42110*/  STL [R1+0x5fbc], R8 ;  /* 0x005fbc0801007387 */ /* 0x0003e20000100800 */
[----:B0-----:R-:W-:-:S03]  /*42120*/  IADD3 R7, P5, R29, R2, RZ ;  /* 0x000000021d077210 */ /* 0x001fc60007fbe0ff */
[----:B-1----:R-:W5:Y:S04]  /*42130*/  LDL.LU R8, [R1+0x744] ;  /* 0x0007440001087983 */ /* 0x002f680000300800 */
[----:B------:R0:W-:Y:S02]  /*42140*/  STL [R1+0x5fc4], R7 ;  /* 0x005fc40701007387 */ /* 0x0001e40000100800 */
[----:B0-----:R-:W-:Y:S02]  /*42150*/  IMAD.X R7, R6, 0x1, R5, P4 ;  /* 0x0000000106077824 */ /* 0x001fe400020e0605 */
[----:B------:R-:W5:Y:S04]  /*42160*/  LDL.LU R6, [R1+0x4] ;  /* 0x0000040001067983 */ /* 0x000f680000300800 */
[----:B------:R0:W-:Y:S04]  /*42170*/  STL [R1+0x5fa8], R7 ;  /* 0x005fa80701007387 */ /* 0x0001e80000100800 */
[----:B0-----:R-:W5:Y:S01]  /*42180*/  LDL.LU R7, [R1+0x740] ;  /* 0x0007400001077983 */ /* 0x001f620000300800 */
[----:B------:R-:W-:-:S05]  /*42190*/  IADD3 R29, P4, R29, R3, RZ ;  /* 0x000000031d1d7210 */ /* 0x000fca0007f9e0ff */
[----:B------:R0:W-:Y:S02]  /*421a0*/  STL [R1+0x5fb0], R29 ;  /* 0x005fb01d01007387 */ /* 0x0001e40000100800 */
[C---:B0-----:R-:W-:Y:S02]  /*421b0*/  IMAD.X R29, R21.reuse, 0x1, R4, P3 ;  /* 0x00000001151d7824 */ /* 0x041fe400018e0604 */
[----:B------:R-:W-:-:S03]  /*421c0*/  IMAD.X R21, R21, 0x1, R5, P2 ;  /* 0x0000000115157824 */ /* 0x000fc600010e0605 */
[----:B------:R0:W-:Y:S02]  /*421d0*/  STL [R1+0x5fac], R29 ;  /* 0x005fac1d01007387 */ /* 0x0001e40000100800 */
[C---:B0-----:R-:W-:Y:S02]  /*421e0*/  IADD3 R29, P3, R20.reuse, R2, RZ ;  /* 0x00000002141d7210 */ /* 0x041fe40007f7e0ff */
[----:B------:R-:W-:-:S03]  /*421f0*/  IADD3 R20, P2, R20, R3, RZ ;  /* 0x0000000314147210 */ /* 0x000fc60007f5e0ff */
[----:B------:R0:W-:Y:S04]  /*42200*/  STL [R1+0x5fb4], R29 ;  /* 0x005fb41d01007387 */ /* 0x0001e80000100800 */
[----:B0-----:R-:W5:Y:S04]  /*42210*/  LDL.LU R29, [R1] ;  /* 0x00000000011d7983 */ /* 0x001f680000300800 */
[----:B------:R0:W-:Y:S04]  /*42220*/  STL [R1+0x5f98], R21 ;  /* 0x005f981501007387 */ /* 0x0001e80000100800 */
[----:B0-----:R-:W5:Y:S04]  /*42230*/  LDL.LU R21, [R1+0x7428] ;  /* 0x0074280001157983 */ /* 0x001f680000300800 */
[----:B------:R2:W-:Y:S02]  /*42240*/  STL [R1+0x5fa0], R20 ;  /* 0x005fa01401007387 */ /* 0x0005e40000100800 */
[----:B--2---:R-:W-:-:S02]  /*42250*/  IMAD.X R20, R19, 0x1, R4, P1 ;  /* 0x0000000113147824 */ /* 0x004fc400008e0604 */
[----:B------:R-:W-:-:S03]  /*42260*/  IMAD.X R19, R19, 0x1, R5, P0 ;  /* 0x0000000113137824 */ /* 0x000fc600000e0605 */
[----:B------:R0:W-:Y:S02]  /*42270*/  STL [R1+0x5f9c], R20 ;  /* 0x005f9c1401007387 */ /* 0x0001e40000100800 */
[C---:B0-----:R-:W-:Y:S02]  /*42280*/  IADD3 R20, P1, R18.reuse, R2, RZ ;  /* 0x0000000212147210 */ /* 0x041fe40007f3e0ff */
[----:B------:R-:W-:-:S03]  /*42290*/  IADD3 R18, P0, R18, R3, RZ ;  /* 0x0000000312127210 */ /* 0x000fc60007f1e0ff */
[----:B------:R0:W-:Y:S04]  /*422a0*/  STL [R1+0x5fa4], R20 ;  /* 0x005fa41401007387 */ /* 0x0001e80000100800 */
[----:B0-----:R-:W2:Y:S04]  /*422b0*/  LDL.LU R20, [R1+0x7424] ;  /* 0x0074240001147983 */ /* 0x001ea80000300800 */
[----:B------:R0:W-:Y:S04]  /*422c0*/  STL [R1+0x5f88], R19 ;  /* 0x005f881301007387 */ /* 0x0001e80000100800 */
[----:B0-----:R-:W2:Y:S04]  /*422d0*/  LDL.LU R19, [R1+0x7420] ;  /* 0x0074200001137983 */ /* 0x001ea80000300800 */
[----:B------:R0:W-:Y:S02]  /*422e0*/  STL [R1+0x5f90], R18 ;  /* 0x005f901201007387 */ /* 0x0001e40000100800 */
[----:B0-----:R-:W-:-:S02]  /*422f0*/  IMAD.X R18, R17, 0x1, R4, P5 ;  /* 0x0000000111127824 */ /* 0x001fc400028e0604 */
[----:B------:R-:W-:-:S03]  /*42300*/  IMAD.X R17, R17, 0x1, R5, P4 ;  /* 0x0000000111117824 */ /* 0x000fc600020e0605 */
[----:B------:R3:W-:Y:S02]  /*42310*/  STL [R1+0x5f8c], R18 ;  /* 0x005f8c1201007387 */ /* 0x0007e40000100800 */
[C---:B---3--:R-:W-:Y:S02]  /*42320*/  IADD3 R18, P5, R16.reuse, R2, RZ ;  /* 0x0000000210127210 */ /* 0x048fe40007fbe0ff */
[----:B------:R-:W-:-:S03]  /*42330*/  IADD3 R16, P4, R16, R3, RZ ;  /* 0x0000000310107210 */ /* 0x000fc60007f9e0ff */
[----:B------:R0:W-:Y:S04]  /*42340*/  STL [R1+0x5f94], R18 ;  /* 0x005f941201007387 */ /* 0x0001e80000100800 */
[----:B0-----:R-:W3:Y:S04]  /*42350*/  LDL.LU R18, [R1+0x741c] ;  /* 0x00741c0001127983 */ /* 0x001ee80000300800 */
[----:B------:R0:W-:Y:S04]  /*42360*/  STL [R1+0x5f78], R17 ;  /* 0x005f781101007387 */ /* 0x0001e80000100800 */
[----:B0-----:R-:W2:Y:S04]  /*42370*/  LDL.LU R17, [R1+0x7418] ;  /* 0x0074180001117983 */ /* 0x001ea80000300800 */
[----:B------:R0:W-:Y:S02]  /*42380*/  STL [R1+0x5f80], R16 ;  /* 0x005f801001007387 */ /* 0x0001e40000100800 */
[----:B0-----:R-:W-:-:S02]  /*42390*/  IMAD.X R16, R15, 0x1, R4, P3 ;  /* 0x000000010f107824 */ /* 0x001fc400018e0604 */
[----:B------:R-:W-:-:S03]  /*423a0*/  IMAD.X R15, R15, 0x1, R5, P2 ;  /* 0x000000010f0f7824 */ /* 0x000fc600010e0605 */
[----:B------:R0:W-:Y:S02]  /*423b0*/  STL [R1+0x5f7c], R16 ;  /* 0x005f7c1001007387 */ /* 0x0001e40000100800 */
[C---:B0-----:R-:W-:Y:S02]  /*423c0*/  IADD3 R16, P3, R14.reuse, R2, RZ ;  /* 0x000000020e107210 */ /* 0x041fe40007f7e0ff */
        /* <DEDUP_REMOVED lines=16> */
[----:B----4-:R-:W-:-:S02]  /*424d0*/  IMAD.X R12, R11, 0x1, R4, P5 ;  /* 0x000000010b0c7824 */ /* 0x010fc400028e0604 */
[----:B------:R-:W-:-:S03]  /*424e0*/  IMAD.X R11, R11, 0x1, R5, P4 ;  /* 0x000000010b0b7824 */ /* 0x000fc600020e0605 */
[----:B------:R0:W-:Y:S02]  /*424f0*/  STL [R1+0x5f5c], R12 ;  /* 0x005f5c0c01007387 */ /* 0x0001e40000100800 */
[C---:B0-----:R-:W-:Y:S02]  /*42500*/  IADD3 R12, P5, R10.reuse, R2, RZ ;  /* 0x000000020a0c7210 */ /* 0x041fe40007fbe0ff */
[----:B------:R-:W-:-:S03]  /*42510*/  IADD3 R10, P4, R10, R3, RZ ;  /* 0x000000030a0a7210 */ /* 0x000fc60007f9e0ff */
[----:B------:R0:W-:Y:S04]  /*42520*/  STL [R1+0x5f64], R12 ;  /* 0x005f640c01007387 */ /* 0x0001e80000100800 */
[----:B0-----:R-:W4:Y:S04]  /*42530*/  LDL.LU R12, [R1+0x7404] ;  /* 0x00740400010c7983 */ /* 0x001f280000300800 */
[----:B------:R0:W-:Y:S04]  /*42540*/  STL [R1+0x5f48], R11 ;  /* 0x005f480b01007387 */ /* 0x0001e80000100800 */
[----:B0-----:R-:W3:Y:S04]  /*42550*/  LDL.LU R11, [R1+0x7400] ;  /* 0x00740000010b7983 */ /* 0x001ee80000300800 */
[----:B------:R0:W-:Y:S02]  /*42560*/  STL [R1+0x5f50], R10 ;  /* 0x005f500a01007387 */ /* 0x0001e40000100800 */
[----:B0-----:R-:W-:-:S02]  /*42570*/  IMAD.X R10, R9, 0x1, R4, P3 ;  /* 0x00000001090a7824 */ /* 0x001fc400018e0604 */
[----:B------:R-:W-:-:S03]  /*42580*/  IMAD.X R9, R9, 0x1, R5, P2 ;  /* 0x0000000109097824 */ /* 0x000fc600010e0605 */
[----:B------:R5:W-:Y:S02]  /*42590*/  STL [R1+0x5f4c], R10 ;  /* 0x005f4c0a01007387 */ /* 0x000be40000100800 */
[C---:B-----5:R-:W-:Y:S02]  /*425a0*/  IADD3 R10, P3, R8.reuse, R2, RZ ;  /* 0x00000002080a7210 */ /* 0x060fe40007f7e0ff */
[----:B------:R-:W-:-:S03]  /*425b0*/  IADD3 R8, P2, R8, R3, RZ ;  /* 0x0000000308087210 */ /* 0x000fc60007f5e0ff */
[----:B------:R0:W-:Y:S04]  /*425c0*/  STL [R1+0x5f54], R10 ;  /* 0x005f540a01007387 */ /* 0x0001e80000100800 */
[----:B0-----:R-:W5:Y:S04]  /*425d0*/  LDL.LU R10, [R1+0x73fc] ;  /* 0x0073fc00010a7983 */ /* 0x001f680000300800 */
[----:B------:R0:W-:Y:S04]  /*425e0*/  STL [R1+0x5f38], R9 ;  /* 0x005f380901007387 */ /* 0x0001e80000100800 */
[----:B0-----:R-:W2:Y:S04]  /*425f0*/  LDL.LU R9, [R1+0x73f8] ;  /* 0x0073f80001097983 */ /* 0x001ea80000300800 */
[----:B------:R0:W-:Y:S02]  /*42600*/  STL [R1+0x5f40], R8 ;  /* 0x005f400801007387 */ /* 0x0001e40000100800 */
[----:B0-----:R-:W-:-:S02]  /*42610*/  IMAD.X R8, R6, 0x1, R4, P1 ;  /* 0x0000000106087824 */ /* 0x001fc400008e0604 */
[----:B------:R-:W-:-:S03]  /*42620*/  IMAD.X R6, R6, 0x1, R5, P0 ;  /* 0x0000000106067824 */ /* 0x000fc600000e0605 */
[----:B------:R0:W-:Y:S02]  /*42630*/  STL [R1+0x5f3c], R8 ;  /* 0x005f3c0801007387 */ /* 0x0001e40000100800 */
[----:B0-----:R-:W-:-:S05]  /*42640*/  IADD3 R8, P1, R7, R2, RZ ;  /* 0x0000000207087210 */ /* 0x001fca0007f3e0ff */
[----:B------:R0:W-:Y:S04]  /*42650*/  STL [R1+0x5f44], R8 ;  /* 0x005f440801007387 */ /* 0x0001e80000100800 */
[----:B0-----:R-:W4:Y:S04]  /*42660*/  LDL.LU R8, [R1+0x73f4] ;  /* 0x0073f40001087983 */ /* 0x001f280000300800 */
[----:B------:R0:W-:Y:S04]  /*42670*/  STL [R1+0x5f28], R6 ;  /* 0x005f280601007387 */ /* 0x0001e80000100800 */
[----:B0-----:R-:W3:Y:S01]  /*42680*/  LDL.LU R6, [R1+0x73f0] ;  /* 0x0073f00001067983 */ /* 0x001ee20000300800 */
[----:B------:R-:W-:-:S05]  /*42690*/  IADD3 R7, P0, R7, R3, RZ ;  /* 0x0000000307077210 */ /* 0x000fca0007f1e0ff */
[----:B------:R0:W-:Y:S02]  /*426a0*/  STL [R1+0x5f30], R7 ;  /* 0x005f300701007387 */ /* 0x0001e40000100800 */
[C---:B0-----:R-:W-:Y:S02]  /*426b0*/  IMAD.X R7, R29.reuse, 0x1, R4, P5 ;  /* 0x000000011d077824 */ /* 0x041fe400028e0604 */
[----:B------:R-:W-:-:S03]  /*426c0*/  IMAD.X R29, R29, 0x1, R5, P4 ;  /* 0x000000011d1d7824 */ /* 0x000fc600020e0605 */
[----:B------:R3:W-:Y:S02]  /*426d0*/  STL [R1+0x5f2c], R7 ;  /* 0x005f2c0701007387 */ /* 0x0007e40000100800 */
[----:B---3--:R-:W-:-:S05]  /*426e0*/  IADD3 R7, P5, R6, R2, RZ ;  /* 0x0000000206077210 */ /* 0x008fca0007fbe0ff */
[----:B------:R0:W-:Y:S04]  /*426f0*/  STL [R1+0x5f34], R7 ;  /* 0x005f340701007387 */ /* 0x0001e80000100800 */
[----:B0-----:R-:W3:Y:S04]  /*42700*/  LDL.LU R7, [R1+0x73ec] ;  /* 0x0073ec0001077983 */ /* 0x001ee80000300800 */
[----:B------:R0:W-:Y:S04]  /*42710*/  STL [R1+0x5f18], R29 ;  /* 0x005f181d01007387 */ /* 0x0001e80000100800 */
[----:B0-----:R-:W5:Y:S01]  /*42720*/  LDL.LU R29, [R1+0x73e8] ;  /* 0x0073e800011d7983 */ /* 0x001f620000300800 */
[----:B------:R-:W-:-:S05]  /*42730*/  IADD3 R6, P4, R6, R3, RZ ;  /* 0x0000000306067210 */ /* 0x000fca0007f9e0ff */
[----:B------:R5:W-:Y:S02]  /*42740*/  STL [R1+0x5f20], R6 ;  /* 0x005f200601007387 */ /* 0x000be40000100800 */
[----:B-----5:R-:W-:-:S05]  /*42750*/  IMAD.X R6, R29, 0x1, R4, P3 ;  /* 0x000000011d067824 */ /* 0x020fca00018e0604 */
[----:B------:R3:W-:Y:S02]  /*42760*/  STL [R1+0x5f1c], R6 ;  /* 0x005f1c0601007387 */ /* 0x0007e40000100800 */
[----:B---3--:R-:W-:-:S05]  /*42770*/  IADD3 R6, P3, R7, R2, RZ ;  /* 0x0000000207067210 */ /* 0x008fca0007f7e0ff */
[----:B------:R0:W-:Y:S04]  /*42780*/  STL [R1+0x5f24], R6 ;  /* 0x005f240601007387 */ /* 0x0001e80000100800 */
[----:B0-----:R-:W3:Y:S01]  /*42790*/  LDL.LU R6, [R1+0x73e4] ;  /* 0x0073e40001067983 */ /* 0x001ee20000300800 */
[----:B------:R-:W-:Y:S01]  /*427a0*/  IMAD.X R29, R29, 0x1, R5, P2 ;  /* 0x000000011d1d7824 */ /* 0x000fe200010e0605 */
[----:B------:R-:W-:-:S04]  /*427b0*/  IADD3 R7, P2, R7, R3, RZ ;  /* 0x0000000307077210 */ /* 0x000fc80007f5e0ff */
[----:B------:R0:W-:Y:S04]  /*427c0*/  STL [R1+0x5f08], R29 ;  /* 0x005f081d01007387 */ /* 0x0001e80000100800 */
[----:B0-----:R-:W5:Y:S04]  /*427d0*/  LDL.LU R29, [R1+0x72c] ;  /* 0x00072c00011d7983 */ /* 0x001f680000300800 */
[----:B------:R3:W-:Y:S02]  /*427e0*/  STL [R1+0x5f10], R7 ;  /* 0x005f100701007387 */ /* 0x0007e40000100800 */
[----:B---3--:R-:W-:-:S05]  /*427f0*/  IMAD.X R7, R6, 0x1, R4, P1 ;  /* 0x0000000106077824 */ /* 0x008fca00008e0604 */
[----:B------:R4:W-:Y:S01]  /*42800*/  STL [R1+0x5f0c], R7 ;  /* 0x005f0c0701007387 */ /* 0x0009e20000100800 */
[----:B------:R-:W-:Y:S01]  /*42810*/  IMAD.X R6, R6, 0x1, R5, P0 ;  /* 0x0000000106067824 */ /* 0x000fe200000e0605 */
[----:B----4-:R-:W-:-:S05]  /*42820*/  IADD3 R7, P1, R8, R2, RZ ;  /* 0x0000000208077210 */ /* 0x010fca0007f3e0ff */
[----:B------:R0:W-:Y:S04]  /*42830*/  STL [R1+0x5f14], R7 ;  /* 0x005f140701007387 */ /* 0x0001e80000100800 */
[----:B0-----:R-:W3:Y:S04]  /*42840*/  LDL.LU R7, [R1+0x73e0] ;  /* 0x0073e00001077983 */ /* 0x001ee80000300800 */
[----:B------:R0:W-:Y:S04]  /*42850*/  STL [R1+0x5ef8], R6 ;  /* 0x005ef80601007387 */ /* 0x0001e80000100800 */
[----:B0-----:R-:W4:Y:S01]  /*42860*/  LDL.LU R6, [R1+0x730] ;  /* 0x0007300001067983 */ /* 0x001f220000300800 */
[----:B------:R-:W-:-:S05]  /*42870*/  IADD3 R8, P0, R8, R3, RZ ;  /* 0x0000000308087210 */ /* 0x000fca0007f1e0ff */
[----:B------:R3:W-:Y:S02]  /*42880*/  STL [R1+0x5f00], R8 ;  /* 0x005f000801007387 */ /* 0x0007e40000100800 */
[----:B---3--:R-:W-:-:S05]  /*42890*/  IMAD.X R8, R7, 0x1, R4, P5 ;  /* 0x0000000107087824 */ /* 0x008fca00028e0604 */
[----:B------:R4:W-:Y:S02]  /*428a0*/  STL [R1+0x5efc], R8 ;  /* 0x005efc0801007387 */ /* 0x0009e40000100800 */
[----:B----4-:R-:W-:-:S05]  /*428b0*/  IADD3 R8, P5, R6, R2, RZ ;  /* 0x0000000206087210 */ /* 0x010fca0007fbe0ff */
[----:B------:R0:W-:Y:S04]  /*428c0*/  STL [R1+0x5f04], R8 ;  /* 0x005f040801007387 */ /* 0x0001e80000100800 */
[----:B0-----:R-:W3:Y:S01]  /*428d0*/  LDL.LU R8, [R1+0x73dc] ;  /* 0x0073dc0001087983 */ /* 0x001ee20000300800 */
[----:B------:R-:W-:-:S05]  /*428e0*/  IMAD.X R7, R7, 0x1, R5, P4 ;  /* 0x0000000107077824 */ /* 0x000fca00020e0605 */
[----:B------:R0:W-:Y:S02]  /*428f0*/  STL [R1+0x5ee8], R7 ;  /* 0x005ee80701007387 */ /* 0x0001e40000100800 */
[----:B0-----:R-:W-:-:S05]  /*42900*/  IADD3 R7, P4, R6, R3, RZ ;  /* 0x0000000306077210 */ /* 0x001fca0007f9e0ff */
[----:B------:R0:W-:Y:S04]  /*42910*/  STL [R1+0x5ef0], R7 ;  /* 0x005ef00701007387 */ /* 0x0001e80000100800 */
[----:B0-----:R-:W4:Y:S01]  /*42920*/  LDL.LU R7, [R1+0x714] ;  /* 0x0007140001077983 */ /* 0x001f220000300800 */
[----:B---3--:R-:W-:-:S05]  /*42930*/  IMAD.X R6, R8, 0x1, R4, P3 ;  /* 0x0000000108067824 */ /* 0x008fca00018e0604 */
[----:B------:R5:W-:Y:S02]  /*42940*/  STL [R1+0x5eec], R6 ;  /* 0x005eec0601007387 */ /* 0x000be40000100800 */
[----:B-----5:R-:W-:-:S05]  /*42950*/  IADD3 R6, P3, R29, R2, RZ ;  /* 0x000000021d067210 */ /* 0x020fca0007f7e0ff */
[----:B------:R0:W-:Y:S02]  /*42960*/  STL [R1+0x5ef4], R6 ;  /* 0x005ef40601007387 */ /* 0x0001e40000100800 */
[----:B0-----:R-:W-:Y:S02]  /*42970*/  IMAD.X R6, R8, 0x1, R5, P2 ;  /* 0x0000000108067824 */ /* 0x001fe400010e0605 */
[----:B------:R-:W3:Y:S04]  /*42980*/  LDL.LU R8, [R1+0x71c] ;  /* 0x00071c0001087983 */ /* 0x000ee80000300800 */
[----:B------:R0:W-:Y:S02]  /*42990*/  STL [R1+0x5ed8], R6 ;  /* 0x005ed80601007387 */ /* 0x0001e40000100800 */
[----:B0-----:R-:W-:Y:S01]  /*429a0*/  IADD3 R6, P2, R29, R3, RZ ;  /* 0x000000031d067210 */ /* 0x001fe20007f5e0ff */
[----:B--2---:R-:W-:-:S04]  /*429b0*/  IMAD.X R29, R9, 0x1, R4, P1 ;  /* 0x00000001091d7824 */ /* 0x004fc800008e0604 */
[----:B------:R0:W-:Y:S04]  /*429c0*/  STL [R1+0x5ee0], R6 ;  /* 0x005ee00601007387 */ /* 0x0001e80000100800 */
[----:B0-----:R-:W2:Y:S04]  /*429d0*/  LDL.LU R6, [R1+0x710] ;  /* 0x0007100001067983 */ /* 0x001ea80000300800 */
[----:B------:R0:W-:Y:S02]  /*429e0*/  STL [R1+0x5edc], R29 ;  /* 0x005edc1d01007387 */ /* 0x0001e40000100800 */
[----:B0-----:R-:W-:-:S05]  /*429f0*/  IADD3 R29, P1, R11, R2, RZ ;  /* 0x000000020b1d7210 */ /* 0x001fca0007f3e0ff */
[----:B------:R0:W-:Y:S02]  /*42a00*/  STL [R1+0x5ee4], R29 ;  /* 0x005ee41d01007387 */ /* 0x0001e40000100800 */
[----:B0-----:R-:W-:Y:S02]  /*42a10*/  IMAD.X R29, R9, 0x1, R5, P0 ;  /* 0x00000001091d7824 */ /* 0x001fe400000e0605 */
[----:B------:R-:W5:Y:S04]  /*42a20*/  LDL.LU R9, [R1+0x724] ;  /* 0x0007240001097983 */ /* 0x000f680000300800 */
[----:B------:R0:W-:Y:S02]  /*42a30*/  STL [R1+0x5ec8], R29 ;  /* 0x005ec81d01007387 */ /* 0x0001e40000100800 */
[----:B0-----:R-:W-:Y:S01]  /*42a40*/  IADD3 R29, P0, R11, R3, RZ ;  /* 0x000000030b1d7210 */ /* 0x001fe20007f1e0ff */
[----:B------:R-:W-:-:S04]  /*42a50*/  IMAD.X R11, R10, 0x1, R4, P5 ;  /* 0x000000010a0b7824 */ /* 0x000fc800028e0604 */
[----:B------:R0:W-:Y:S04]  /*42a60*/  STL [R1+0x5ed0], R29 ;  /* 0x005ed01d01007387 */ /* 0x0001e80000100800 */
[----:B0-----:R-:W2:Y:S04]  /*42a70*/  LDL.LU R29, [R1+0x70c] ;  /* 0x00070c00011d7983 */ /* 0x001ea80000300800 */
[----:B------:R5:W-:Y:S02]  /*42a80*/  STL [R1+0x5ecc], R11 ;  /* 0x005ecc0b01007387 */ /* 0x000be40000100800 */
[----:B-----5:R-:W-:-:S05]  /*42a90*/  IADD3 R11, P5, R9, R2, RZ ;  /* 0x00000002090b7210 */ /* 0x020fca0007fbe0ff */
[----:B------:R0:W-:Y:S04]  /*42aa0*/  STL [R1+0x5ed4], R11 ;  /* 0x005ed40b01007387 */ /* 0x0001e80000100800 */
[----:B0-----:R-:W5:Y:S01]  /*42ab0*/  LDL.LU R11, [R1+0x73d8] ;  /* 0x0073d800010b7983 */ /* 0x001f620000300800 */
[----:B------:R-:W-:-:S05]  /*42ac0*/  IMAD.X R10, R10, 0x1, R5, P4 ;  /* 0x000000010a0a7824 */ /* 0x000fca00020e0605 */
[----:B------:R0:W-:Y:S02]  /*42ad0*/  STL [R1+0x5eb8], R10 ;  /* 0x005eb80a01007387 */ /* 0x0001e40000100800 */
[----:B0-----:R-:W-:-:S05]  /*42ae0*/  IADD3 R10, P4, R9, R3, RZ ;  /* 0x00000003090a7210 */ /* 0x001fca0007f9e0ff */
[----:B------:R0:W-:Y:S04]  /*42af0*/  STL [R1+0x5ec0], R10 ;  /* 0x005ec00a01007387 */ /* 0x0001e80000100800 */
[----:B0-----:R-:W2:Y:S01]  /*42b00*/  LDL.LU R10, [R1+0x708] ;  /* 0x00070800010a7983 */ /* 0x001ea20000300800 */
[----:B-----5:R-:W-:-:S05]  /*42b10*/  IMAD.X R9, R11, 0x1, R4, P3 ;  /* 0x000000010b097824 */ /* 0x020fca00018e0604 */
        /* <DEDUP_REMOVED lines=11> */
[----:B---3--:R-:W-:-:S05]  /*42bd0*/  IADD3 R13, P1, R8, R2, RZ ;  /* 0x00000002080d7210 */ /* 0x008fca0007f3e0ff */
[----:B------:R0:W-:Y:S04]  /*42be0*/  STL [R1+0x5eb4], R13 ;  /* 0x005eb40d01007387 */ /* 0x0001e80000100800 */
[----:B0-----:R-:W3:Y:S01]  /*42bf0*/  LDL.LU R13, [R1+0x73d4] ;  /* 0x0073d400010d7983 */ /* 0x001ee20000300800 */
[----:B------:R-:W-:-:S05]  /*42c00*/  IMAD.X R12, R12, 0x1, R5, P0 ;  /* 0x000000010c0c7824 */ /* 0x000fca00000e0605 */
[----:B------:R0:W-:Y:S02]  /*42c10*/  STL [R1+0x5e98], R12 ;  /* 0x005e980c01007387 */ /* 0x0001e40000100800 */
[----:B0-----:R-:W-:Y:S02]  /*42c20*/  IADD3 R12, P0, R8, R3, RZ ;  /* 0x00000003080c7210 */ /* 0x001fe40007f1e0ff */
[----:B------:R-:W2:Y:S04]  /*42c30*/  LDL.LU R8, [R1+0x700] ;  /* 0x0007000001087983 */ /* 0x000ea80000300800 */
[----:B------:R3:W-:Y:S02]  /*42c40*/  STL [R1+0x5ea0], R12 ;  /* 0x005ea00c01007387 */ /* 0x0007e40000100800 */
[----:B---3--:R-:W-:-:S05]  /*42c50*/  IMAD.X R12, R13, 0x1, R4, P5 ;  /* 0x000000010d0c7824 */ /* 0x008fca00028e0604 */
[----:B------:R5:W-:Y:S02]  /*42c60*/  STL [R1+0x5e9c], R12 ;  /* 0x005e9c0c01007387 */ /* 0x000be40000100800 */
[----:B-----5:R-:W-:-:S05]  /*42c70*/  IADD3 R12, P5, R11, R2, RZ ;  /* 0x000000020b0c7210 */ /* 0x020fca0007fbe0ff */
[----:B------:R0:W-:Y:S02]  /*42c80*/  STL [R1+0x5ea4], R12 ;  /* 0x005ea40c01007387 */ /* 0x0001e40000100800 */
[----:B0-----:R-:W-:Y:S01]  /*42c90*/  IMAD.X R12, R13, 0x1, R5, P4 ;  /* 0x000000010d0c7824 */ /* 0x001fe200020e0605 */
[----:B------:R-:W-:Y:S02]  /*42ca0*/  IADD3 R13, P4, R11, R3, RZ ;  /* 0x000000030b0d7210 */ /* 0x000fe40007f9e0ff */
[----:B------:R-:W3:Y:S04]  /*42cb0*/  LDL.LU R11, [R1+0x6fc] ;  /* 0x0006fc00010b7983 */ /* 0x000ee80000300800 */
[----:B------:R0:W-:Y:S04]  /*42cc0*/  STL [R1+0x5e88], R12 ;  /* 0x005e880c01007387 */ /* 0x0001e80000100800 */
[----:B------:R4:W-:Y:S01]  /*42cd0*/  STL [R1+0x5e90], R13 ;  /* 0x005e900d01007387 */ /* 0x0009e20000100800 */
[----:B0-----:R-:W-:Y:S01]  /*42ce0*/  IMAD.X R12, R14, 0x1, R4, P3 ;  /* 0x000000010e0c7824 */ /* 0x001fe200018e0604 */
[----:B----4-:R-:W-:-:S04]  /*42cf0*/  IADD3 R13, P3, R7, R2, RZ ;  /* 0x00000002070d7210 */ /* 0x010fc80007f7e0ff */
[----:B------:R0:W-:Y:S04]  /*42d00*/  STL [R1+0x5e8c], R12 ;  /* 0x005e8c0c01007387 */ /* 0x0001e80000100800 */
[----:B------:R1:W-:Y:S01]  /*42d10*/  STL [R1+0x5e94], R13 ;  /* 0x005e940d01007387 */ /* 0x0003e20000100800 */
[--C-:B0-----:R-:W-:Y:S01]  /*42d20*/  IMAD.X R12, R14, 0x1, R5.reuse, P2 ;  /* 0x000000010e0c7824 */ /* 0x101fe200010e0605 */
[----:B-1----:R-:W-:Y:S02]  /*42d30*/  IADD3 R13, P2, R7, R3, RZ ;  /* 0x00000003070d7210 */ /* 0x002fe40007f5e0ff */
[----:B------:R-:W4:Y:S04]  /*42d40*/  LDL.LU R7, [R1+0x6f8] ;  /* 0x0006f80001077983 */ /* 0x000f280000300800 */
[----:B------:R0:W-:Y:S04]  /*42d50*/  STL [R1+0x5e78], R12 ;  /* 0x005e780c01007387 */ /* 0x0001e80000100800 */
[----:B------:R1:W-:Y:S01]  /*42d60*/  STL [R1+0x5e80], R13 ;  /* 0x005e800d01007387 */ /* 0x0003e20000100800 */
[C---:B0-----:R-:W-:Y:S01]  /*42d70*/  IMAD.X R12, R15.reuse, 0x1, R4, P1 ;  /* 0x000000010f0c7824 */ /* 0x041fe200008e0604 */
[----:B--2---:R-:W-:Y:S01]  /*42d80*/  IADD3 R14, P1, R6, R2, RZ ;  /* 0x00000002060e7210 */ /* 0x004fe20007f3e0ff */
[----:B-1----:R-:W-:-:S03]  /*42d90*/  IMAD.X R13, R15, 0x1, R5, P0 ;  /* 0x000000010f0d7824 */ /* 0x002fc600000e0605 */
[----:B------:R0:W-:Y:S04]  /*42da0*/  STL [R1+0x5e7c], R12 ;  /* 0x005e7c0c01007387 */ /* 0x0001e80000100800 */
[----:B------:R-:W-:Y:S01]  /*42db0*/  STL [R1+0x5e84], R14 ;  /* 0x005e840e01007387 */ /* 0x000fe20000100800 */
[----:B0-----:R-:W-:-:S03]  /*42dc0*/  IADD3 R12, P0, R6, R3, RZ ;  /* 0x00000003060c7210 */ /* 0x001fc60007f1e0ff */
[----:B------:R-:W2:Y:S04]  /*42dd0*/  LDL.LU R6, [R1+0x6f4] ;  /* 0x0006f40001067983 */ /* 0x000ea80000300800 */
[----:B------:R0:W-:Y:S04]  /*42de0*/  STL [R1+0x5e68], R13 ;  /* 0x005e680d01007387 */ /* 0x0001e80000100800 */
[----:B------:R1:W-:Y:S01]  /*42df0*/  STL [R1+0x5e70], R12 ;  /* 0x005e700c01007387 */ /* 0x0003e20000100800 */
[C---:B0-----:R-:W-:Y:S01]  /*42e00*/  IMAD.X R13, R16.reuse, 0x1, R4, P5 ;  /* 0x00000001100d7824 */ /* 0x041fe200028e0604 */
[----:B------:R-:W-:Y:S01]  /*42e10*/  IADD3 R14, P5, R29, R2, RZ ;  /* 0x000000021d0e7210 */ /* 0x000fe20007fbe0ff */
[----:B-1----:R-:W-:-:S03]  /*42e20*/  IMAD.X R12, R16, 0x1, R5, P4 ;  /* 0x00000001100c7824 */ /* 0x002fc600020e0605 */
[----:B------:R0:W-:Y:S04]  /*42e30*/  STL [R1+0x5e6c], R13 ;  /* 0x005e6c0d01007387 */ /* 0x0001e80000100800 */
[----:B------:R1:W-:Y:S01]  /*42e40*/  STL [R1+0x5e74], R14 ;  /* 0x005e740e01007387 */ /* 0x0003e20000100800 */
[----:B0-----:R-:W-:-:S03]  /*42e50*/  IADD3 R13, P4, R29, R3, RZ ;  /* 0x000000031d0d7210 */ /* 0x001fc60007f9e0ff */
[----:B------:R-:W5:Y:S04]  /*42e60*/  LDL.LU R29, [R1+0x6f0] ;  /* 0x0006f000011d7983 */ /* 0x000f680000300800 */
[----:B------:R0:W-:Y:S04]  /*42e70*/  STL [R1+0x5e58], R12 ;  /* 0x005e580c01007387 */ /* 0x0001e80000100800 */
[----:B------:R0:W-:Y:S01]  /*42e80*/  STL [R1+0x5e60], R13 ;  /* 0x005e600d01007387 */ /* 0x0001e20000100800 */
[C---:B-1----:R-:W-:Y:S02]  /*42e90*/  IMAD.X R14, R17.reuse, 0x1, R5, P2 ;  /* 0x00000001110e7824 */ /* 0x042fe400010e0605 */
[----:B0-----:R-:W-:Y:S01]  /*42ea0*/  IMAD.X R12, R17, 0x1, R4, P3 ;  /* 0x00000001110c7824 */ /* 0x001fe200018e0604 */
[----:B------:R-:W-:-:S04]  /*42eb0*/  IADD3 R13, P3, R10, R2, RZ ;  /* 0x000000020a0d7210 */ /* 0x000fc80007f7e0ff */
[----:B------:R0:W-:Y:S04]  /*42ec0*/  STL [R1+0x5e5c], R12 ;  /* 0x005e5c0c01007387 */ /* 0x0001e80000100800 */
[----:B------:R1:W-:Y:S04]  /*42ed0*/  STL [R1+0x5e64], R13 ;  /* 0x005e640d01007387 */ /* 0x0003e80000100800 */
[----:B------:R-:W-:Y:S01]  /*42ee0*/  STL [R1+0x5e48], R14 ;  /* 0x005e480e01007387 */ /* 0x000fe20000100800 */
[----:B0-----:R-:W-:-:S03]  /*42ef0*/  IADD3 R12, P2, R10, R3, RZ ;  /* 0x000000030a0c7210 */ /* 0x001fc60007f5e0ff */
[----:B------:R-:W5:Y:S01]  /*42f00*/  LDL.LU R10, [R1+0x6ec] ;  /* 0x0006ec00010a7983 */ /* 0x000f620000300800 */
[----:B-1----:R-:W-:-:S03]  /*42f10*/  IMAD.X R13, R18, 0x1, R4, P1 ;  /* 0x00000001120d7824 */ /* 0x002fc600008e0604 */
[----:B------:R0:W-:Y:S04]  /*42f20*/  STL [R1+0x5e50], R12 ;  /* 0x005e500c01007387 */ /* 0x0001e80000100800 */
[----:B------:R1:W-:Y:S01]  /*42f30*/  STL [R1+0x5e4c], R13 ;  /* 0x005e4c0d01007387 */ /* 0x0003e20000100800 */
[C---:B0-----:R-:W-:Y:S01]  /*42f40*/  IADD3 R12, P1, R9.reuse, R2, RZ ;  /* 0x00000002090c7210 */ /* 0x041fe20007f3e0ff */
[----:B-1----:R-:W-:Y:S01]  /*42f50*/  IMAD.X R13, R18, 0x1, R5, P0 ;  /* 0x00000001120d7824 */ /* 0x002fe200000e0605 */
[----:B------:R-:W-:-:S03]  /*42f60*/  IADD3 R9, P0, R9, R3, RZ ;  /* 0x0000000309097210 */ /* 0x000fc60007f1e0ff */
[----:B------:R0:W-:Y:S04]  /*42f70*/  STL [R1+0x5e54], R12 ;  /* 0x005e540c01007387 */ /* 0x0001e80000100800 */
[----:B------:R1:W-:Y:S04]  /*42f80*/  STL [R1+0x5e38], R13 ;  /* 0x005e380d01007387 */ /* 0x0003e80000100800 */
[----:B------:R1:W-:Y:S01]  /*42f90*/  STL [R1+0x5e40], R9 ;  /* 0x005e400901007387 */ /* 0x0003e20000100800 */
[----:B0-----:R-:W-:Y:S01]  /*42fa0*/  IMAD.X R12, R19, 0x1, R4, P5 ;  /* 0x00000001130c7824 */ /* 0x001fe200028e0604 */
[----:B-1----:R-:W-:-:S02]  /*42fb0*/  IADD3 R13, P5, R8, R2, RZ ;  /* 0x00000002080d7210 */ /* 0x002fc40007fbe0ff */
[----:B------:R-:W5:Y:S04]  /*42fc0*/  LDL.LU R9, [R1+0x6e8] ;  /* 0x0006e80001097983 */ /* 0x000f680000300800 */
[----:B------:R0:W-:Y:S04]  /*42fd0*/  STL [R1+0x5e3c], R12 ;  /* 0x005e3c0c01007387 */ /* 0x0001e80000100800 */
[----:B------:R1:W-:Y:S01]  /*42fe0*/  STL [R1+0x5e44], R13 ;  /* 0x005e440d01007387 */ /* 0x0003e20000100800 */
[----:B0-----:R-:W-:Y:S01]  /*42ff0*/  IMAD.X R12, R19, 0x1, R5, P4 ;  /* 0x00000001130c7824 */ /* 0x001fe200020e0605 */
[----:B-1----:R-:W-:Y:S01]  /*43000*/  IADD3 R13, P4, R8, R3, RZ ;  /* 0x00000003080d7210 */ /* 0x002fe20007f9e0ff */
[----:B------:R-:W-:-:S03]  /*43010*/  IMAD.X R8, R20, 0x1, R4, P3 ;  /* 0x0000000114087824 */ /* 0x000fc600018e0604 */
[----:B------:R-:W-:Y:S04]  /*43020*/  STL [R1+0x5e28], R12 ;  /* 0x005e280c01007387 */ /* 0x000fe80000100800 */
[----:B------:R0:W-:Y:S04]  /*43030*/  STL [R1+0x5e30], R13 ;  /* 0x005e300d01007387 */ /* 0x0001e80000100800 */
[----:B------:R1:W-:Y:S01]  /*43040*/  STL [R1+0x5e2c], R8 ;  /* 0x005e2c0801007387 */ /* 0x0003e20000100800 */
[----:B0-----:R-:W-:-:S03]  /*43050*/  IMAD.X R13, R20, 0x1, R5, P2 ;  /* 0x00000001140d7824 */ /* 0x001fc600010e0605 */
[----:B-1----:R-:W5:Y:S01]  /*43060*/  LDL.LU R8, [R1+0x6e4] ;  /* 0x0006e40001087983 */ /* 0x002f620000300800 */
[----:B------:R-:W-:Y:S02]  /*43070*/  SHF.R.S32.HI R22, RZ, 0x1f, R22 ;  /* 0x0000001fff167819 */ /* 0x000fe40000011416 */
[----:B------:R-:W-:Y:S02]  /*43080*/  SHF.R.S32.HI R23, RZ, 0x1f, R23 ;  /* 0x0000001fff177819 */ /* 0x000fe40000011417 */
[----:B------:R-:W-:Y:S02]  /*43090*/  SHF.R.S32.HI R24, RZ, 0x1f, R24 ;  /* 0x0000001fff187819 */ /* 0x000fe40000011418 */
[----:B---3--:R-:W-:-:S05]  /*430a0*/  IADD3 R12, P3, R11, R2, RZ ;  /* 0x000000020b0c7210 */ /* 0x008fca0007f7e0ff */
[----:B------:R0:W-:Y:S04]  /*430b0*/  STL [R1+0x5e34], R12 ;  /* 0x005e340c01007387 */ /* 0x0001e80000100800 */
[----:B------:R4:W-:Y:S01]  /*430c0*/  STL [R1+0x5e18], R13 ;  /* 0x005e180d01007387 */ /* 0x0009e20000100800 */
[----:B0-----:R-:W-:Y:S01]  /*430d0*/  IADD3 R12, P2, R11, R3, RZ ;  /* 0x000000030b0c7210 */ /* 0x001fe20007f5e0ff */
[----:B------:R-:W-:-:S04]  /*430e0*/  IMAD.X R11, R21, 0x1, R4, P1 ;  /* 0x00000001150b7824 */ /* 0x000fc800008e0604 */
[----:B------:R0:W-:Y:S04]  /*430f0*/  STL [R1+0x5e20], R12 ;  /* 0x005e200c01007387 */ /* 0x0001e80000100800 */
[----:B------:R1:W-:Y:S01]  /*43100*/  STL [R1+0x5e1c], R11 ;  /* 0x005e1c0b01007387 */ /* 0x0003e20000100800 */
[----:B----4-:R-:W-:Y:S01]  /*43110*/  IADD3 R13, P1, R7, R2, RZ ;  /* 0x00000002070d7210 */ /* 0x010fe20007f3e0ff */
[----:B0-----:R-:W-:Y:S01]  /*43120*/  IMAD.X R12, R21, 0x1, R5, P0 ;  /* 0x00000001150c7824 */ /* 0x001fe200000e0605 */
[----:B-1----:R-:W-:-:S03]  /*43130*/  IADD3 R11, P0, R7, R3, RZ ;  /* 0x00000003070b7210 */ /* 0x002fc60007f1e0ff */
[----:B------:R0:W-:Y:S04]  /*43140*/  STL [R1+0x5e24], R13 ;  /* 0x005e240d01007387 */ /* 0x0001e80000100800 */
[----:B------:R-:W3:Y:S04]  /*43150*/  LDL.LU R7, [R1+0x6e0] ;  /* 0x0006e00001077983 */ /* 0x000ee80000300800 */
[----:B------:R1:W-:Y:S04]  /*43160*/  STL [R1+0x5e08], R12 ;  /* 0x005e080c01007387 */ /* 0x0003e80000100800 */
[----:B------:R2:W-:Y:S01]  /*43170*/  STL [R1+0x5e10], R11 ;  /* 0x005e100b01007387 */ /* 0x0005e20000100800 */
[----:B0-----:R-:W-:-:S02]  /*43180*/  IMAD.X R13, R22, 0x1, R5, P4 ;  /* 0x00000001160d7824 */ /* 0x001fc400020e0605 */
[----:B-1----:R-:W-:-:S05]  /*43190*/  IMAD.X R12, R22, 0x1, R4, P5 ;  /* 0x00000001160c7824 */ /* 0x002fca00028e0604 */
[----:B------:R0:W-:Y:S01]  /*431a0*/  STL [R1+0x5e0c], R12 ;  /* 0x005e0c0c01007387 */ /* 0x0001e20000100800 */
[C---:B--2---:R-:W-:Y:S02]  /*431b0*/  IADD3 R11, P5, R6.reuse, R2, RZ ;  /* 0x00000002060b7210 */ /* 0x044fe40007fbe0ff */
[----:B0-----:R-:W-:-:S03]  /*431c0*/  IADD3 R12, P4, R6, R3, RZ ;  /* 0x00000003060c7210 */ /* 0x001fc60007f9e0ff */
[----:B------:R0:W-:Y:S04]  /*431d0*/  STL [R1+0x5e14], R11 ;  /* 0x005e140b01007387 */ /* 0x0001e80000100800 */
[----:B------:R5:W-:Y:S04]  /*431e0*/  STL [R1+0x5df8], R13 ;  /* 0x005df80d01007387 */ /* 0x000be80000100800 */
[----:B------:R-:W2:Y:S04]  /*431f0*/  LDL.LU R6, [R1+0x6dc] ;  /* 0x0006dc0001067983 */ /* 0x000ea80000300800 */
[----:B------:R-:W-:Y:S01]  /*43200*/  STL [R1+0x5e00], R12 ;  /* 0x005e000c01007387 */ /* 0x000fe20000100800 */
[----:B0-----:R-:W-:-:S05]  /*43210*/  IMAD.X R11, R23, 0x1, R4, P3 ;  /* 0x00000001170b7824 */ /* 0x001fca00018e0604 */
[----:B------:R0:W-:Y:S01]  /*43220*/  STL [R1+0x5dfc], R11 ;  /* 0x005dfc0b01007387 */ /* 0x0001e20000100800 */
[----:B-----5:R-:W-:Y:S01]  /*43230*/  IADD3 R13, P3, R29, R2, RZ ;  /* 0x000000021d0d7210 */ /* 0x020fe20007f7e0ff */
[----:B0-----:R-:W-:Y:S01]  /*43240*/  IMAD.X R11, R23, 0x1, R5, P2 ;  /* 0x00000001170b7824 */ /* 0x001fe200010e0605 */
[----:B------:R-:W-:-:S03]  /*43250*/  IADD3 R12, P2, R29, R3, RZ ;  /* 0x000000031d0c7210 */ /* 0x000fc60007f5e0ff */
[----:B------:R-:W-:Y:S04]  /*43260*/  STL [R1+0x5e04], R13 ;  /* 0x005e040d01007387 */ /* 0x000fe80000100800 */
[----:B------:R-:W4:Y:S04]  /*43270*/  LDL.LU R14, [R1+0x144] ;  /* 0x00014400010e7983 */ /* 0x000f280000300800 */
[----:B------:R0:W-:Y:S04]  /*43280*/  STL [R1+0x5de8], R11 ;  /* 0x005de80b01007387 */ /* 0x0001e80000100800 */
[----:B------:R1:W-:Y:S04]  /*43290*/  STL [R1+0x5df0], R12 ;  /* 0x005df00c01007387 */ /* 0x0003e80000100800 */
[----:B------:R-:W5:Y:S01]  /*432a0*/  LDL.LU R29, [R1+0x6d8] ;  /* 0x0006d800011d7983 */ /* 0x000f620000300800 */
[----:B0-----:R-:W-:-:S02]  /*432b0*/  IMAD.X R11, R24, 0x1, R4, P1 ;  /* 0x00000001180b7824 */ /* 0x001fc400008e0604 */
[----:B-1----:R-:W-:-:S03]  /*432c0*/  IMAD.X R12, R24, 0x1, R5, P0 ;  /* 0x00000001180c7824 */ /* 0x002fc600000e0605 */
[----:B------:R0:W-:Y:S01]  /*432d0*/  STL [R1+0x5dec], R11 ;  /* 0x005dec0b01007387 */ /* 0x0001e20000100800 */
[C---:B------:R-:W-:Y:S02]  /*432e0*/  IADD3 R13, P1, R10.reuse, R2, RZ ;  /* 0x000000020a0d7210 */ /* 0x040fe40007f3e0ff */
[----:B0-----:R-:W-:-:S03]  /*432f0*/  IADD3 R11, P0, R10, R3, RZ ;  /* 0x000000030a0b7210 */ /* 0x001fc60007f1e0ff */
[----:B------:R0:W-:Y:S04]  /*43300*/  STL [R1+0x5df4], R13 ;  /* 0x005df40d01007387 */ /* 0x0001e80000100800 */
[----:B0-----:R-:W5:Y:S04]  /*43310*/  LDL.LU R13, [R1+0x148] ;  /* 0x00014800010d7983 */ /* 0x001f680000300800 */
[----:B------:R0:W-:Y:S04]  /*43320*/  STL [R1+0x5dd8], R12 ;  /* 0x005dd80c01007387 */ /* 0x0001e80000100800 */
[----:B------:R1:W-:Y:S04]  /*43330*/  STL [R1+0x5de0], R11 ;  /* 0x005de00b01007387 */ /* 0x0003e80000100800 */
[----:B0-----:R-:W5:Y:S01]  /*43340*/  LDL.LU R12, [R1+0x6d4] ;  /* 0x0006d400010c7983 */ /* 0x001f620000300800 */
[----:B------:R-:W-:-:S05]  /*43350*/  SHF.R.S32.HI R25, RZ, 0x1f, R25 ;  /* 0x0000001fff197819 */ /* 0x000fca0000011419 */
[----:B------:R-:W-:Y:S01]  /*43360*/  IMAD.X R10, R25, 0x1, R4, P5 ;  /* 0x00000001190a7824 */ /* 0x000fe200028e0604 */
[----:B-1----:R-:W-:Y:S01]  /*43370*/  IADD3 R11, P5, R9, R2, RZ ;  /* 0x00000002090b7210 */ /* 0x002fe20007fbe0ff */
[----:B------:R-:W-:Y:S01]  /*43380*/  IMAD.X R15, R25, 0x1, R5, P4 ;  /* 0x00000001190f7824 */ /* 0x000fe200020e0605 */
[----:B------:R-:W-:Y:S02]  /*43390*/  SHF.R.S32.HI R26, RZ, 0x1f, R26 ;  /* 0x0000001fff1a7819 */ /* 0x000fe4000001141a */
[----:B------:R0:W-:Y:S04]  /*433a0*/  STL [R1+0x5ddc], R10 ;  /* 0x005ddc0a01007387 */ /* 0x0001e80000100800 */
[----:B------:R1:W-:Y:S01]  /*433b0*/  STL [R1+0x5de4], R11 ;  /* 0x005de40b01007387 */ /* 0x0003e20000100800 */
[----:B0-----:R-:W-:-:S03]  /*433c0*/  IADD3 R10, P4, R9, R3, RZ ;  /* 0x00000003090a7210 */ /* 0x001fc60007f9e0ff */
[----:B-1----:R-:W5:Y:S04]  /*433d0*/  LDL.LU R11, [R1+0x14c] ;  /* 0x00014c00010b7983 */ /* 0x002f680000300800 */
[----:B------:R0:W-:Y:S01]  /*433e0*/  STL [R1+0x5dc8], R15 ;  /* 0x005dc80f01007387 */ /* 0x0001e20000100800 */
[----:B------:R-:W-:-:S03]  /*433f0*/  IMAD.X R9, R26, 0x1, R4, P3 ;  /* 0x000000011a097824 */ /* 0x000fc600018e0604 */
[----:B------:R1:W-:Y:S01]  /*43400*/  STL [R1+0x5dd0], R10 ;  /* 0x005dd00a01007387 */ /* 0x0003e20000100800 */
[----:B------:R-:W-:Y:S02]  /*43410*/  SHF.R.S32.HI R27, RZ, 0x1f, R27 ;  /* 0x0000001fff1b7819 */ /* 0x000fe4000001141b */
[----:B0-----:R-:W-:Y:S01]  /*43420*/  IADD3 R15, P3, R8, R2, RZ ;  /* 0x00000002080f7210 */ /* 0x001fe20007f7e0ff */
[----:B-1----:R-:W5:Y:S04]  /*43430*/  LDL.LU R10, [R1+0x6d0] ;  /* 0x0006d000010a7983 */ /* 0x002f680000300800 */
[----:B------:R0:W-:Y:S04]  /*43440*/  STL [R1+0x5dcc], R9 ;  /* 0x005dcc0901007387 */ /* 0x0001e80000100800 */
[----:B------:R1:W-:Y:S04]  /*43450*/  STL [R1+0x5dd4], R15 ;  /* 0x005dd40f01007387 */ /* 0x0003e80000100800 */
[----:B------:R-:W5:Y:S01]  /*43460*/  LDL.LU R16, [R1+0x150] ;  /* 0x0001500001107983 */ /* 0x000f620000300800 */
[----:B0-----:R-:W-:Y:S01]  /*43470*/  IMAD.X R9, R26, 0x1, R5, P2 ;  /* 0x000000011a097824 */ /* 0x001fe200010e0605 */
[----:B------:R-:W-:Y:S01]  /*43480*/  IADD3 R8, P2, R8, R3, RZ ;  /* 0x0000000308087210 */ /* 0x000fe20007f5e0ff */
[----:B-1----:R-:W-:-:S03]  /*43490*/  IMAD.X R15, R27, 0x1, R4, P1 ;  /* 0x000000011b0f7824 */ /* 0x002fc600008e0604 */
[----:B------:R0:W-:Y:S04]  /*434a0*/  STL [R1+0x5db8], R9 ;  /* 0x005db80901007387 */ /* 0x0001e80000100800 */
[----:B------:R-:W-:Y:S01]  /*434b0*/  STL [R1+0x5dc0], R8 ;  /* 0x005dc00801007387 */ /* 0x000fe20000100800 */
[----:B------:R-:W-:-:S03]  /*434c0*/  SHF.R.S32.HI R28, RZ, 0x1f, R28 ;  /* 0x0000001fff1c7819 */ /* 0x000fc6000001141c */
[----:B0-----:R-:W5:Y:S04]  /*434d0*/  LDL.LU R9, [R1+0x6cc] ;  /* 0x0006cc0001097983 */ /* 0x001f680000300800 */
[----:B------:R0:W-:Y:S01]  /*434e0*/  STL [R1+0x5dbc], R15 ;  /* 0x005dbc0f01007387 */ /* 0x0001e20000100800 */
[----:B------:R-:W-:Y:S02]  /*434f0*/  IMAD.X R17, R28, 0x1, R4, P5 ;  /* 0x000000011c117824 */ /* 0x000fe400028e0604 */
[----:B0-----:R-:W-:Y:S01]  /*43500*/  IMAD.X R15, R27, 0x1, R5, P0 ;  /* 0x000000011b0f7824 */ /* 0x001fe200000e0605 */
[C---:B---3--:R-:W-:Y:S02]  /*43510*/  IADD3 R8, P1, R7.reuse, R2, RZ ;  /* 0x0000000207087210 */ /* 0x048fe40007f3e0ff */
[----:B------:R-:W-:-:S03]  /*43520*/  IADD3 R7, P0, R7, R3, RZ ;  /* 0x0000000307077210 */ /* 0x000fc60007f1e0ff */
[----:B------:R0:W-:Y:S04]  /*43530*/  STL [R1+0x5dc4], R8 ;  /* 0x005dc40801007387 */ /* 0x0001e80000100800 */
[----:B0-----:R-:W3:Y:S04]  /*43540*/  LDL.LU R8, [R1+0x154] ;  /* 0x0001540001087983 */ /* 0x001ee80000300800 */
[----:B------:R-:W-:Y:S04]  /*43550*/  STL [R1+0x5da8], R15 ;  /* 0x005da80f01007387 */ /* 0x000fe80000100800 */
[----:B------:R0:W-:Y:S04]  /*43560*/  STL [R1+0x5db0], R7 ;  /* 0x005db00701007387 */ /* 0x0001e80000100800 */
[----:B0-----:R-:W3:Y:S01]  /*43570*/  LDL.LU R7, [R1+0x6c8] ;  /* 0x0006c80001077983 */ /* 0x001ee20000300800 */
[----:B--2---:R-:W-:-:S03]  /*43580*/  IADD3 R15, P5, R6, R2, RZ ;  /* 0x00000002060f7210 */ /* 0x004fc60007fbe0ff */
[----:B------:R0:W-:Y:S04]  /*43590*/  STL [R1+0x5dac], R17 ;  /* 0x005dac1101007387 */ /* 0x0001e80000100800 */
[----:B------:R1:W-:Y:S01]  /*435a0*/  STL [R1+0x5db4], R15 ;  /* 0x005db40f01007387 */ /* 0x0003e20000100800 */
[----:B0-----:R-:W-:Y:S01]  /*435b0*/  IMAD.X R17, R28, 0x1, R5, P4 ;  /* 0x000000011c117824 */ /* 0x001fe200020e0605 */
[----:B------:R-:W-:Y:S02]  /*435c0*/  IADD3 R6, P4, R6, R3, RZ ;  /* 0x0000000306067210 */ /* 0x000fe40007f9e0ff */
[----:B-1----:R-:W2:Y:S04]  /*435d0*/  LDL.LU R15, [R1+0x158] ;  /* 0x00015800010f7983 */ /* 0x002ea80000300800 */
[----:B------:R4:W-:Y:S04]  /*435e0*/  STL [R1+0x438c], R17 ;  /* 0x00438c1101007387 */ /* 0x0009e80000100800 */
[----:B------:R0:W-:Y:S01]  /*435f0*/  STL [R1+0x43a8], R6 ;  /* 0x0043a80601007387 */ /* 0x0001e20000100800 */
[----:B----4-:R-:W-:-:S03]  /*43600*/  IMAD.X R17, R14, 0x1, R4, P3 ;  /* 0x000000010e117824 */ /* 0x010fc600018e0604 */
[----:B0-----:R-:W4:Y:S01]  /*43610*/  LDL.LU R6, [R1+0x6c4] ;  /* 0x0006c40001067983 */ /* 0x001f220000300800 */
[----:B-----5:R-:W-:-:S03]  /*43620*/  IADD3 R19, P3, R29, R2, RZ ;  /* 0x000000021d137210 */ /* 0x020fc60007f7e0ff */
        /* <DEDUP_REMOVED lines=18> */
[----:B------:R-:W-:-:S05]  /*43750*/  IMAD.X R17, R11, 0x1, R4, P5 ;  /* 0x000000010b117824 */ /* 0x000fca00028e0604 */
[----:B------:R0:W-:Y:S01]  /*43760*/  STL [R1+0x43a0], R17 ;  /* 0x0043a01101007387 */ /* 0x0001e20000100800 */
[C---:B------:R-:W-:Y:S01]  /*43770*/  IADD3 R18, P5, R10.reuse, R2, RZ ;  /* 0x000000020a127210 */ /* 0x040fe20007fbe0ff */
[----:B0-----:R-:W-:Y:S01]  /*43780*/  IMAD.X R17, R11, 0x1, R5, P4 ;  /* 0x000000010b117824 */ /* 0x001fe200020e0605 */
[----:B------:R-:W-:-:S03]  /*43790*/  IADD3 R10, P4, R10, R3, RZ ;  /* 0x000000030a0a7210 */ /* 0x000fc60007f9e0ff */
[----:B------:R-:W-:Y:S04]  /*437a0*/  STL [R1+0x43d0], R18 ;  /* 0x0043d01201007387 */ /* 0x000fe80000100800 */
[----:B------:R-:W5:Y:S04]  /*437b0*/  LDL.LU R11, [R1+0x164] ;  /* 0x00016400010b7983 */ /* 0x000f680000300800 */
[----:B------:R0:W-:Y:S04]  /*437c0*/  STL [R1+0x43a4], R17 ;  /* 0x0043a41101007387 */ /* 0x0001e80000100800 */
[----:B------:R1:W-:Y:S01]  /*437d0*/  STL [R1+0x43d8], R10 ;  /* 0x0043d80a01007387 */ /* 0x0003e20000100800 */
[----:B0-----:R-:W-:-:S03]  /*437e0*/  IMAD.X R17, R16, 0x1, R4, P3 ;  /* 0x0000000110117824 */ /* 0x001fc600018e0604 */
[----:B-1----:R-:W5:Y:S04]  /*437f0*/  LDL.LU R10, [R1+0x6b8] ;  /* 0x0006b800010a7983 */ /* 0x002f680000300800 */
[----:B------:R0:W-:Y:S01]  /*43800*/  STL [R1+0x43ac], R17 ;  /* 0x0043ac1101007387 */ /* 0x0001e20000100800 */
[C---:B------:R-:W-:Y:S01]  /*43810*/  IADD3 R18, P3, R9.reuse, R2, RZ ;  /* 0x0000000209127210 */ /* 0x040fe20007f7e0ff */
[----:B0-----:R-:W-:Y:S01]  /*43820*/  IMAD.X R17, R16, 0x1, R5, P2 ;  /* 0x0000000110117824 */ /* 0x001fe200010e0605 */
[----:B------:R-:W-:-:S03]  /*43830*/  IADD3 R9, P2, R9, R3, RZ ;  /* 0x0000000309097210 */ /* 0x000fc60007f5e0ff */
[----:B------:R-:W-:Y:S04]  /*43840*/  STL [R1+0x43e0], R18 ;  /* 0x0043e01201007387 */ /* 0x000fe80000100800 */
[----:B------:R-:W5:Y:S04]  /*43850*/  LDL.LU R16, [R1+0x168] ;  /* 0x0001680001107983 */ /* 0x000f680000300800 */
[----:B------:R-:W-:Y:S04]  /*43860*/  STL [R1+0x43b4], R17 ;  /* 0x0043b41101007387 */ /* 0x000fe80000100800 */
[----:B------:R0:W-:Y:S04]  /*43870*/  STL [R1+0x43e8], R9 ;  /* 0x0043e80901007387 */ /* 0x0001e80000100800 */
[----:B0-----:R-:W5:Y:S01]  /*43880*/  LDL.LU R9, [R1+0x6b4] ;  /* 0x0006b40001097983 */ /* 0x001f620000300800 */
[----:B---3--:R-:W-:-:S05]  /*43890*/  IMAD.X R17, R8, 0x1, R4, P1 ;  /* 0x0000000108117824 */ /* 0x008fca00008e0604 */
[----:B------:R0:W-:Y:S01]  /*438a0*/  STL [R1+0x43bc], R17 ;  /* 0x0043bc1101007387 */ /* 0x0001e20000100800 */
[C---:B------:R-:W-:Y:S01]  /*438b0*/  IADD3 R18, P1, R7.reuse, R2, RZ ;  /* 0x0000000207127210 */ /* 0x040fe20007f3e0ff */
[----:B0-----:R-:W-:Y:S01]  /*438c0*/  IMAD.X R17, R8, 0x1, R5, P0 ;  /* 0x0000000108117824 */ /* 0x001fe200000e0605 */
[----:B------:R-:W-:-:S03]  /*438d0*/  IADD3 R7, P0, R7, R3, RZ ;  /* 0x0000000307077210 */ /* 0x000fc60007f1e0ff */
[----:B------:R-:W-:Y:S04]  /*438e0*/  STL [R1+0x43f0], R18 ;  /* 0x0043f01201007387 */ /* 0x000fe80000100800 */
[----:B------:R-:W3:Y:S04]  /*438f0*/  LDL.LU R8, [R1+0x16c] ;  /* 0x00016c0001087983 */ /* 0x000ee80000300800 */
[----:B------:R2:W-:Y:S04]  /*43900*/  STL [R1+0x43c4], R17 ;  /* 0x0043c41101007387 */ /* 0x0005e80000100800 */
[----:B------:R0:W-:Y:S01]  /*43910*/  STL [R1+0x43f8], R7 ;  /* 0x0043f80701007387 */ /* 0x0001e20000100800 */
[----:B--2---:R-:W-:-:S03]  /*43920*/  IMAD.X R17, R15, 0x1, R4, P5 ;  /* 0x000000010f117824 */ /* 0x004fc600028e0604 */
[----:B0-----:R-:W2:Y:S04]  /*43930*/  LDL.LU R7, [R1+0x6b0] ;  /* 0x0006b00001077983 */ /* 0x001ea80000300800 */
        /* <DEDUP_REMOVED lines=8> */
[----:B-----5:R-:W-:-:S03]  /*439c0*/  IMAD.X R17, R14, 0x1, R4, P3 ;  /* 0x000000010e117824 */ /* 0x020fc600018e0604 */
[----:B0-----:R-:W5:Y:S01]  /*439d0*/  LDL.LU R6, [R1+0x6ac] ;  /* 0x0006ac0001067983 */ /* 0x001f620000300800 */
        /* <DEDUP_REMOVED lines=41> */
[C---:B--2---:R-:W-:Y:S01]  /*43c70*/  IADD3 R18, P1, R7.reuse, R2, RZ ;  /* 0x0000000207127210 */ /* 0x044fe20007f3e0ff */
[----:B0-----:R-:W-:Y:S01]  /*43c80*/  IMAD.X R17, R8, 0x1, R5, P0 ;  /* 0x0000000108117824 */ /* 0x001fe200000e0605 */
[----:B------:R-:W-:-:S03]  /*43c90*/  IADD3 R7, P0, R7, R3, RZ ;  /* 0x0000000307077210 */ /* 0x000fc60007f1e0ff */
[----:B------:R-:W-:Y:S04]  /*43ca0*/  STL [R1+0x4450], R18 ;  /* 0x0044501201007387 */ /* 0x000fe80000100800 */
[----:B------:R-:W2:Y:S04]  /*43cb0*/  LDL.LU R8, [R1+0x184] ;  /* 0x0001840001087983 */ /* 0x000ea80000300800 */
[----:B------:R4:W-:Y:S04]  /*43cc0*/  STL [R1+0x4424], R17 ;  /* 0x0044241101007387 */ /* 0x0009e80000100800 */
[----:B------:R0:W-:Y:S01]  /*43cd0*/  STL [R1+0x4458], R7 ;  /* 0x0044580701007387 */ /* 0x0001e20000100800 */
[----:B----4-:R-:W-:-:S03]  /*43ce0*/  IMAD.X R17, R15, 0x1, R4, P5 ;  /* 0x000000010f117824 */ /* 0x010fc600028e0604 */
[----:B0-----:R-:W3:Y:S04]  /*43cf0*/  LDL.LU R7, [R1+0x698] ;  /* 0x0006980001077983 */ /* 0x001ee80000300800 */
        /* <DEDUP_REMOVED lines=51> */
[C---:B---3--:R-:W-:Y:S01]  /*44030*/  IADD3 R18, P1, R7.reuse, R2, RZ ;  /* 0x0000000207127210 */ /* 0x048fe20007f3e0ff */
        /* <DEDUP_REMOVED lines=3760> */
[----:B0-----:R-:W-:Y:S02]  /*52b40*/  IMAD.X R17, R11, 0x1, R5, P4 ;  /* 0x000000010b117824 */ /* 0x001fe400020e0605 */
[----:B------:R-:W5:Y:S04]  /*52b50*/  LDL.LU R11, [R1+0xf44] ;  /* 0x000f4400010b7983 */ /* 0x000f680000300800 */
        /* <DEDUP_REMOVED lines=12> */
[----:B0-----:R-:W-:-:S03]  /*52c20*/  IADD3 R18, P2, R9, R3, RZ ;  /* 0x0000000309127210 */ /* 0x001fc60007f5e0ff */
[----:B------:R-:W5:Y:S04]  /*52c30*/  LDL.LU R9, [R1+0xd30] ;  /* 0x000d300001097983 */ /* 0x000f680000300800 */
[----:B------:R3:W-:Y:S01]  /*52c40*/  STL [R1+0x5c38], R18 ;  /* 0x005c381201007387 */ /* 0x0007e20000100800 */
[----:B--2---:R-:W-:-:S05]  /*52c50*/  IMAD.X R17, R8, 0x1, R4, P1 ;  /* 0x0000000108117824 */ /* 0x004fca00008e0604 */
[----:B------:R0:W-:Y:S01]  /*52c60*/  STL [R1+0x5c0c], R17 ;  /* 0x005c0c1101007387 */ /* 0x0001e20000100800 */
[C---:B---3--:R-:W-:Y:S01]  /*52c70*/  IADD3 R18, P1, R7.reuse, R2, RZ ;  /* 0x0000000207127210 */ /* 0x048fe20007f3e0ff */
[----:B0-----:R-:W-:Y:S02]  /*52c80*/  IMAD.X R17, R8, 0x1, R5, P0 ;  /* 0x0000000108117824 */ /* 0x001fe400000e0605 */
[----:B------:R-:W2:Y:S04]  /*52c90*/  LDL.LU R8, [R1+0xf4c] ;  /* 0x000f4c0001087983 */ /* 0x000ea80000300800 */
[----:B------:R0:W-:Y:S04]  /*52ca0*/  STL [R1+0x5c40], R18 ;  /* 0x005c401201007387 */ /* 0x0001e80000100800 */
[----:B------:R4:W-:Y:S01]  /*52cb0*/  STL [R1+0x5c14], R17 ;  /* 0x005c141101007387 */ /* 0x0009e20000100800 */
[----:B0-----:R-:W-:Y:S01]  /*52cc0*/  IADD3 R18, P0, R7, R3, RZ ;  /* 0x0000000307127210 */ /* 0x001fe20007f1e0ff */
[----:B----4-:R-:W-:-:S02]  /*52cd0*/  IMAD.X R17, R15, 0x1, R4, P5 ;  /* 0x000000010f117824 */ /* 0x010fc400028e0604 */
[----:B------:R-:W3:Y:S04]  /*52ce0*/  LDL.LU R7, [R1+0xd34] ;  /* 0x000d340001077983 */ /* 0x000ee80000300800 */
[----:B------:R5:W-:Y:S04]  /*52cf0*/  STL [R1+0x5c48], R18 ;  /* 0x005c481201007387 */ /* 0x000be80000100800 */
[----:B------:R0:W-:Y:S01]  /*52d00*/  STL [R1+0x5c1c], R17 ;  /* 0x005c1c1101007387 */ /* 0x0001e20000100800 */
[----:B-----5:R-:W-:Y:S01]  /*52d10*/  IADD3 R18, P5, R6, R2, RZ ;  /* 0x0000000206127210 */ /* 0x020fe20007fbe0ff */
[----:B0-----:R-:W-:-:S02]  /*52d20*/  IMAD.X R17, R15, 0x1, R5, P4 ;  /* 0x000000010f117824 */ /* 0x001fc400020e0605 */
        /* <DEDUP_REMOVED lines=8> */
[C---:B0-----:R-:W-:Y:S01]  /*52db0*/  IADD3 R18, P3, R29.reuse, R2, RZ ;  /* 0x000000021d127210 */ /* 0x041fe20007f7e0ff */
        /* <DEDUP_REMOVED lines=10> */
[----:B------:R-:W-:-:S05]  /*52e60*/  IADD3 R17, P1, R12, R2, RZ ;  /* 0x000000020c117210 */ /* 0x000fca0007f3e0ff */
[----:B------:R-:W-:Y:S04]  /*52e70*/  STL [R1+0x5c70], R17 ;  /* 0x005c701101007387 */ /* 0x000fe80000100800 */
[----:B------:R0:W-:Y:S04]  /*52e80*/  STL [R1+0x5c44], R13 ;  /* 0x005c440d01007387 */ /* 0x0001e80000100800 */
[----:B0-----:R-:W5:Y:S01]  /*52e90*/  LDL.LU R13, [R1+0xf58] ;  /* 0x000f5800010d7983 */ /* 0x001f620000300800 */
[----:B------:R-:W-:Y:S01]  /*52ea0*/  IADD3 R12, P0, R12, R3, RZ ;  /* 0x000000030c0c7210 */ /* 0x000fe20007f1e0ff */
[----:B------:R-:W-:-:S04]  /*52eb0*/  IMAD.X R17, R11, 0x1, R4, P5 ;  /* 0x000000010b117824 */ /* 0x000fc800028e0604 */
[----:B------:R0:W-:Y:S01]  /*52ec0*/  STL [R1+0x5c78], R12 ;  /* 0x005c780c01007387 */ /* 0x0001e20000100800 */
[----:B------:R-:W-:-:S03]  /*52ed0*/  IMAD.X R11, R11, 0x1, R5, P4 ;  /* 0x000000010b0b7824 */ /* 0x000fc600020e0605 */
[----:B0-----:R-:W5:Y:S04]  /*52ee0*/  LDL.LU R12, [R1+0xd48] ;  /* 0x000d4800010c7983 */ /* 0x001f680000300800 */
[----:B------:R0:W-:Y:S02]  /*52ef0*/  STL [R1+0x5c4c], R17 ;  /* 0x005c4c1101007387 */ /* 0x0001e40000100800 */
[C---:B0-----:R-:W-:Y:S02]  /*52f00*/  IADD3 R17, P5, R10.reuse, R2, RZ ;  /* 0x000000020a117210 */ /* 0x041fe40007fbe0ff */
[----:B------:R-:W-:-:S03]  /*52f10*/  IADD3 R10, P4, R10, R3, RZ ;  /* 0x000000030a0a7210 */ /* 0x000fc60007f9e0ff */
[----:B------:R0:W-:Y:S04]  /*52f20*/  STL [R1+0x5c80], R17 ;  /* 0x005c801101007387 */ /* 0x0001e80000100800 */
[----:B------:R1:W-:Y:S01]  /*52f30*/  STL [R1+0x5c54], R11 ;  /* 0x005c540b01007387 */ /* 0x0003e20000100800 */
[C---:B------:R-:W-:Y:S02]  /*52f40*/  IMAD.X R18, R16.reuse, 0x1, R5, P2 ;  /* 0x0000000110127824 */ /* 0x040fe400010e0605 */
[----:B0-----:R-:W-:Y:S01]  /*52f50*/  IMAD.X R17, R16, 0x1, R4, P3 ;  /* 0x0000000110117824 */ /* 0x001fe200018e0604 */
[----:B-1----:R-:W5:Y:S04]  /*52f60*/  LDL.LU R11, [R1+0xf5c] ;  /* 0x000f5c00010b7983 */ /* 0x002f680000300800 */
[----:B------:R0:W-:Y:S01]  /*52f70*/  STL [R1+0x5c88], R10 ;  /* 0x005c880a01007387 */ /* 0x0001e20000100800 */
[----:B------:R-:W-:-:S03]  /*52f80*/  IADD3 R19, P3, R9, R2, RZ ;  /* 0x0000000209137210 */ /* 0x000fc60007f7e0ff */
[----:B0-----:R-:W5:Y:S04]  /*52f90*/  LDL.LU R10, [R1+0xd50] ;  /* 0x000d5000010a7983 */ /* 0x001f680000300800 */
[----:B------:R0:W-:Y:S04]  /*52fa0*/  STL [R1+0x5c5c], R17 ;  /* 0x005c5c1101007387 */ /* 0x0001e80000100800 */
[----:B------:R-:W-:Y:S04]  /*52fb0*/  STL [R1+0x5c90], R19 ;  /* 0x005c901301007387 */ /* 0x000fe80000100800 */
[----:B------:R-:W-:Y:S01]  /*52fc0*/  STL [R1+0x5c64], R18 ;  /* 0x005c641201007387 */ /* 0x000fe20000100800 */
[----:B0-----:R-:W-:-:S03]  /*52fd0*/  IADD3 R17, P2, R9, R3, RZ ;  /* 0x0000000309117210 */ /* 0x001fc60007f5e0ff */
[----:B------:R-:W5:Y:S04]  /*52fe0*/  LDL.LU R9, [R1+0xf60] ;  /* 0x000f600001097983 */ /* 0x000f680000300800 */
[----:B------:R0:W-:Y:S04]  /*52ff0*/  STL [R1+0x5c98], R17 ;  /* 0x005c981101007387 */ /* 0x0001e80000100800 */
[----:B0-----:R-:W5:Y:S01]  /*53000*/  LDL.LU R17, [R1+0xd54] ;  /* 0x000d540001117983 */ /* 0x001f620000300800 */
[C---:B--2---:R-:W-:Y:S02]  /*53010*/  IMAD.X R16, R8.reuse, 0x1, R4, P1 ;  /* 0x0000000108107824 */ /* 0x044fe400008e0604 */
[----:B------:R-:W-:-:S03]  /*53020*/  IMAD.X R8, R8, 0x1, R5, P0 ;  /* 0x0000000108087824 */ /* 0x000fc600000e0605 */
[----:B------:R3:W-:Y:S02]  /*53030*/  STL [R1+0x5c6c], R16 ;  /* 0x005c6c1001007387 */ /* 0x0007e40000100800 */
[C---:B---3--:R-:W-:Y:S02]  /*53040*/  IADD3 R16, P1, R7.reuse, R2, RZ ;  /* 0x0000000207107210 */ /* 0x048fe40007f3e0ff */
[----:B------:R-:W-:-:S03]  /*53050*/  IADD3 R7, P0, R7, R3, RZ ;  /* 0x0000000307077210 */ /* 0x000fc60007f1e0ff */
[----:B------:R-:W-:Y:S04]  /*53060*/  STL [R1+0x5ca0], R16 ;  /* 0x005ca01001007387 */ /* 0x000fe80000100800 */
[----:B------:R0:W-:Y:S04]  /*53070*/  STL [R1+0x5c74], R8 ;  /* 0x005c740801007387 */ /* 0x0001e80000100800 */
[----:B0-----:R-:W2:Y:S04]  /*53080*/  LDL.LU R8, [R1+0xf64] ;  /* 0x000f640001087983 */ /* 0x001ea80000300800 */
[----:B------:R0:W-:Y:S01]  /*53090*/  STL [R1+0x5ca8], R7 ;  /* 0x005ca80701007387 */ /* 0x0001e20000100800 */
[----:B----4-:R-:W-:-:S02]  /*530a0*/  IMAD.X R16, R15, 0x1, R4, P5 ;  /* 0x000000010f107824 */ /* 0x010fc400028e0604 */
[----:B------:R-:W-:Y:S01]  /*530b0*/  IMAD.X R18, R15, 0x1, R5, P4 ;  /* 0x000000010f127824 */ /* 0x000fe200020e0605 */
[----:B0-----:R-:W3:Y:S01]  /*530c0*/  LDL.LU R7, [R1+0xd58] ;  /* 0x000d580001077983 */ /* 0x001ee20000300800 */
[----:B-----5:R-:W-:-:S03]  /*530d0*/  IADD3 R19, P5, R6, R2, RZ ;  /* 0x0000000206137210 */ /* 0x020fc60007fbe0ff */
        /* <DEDUP_REMOVED lines=9> */
[C---:B-1----:R-:W-:Y:S01]  /*53170*/  IADD3 R15, P3, R14.reuse, R2, RZ ;  /* 0x000000020e0f7210 */ /* 0x042fe20007f7e0ff */
[----:B0-----:R-:W-:Y:S02]  /*53180*/  IMAD.X R18, R29, 0x1, R5, P2 ;  /* 0x000000011d127824 */ /* 0x001fe400010e0605 */
[----:B------:R-:W5:Y:S04]  /*53190*/  LDL.LU R29, [R1+0xf6c] ;  /* 0x000f6c00011d7983 */ /* 0x000f680000300800 */
[----:B------:R0:W-:Y:S04]  /*531a0*/  STL [R1+0x5cc0], R15 ;  /* 0x005cc00f01007387 */ /* 0x0001e80000100800 */
[----:B0-----:R-:W5:Y:S04]  /*531b0*/  LDL.LU R15, [R1+0xd68] ;  /* 0x000d6800010f7983 */ /* 0x001f680000300800 */
[----:B------:R0:W-:Y:S02]  /*531c0*/  STL [R1+0x5c94], R18 ;  /* 0x005c941201007387 */ /* 0x0001e40000100800 */
[----:B0-----:R-:W-:Y:S01]  /*531d0*/  IADD3 R18, P2, R14, R3, RZ ;  /* 0x000000030e127210 */ /* 0x001fe20007f5e0ff */
[----:B------:R-:W-:-:S04]  /*531e0*/  IMAD.X R14, R13, 0x1, R4, P1 ;  /* 0x000000010d0e7824 */ /* 0x000fc800008e0604 */
[----:B------:R-:W-:Y:S04]  /*531f0*/  STL [R1+0x5cc8], R18 ;  /* 0x005cc81201007387 */ /* 0x000fe80000100800 */
[----:B------:R0:W-:Y:S04]  /*53200*/  STL [R1+0x5c9c], R14 ;  /* 0x005c9c0e01007387 */ /* 0x0001e80000100800 */
[----:B0-----:R-:W5:Y:S01]  /*53210*/  LDL.LU R14, [R1+0xf70] ;  /* 0x000f7000010e7983 */ /* 0x001f620000300800 */
[----:B------:R-:W-:Y:S01]  /*53220*/  IMAD.X R18, R13, 0x1, R5, P0 ;  /* 0x000000010d127824 */ /* 0x000fe200000e0605 */
[----:B------:R-:W-:-:S05]  /*53230*/  IADD3 R19, P1, R12, R2, RZ ;  /* 0x000000020c137210 */ /* 0x000fca0007f3e0ff */
[----:B------:R-:W-:Y:S04]  /*53240*/  STL [R1+0x5cd0], R19 ;  /* 0x005cd01301007387 */ /* 0x000fe80000100800 */
[----:B------:R-:W5:Y:S04]  /*53250*/  LDL.LU R13, [R1+0xd6c] ;  /* 0x000d6c00010d7983 */ /* 0x000f680000300800 */
[----:B------:R0:W-:Y:S02]  /*53260*/  STL [R1+0x5ca4], R18 ;  /* 0x005ca41201007387 */ /* 0x0001e40000100800 */
[----:B0-----:R-:W-:-:S05]  /*53270*/  IADD3 R18, P0, R12, R3, RZ ;  /* 0x000000030c127210 */ /* 0x001fca0007f1e0ff */
[----:B------:R0:W-:Y:S01]  /*53280*/  STL [R1+0x5cd8], R18 ;  /* 0x005cd81201007387 */ /* 0x0001e20000100800 */
[C---:B------:R-:W-:Y:S02]  /*53290*/  IMAD.X R12, R11.reuse, 0x1, R4, P5 ;  /* 0x000000010b0c7824 */ /* 0x040fe400028e0604 */
[----:B0-----:R-:W-:-:S03]  /*532a0*/  IMAD.X R18, R11, 0x1, R5, P4 ;  /* 0x000000010b127824 */ /* 0x001fc600020e0605 */
[----:B------:R0:W-:Y:S01]  /*532b0*/  STL [R1+0x5cac], R12 ;  /* 0x005cac0c01007387 */ /* 0x0001e20000100800 */
[----:B------:R-:W-:-:S03]  /*532c0*/  IADD3 R19, P5, R10, R2, RZ ;  /* 0x000000020a137210 */ /* 0x000fc60007fbe0ff */
[----:B0-----:R-:W5:Y:S04]  /*532d0*/  LDL.LU R12, [R1+0xf74] ;  /* 0x000f7400010c7983 */ /* 0x001f680000300800 */
[----:B------:R-:W-:Y:S04]  /*532e0*/  STL [R1+0x5ce0], R19 ;  /* 0x005ce01301007387 */ /* 0x000fe80000100800 */
[----:B------:R-:W5:Y:S04]  /*532f0*/  LDL.LU R11, [R1+0xd74] ;  /* 0x000d7400010b7983 */ /* 0x000f680000300800 */
[----:B------:R0:W-:Y:S02]  /*53300*/  STL [R1+0x5cb4], R18 ;  /* 0x005cb41201007387 */ /* 0x0001e40000100800 */
[----:B0-----:R-:W-:Y:S01]  /*53310*/  IADD3 R18, P4, R10, R3, RZ ;  /* 0x000000030a127210 */ /* 0x001fe20007f9e0ff */
[----:B------:R-:W-:-:S04]  /*53320*/  IMAD.X R10, R9, 0x1, R4, P3 ;  /* 0x00000001090a7824 */ /* 0x000fc800018e0604 */
[----:B------:R0:W-:Y:S01]  /*53330*/  STL [R1+0x5ce8], R18 ;  /* 0x005ce81201007387 */ /* 0x0001e20000100800 */
[----:B------:R-:W-:-:S03]  /*53340*/  IADD3 R19, P3, R17, R2, RZ ;  /* 0x0000000211137210 */ /* 0x000fc60007f7e0ff */
[----:B------:R1:W-:Y:S01]  /*53350*/  STL [R1+0x5cbc], R10 ;  /* 0x005cbc0a01007387 */ /* 0x0003e20000100800 */
[----:B0-----:R-:W-:-:S03]  /*53360*/  IMAD.X R18, R9, 0x1, R5, P2 ;  /* 0x0000000109127824 */ /* 0x001fc600010e0605 */
[----:B-1----:R-:W5:Y:S04]  /*53370*/  LDL.LU R10, [R1+0xf78] ;  /* 0x000f7800010a7983 */ /* 0x002f680000300800 */
[----:B------:R0:W-:Y:S04]  /*53380*/  STL [R1+0x5cf0], R19 ;  /* 0x005cf01301007387 */ /* 0x0001e80000100800 */
[----:B------:R-:W5:Y:S04]  /*53390*/  LDL.LU R9, [R1+0xd78] ;  /* 0x000d780001097983 */ /* 0x000f680000300800 */
[----:B------:R2:W-:Y:S01]  /*533a0*/  STL [R1+0x5cc4], R18 ;  /* 0x005cc41201007387 */ /* 0x0005e20000100800 */
[----:B0-----:R-:W-:-:S05]  /*533b0*/  IADD3 R19, P2, R17, R3, RZ ;  /* 0x0000000311137210 */ /* 0x001fca0007f5e0ff */
[----:B------:R-:W-:Y:S01]  /*533c0*/  STL [R1+0x5cf8], R19 ;  /* 0x005cf81301007387 */ /* 0x000fe20000100800 */
[C---:B--2---:R-:W-:Y:S02]  /*533d0*/  IMAD.X R18, R8.reuse, 0x1, R4, P1 ;  /* 0x0000000108127824 */ /* 0x044fe400008e0604 */
[----:B------:R-:W-:-:S03]  /*533e0*/  IMAD.X R8, R8, 0x1, R5, P0 ;  /* 0x0000000108087824 */ /* 0x000fc600000e0605 */
[----:B------:R-:W-:Y:S01]  /*533f0*/  STL [R1+0x5ccc], R18 ;  /* 0x005ccc1201007387 */ /* 0x000fe20000100800 */
[C---:B---3--:R-:W-:Y:S02]  /*53400*/  IADD3 R17, P1, R7.reuse, R2, RZ ;  /* 0x0000000207117210 */ /* 0x048fe40007f3e0ff */
[----:B------:R-:W-:-:S03]  /*53410*/  IADD3 R7, P0, R7, R3, RZ ;  /* 0x0000000307077210 */ /* 0x000fc60007f1e0ff */
[----:B------:R-:W-:Y:S04]  /*53420*/  STL [R1+0x5d00], R17 ;  /* 0x005d001101007387 */ /* 0x000fe80000100800 */
[----:B------:R0:W-:Y:S04]  /*53430*/  STL [R1+0x5cd4], R8 ;  /* 0x005cd40801007387 */ /* 0x0001e80000100800 */
[----:B0-----:R-:W2:Y:S01]  /*53440*/  LDL.LU R8, [R1+0xf7c] ;  /* 0x000f7c0001087983 */ /* 0x001ea20000300800 */
[----:B----4-:R-:W-:-:S03]  /*53450*/  IMAD.X R17, R16, 0x1, R4, P5 ;  /* 0x0000000110117824 */ /* 0x010fc600028e0604 */
[----:B------:R0:W-:Y:S01]  /*53460*/  STL [R1+0x5d08], R7 ;  /* 0x005d080701007387 */ /* 0x0001e20000100800 */
[----:B-----5:R-:W-:-:S03]  /*53470*/  IADD3 R18, P5, R6, R2, RZ ;  /* 0x0000000206127210 */ /* 0x020fc60007fbe0ff */
[----:B0-----:R-:W3:Y:S04]  /*53480*/  LDL.LU R7, [R1+0xd80] ;  /* 0x000d800001077983 */ /* 0x001ee80000300800 */
[----:B------:R0:W-:Y:S04]  /*53490*/  STL [R1+0x5cdc], R17 ;  /* 0x005cdc1101007387 */ /* 0x0001e80000100800 */
[----:B------:R-:W-:Y:S01]  /*534a0*/  STL [R1+0x5d10], R18 ;  /* 0x005d101201007387 */ /* 0x000fe20000100800 */
[----:B0-----:R-:W-:Y:S01]  /*534b0*/  IMAD.X R17, R16, 0x1, R5, P4 ;  /* 0x0000000110117824 */ /* 0x001fe200020e0605 */
[----:B------:R-:W-:Y:S01]  /*534c0*/  IADD3 R6, P4, R6, R3, RZ ;  /* 0x0000000306067210 */ /* 0x000fe20007f9e0ff */
[----:B------:R-:W-:-:S03]  /*534d0*/  IMAD.X R16, R29, 0x1, R4, P3 ;  /* 0x000000011d107824 */ /* 0x000fc600018e0604 */
[----:B------:R0:W-:Y:S04]  /*534e0*/  STL [R1+0x5ce4], R17 ;  /* 0x005ce41101007387 */ /* 0x0001e80000100800 */
[----:B------:R1:W-:Y:S01]  /*534f0*/  STL [R1+0x5d18], R6 ;  /* 0x005d180601007387 */ /* 0x0003e20000100800 */
[----:B0-----:R-:W-:-:S03]  /*53500*/  IADD3 R17, P3, R15, R2, RZ ;  /* 0x000000020f117210 */ /* 0x001fc60007f7e0ff */
[----:B-1----:R-:W4:Y:S04]  /*53510*/  LDL.LU R6, [R1+0xf80] ;  /* 0x000f800001067983 */ /* 0x002f280000300800 */
[----:B------:R0:W-:Y:S04]  /*53520*/  STL [R1+0x5cec], R16 ;  /* 0x005cec1001007387 */ /* 0x0001e80000100800 */
[----:B------:R1:W-:Y:S01]  /*53530*/  STL [R1+0x5d20], R17 ;  /* 0x005d201101007387 */ /* 0x0003e20000100800 */
[----:B0-----:R-:W-:-:S03]  /*53540*/  IMAD.X R16, R29, 0x1, R5, P2 ;  /* 0x000000011d107824 */ /* 0x001fc600010e0605 */
[----:B------:R-:W5:Y:S01]  /*53550*/  LDL.LU R29, [R1+0xd88] ;  /* 0x000d8800011d7983 */ /* 0x000f620000300800 */
[----:B-1----:R-:W-:-:S03]  /*53560*/  IADD3 R17, P2, R15, R3, RZ ;  /* 0x000000030f117210 */ /* 0x002fc60007f5e0ff */
[----:B------:R0:W-:Y:S04]  /*53570*/  STL [R1+0x5cf4], R16 ;  /* 0x005cf41001007387 */ /* 0x0001e80000100800 */
[----:B------:R-:W-:Y:S04]  /*53580*/  STL [R1+0x5d28], R17 ;  /* 0x005d281101007387 */ /* 0x000fe80000100800 */
[----:B------:R-:W5:Y:S01]  /*53590*/  LDL.LU R21, [R1+0xf84] ;  /* 0x000f840001157983 */ /* 0x000f620000300800 */
[----:B0-----:R-:W-:-:S05]  /*535a0*/  IMAD.X R16, R14, 0x1, R4, P1 ;  /* 0x000000010e107824 */ /* 0x001fca00008e0604 */
[----:B------:R0:W-:Y:S04]  /*535b0*/  STL [R1+0x5cfc], R16 ;  /* 0x005cfc1001007387 */ /* 0x0001e80000100800 */
[----:B------:R-:W5:Y:S01]  /*535c0*/  LDL.LU R20, [R1+0xd8c] ;  /* 0x000d8c0001147983 */ /* 0x000f620000300800 */
[----:B------:R-:W-:-:S05]  /*535d0*/  IADD3 R15, P1, R13, R2, RZ ;  /* 0x000000020d0f7210 */ /* 0x000fca0007f3e0ff */
[----:B------:R1:W-:Y:S01]  /*535e0*/  STL [R1+0x5d30], R15 ;  /* 0x005d300f01007387 */ /* 0x0003e20000100800 */
[----:B0-----:R-:W-:Y:S01]  /*535f0*/  IMAD.X R16, R14, 0x1, R5, P0 ;  /* 0x000000010e107824 */ /* 0x001fe200000e0605 */
[----:B-1----:R-:W-:-:S04]  /*53600*/  IADD3 R15, P0, R13, R3, RZ ;  /* 0x000000030d0f7210 */ /* 0x002fc80007f1e0ff */
[----:B------:R-:W-:Y:S04]  /*53610*/  STL [R1+0x5d04], R16 ;  /* 0x005d041001007387 */ /* 0x000fe80000100800 */
[----:B------:R-:W-:Y:S01]  /*53620*/  STL [R1+0x5d38], R15 ;  /* 0x005d380f01007387 */ /* 0x000fe20000100800 */
[C-C-:B------:R-:W-:Y:S01]  /*53630*/  IMAD.X R14, R12.reuse, 0x1, R4.reuse, P5 ;  /* 0x000000010c0e7824 */ /* 0x140fe200028e0604 */
[CC--:B------:R-:W-:Y:S01]  /*53640*/  IADD3 R13, P5, R11.reuse, R2.reuse, RZ ;  /* 0x000000020b0d7210 */ /* 0x0c0fe20007fbe0ff */
[--C-:B------:R-:W-:Y:S01]  /*53650*/  IMAD.X R12, R12, 0x1, R5.reuse, P4 ;  /* 0x000000010c0c7824 */ /* 0x100fe200020e0605 */
[----:B------:R-:W-:Y:S02]  /*53660*/  IADD3 R11, P4, R11, R3, RZ ;  /* 0x000000030b0b7210 */ /* 0x000fe40007f9e0ff */
[----:B------:R-:W-:Y:S04]  /*53670*/  STL [R1+0x5d0c], R14 ;  /* 0x005d0c0e01007387 */ /* 0x000fe80000100800 */
[----:B------:R-:W-:Y:S04]  /*53680*/  STL [R1+0x5d40], R13 ;  /* 0x005d400d01007387 */ /* 0x000fe80000100800 */
[----:B------:R-:W5:Y:S04]  /*53690*/  LDL.LU R19, [R1+0xf88] ;  /* 0x000f880001137983 */ /* 0x000f680000300800 */
[----:B------:R0:W-:Y:S04]  /*536a0*/  STL [R1+0x5d14], R12 ;  /* 0x005d140c01007387 */ /* 0x0001e80000100800 */
[----:B------:R-:W5:Y:S04]  /*536b0*/  LDL.LU R18, [R1+0xd94] ;  /* 0x000d940001127983 */ /* 0x000f680000300800 */
[----:B------:R1:W-:Y:S04]  /*536c0*/  STL [R1+0x5d48], R11 ;  /* 0x005d480b01007387 */ /* 0x0003e80000100800 */
[----:B------:R-:W5:Y:S01]  /*536d0*/  LDL.LU R17, [R1+0xf8c] ;  /* 0x000f8c0001117983 */ /* 0x000f620000300800 */
[C---:B0-----:R-:W-:Y:S01]  /*536e0*/  IMAD.X R12, R10.reuse, 0x1, R4, P3 ;  /* 0x000000010a0c7824 */ /* 0x041fe200018e0604 */
[----:B-1----:R-:W-:Y:S01]  /*536f0*/  IADD3 R11, P3, R9, R2, RZ ;  /* 0x00000002090b7210 */ /* 0x002fe20007f7e0ff */
[----:B------:R-:W-:-:S03]  /*53700*/  IMAD.X R10, R10, 0x1, R5, P2 ;  /* 0x000000010a0a7824 */ /* 0x000fc600010e0605 */
[----:B------:R-:W-:Y:S04]  /*53710*/  STL [R1+0x5d1c], R12 ;  /* 0x005d1c0c01007387 */ /* 0x000fe80000100800 */
[----:B------:R-:W5:Y:S04]  /*53720*/  LDL.LU R16, [R1+0xd98] ;  /* 0x000d980001107983 */ /* 0x000f680000300800 */
[----:B------:R-:W-:Y:S01]  /*53730*/  STL [R1+0x5d50], R11 ;  /* 0x005d500b01007387 */ /* 0x000fe20000100800 */
[----:B------:R-:W-:-:S03]  /*53740*/  IADD3 R9, P2, R9, R3, RZ ;  /* 0x0000000309097210 */ /* 0x000fc60007f5e0ff */
[----:B------:R-:W5:Y:S04]  /*53750*/  LDL.LU R15, [R1+0xf90] ;  /* 0x000f9000010f7983 */ /* 0x000f680000300800 */
[----:B------:R2:W-:Y:S04]  /*53760*/  STL [R1+0x5d24], R10 ;  /* 0x005d240a01007387 */ /* 0x0005e80000100800 */
[----:B------:R-:W5:Y:S04]  /*53770*/  LDL.LU R14, [R1+0xdac] ;  /* 0x000dac00010e7983 */ /* 0x000f680000300800 */
[----:B------:R3:W-:Y:S01]  /*53780*/  STL [R1+0x5d58], R9 ;  /* 0x005d580901007387 */ /* 0x0007e20000100800 */
[----:B--2---:R-:W-:-:S02]  /*53790*/  IMAD.X R10, R8, 0x1, R4, P1 ;  /* 0x00000001080a7824 */ /* 0x004fc400008e0604 */
[----:B------:R-:W-:-:S03]  /*537a0*/  IMAD.X R8, R8, 0x1, R5, P0 ;  /* 0x0000000108087824 */ /* 0x000fc600000e0605 */
[----:B------:R0:W-:Y:S04]  /*537b0*/  STL [R1+0x5d2c], R10 ;  /* 0x005d2c0a01007387 */ /* 0x0001e80000100800 */
[----:B------:R-:W2:Y:S01]  /*537c0*/  LDL.LU R13, [R1+0xf94] ;  /* 0x000f9400010d7983 */ /* 0x000ea20000300800 */
[C---:B---3--:R-:W-:Y:S02]  /*537d0*/  IADD3 R9, P1, R7.reuse, R2, RZ ;  /* 0x0000000207097210 */ /* 0x048fe40007f3e0ff */
[----:B------:R-:W-:-:S03]  /*537e0*/  IADD3 R7, P0, R7, R3, RZ ;  /* 0x0000000307077210 */ /* 0x000fc60007f1e0ff */
[----:B------:R-:W-:Y:S04]  /*537f0*/  STL [R1+0x5d60], R9 ;  /* 0x005d600901007387 */ /* 0x000fe80000100800 */
[----:B------:R-:W3:Y:S04]  /*53800*/  LDL R12, [R1+0x39ac] ;  /* 0x0039ac00010c7983 */ /* 0x000ee80000100800 */
[----:B------:R4:W-:Y:S04]  /*53810*/  STL [R1+0x5d34], R8 ;  /* 0x005d340801007387 */ /* 0x0009e80000100800 */
[----:B------:R-:W3:Y:S04]  /*53820*/  LDL R11, [R1+0x39a8] ;  /* 0x0039a800010b7983 */ /* 0x000ee80000100800 */
[----:B------:R5:W-:Y:S04]  /*53830*/  STL [R1+0x5d68], R7 ;  /* 0x005d680701007387 */ /* 0x000be80000100800 */
[----:B0-----:R-:W3:Y:S01]  /*53840*/  LDL R10, [R1+0x39a4] ;  /* 0x0039a400010a7983 */ /* 0x001ee20000100800 */
[----:B----4-:R-:W-:-:S02]  /*53850*/  IMAD.X R8, R6, 0x1, R4, P5 ;  /* 0x0000000106087824 */ /* 0x010fc400028e0604 */
[----:B------:R-:W-:-:S03]  /*53860*/  IMAD.X R6, R6, 0x1, R5, P4 ;  /* 0x0000000106067824 */ /* 0x000fc600020e0605 */
[----:B------:R0:W-:Y:S04]  /*53870*/  STL [R1+0x5d3c], R8 ;  /* 0x005d3c0801007387 */ /* 0x0001e80000100800 */
[----:B------:R-:W4:Y:S01]  /*53880*/  LDL R9, [R1+0x39a0] ;  /* 0x0039a00001097983 */ /* 0x000f220000100800 */
[C---:B-----5:R-:W-:Y:S02]  /*53890*/  IADD3 R7, P5, R29.reuse, R2, RZ ;  /* 0x000000021d077210 */ /* 0x060fe40007fbe0ff */
[----:B0-----:R-:W-:-:S03]  /*538a0*/  IADD3 R8, P4, R29, R3, RZ ;  /* 0x000000031d087210 */ /* 0x001fc60007f9e0ff */
[----:B------:R0:W-:Y:S04]  /*538b0*/  STL [R1+0x5d70], R7 ;  /* 0x005d700701007387 */ /* 0x0001e80000100800 */
[----:B------:R-:W-:Y:S04]  /*538c0*/  STL [R1+0x5d44], R6 ;  /* 0x005d440601007387 */ /* 0x000fe80000100800 */
[----:B------:R1:W-:Y:S01]  /*538d0*/  STL [R1+0x5d78], R8 ;  /* 0x005d780801007387 */ /* 0x0003e20000100800 */
[----:B0-----:R-:W-:-:S03]  /*538e0*/  IMAD.X R7, R21, 0x1, R4, P3 ;  /* 0x0000000115077824 */ /* 0x001fc600018e0604 */
[----:B-1----:R-:W5:Y:S01]  /*538f0*/  LDL R8, [R1+0x3990] ;  /* 0x0039900001087983 */ /* 0x002f620000100800 */
[----:B------:R-:W-:-:S03]  /*53900*/  IADD3 R6, P3, R20, R2, RZ ;  /* 0x0000000214067210 */ /* 0x000fc60007f7e0ff */
[----:B------:R0:W-:Y:S04]  /*53910*/  STL [R1+0x5d4c], R7 ;  /* 0x005d4c0701007387 */ /* 0x0001e80000100800 */
[----:B0-----:R-:W5:Y:S04]  /*53920*/  LDL R7, [R1+0x3994] ;  /* 0x0039940001077983 */ /* 0x001f680000100800 */
[----:B------:R0:W-:Y:S04]  /*53930*/  STL [R1+0x5d80], R6 ;  /* 0x005d800601007387 */ /* 0x0001e80000100800 */
[----:B------:R-:W5:Y:S04]  /*53940*/  LDL R29, [R1+0x399c] ;  /* 0x00399c00011d7983 */ /* 0x000f680000100800 */
[----:B0-----:R-:W5:Y:S01]  /*53950*/  LDL R6, [R1+0x3998] ;  /* 0x0039980001067983 */ /* 0x001f620000100800 */
[----:B------:R-:W-:Y:S01]  /*53960*/  IMAD.X R23, R21, 0x1, R5, P2 ;  /* 0x0000000115177824 */ /* 0x000fe200010e0605 */
[----:B------:R-:W-:-:S04]  /*53970*/  IADD3 R22, P2, R20, R3, RZ ;  /* 0x0000000314167210 */ /* 0x000fc80007f5e0ff */
[----:B------:R-:W-:Y:S04]  /*53980*/  STL [R1+0x5d54], R23 ;  /* 0x005d541701007387 */ /* 0x000fe80000100800 */
[----:B------:R-:W-:Y:S01]  /*53990*/  STL [R1+0x5d84], R22 ;  /* 0x005d841601007387 */ /* 0x000fe20000100800 */
[C-C-:B------:R-:W-:Y:S02]  /*539a0*/  IMAD.X R21, R19.reuse, 0x1, R4.reuse, P1 ;  /* 0x0000000113157824 */ /* 0x140fe400008e0604 */
[----:B------:R-:W-:Y:S01]  /*539b0*/  IMAD.X R19, R19, 0x1, R5, P0 ;  /* 0x0000000113137824 */ /* 0x000fe200000e0605 */
[C---:B------:R-:W-:Y:S02]  /*539c0*/  IADD3 R20, P1, R18.reuse, R2, RZ ;  /* 0x0000000212147210 */ /* 0x040fe40007f3e0ff */
[----:B------:R-:W-:Y:S01]  /*539d0*/  IADD3 R18, P0, R18, R3, RZ ;  /* 0x0000000312127210 */ /* 0x000fe20007f1e0ff */
[----:B------:R-:W-:Y:S04]  /*539e0*/  STL [R1+0x5d5c], R21 ;  /* 0x005d5c1501007387 */ /* 0x000fe80000100800 */
[----:B------:R0:W-:Y:S04]  /*539f0*/  STL [R1+0x5d88], R20 ;  /* 0x005d881401007387 */ /* 0x0001e80000100800 */
[----:B------:R-:W-:Y:S04]  /*53a00*/  STL [R1+0x5d64], R19 ;  /* 0x005d641301007387 */ /* 0x000fe80000100800 */
[----:B------:R1:W-:Y:S01]  /*53a10*/  STL [R1+0x5d8c], R18 ;  /* 0x005d8c1201007387 */ /* 0x0003e20000100800 */
[----:B0-----:R-:W-:-:S02]  /*53a20*/  IMAD.X R20, R17, 0x1, R4, P5 ;  /* 0x0000000111147824 */ /* 0x001fc400028e0604 */
[----:B-1----:R-:W-:-:S03]  /*53a30*/  IMAD.X R18, R17, 0x1, R5, P4 ;  /* 0x0000000111127824 */ /* 0x002fc600020e0605 */
[----:B------:R-:W-:Y:S01]  /*53a40*/  STL [R1+0x5d6c], R20 ;  /* 0x005d6c1401007387 */ /* 0x000fe20000100800 */
[CC--:B------:R-:W-:Y:S02]  /*53a50*/  IADD3 R19, P5, R16.reuse, R2.reuse, RZ ;  /* 0x0000000210137210 */ /* 0x0c0fe40007fbe0ff */
[----:B------:R-:W-:Y:S01]  /*53a60*/  IADD3 R16, P4, R16, R3, RZ ;  /* 0x0000000310107210 */ /* 0x000fe20007f9e0ff */
[----:B------:R-:W-:Y:S02]  /*53a70*/  IMAD.X R17, R15, 0x1, R4, P3 ;  /* 0x000000010f117824 */ /* 0x000fe400018e0604 */
[----:B------:R-:W-:Y:S04]  /*53a80*/  STL [R1+0x5d90], R19 ;  /* 0x005d901301007387 */ /* 0x000fe80000100800 */
[----:B------:R-:W-:Y:S01]  /*53a90*/  STL [R1+0x5d74], R18 ;  /* 0x005d741201007387 */ /* 0x000fe20000100800 */
[----:B------:R-:W-:-:S03]  /*53aa0*/  IADD3 R2, P3, R14, R2, RZ ;  /* 0x000000020e027210 */ /* 0x000fc60007f7e0ff */
[----:B------:R0:W-:Y:S04]  /*53ab0*/  STL [R1+0x5d94], R16 ;  /* 0x005d941001007387 */ /* 0x0001e80000100800 */
[----:B------:R-:W-:Y:S04]  /*53ac0*/  STL [R1+0x5d7c], R17 ;  /* 0x005d7c1101007387 */ /* 0x000fe80000100800 */
[----:B------:R1:W-:Y:S01]  /*53ad0*/  STL [R1+0x4384], R2 ;  /* 0x0043840201007387 */ /* 0x0003e20000100800 */
[----:B------:R-:W-:Y:S01]  /*53ae0*/  SHF.R.S32.HI R0, RZ, 0x1f, R0 ;  /* 0x0000001fff007819 */ /* 0x000fe20000011400 */
[----:B0-----:R-:W-:Y:S01]  /*53af0*/  IMAD.X R16, R15, 0x1, R5, P2 ;  /* 0x000000010f107824 */ /* 0x001fe200010e0605 */
[----:B------:R-:W-:-:S02]  /*53b00*/  IADD3 R15, P2, R14, R3, RZ ;  /* 0x000000030e0f7210 */ /* 0x000fc40007f5e0ff */
[----:B-1----:R-:W-:Y:S02]  /*53b10*/  SHF.R.S32.HI R2, RZ, 0x1f, R14 ;  /* 0x0000001fff027819 */ /* 0x002fe4000001140e */
[----:B------:R-:W-:Y:S04]  /*53b20*/  STL [R1+0x4388], R16 ;  /* 0x0043881001007387 */ /* 0x000fe80000100800 */
[----:B------:R-:W-:Y:S01]  /*53b30*/  STL [R1+0x4380], R15 ;  /* 0x0043800f01007387 */ /* 0x000fe20000100800 */
[----:B------:R-:W-:Y:S01]  /*53b40*/  USHF.R.S32.HI UR58, URZ, 0x1f, UR7 ;  /* 0x0000001f3f3a7899 */ /* 0x000fe20008011407 */
[C---:B--2---:R-:W-:Y:S02]  /*53b50*/  IMAD.X R3, R13.reuse, 0x1, R4, P1 ;  /* 0x000000010d037824 */ /* 0x044fe400008e0604 */
[----:B------:R-:W-:-:S03]  /*53b60*/  IMAD.X R13, R13, 0x1, R5, P0 ;  /* 0x000000010d0d7824 */ /* 0x000fc600000e0605 */
[----:B------:R0:W-:Y:S01]  /*53b70*/  STL [R1+0x4360], R3 ;  /* 0x0043600301007387 */ /* 0x0001e20000100800 */
[----:B---3--:R-:W-:Y:S02]  /*53b80*/  IADD3 R14, P1, R12, UR7, RZ ;  /* 0x000000070c0e7c10 */ /* 0x008fe4000ff3e0ff */
[----:B0-----:R-:W-:-:S03]  /*53b90*/  IADD3 R3, P0, R11, UR7, RZ ;  /* 0x000000070b037c10 */ /* 0x001fc6000ff1e0ff */
[----:B------:R0:W-:Y:S04]  /*53ba0*/  STL [R1+0x4370], R14 ;  /* 0x0043700e01007387 */ /* 0x0001e80000100800 */
[----:B------:R1:W-:Y:S04]  /*53bb0*/  STL [R1+0x4364], R13 ;  /* 0x0043640d01007387 */ /* 0x0003e80000100800 */
[----:B------:R2:W-:Y:S01]  /*53bc0*/  STL [R1+0x4374], R3 ;  /* 0x0043740301007387 */ /* 0x0005e20000100800 */
[----:B0-----:R-:W-:Y:S01]  /*53bd0*/  IMAD.X R14, R0, 0x1, R4, P5 ;  /* 0x00000001000e7824 */ /* 0x001fe200028e0604 */
[----:B-1----:R-:W-:Y:S01]  /*53be0*/  IADD3 R13, P5, R10, UR7, RZ ;  /* 0x000000070a0d7c10 */ /* 0x002fe2000ffbe0ff */
[----:B--2---:R-:W-:-:S03]  /*53bf0*/  IMAD.X R3, R0, 0x1, R5, P4 ;  /* 0x0000000100037824 */ /* 0x004fc600020e0605 */
[----:B------:R-:W-:Y:S04]  /*53c00*/  STL [R1+0x4368], R14 ;  /* 0x0043680e01007387 */ /* 0x000fe80000100800 */
[----:B------:R-:W2:Y:S04]  /*53c10*/  LDL.LU R0, [R1+0x73d0] ;  /* 0x0073d00001007983 */ /* 0x000ea80000300800 */
[----:B------:R4:W-:Y:S04]  /*53c20*/  STL [R1+0x4378], R13 ;  /* 0x0043780d01007387 */ /* 0x0009e80000100800 */
[----:B------:R0:W-:Y:S01]  /*53c30*/  STL [R1+0x436c], R3 ;  /* 0x00436c0301007387 */ /* 0x0001e20000100800 */
[----:B----4-:R-:W-:Y:S01]  /*53c40*/  IADD3 R13, P4, R9, UR7, RZ ;  /* 0x00000007090d7c10 */ /* 0x010fe2000ff9e0ff */
[----:B0-----:R-:W-:-:S02]  /*53c50*/  IMAD.X R3, R2, 0x1, R4, P3 ;  /* 0x0000000102037824 */ /* 0x001fc400018e0604 */
[----:B------:R-:W-:Y:S01]  /*53c60*/  IMAD.X R2, R2, 0x1, R5, P2 ;  /* 0x0000000102027824 */ /* 0x000fe200010e0605 */
[----:B------:R-:W-:Y:S01]  /*53c70*/  ULDC UR7, c[0x0][0x238] ;  /* 0x00008e0000077ab9 */ /* 0x000fe20000000800 */
[----:B------:R-:W-:Y:S04]  /*53c80*/  STL [R1+0x437c], R13 ;  /* 0x00437c0d01007387 */ /* 0x000fe80000100800 */
[----:B------:R5:W-:Y:S04]  /*53c90*/  STL [R1+0x435c], R3 ;  /* 0x00435c0301007387 */ /* 0x000be80000100800 */
[----:B------:R-:W-:Y:S01]  /*53ca0*/  STL [R1+0x4358], R2 ;  /* 0x0043580201007387 */ /* 0x000fe20000100800 */
[----:B-----5:R-:W-:-:S05]  /*53cb0*/  IADD3.X R3, R8, UR58, RZ, P1, !PT ;  /* 0x0000003a08037c10 */ /* 0x020fca0008ffe4ff */
[----:B------:R0:W-:Y:S01]  /*53cc0*/  STL [R1+0x3ce8], R3 ;  /* 0x003ce80301007387 */ /* 0x0001e20000100800 */
[----:B------:R-:W-:Y:S02]  /*53cd0*/  IADD3.X R4, R7, UR58, RZ, P0, !PT ;  /* 0x0000003a07047c10 */ /* 0x000fe400087fe4ff */
[----:B0-----:R-:W-:-:S03]  /*53ce0*/  IADD3.X R3, R29, UR58, RZ, P4, !PT ;  /* 0x0000003a1d037c10 */ /* 0x001fc6000a7fe4ff */
[----:B------:R-:W-:Y:S01]  /*53cf0*/  STL [R1+0x3cec], R4 ;  /* 0x003cec0401007387 */ /* 0x000fe20000100800 */
[----:B------:R-:W-:-:S05]  /*53d00*/  IADD3.X R2, R6, UR58, RZ, P5, !PT ;  /* 0x0000003a06027c10 */ /* 0x000fca000affe4ff */
[----:B------:R0:W-:Y:S04]  /*53d10*/  STL [R1+0x3cf0], R2 ;  /* 0x003cf00201007387 */ /* 0x0001e80000100800 */
[----:B------:R1:W-:Y:S01]  /*53d20*/  STL [R1+0x3cf4], R3 ;  /* 0x003cf40301007387 */ /* 0x0003e20000100800 */
[----:B------:R-:W-:Y:S02]  /*53d30*/  USHF.R.S32.HI UR58, URZ, 0x1f, UR8 ;  /* 0x0000001f3f3a7899 */ /* 0x000fe40008011408 */
[----:B0-----:R-:W-:Y:S02]  /*53d40*/  IADD3 R2, P0, R12, UR8, RZ ;  /* 0x000000080c027c10 */ /* 0x001fe4000ff1e0ff */
[----:B-1----:R-:W-:-:S03]  /*53d50*/  IADD3 R3, P1, R11, UR8, RZ ;  /* 0x000000080b037c10 */ /* 0x002fc6000ff3e0ff */
[----:B------:R0:W-:Y:S04]  /*53d60*/  STL [R1+0x3cfc], R2 ;  /* 0x003cfc0201007387 */ /* 0x0001e80000100800 */
[----:B------:R1:W-:Y:S01]  /*53d70*/  STL [R1+0x3d04], R3 ;  /* 0x003d040301007387 */ /* 0x0003e20000100800 */
[----:B0-----:R-:W-:Y:S02]  /*53d80*/  IADD3 R2, P2, R10, UR8, RZ ;  /* 0x000000080a027c10 */ /* 0x001fe4000ff5e0ff */
[----:B-1----:R-:W-:Y:S02]  /*53d90*/  IADD3 R3, P3, R9, UR8, RZ ;  /* 0x0000000809037c10 */ /* 0x002fe4000ff7e0ff */
[----:B------:R-:W-:Y:S01]  /*53da0*/  IADD3.X R5, R7, UR58, RZ, P1, !PT ;  /* 0x0000003a07057c10 */ /* 0x000fe20008ffe4ff */
[----:B------:R-:W0:Y:S01]  /*53db0*/  S2R R13, SR_TID.X ;  /* 0x00000000000d7919 */ /* 0x000e220000002100 */
[----:B------:R-:W-:Y:S04]  /*53dc0*/  STL [R1+0x3d0c], R2 ;  /* 0x003d0c0201007387 */ /* 0x000fe80000100800 */
[----:B------:R1:W-:Y:S01]  /*53dd0*/  STL [R1+0x3d14], R3 ;  /* 0x003d140301007387 */ /* 0x0003e20000100800 */
[----:B------:R-:W-:Y:S01]  /*53de0*/  IADD3.X R4, R6, UR58, RZ, P2, !PT ;  /* 0x0000003a06047c10 */ /* 0x000fe200097fe4ff */
[----:B------:R-:W-:Y:S01]  /*53df0*/  ULDC UR8, c[0x0][0x238] ;  /* 0x00008e0000087ab9 */ /* 0x000fe20000000800 */
[----:B-1----:R-:W-:-:S05]  /*53e00*/  IADD3.X R3, R8, UR58, RZ, P0, !PT ;  /* 0x0000003a08037c10 */ /* 0x002fca00087fe4ff */
[----:B------:R1:W-:Y:S04]  /*53e10*/  STL [R1+0x3cf8], R3 ;  /* 0x003cf80301007387 */ /* 0x0003e80000100800 */
[----:B------:R3:W-:Y:S04]  /*53e20*/  STL [R1+0x3d00], R5 ;  /* 0x003d000501007387 */ /* 0x0007e80000100800 */
[----:B------:R4:W-:Y:S01]  /*53e30*/  STL [R1+0x3d08], R4 ;  /* 0x003d080401007387 */ /* 0x0009e20000100800 */
[----:B-1----:R-:W-:Y:S02]  /*53e40*/  IADD3.X R3, R29, UR58, RZ, P3, !PT ;  /* 0x0000003a1d037c10 */ /* 0x002fe40009ffe4ff */
[----:B---3--:R-:W-:-:S02]  /*53e50*/  IADD3 R5, P1, R11, UR10, RZ ;  /* 0x0000000a0b057c10 */ /* 0x008fc4000ff3e0ff */
[----:B----4-:R-:W-:Y:S01]  /*53e60*/  IADD3 R4, P2, R10, UR10, RZ ;  /* 0x0000000a0a047c10 */ /* 0x010fe2000ff5e0ff */
[----:B------:R-:W-:Y:S01]  /*53e70*/  ULDC UR58, c[0x0][0x238] ;  /* 0x00008e00003a7ab9 */ /* 0x000fe20000000800 */
[----:B------:R1:W-:Y:S04]  /*53e80*/  STL [R1+0x3d10], R3 ;  /* 0x003d100301007387 */ /* 0x0003e80000100800 */
[----:B------:R-:W-:Y:S04]  /*53e90*/  STL [R1+0x3aa4], RZ ;  /* 0x003aa4ff01007387 */ /* 0x000fe80000100800 */
        /* <DEDUP_REMOVED lines=1932> */
[----:B------:R-:W-:Y:S01]  /*5b760*/  STL [R1+0x10a0], RZ ;  /* 0x0010a0ff01007387 */ /* 0x000fe20000100800 */
[----:B-1----:R-:W-:-:S03]  /*5b770*/  IADD3 R3, P0, R12, UR10, RZ ;  /* 0x0000000a0c037c10 */ /* 0x002fc6000ff1e0ff */
[----:B------:R-:W-:Y:S04]  /*5b780*/  STL [R1+0x10a4], RZ ;  /* 0x0010a4ff01007387 */ /* 0x000fe80000100800 */
[----:B------:R-:W-:Y:S04]  /*5b790*/  STL [R1+0x10a8], RZ ;  /* 0x0010a8ff01007387 */ /* 0x000fe80000100800 */
[----:B------:R-:W-:Y:S04]  /*5b7a0*/  STL [R1+0x10ac], RZ ;  /* 0x0010acff01007387 */ /* 0x000fe80000100800 */
[----:B------:R-:W-:Y:S04]  /*5b7b0*/  STL [R1+0x1050], RZ ;  /* 0x001050ff01007387 */ /* 0x000fe80000100800 */
[----:B------:R1:W-:Y:S04]  /*5b7c0*/  STL [R1+0x3d1c], R3 ;  /* 0x003d1c0301007387 */ /* 0x0003e80000100800 */
[----:B------:R-:W-:Y:S04]  /*5b7d0*/  STL [R1+0x3d24], R5 ;  /* 0x003d240501007387 */ /* 0x000fe80000100800 */
[----:B------:R-:W-:Y:S01]  /*5b7e0*/  STL [R1+0x3d2c], R4 ;  /* 0x003d2c0401007387 */ /* 0x000fe20000100800 */
[----:B-1----:R-:W-:-:S05]  /*5b7f0*/  IADD3 R3, P3, R9, UR10, RZ ;  /* 0x0000000a09037c10 */ /* 0x002fca000ff7e0ff */
[----:B------:R1:W-:Y:S01]  /*5b800*/  STL [R1+0x3d34], R3 ;  /* 0x003d340301007387 */ /* 0x0003e20000100800 */
[----:B0-----:R-:W-:Y:S01]  /*5b810*/  IMAD.SHL.U32 R2, R13, 0x20, RZ ;  /* 0x000000200d027824 */ /* 0x001fe200078e00ff */
[----:B------:R-:W-:Y:S02]  /*5b820*/  UIMAD UR60, UR60, 0x31, URZ ;  /* 0x000000313c3c78a4 */ /* 0x000fe4000f8e023f */
[----:B------:R-:W-:Y:S02]  /*5b830*/  UIMAD UR11, UR11, 0x30, URZ ;  /* 0x000000300b0b78a4 */ /* 0x000fe4000f8e023f */
[----:B------:R-:W-:Y:S02]  /*5b840*/  UIMAD UR12, UR12, 0x2f, URZ ;  /* 0x0000002f0c0c78a4 */ /* 0x000fe4000f8e023f */
[----:B------:R-:W-:Y:S02]  /*5b850*/  UIMAD UR13, UR13, 0x2e, URZ ;  /* 0x0000002e0d0d78a4 */ /* 0x000fe4000f8e023f */
[----:B------:R-:W-:-:S02]  /*5b860*/  UIMAD UR14, UR14, 0x2d, URZ ;  /* 0x0000002d0e0e78a4 */ /* 0x000fc4000f8e023f */
[----:B------:R-:W-:Y:S02]  /*5b870*/  UIMAD UR15, UR15, 0x2c, URZ ;  /* 0x0000002c0f0f78a4 */ /* 0x000fe4000f8e023f */
        /* <DEDUP_REMOVED lines=11> */
[----:B------:R-:W-:Y:S02]  /*5b930*/  USHF.L.U32 UR27, UR27, 0x5, URZ ;  /* 0x000000051b1b7899 */ /* 0x000fe4000800063f */
        /* <DEDUP_REMOVED lines=15> */
[----:B------:R-:W-:Y:S02]  /*5ba30*/  USHF.L.U32 UR45, UR45, 0x4, URZ ;  /* 0x000000042d2d7899 */ /* 0x000fe4000800063f */
        /* <DEDUP_REMOVED lines=11> */
[----:B------:R-:W-:Y:S02]  /*5baf0*/  USHF.L.U32 UR57, UR57, 0x2, URZ ;  /* 0x0000000239397899 */ /* 0x000fe4000800063f */
[----:B------:R-:W-:-:S02]  /*5bb00*/  UIMAD UR61, UR61, 0x3, URZ ;  /* 0x000000033d3d78a4 */ /* 0x000fc4000f8e023f */
[----:B------:R-:W-:Y:S02]  /*5bb10*/  USHF.L.U32 UR9, UR9, 0x1, URZ ;  /* 0x0000000109097899 */ /* 0x000fe4000800063f */
[----:B------:R-:W-:Y:S01]  /*5bb20*/  USHF.R.S32.HI UR10, URZ, 0x1f, UR10 ;  /* 0x0000001f3f0a7899 */ /* 0x000fe2000801140a */
[----:B------:R-:W-:Y:S01]  /*5bb30*/  LOP3.LUT R2, R2, 0x400, RZ, 0xc0, !PT ;  /* 0x0000040002027812 */ /* 0x000fe200078ec0ff */
[----:B------:R-:W0:Y:S04]  /*5bb40*/  LDC R14, c[0x0][0x230] ;  /* 0x00008c00ff0e7b82 */ /* 0x000e280000000800 */
[----:B-1----:R-:W-:Y:S01]  /*5bb50*/  IADD3.X R3, R8, UR10, RZ, P0, !PT ;  /* 0x0000000a08037c10 */ /* 0x002fe200087fe4ff */
[----:B------:R-:W-:Y:S01]  /*5bb60*/  USHF.L.U32 UR58, UR58, 0x7, URZ ;  /* 0x000000073a3a7899 */ /* 0x000fe2000800063f */
[----:B------:R-:W-:Y:S01]  /*5bb70*/  IADD3.X R5, R7, UR10, RZ, P1, !PT ;  /* 0x0000000a07057c10 */ /* 0x000fe20008ffe4ff */
[----:B------:R-:W-:Y:S01]  /*5bb80*/  STL [R1+0x73cc], R2 ;  /* 0x0073cc0201007387 */ /* 0x000fe20000100800 */
[----:B------:R-:W-:Y:S01]  /*5bb90*/  IADD3.X R4, R29, UR10, RZ, P3, !PT ;  /* 0x0000000a1d047c10 */ /* 0x000fe20009ffe4ff */
[----:B------:R-:W-:-:S02]  /*5bba0*/  USHF.R.S32.HI UR59, URZ, 0x1f, UR59 ;  /* 0x0000001f3f3b7899 */ /* 0x000fc4000801143b */
[----:B------:R1:W-:Y:S04]  /*5bbb0*/  STL [R1+0x3d18], R3 ;  /* 0x003d180301007387 */ /* 0x0003e80000100800 */
[----:B------:R3:W-:Y:S01]  /*5bbc0*/  STL [R1+0x3d20], R5 ;  /* 0x003d200501007387 */ /* 0x0007e20000100800 */
[----:B-1----:R-:W-:Y:S01]  /*5bbd0*/  IADD3.X R3, R6, UR10, RZ, P2, !PT ;  /* 0x0000000a06037c10 */ /* 0x002fe200097fe4ff */
[----:B------:R-:W-:Y:S02]  /*5bbe0*/  USHF.R.S32.HI UR10, URZ, 0x1f, UR60 ;  /* 0x0000001f3f0a7899 */ /* 0x000fe4000801143c */
[----:B---3--:R-:W-:Y:S02]  /*5bbf0*/  IADD3 R5, P1, R11, UR60, RZ ;  /* 0x0000003c0b057c10 */ /* 0x008fe4000ff3e0ff */
[----:B------:R1:W-:Y:S01]  /*5bc00*/  STL [R1+0x3d28], R3 ;  /* 0x003d280301007387 */ /* 0x0003e20000100800 */
[----:B0-----:R-:W-:-:S03]  /*5bc10*/  VIADD R14, R14, 0x7f ;  /* 0x0000007f0e0e7836 */ /* 0x001fc60000000000 */
[----:B------:R0:W-:Y:S02]  /*5bc20*/  STL [R1+0x3d30], R4 ;  /* 0x003d300401007387 */ /* 0x0001e40000100800 */
[----:B------:R-:W-:Y:S02]  /*5bc30*/  SHF.R.S32.HI R13, RZ, 0x1f, R14 ;  /* 0x0000001fff0d7819 */ /* 0x000fe4000001140e */
[----:B-1----:R-:W-:Y:S02]  /*5bc40*/  IADD3 R3, P0, R12, UR60, RZ ;  /* 0x0000003c0c037c10 */ /* 0x002fe4000ff1e0ff */
[----:B------:R-:W-:Y:S02]  /*5bc50*/  LEA.HI R13, R13, R14, RZ, 0x7 ;  /* 0x0000000e0d0d7211 */ /* 0x000fe400078f38ff */
[----:B0-----:R-:W-:Y:S01]  /*5bc60*/  IADD3 R4, P2, R10, UR60, RZ ;  /* 0x0000003c0a047c10 */ /* 0x001fe2000ff5e0ff */
[----:B------:R0:W-:Y:S04]  /*5bc70*/  STL [R1+0x3d3c], R3 ;  /* 0x003d3c0301007387 */ /* 0x0001e80000100800 */
[----:B------:R1:W-:Y:S04]  /*5bc80*/  STL [R1+0x3d44], R5 ;  /* 0x003d440501007387 */ /* 0x0003e80000100800 */
[----:B------:R3:W-:Y:S01]  /*5bc90*/  STL [R1+0x3d4c], R4 ;  /* 0x003d4c0401007387 */ /* 0x0007e20000100800 */
[----:B0-----:R-:W-:Y:S01]  /*5bca0*/  IADD3 R3, P3, R9, UR60, RZ ;  /* 0x0000003c09037c10 */ /* 0x001fe2000ff7e0ff */
[----:B------:R-:W-:Y:S01]  /*5bcb0*/  USHF.R.S32.HI UR60, URZ, 0x1f, UR11 ;  /* 0x0000001f3f3c7899 */ /* 0x000fe2000801140b */
[----:B-1----:R-:W-:-:S03]  /*5bcc0*/  IADD3.X R5, R7, UR10, RZ, P1, !PT ;  /* 0x0000000a07057c10 */ /* 0x002fc60008ffe4ff */
[----:B------:R0:W-:Y:S01]  /*5bcd0*/  STL [R1+0x3d54], R3 ;  /* 0x003d540301007387 */ /* 0x0001e20000100800 */
[----:B---3--:R-:W-:-:S05]  /*5bce0*/  IADD3.X R4, R8, UR10, RZ, P0, !PT ;  /* 0x0000000a08047c10 */ /* 0x008fca00087fe4ff */
[----:B------:R1:W-:Y:S01]  /*5bcf0*/  STL [R1+0x3d38], R4 ;  /* 0x003d380401007387 */ /* 0x0003e20000100800 */
[----:B0-----:R-:W-:-:S03]  /*5bd00*/  IADD3.X R3, R6, UR10, RZ, P2, !PT ;  /* 0x0000000a06037c10 */ /* 0x001fc600097fe4ff */
[----:B------:R0:W-:Y:S04]  /*5bd10*/  STL [R1+0x3d40], R5 ;  /* 0x003d400501007387 */ /* 0x0001e80000100800 */
[----:B------:R3:W-:Y:S01]  /*5bd20*/  STL [R1+0x3d48], R3 ;  /* 0x003d480301007387 */ /* 0x0007e20000100800 */
[----:B-1----:R-:W-:Y:S01]  /*5bd30*/  IADD3.X R4, R29, UR10, RZ, P3, !PT ;  /* 0x0000000a1d047c10 */ /* 0x002fe20009ffe4ff */
[----:B------:R-:W-:Y:S01]  /*5bd40*/  USHF.R.S32.HI UR10, URZ, 0x1f, UR12 ;  /* 0x0000001f3f0a7899 */ /* 0x000fe2000801140c */
[----:B0-----:R-:W-:-:S03]  /*5bd50*/  IADD3 R5, P1, R11, UR11, RZ ;  /* 0x0000000b0b057c10 */ /* 0x001fc6000ff3e0ff */
[----:B------:R0:W-:Y:S01]  /*5bd60*/  STL [R1+0x3d50], R4 ;  /* 0x003d500401007387 */ /* 0x0001e20000100800 */
[----:B---3--:R-:W-:-:S05]  /*5bd70*/  IADD3 R3, P0, R12, UR11, RZ ;  /* 0x0000000b0c037c10 */ /* 0x008fca000ff1e0ff */
[----:B------:R1:W-:Y:S01]  /*5bd80*/  STL [R1+0x3d5c], R3 ;  /* 0x003d5c0301007387 */ /* 0x0003e20000100800 */
[----:B0-----:R-:W-:-:S03]  /*5bd90*/  IADD3 R4, P2, R10, UR11, RZ ;  /* 0x0000000b0a047c10 */ /* 0x001fc6000ff5e0ff */
[----:B------:R0:W-:Y:S04]  /*5bda0*/  STL [R1+0x3d64], R5 ;  /* 0x003d640501007387 */ /* 0x0001e80000100800 */
[----:B------:R3:W-:Y:S01]  /*5bdb0*/  STL [R1+0x3d6c], R4 ;  /* 0x003d6c0401007387 */ /* 0x0007e20000100800 */
[----:B-1----:R-:W-:Y:S01]  /*5bdc0*/  IADD3 R3, P3, R9, UR11, RZ ;  /* 0x0000000b09037c10 */ /* 0x002fe2000ff7e0ff */
[----:B------:R-:W-:Y:S01]  /*5bdd0*/  USHF.R.S32.HI UR11, URZ, 0x1f, UR13 ;  /* 0x0000001f3f0b7899 */ /* 0x000fe2000801140d */
[----:B0-----:R-:W-:-:S03]  /*5bde0*/  IADD3.X R5, R7, UR60, RZ, P1, !PT ;  /* 0x0000003c07057c10 */ /* 0x001fc60008ffe4ff */
        /* <DEDUP_REMOVED lines=391> */
[----:B------:R-:W-:Y:S04]  /*5d660*/  STL [R1+0x4024], R5 ;  /* 0x0040240501007387 */ /* 0x000fe80000100800 */
[----:B------:R0:W-:Y:S01]  /*5d670*/  STL [R1+0x402c], R4 ;  /* 0x00402c0401007387 */ /* 0x0001e20000100800 */
[----:B-1----:R-:W-:Y:S01]  /*5d680*/  IADD3 R3, P3, R9, UR33, RZ ;  /* 0x0000002109037c10 */ /* 0x002fe2000ff7e0ff */
[----:B------:R-:W-:-:S04]  /*5d690*/  USHF.R.S32.HI UR33, URZ, 0x1f, UR9 ;  /* 0x0000001f3f217899 */ /* 0x000fc80008011409 */
[----:B------:R1:W-:Y:S01]  /*5d6a0*/  STL [R1+0x4034], R3 ;  /* 0x0040340301007387 */ /* 0x0003e20000100800 */
[----:B0-----:R-:W-:-:S05]  /*5d6b0*/  IADD3.X R4, R8, UR19, RZ, P0, !PT ;  /* 0x0000001308047c10 */ /* 0x001fca00087fe4ff */
[----:B------:R0:W-:Y:S01]  /*5d6c0*/  STL [R1+0x4018], R4 ;  /* 0x0040180401007387 */ /* 0x0001e20000100800 */
[----:B-1----:R-:W-:-:S05]  /*5d6d0*/  IADD3.X R3, R7, UR19, RZ, P1, !PT ;  /* 0x0000001307037c10 */ /* 0x002fca0008ffe4ff */
[----:B------:R1:W-:Y:S01]  /*5d6e0*/  STL [R1+0x4020], R3 ;  /* 0x0040200301007387 */ /* 0x0003e20000100800 */
[----:B0-----:R-:W-:Y:S02]  /*5d6f0*/  IADD3.X R4, R29, UR19, RZ, P3, !PT ;  /* 0x000000131d047c10 */ /* 0x001fe40009ffe4ff */
[----:B-1----:R-:W-:Y:S01]  /*5d700*/  IADD3.X R3, R6, UR19, RZ, P2, !PT ;  /* 0x0000001306037c10 */ /* 0x002fe200097fe4ff */
[----:B------:R-:W-:-:S04]  /*5d710*/  USHF.R.S32.HI UR19, URZ, 0x1f, UR58 ;  /* 0x0000001f3f137899 */ /* 0x000fc8000801143a */
[----:B------:R0:W-:Y:S04]  /*5d720*/  STL [R1+0x4028], R3 ;  /* 0x0040280301007387 */ /* 0x0001e80000100800 */
[----:B------:R2:W-:Y:S01]  /*5d730*/  STL [R1+0x4030], R4 ;  /* 0x0040300401007387 */ /* 0x0005e20000100800 */
[----:B0-----:R-:W-:-:S03]  /*5d740*/  SHF.R.S32.HI R3, RZ, 0x7, R13 ;  /* 0x00000007ff037819 */ /* 0x001fc6000001140d */
[----:B------:R-:W3:Y:S02]  /*5d750*/  LDL.LU R13, [R1+0xfa0] ;  /* 0x000fa000010d7983 */ /* 0x000ee40000300800 */
[----:B---3--:R-:W-:-:S05]  /*5d760*/  LOP3.LUT R2, R13, R2, RZ, 0xfc, !PT ;  /* 0x000000020d027212 */ /* 0x008fca00078efcff */
[----:B------:R0:W-:Y:S04]  /*5d770*/  STL [R1+0x12cc], R2 ;  /* 0x0012cc0201007387 */ /* 0x0001e80000100800 */
[----:B------:R-:W-:Y:S01]  /*5d780*/  STL [R1+0x1054], RZ ;  /* 0x001054ff01007387 */ /* 0x000fe20000100800 */
[C---:B--2---:R-:W-:Y:S02]  /*5d790*/  LOP3.LUT R4, R0.reuse, 0x20, RZ, 0x3c, !PT ;  /* 0x0000002000047812 */ /* 0x044fe400078e3cff */
[----:B------:R-:W-:Y:S01]  /*5d7a0*/  LOP3.LUT R3, R0, 0x40, RZ, 0x3c, !PT ;  /* 0x0000004000037812 */ /* 0x000fe200078e3cff */
[----:B------:R-:W-:Y:S01]  /*5d7b0*/  STL [R1+0x1058], RZ ;  /* 0x001058ff01007387 */ /* 0x000fe20000100800 */
[----:B------:R-:W-:Y:S02]  /*5d7c0*/  LOP3.LUT R4, R2, 0x40, RZ, 0x3c, !PT ;  /* 0x0000004002047812 */ /* 0x000fe400078e3cff */
[----:B------:R-:W-:Y:S01]  /*5d7d0*/  IADD3 R3, P0, R12, UR36, RZ ;  /* 0x000000240c037c10 */ /* 0x000fe2000ff1e0ff */
[----:B------:R-:W-:Y:S01]  /*5d7e0*/  STL [R1+0x105c], RZ ;  /* 0x00105cff01007387 */ /* 0x000fe20000100800 */
[----:B0-----:R-:W-:-:S02]  /*5d7f0*/  IADD3 R2, P6, R11, UR36, RZ ;  /* 0x000000240b027c10 */ /* 0x001fc4000ffde0ff */
[----:B------:R-:W-:Y:S01]  /*5d800*/  LOP3.LUT R5, R0, 0x60, RZ, 0x3c, !PT ;  /* 0x0000006000057812 */ /* 0x000fe200078e3cff */
        /* <DEDUP_REMOVED lines=108> */
[----:B------:R0:W-:Y:S04]  /*5ded0*/  STL [R1+0x3770], R4 ;  /* 0x0037700401007387 */ /* 0x0001e80000100800 */
[----:B------:R1:W-:Y:S04]  /*5dee0*/  STL [R1+0x403c], R3 ;  /* 0x00403c0301007387 */ /* 0x0003e80000100800 */
[----:B------:R2:W-:Y:S01]  /*5def0*/  STL [R1+0x4044], R2 ;  /* 0x0040440201007387 */ /* 0x0005e20000100800 */
[----:B0-----:R-:W-:-:S02]  /*5df00*/  IADD3 R4, P2, R10, UR36, RZ ;  /* 0x000000240a047c10 */ /* 0x001fc4000ff5e0ff */
[----:B-1----:R-:W-:-:S03]  /*5df10*/  IADD3 R3, P1, R9, UR36, RZ ;  /* 0x0000002409037c10 */ /* 0x002fc6000ff3e0ff */
[----:B------:R0:W-:Y:S01]  /*5df20*/  STL [R1+0x404c], R4 ;  /* 0x00404c0401007387 */ /* 0x0001e20000100800 */
[----:B--2---:R-:W-:-:S03]  /*5df30*/  IADD3 R2, P5, R12, UR37, RZ ;  /* 0x000000250c027c10 */ /* 0x004fc6000ffbe0ff */
[----:B------:R1:W-:Y:S04]  /*5df40*/  STL [R1+0x4054], R3 ;  /* 0x0040540301007387 */ /* 0x0003e80000100800 */
[----:B------:R2:W-:Y:S01]  /*5df50*/  STL [R1+0x405c], R2 ;  /* 0x00405c0201007387 */ /* 0x0005e20000100800 */
[----:B0-----:R-:W-:Y:S02]  /*5df60*/  IADD3 R4, P4, R11, UR37, RZ ;  /* 0x000000250b047c10 */ /* 0x001fe4000ff9e0ff */
[----:B-1----:R-:W-:-:S03]  /*5df70*/  IADD3.X R3, R8, UR15, RZ, P0, !PT ;  /* 0x0000000f08037c10 */ /* 0x002fc600087fe4ff */
[----:B------:R0:W-:Y:S01]  /*5df80*/  STL [R1+0x4064], R4 ;  /* 0x0040640401007387 */ /* 0x0001e20000100800 */
[----:B--2---:R-:W-:-:S03]  /*5df90*/  IADD3 R2, P3, R10, UR37, RZ ;  /* 0x000000250a027c10 */ /* 0x004fc6000ff7e0ff */
[----:B------:R1:W-:Y:S04]  /*5dfa0*/  STL [R1+0x4038], R3 ;  /* 0x0040380301007387 */ /* 0x0003e80000100800 */
[----:B------:R2:W-:Y:S01]  /*5dfb0*/  STL [R1+0x406c], R2 ;  /* 0x00406c0201007387 */ /* 0x0005e20000100800 */
[----:B0-----:R-:W-:Y:S02]  /*5dfc0*/  IADD3.X R4, R7, UR15, RZ, P6, !PT ;  /* 0x0000000f07047c10 */ /* 0x001fe4000b7fe4ff */
[----:B-1----:R-:W-:-:S03]  /*5dfd0*/  IADD3 R3, P0, R9, UR37, RZ ;  /* 0x0000002509037c10 */ /* 0x002fc6000ff1e0ff */
[----:B------:R0:W-:Y:S01]  /*5dfe0*/  STL [R1+0x4040], R4 ;  /* 0x0040400401007387 */ /* 0x0001e20000100800 */
[----:B--2---:R-:W-:-:S03]  /*5dff0*/  IADD3.X R2, R6, UR15, RZ, P2, !PT ;  /* 0x0000000f06027c10 */ /* 0x004fc600097fe4ff */
        /* <DEDUP_REMOVED lines=369> */
[----:B-1----:R-:W-:-:S03]  /*5f710*/  IADD3.X R3, R29, UR33, RZ, P4, !PT ;  /* 0x000000211d037c10 */ /* 0x002fc6000a7fe4ff */
[----:B------:R0:W-:Y:S01]  /*5f720*/  STL [R1+0x4328], R4 ;  /* 0x0043280401007387 */ /* 0x0001e20000100800 */
[----:B--2---:R-:W-:-:S03]  /*5f730*/  IADD3.X R2, R8, UR59, RZ, P3, !PT ;  /* 0x0000003b08027c10 */ /* 0x004fc60009ffe4ff */
[----:B------:R1:W-:Y:S04]  /*5f740*/  STL [R1+0x4330], R3 ;  /* 0x0043300301007387 */ /* 0x0003e80000100800 */
[----:B------:R2:W-:Y:S01]  /*5f750*/  STL [R1+0x4338], R2 ;  /* 0x0043380201007387 */ /* 0x0005e20000100800 */
[----:B0-----:R-:W-:Y:S02]  /*5f760*/  IADD3.X R4, R7, UR59, RZ, P0, !PT ;  /* 0x0000003b07047c10 */ /* 0x001fe400087fe4ff */
[----:B-1----:R-:W-:-:S03]  /*5f770*/  IADD3.X R3, R6, UR59, RZ, P2, !PT ;  /* 0x0000003b06037c10 */ /* 0x002fc600097fe4ff */
[----:B------:R0:W-:Y:S01]  /*5f780*/  STL [R1+0x4340], R4 ;  /* 0x0043400401007387 */ /* 0x0001e20000100800 */
[----:B--2---:R-:W-:-:S05]  /*5f790*/  IADD3.X R2, R29, UR59, RZ, P1, !PT ;  /* 0x0000003b1d027c10 */ /* 0x004fca0008ffe4ff */
[----:B------:R0:W-:Y:S04]  /*5f7a0*/  STL [R1+0x4350], R2 ;  /* 0x0043500201007387 */ /* 0x0001e80000100800 */
[----:B------:R0:W-:Y:S02]  /*5f7b0*/  STL [R1+0x4348], R3 ;  /* 0x0043480301007387 */ /* 0x0001e40000100800 */
.L_x_2:
[----:B------:R-:W2:Y:S01]  /*5f7c0*/  LDL R5, [R1+0x399c] ;  /* 0x00399c0001057983 */ /* 0x000ea20000100800 */
[----:B0-----:R-:W0:Y:S03]  /*5f7d0*/  LDC R2, c[0x0][0x230] ;  /* 0x00008c00ff027b82 */ /* 0x001e260000000800 */
[----:B--2---:R1:W-:Y:S04]  /*5f7e0*/  STL [R1+0x8c34], R5 ;  /* 0x008c340501007387 */ /* 0x0043e80000100800 */
[----:B------:R-:W2:Y:S04]  /*5f7f0*/  LDL R4, [R1+0x39a0] ;  /* 0x0039a00001047983 */ /* 0x000ea80000100800 */
[----:B-1----:R-:W0:Y:S04]  /*5f800*/  LDL R5, [R1+0x3aa4] ;  /* 0x003aa40001057983 */ /* 0x002e280000100800 */
[----:B------:R-:W-:Y:S04]  /*5f810*/  STL [R1+0x84fc], R29 ;  /* 0x0084fc1d01007387 */ /* 0x000fe80000100800 */
        /* <DEDUP_REMOVED lines=461> */
[----:B------:R1:W-:Y:S04]  /*614f0*/  STL [R1+0x8c30], R28 ;  /* 0x008c301c01007387 */ /* 0x0003e80000100800 */
        /* <DEDUP_REMOVED lines=23> */
[----:B-----5:R-:W-:Y:S04]  /*61670*/  STL [R1+0x73f0], R0 ;  /* 0x0073f00001007387 */ /* 0x020fe80000100800 */
        /* <DEDUP_REMOVED lines=495> */
[----:B------:R-:W-:Y:S01]  /*63570*/  STL [R1+0x836c], R0 ;  /* 0x00836c0001007387 */ /* 0x000fe20000100800 */
[----:B0-----:R-:W-:-:S03]  /*63580*/  IMAD R2, R5, -0x80, R2 ;  /* 0xffffff8005027824 */ /* 0x001fc600078e0202 */
[----:B------:R-:W-:Y:S04]  /*63590*/  STL [R1+0x8374], R0 ;  /* 0x0083740001007387 */ /* 0x000fe80000100800 */
[----:B------:R-:W-:Y:S04]  /*635a0*/  STL [R1+0x837c], R0 ;  /* 0x00837c0001007387 */ /* 0x000fe80000100800 */
[----:B------:R-:W-:Y:S04]  /*635b0*/  STL [R1+0x8384], R0 ;  /* 0x0083840001007387 */ /* 0x000fe80000100800 */
[----:B------:R-:W-:Y:S04]  /*635c0*/  STL [R1+0x838c], R0 ;  /* 0x00838c0001007387 */ /* 0x000fe80000100800 */
[----:B------:R-:W2:Y:S01]  /*635d0*/  LDL.LU R5, [R1+0x8c34] ;  /* 0x008c340001057983 */ /* 0x000ea20000300800 */
[----:B------:R-:W-:-:S02]  /*635e0*/  ISETP.GT.AND P0, PT, R2, RZ, PT ;  /* 0x000000ff0200720c */ /* 0x000fc40003f04270 */
[----:B-1----:R-:W-:-:S11]  /*635f0*/  PRMT R28, RZ, 0x7610, R28 ;  /* 0x00007610ff1c7816 */ /* 0x002fd6000000001c */
[----:B--2---:R-:W2:Y:S04]  /*63600*/  @P0 LDG.E.U8 R28, desc[UR20][R4.64] ;  /* 0x00000014041c0981 */ /* 0x004ea8000c1e1100 */
[----:B--2---:R0:W-:Y:S04]  /*63610*/  STL [R1+0x7d0], R28 ;  /* 0x0007d01c01007387 */ /* 0x0041e80000100800 */
[----:B0-----:R-:W2:Y:S04]  /*63620*/  LDL.LU R28, [R1+0x8c30] ;  /* 0x008c3000011c7983 */ /* 0x001ea80000300800 */
[----:B------:R-:W3:Y:S04]  /*63630*/  LDL R4, [R1+0x3998] ;  /* 0x0039980001047983 */ /* 0x000ee80000100800 */
[----:B------:R-:W3:Y:S01]  /*63640*/  LDL R5, [R1+0x39a4] ;  /* 0x0039a40001057983 */ /* 0x000ee20000100800 */
[----:B------:R-:W-:-:S02]  /*63650*/  PRMT R29, RZ, 0x7610, R29 ;  /* 0x00007610ff1d7816 */ /* 0x000fc4000000001d */
[----:B---3--:R-:W-:-:S04]  /*63660*/  @P0 LOP3.LUT R5, R5, R4, RZ, 0x3c, !PT ;  /* 0x0000000405050212 */ /* 0x008fc800078e3cff */
[----:B------:R-:W-:-:S04]  /*63670*/  @P0 LOP3.LUT R4, R5, R4, RZ, 0x3c, !PT ;  /* 0x0000000405040212 */ /* 0x000fc800078e3cff */
[----:B------:R-:W-:-:S05]  /*63680*/  @P0 LOP3.LUT R5, R5, R4, RZ, 0x3c, !PT ;  /* 0x0000000405050212 */ /* 0x000fca00078e3cff */
[----:B------:R-:W3:Y:S04]  /*63690*/  @P0 LDG.E.U8 R29, desc[UR20][R4.64] ;  /* 0x00000014041d0981 */ /* 0x000ee8000c1e1100 */
[----:B---3--:R0:W-:Y:S04]  /*636a0*/  STL [R1+0x7cc], R29 ;  /* 0x0007cc1d01007387 */ /* 0x0081e80000100800 */
[----:B0-----:R-:W3:Y:S04]  /*636b0*/  LDL.LU R29, [R1+0x8c2c] ;  /* 0x008c2c00011d7983 */ /* 0x001ee80000300800 */
[----:B------:R-:W4:Y:S04]  /*636c0*/  LDL R4, [R1+0x3994] ;  /* 0x0039940001047983 */ /* 0x000f280000100800 */
[----:B------:R-:W4:Y:S01]  /*636d0*/  LDL R5, [R1+0x39a8] ;  /* 0x0039a80001057983 */ /* 0x000f220000100800 */
[----:B--2---:R-:W-:-:S02]  /*636e0*/  PRMT R28, RZ, 0x7610, R28 ;  /* 0x00007610ff1c7816 */ /* 0x004fc4000000001c */
[----:B----4-:R-:W-:-:S04]  /*636f0*/  @P0 LOP3.LUT R5, R5, R4, RZ, 0x3c, !PT ;  /* 0x0000000405050212 */ /* 0x010fc800078e3cff */
[----:B------:R-:W-:-:S04]  /*63700*/  @P0 LOP3.LUT R4, R5, R4, RZ, 0x3c, !PT ;  /* 0x0000000405040212 */ /* 0x000fc800078e3cff */
[----:B------:R-:W-:-:S05]  /*63710*/  @P0 LOP3.LUT R5, R5, R4, RZ, 0x3c, !PT ;  /* 0x0000000405050212 */ /* 0x000fca00078e3cff */
[----:B------:R-:W2:Y:S04]  /*63720*/  @P0 LDG.E.U8 R28, desc[UR20][R4.64] ;  /* 0x00000014041c0981 */ /* 0x000ea8000c1e1100 */
[----:B--2---:R0:W-:Y:S04]  /*63730*/  STL [R1+0x7c8], R28 ;  /* 0x0007c81c01007387 */ /* 0x0041e80000100800 */
[----:B0-----:R-:W2:Y:S04]  /*63740*/  LDL.LU R28, [R1+0x8c28] ;  /* 0x008c2800011c7983 */ /* 0x001ea80000300800 */
[----:B------:R-:W4:Y:S04]  /*63750*/  LDL R4, [R1+0x3990] ;  /* 0x0039900001047983 */ /* 0x000f280000100800 */
[----:B------:R-:W4:Y:S01]  /*63760*/  LDL R5, [R1+0x39ac] ;  /* 0x0039ac0001057983 */ /* 0x000f220000100800 */
[----:B---3--:R-:W-:-:S02]  /*63770*/  PRMT R29, RZ, 0x7610, R29 ;  /* 0x00007610ff1d7816 */ /* 0x008fc4000000001d */
[----:B----4-:R-:W-:-:S04]  /*63780*/  @P0 LOP3.LUT R5, R5, R4, RZ, 0x3c, !PT ;  /* 0x0000000405050212 */ /* 0x010fc800078e3cff */
[----:B------:R-:W-:-:S04]  /*63790*/  @P0 LOP3.LUT R4, R5, R4, RZ, 0x3c, !PT ;  /* 0x0000000405040212 */ /* 0x000fc800078e3cff */
[----:B------:R-:W-:-:S05]  /*637a0*/  @P0 LOP3.LUT R5, R5, R4, RZ, 0x3c, !PT ;  /* 0x0000000405050212 */ /* 0x000fca00078e3cff */
[----:B------:R-:W3:Y:S01]  /*637b0*/  @P0 LDG.E.U8 R29, desc[UR20][R4.64] ;  /* 0x00000014041d0981 */ /* 0x000ee2000c1e1100 */
[----:B------:R-:W-:-:S03]  /*637c0*/  ISETP.GT.AND P1, PT, R2, 0x1, PT ;  /* 0x000000010200780c */ /* 0x000fc60003f24270 */
        /* <DEDUP_REMOVED lines=3948> */
[----:B------:R-:W2:Y:S01]  /*72e90*/  @P1 LDG.E.U8 R28, desc[UR20][R4.64] ;  /* 0x00000014041c1981 */ /* 0x000ea2000c1e1100 */
[----:B------:R-:W-:-:S03]  /*72ea0*/  ISETP.GT.AND P2, PT, R2, 0x70, PT ;  /* 0x000000700200780c */ /* 0x000fc60003f44270 */
        /* <DEDUP_REMOVED lines=299> */
[----:B------:R-:W-:-:S02]  /*74160*/  PRMT R27, RZ, 0x7610, R27 ;  /* 0x00007610ff1b7816 */ /* 0x000fc4000000001b */
[----:B----4-:R-:W-:-:S04]  /*74170*/  @P1 LOP3.LUT R5, R5, R4, RZ, 0x3c, !PT ;  /* 0x0000000405051212 */ /* 0x010fc800078e3cff */
[----:B------:R-:W-:-:S04]  /*74180*/  @P1 LOP3.LUT R4, R5, R4, RZ, 0x3c, !PT ;  /* 0x0000000405041212 */ /* 0x000fc800078e3cff */
[----:B------:R-:W-:-:S05]  /*74190*/  @P1 LOP3.LUT R5, R5, R4, RZ, 0x3c, !PT ;  /* 0x0000000405051212 */ /* 0x000fca00078e3cff */
[----:B------:R-:W4:Y:S01]  /*741a0*/  @P1 LDG.E.U8 R27, desc[UR20][R4.64] ;  /* 0x00000014041b1981 */ /* 0x000f22000c1e1100 */
[----:B------:R-:W-:-:S03]  /*741b0*/  ISETP.GT.AND P0, PT, R2, 0x72, PT ;  /* 0x000000720200780c */ /* 0x000fc60003f04270 */
[----:B----4-:R0:W-:Y:S04]  /*741c0*/  STL [R1+0x5c], R27 ;  /* 0x00005c1b01007387 */ /* 0x0101e80000100800 */
[----:B0-----:R-:W4:Y:S04]  /*741d0*/  LDL.LU R27, [R1+0x84f4] ;  /* 0x0084f400011b7983 */ /* 0x001f280000300800 */
        /* <DEDUP_REMOVED lines=9> */
[----:B------:R-:W2:Y:S04]  /*74270*/  LDL R4, [R1+0x6518] ;  /* 0x0065180001047983 */ /* 0x000ea80000100800 */
[----:B------:R-:W2:Y:S01]  /*74280*/  LDL R5, [R1+0x651c] ;  /* 0x00651c0001057983 */ /* 0x000ea20000100800 */
[----:B------:R-:W-:-:S02]  /*74290*/  PRMT R25, RZ, 0x7610, R25 ;  /* 0x00007610ff197816 */ /* 0x000fc40000000019 */
[----:B--2---:R-:W-:-:S04]  /*742a0*/  @P0 LOP3.LUT R5, R5, R4, RZ, 0x3c, !PT ;  /* 0x0000000405050212 */ /* 0x004fc800078e3cff */
        /* <DEDUP_REMOVED lines=11> */
[----:B------:R-:W4:Y:S04]  /*74360*/  @P0 LDG.E.U8 R24, desc[UR20][R4.64] ;  /* 0x0000001404180981 */ /* 0x000f28000c1e1100 */
        /* <DEDUP_REMOVED lines=8> */
[----:B------:R-:W3:Y:S01]  /*743f0*/  @P0 LDG.E.U8 R23, desc[UR20][R4.64] ;  /* 0x0000001404170981 */ /* 0x000ee2000c1e1100 */
[----:B------:R-:W-:-:S03]  /*74400*/  ISETP.GT.AND P1, PT, R2, 0x73, PT ;  /* 0x000000730200780c */ /* 0x000fc60003f24270 */
        /* <DEDUP_REMOVED lines=128> */
[----:B------:R0:W4:Y:S04]  /*74c10*/  @P1 LDG.E.U8 R0, desc[UR20][R4.64] ;  /* 0x0000001404001981 */ /* 0x000128000c1e1100 */
[----:B------:R-:W0:Y:S04]  /*74c20*/  LDL R4, [R1+0x64b0] ;  /* 0x0064b00001047983 */ /* 0x000e280000100800 */
[----:B------:R-:W0:Y:S01]  /*74c30*/  LDL R5, [R1+0x64b4] ;  /* 0x0064b40001057983 */ /* 0x000e220000100800 */
[----:B------:R-:W-:Y:S02]  /*74c40*/  PRMT R9, RZ, 0x7610, R9 ;  /* 0x00007610ff097816 */ /* 0x000fe40000000009 */
[----:B0-----:R-:W-:-:S04]  /*74c50*/  @P1 LOP3.LUT R5, R5, R4, RZ, 0x3c, !PT ;  /* 0x0000000405051212 */ /* 0x001fc800078e3cff */
[----:B------:R-:W-:-:S04]  /*74c60*/  @P1 LOP3.LUT R4, R5, R4, RZ, 0x3c, !PT ;  /* 0x0000000405041212 */ /* 0x000fc800078e3cff */
[----:B------:R-:W-:-:S05]  /*74c70*/  @P1 LOP3.LUT R5, R5, R4, RZ, 0x3c, !PT ;  /* 0x0000000405051212 */ /* 0x000fca00078e3cff */
[----:B------:R-:W3:Y:S04]  /*74c80*/  @P1 LDG.E.U8 R9, desc[UR20][R4.64] ;  /* 0x0000001404091981 */ /* 0x000ee8000c1e1100 */
[----:B----4-:R0:W-:Y:S04]  /*74c90*/  STL [R1+0x14], R0 ;  /* 0x0000140001007387 */ /* 0x0101e80000100800 */
[----:B0-----:R-:W4:Y:S04]  /*74ca0*/  LDL R0, [R1+0x648c] ;  /* 0x00648c0001007983 */ /* 0x001f280000100800 */
        /* <DEDUP_REMOVED lines=37> */
[----:B------:R-:W-:-:S03]  /*74f00*/  PRMT R29, RZ, 0x7610, R29 ;  /* 0x00007610ff1d7816 */ /* 0x000fc6000000001d */
[----:B--2---:R0:W-:Y:S04]  /*74f10*/  STL [R1], R3 ;  /* 0x0000000301007387 */ /* 0x0041e80000100800 */
[----:B0-----:R-:W2:Y:S04]  /*74f20*/  LDL.LU R3, [R1+0x849c] ;  /* 0x00849c0001037983 */ /* 0x001ea80000300800 */
[----:B------:R-:W4:Y:S01]  /*74f30*/  LDL R5, [R1+0x6488] ;  /* 0x0064880001057983 */ /* 0x000f220000100800 */
[----:B------:R-:W-:Y:S01]  /*74f40*/  @P0 IMAD.MOV.U32 R4, RZ, RZ, R0 ;  /* 0x000000ffff040224 */ /* 0x000fe200078e0000 */
[----:B------:R-:W-:-:S02]  /*74f50*/  ISETP.GT.AND P1, PT, R2, 0x77, PT ;  /* 0x000000770200780c */ /* 0x000fc40003f24270 */
[----:B------:R-:W-:Y:S01]  /*74f60*/  PRMT R28, RZ, 0x7610, R28 ;  /* 0x00007610ff1c7816 */ /* 0x000fe2000000001c */
[----:B------:R-:W3:Y:S04]  /*74f70*/  LDL R0, [R1+0x646c] ;  /* 0x00646c0001007983 */ /* 0x000ee80000100800 */
[----:B----4-:R0:W4:Y:S04]  /*74f80*/  @P0 LDG.E.U8 R29, desc[UR20][R4.64] ;  /* 0x00000014041d0981 */ /* 0x010128000c1e1100 */
[----:B------:R-:W0:Y:S04]  /*74f90*/  LDL R4, [R1+0x6480] ;  /* 0x0064800001047983 */ /* 0x000e280000100800 */
[----:B------:R-:W0:Y:S02]  /*74fa0*/  LDL R5, [R1+0x6484] ;  /* 0x0064840001057983 */ /* 0x000e240000100800 */
[----:B0-----:R-:W-:-:S04]  /*74fb0*/  @P1 LOP3.LUT R5, R5, R4, RZ, 0x3c, !PT ;  /* 0x0000000405051212 */ /* 0x001fc800078e3cff */
[----:B------:R-:W-:-:S04]  /*74fc0*/  @P1 LOP3.LUT R4, R5, R4, RZ, 0x3c, !PT ;  /* 0x0000000405041212 */ /* 0x000fc800078e3cff */
[----:B------:R-:W-:Y:S01]  /*74fd0*/  @P1 LOP3.LUT R5, R5, R4, RZ, 0x3c, !PT ;  /* 0x0000000405051212 */ /* 0x000fe200078e3cff */
[----:B----4-:R0:W-:Y:S04]  /*74fe0*/  STL [R1+0x83f4], R29 ;  /* 0x0083f41d01007387 */ /* 0x0101e80000100800 */
[----:B------:R-:W4:Y:S01]  /*74ff0*/  @P1 LDG.E.U8 R28, desc[UR20][R4.64] ;  /* 0x00000014041c1981 */ /* 0x000f22000c1e1100 */
[----:B------:R-:W-:-:S03]  /*75000*/  PRMT R27, RZ, 0x7610, R27 ;  /* 0x00007610ff1b7816 */ /* 0x000fc6000000001b */
[----:B0-----:R-:W2:Y:S04]  /*75010*/  LDL R29, [R1+0x6468] ;  /* 0x00646800011d7983 */ /* 0x001ea80000100800 */
[----:B------:R-:W3:Y:S04]  /*75020*/  LDL R4, [R1+0x6478] ;  /* 0x0064780001047983 */ /* 0x000ee80000100800 */
[----:B------:R-:W3:Y:S04]  /*75030*/  LDL R5, [R1+0x647c] ;  /* 0x00647c0001057983 */ /* 0x000ee80000100800 */
[----:B----4-:R0:W-:Y:S04]  /*75040*/  STL [R1+0x8390], R28 ;  /* 0x0083901c01007387 */ /* 0x0101e80000100800 */
[----:B0-----:R-:W4:Y:S01]  /*75050*/  LDL R28, [R1+0x6474] ;  /* 0x00647400011c7983 */ /* 0x001f220000100800 */
[----:B---3--:R-:W-:-:S04]  /*75060*/  @P1 LOP3.LUT R5, R5, R4, RZ, 0x3c, !PT ;  /* 0x0000000405051212 */ /* 0x008fc800078e3cff */
[----:B------:R-:W-:-:S04]  /*75070*/  @P1 LOP3.LUT R4, R5, R4, RZ, 0x3c, !PT ;  /* 0x0000000405041212 */ /* 0x000fc800078e3cff */
[----:B------:R-:W-:-:S05]  /*75080*/  @P1 LOP3.LUT R5, R5, R4, RZ, 0x3c, !PT ;  /* 0x0000000405051212 */ /* 0x000fca00078e3cff */
[----:B------:R4:W3:Y:S04]  /*75090*/  @P1 LDG.E.U8 R27, desc[UR20][R4.64] ;  /* 0x00000014041b1981 */ /* 0x0008e8000c1e1100 */
[----:B------:R-:W2:Y:S01]  /*750a0*/  LDL R5, [R1+0x6470] ;  /* 0x0064700001057983 */ /* 0x000ea20000100800 */
[----:B------:R-:W-:Y:S01]  /*750b0*/  PRMT R26, RZ, 0x7610, R26 ;  /* 0x00007610ff1a7816 */ /* 0x000fe2000000001a */
[----:B----4-:R-:W-:-:S05]  /*750c0*/  @P1 IMAD.MOV.U32 R4, RZ, RZ, R28 ;  /* 0x000000ffff041224 */ /* 0x010fca00078e001c */
[----:B--2---:R0:W2:Y:S01]  /*750d0*/  @P1 LDG.E.U8 R26, desc[UR20][R4.64] ;  /* 0x00000014041a1981 */ /* 0x0040a2000c1e1100 */
[----:B------:R-:W-:-:S03]  /*750e0*/  PRMT R25, RZ, 0x7610, R25 ;  /* 0x00007610ff197816 */ /* 0x000fc60000000019 */
[----:B---3--:R1:W-:Y:S04]  /*750f0*/  STL [R1+0x8394], R27 ;  /* 0x0083941b01007387 */ /* 0x0083e80000100800 */
[----:B------:R-:W3:Y:S01]  /*75100*/  LDL R28, [R1+0x63f8] ;  /* 0x0063f800011c7983 */ /* 0x000ee20000100800 */
[----:B0-----:R-:W-:Y:S02]  /*75110*/  @P1 IMAD.MOV.U32 R4, RZ, RZ, R0 ;  /* 0x000000ffff041224 */ /* 0x001fe400078e0000 */
[----:B------:R-:W-:Y:S01]  /*75120*/  @P1 IMAD.MOV.U32 R5, RZ, RZ, R29 ;  /* 0x000000ffff051224 */ /* 0x000fe200078e001d */
[----:B-1----:R-:W4:Y:S04]  /*75130*/  LDL R27, [R1+0x63fc] ;  /* 0x0063fc00011b7983 */ /* 0x002f280000100800 */
[----:B------:R0:W3:Y:S04]  /*75140*/  @P1 LDG.E.U8 R25, desc[UR20][R4.64] ;  /* 0x0000001404191981 */ /* 0x0000e8000c1e1100 */
[----:B--2---:R1:W-:Y:S04]  /*75150*/  STL [R1+0x8398], R26 ;  /* 0x0083981a01007387 */ /* 0x0043e80000100800 */
[----:B------:R-:W0:Y:S04]  /*75160*/  LDL R4, [R1+0x6400] ;  /* 0x0064000001047983 */ /* 0x000e280000100800 */
[----:B------:R-:W0:Y:S01]  /*75170*/  LDL R5, [R1+0x6404] ;  /* 0x0064040001057983 */ /* 0x000e220000100800 */
[----:B------:R-:W-:-:S02]  /*75180*/  ISETP.GT.AND P0, PT, R2, 0x7b, PT ;  /* 0x0000007b0200780c */ /* 0x000fc40003f04270 */
[----:B------:R-:W-:Y:S02]  /*75190*/  PRMT R24, RZ, 0x7610, R24 ;  /* 0x00007610ff187816 */ /* 0x000fe40000000018 */
[----:B------:R-:W-:Y:S01]  /*751a0*/  PRMT R23, RZ, 0x7610, R23 ;  /* 0x00007610ff177816 */ /* 0x000fe20000000017 */
[----:B------:R-:W2:Y:S04]  /*751b0*/  LDL R0, [R1+0x63f4] ;  /* 0x0063f40001007983 */ /* 0x000ea80000100800 */
[----:B------:R-:W2:Y:S04]  /*751c0*/  LDL R29, [R1+0x63ec] ;  /* 0x0063ec00011d7983 */ /* 0x000ea80000100800 */
[----:B-1----:R-:W2:Y:S01]  /*751d0*/  LDL R26, [R1+0x63f0] ;  /* 0x0063f000011a7983 */ /* 0x002ea20000100800 */
[----:B0-----:R-:W-:-:S04]  /*751e0*/  @P0 LOP3.LUT R5, R5, R4, RZ, 0x3c, !PT ;  /* 0x0000000405050212 */ /* 0x001fc800078e3cff */
[----:B------:R-:W-:-:S04]  /*751f0*/  @P0 LOP3.LUT R4, R5, R4, RZ, 0x3c, !PT ;  /* 0x0000000405040212 */ /* 0x000fc800078e3cff */
[----:B------:R-:W-:-:S05]  /*75200*/  @P0 LOP3.LUT R5, R5, R4, RZ, 0x3c, !PT ;  /* 0x0000000405050212 */ /* 0x000fca00078e3cff */
[----:B------:R4:W2:Y:S02]  /*75210*/  @P0 LDG.E.U8 R24, desc[UR20][R4.64] ;  /* 0x0000001404180981 */ /* 0x0008a4000c1e1100 */
[----:B----4-:R-:W-:Y:S02]  /*75220*/  @P0 IMAD.MOV.U32 R4, RZ, RZ, R27 ;  /* 0x000000ffff040224 */ /* 0x010fe400078e001b */
[----:B---3--:R-:W-:-:S05]  /*75230*/  @P0 IMAD.MOV.U32 R5, RZ, RZ, R28 ;  /* 0x000000ffff050224 */ /* 0x008fca00078e001c */
[----:B------:R2:W3:Y:S04]  /*75240*/  @P0 LDG.E.U8 R23, desc[UR20][R4.64] ;  /* 0x0000001404170981 */ /* 0x0004e8000c1e1100 */
[----:B------:R0:W-:Y:S04]  /*75250*/  STL [R1+0x839c], R25 ;  /* 0x00839c1901007387 */ /* 0x0001e80000100800 */
[----:B0-----:R-:W4:Y:S01]  /*75260*/  LDL R25, [R1+0x63e8] ;  /* 0x0063e80001197983 */ /* 0x001f220000100800 */
[----:B--2---:R-:W-:Y:S02]  /*75270*/  @P0 IMAD.MOV.U32 R4, RZ, RZ, R0 ;  /* 0x000000ffff040224 */ /* 0x004fe400078e0000 */
[----:B------:R-:W-:Y:S01]  /*75280*/  @P0 IMAD.MOV.U32 R5, RZ, RZ, R26 ;  /* 0x000000ffff050224 */ /* 0x000fe200078e001a */
[----:B------:R-:W-:-:S06]  /*75290*/  PRMT R22, RZ, 0x7610, R22 ;  /* 0x00007610ff167816 */ /* 0x000fcc0000000016 */
[----:B------:R0:W2:Y:S04]  /*752a0*/  @P0 LDG.E.U8 R22, desc[UR20][R4.64] ;  /* 0x0000001404160981 */ /* 0x0000a8000c1e1100 */
[----:B------:R1:W-:Y:S04]  /*752b0*/  STL [R1+0x8464], R24 ;  /* 0x0084641801007387 */ /* 0x0003e80000100800 */
[----:B------:R-:W2:Y:S04]  /*752c0*/  LDL R28, [R1+0x63e0] ;  /* 0x0063e000011c7983 */ /* 0x000ea80000100800 */
[----:B------:R-:W2:Y:S04]  /*752d0*/  LDL R27, [R1+0x63e4] ;  /* 0x0063e400011b7983 */ /* 0x000ea80000100800 */
[----:B---3--:R3:W-:Y:S04]  /*752e0*/  STL [R1+0x8468], R23 ;  /* 0x0084681701007387 */ /* 0x0087e80000100800 */
[----:B------:R-:W3:Y:S04]  /*752f0*/  LDL R26, [R1+0x63d8] ;  /* 0x0063d800011a7983 */ /* 0x000ee80000100800 */
[----:B------:R-:W3:Y:S01]  /*75300*/  LDL R0, [R1+0x63dc] ;  /* 0x0063dc0001007983 */ /* 0x000ee20000100800 */
[----:B------:R-:W-:-:S02]  /*75310*/  ISETP.GT.AND P1, PT, R2, 0x7c, PT ;  /* 0x0000007c0200780c */ /* 0x000fc40003f24270 */
[----:B------:R-:W-:Y:S01]  /*75320*/  PRMT R21, RZ, 0x7610, R21 ;  /* 0x00007610ff157816 */ /* 0x000fe20000000015 */
[----:B0-----:R-:W-:Y:S01]  /*75330*/  @P0 IMAD.MOV.U32 R4, RZ, RZ, R29 ;  /* 0x000000ffff040224 */ /* 0x001fe200078e001d */
[----:B------:R-:W-:Y:S01]  /*75340*/  PRMT R20, RZ, 0x7610, R20 ;  /* 0x00007610ff147816 */ /* 0x000fe20000000014 */
[----:B----4-:R-:W-:-:S05]  /*75350*/  @P0 IMAD.MOV.U32 R5, RZ, RZ, R25 ;  /* 0x000000ffff050224 */ /* 0x010fca00078e0019 */
[----:B------:R0:W4:Y:S01]  /*75360*/  @P0 LDG.E.U8 R21, desc[UR20][R4.64] ;  /* 0x0000001404150981 */ /* 0x000122000c1e1100 */
[----:B------:R-:W-:-:S03]  /*75370*/  PRMT R19, RZ, 0x7610, R19 ;  /* 0x00007610ff137816 */ /* 0x000fc60000000013 */
[----:B--2---:R2:W-:Y:S04]  /*75380*/  STL [R1+0x846c], R22 ;  /* 0x00846c1601007387 */ /* 0x0045e80000100800 */
[----:B------:R-:W4:Y:S04]  /*75390*/  LDL R25, [R1+0x63d0] ;  /* 0x0063d00001197983 */ /* 0x000f280000100800 */
[----:B-1----:R-:W4:Y:S04]  /*753a0*/  LDL R24, [R1+0x63d4] ;  /* 0x0063d40001187983 */ /* 0x002f280000100800 */
[----:B---3--:R-:W3:Y:S04]  /*753b0*/  LDL R23, [R1+0x63c8] ;  /* 0x0063c80001177983 */ /* 0x008ee80000100800 */
[----:B--2---:R-:W2:Y:S01]  /*753c0*/  LDL R22, [R1+0x63cc] ;  /* 0x0063cc0001167983 */ /* 0x004ea20000100800 */
[----:B0-----:R-:W-:-:S02]  /*753d0*/  @P1 IMAD.MOV.U32 R5, RZ, RZ, R28 ;  /* 0x000000ffff051224 */ /* 0x001fc400078e001c */
[----:B------:R-:W-:-:S05]  /*753e0*/  @P1 IMAD.MOV.U32 R4, RZ, RZ, R27 ;  /* 0x000000ffff041224 */ /* 0x000fca00078e001b */
[----:B------:R0:W3:Y:S02]  /*753f0*/  @P1 LDG.E.U8 R20, desc[UR20][R4.64] ;  /* 0x0000001404141981 */ /* 0x0000e4000c1e1100 */
[----:B0-----:R-:W-:Y:S02]  /*75400*/  @P1 IMAD.MOV.U32 R5, RZ, RZ, R26 ;  /* 0x000000ffff051224 */ /* 0x001fe400078e001a */
[----:B------:R-:W-:-:S05]  /*75410*/  @P1 IMAD.MOV.U32 R4, RZ, RZ, R0 ;  /* 0x000000ffff041224 */ /* 0x000fca00078e0000 */
[----:B------:R0:W3:Y:S04]  /*75420*/  @P1 LDG.E.U8 R19, desc[UR20][R4.64] ;  /* 0x0000001404131981 */ /* 0x0000e8000c1e1100 */
[----:B----4-:R1:W-:Y:S01]  /*75430*/  STL [R1+0x8470], R21 ;  /* 0x0084701501007387 */ /* 0x0103e20000100800 */
[----:B------:R-:W-:Y:S01]  /*75440*/  PRMT R18, RZ, 0x7610, R18 ;  /* 0x00007610ff127816 */ /* 0x000fe20000000012 */
[----:B0-----:R-:W-:Y:S02]  /*75450*/  @P1 IMAD.MOV.U32 R5, RZ, RZ, R25 ;  /* 0x000000ffff051224 */ /* 0x001fe400078e0019 */
[----:B------:R-:W-:Y:S01]  /*75460*/  @P1 IMAD.MOV.U32 R4, RZ, RZ, R24 ;  /* 0x000000ffff041224 */ /* 0x000fe200078e0018 */
[----:B------:R-:W-:-:S04]  /*75470*/  PRMT R17, RZ, 0x7610, R17 ;  /* 0x00007610ff117816 */ /* 0x000fc80000000011 */
[----:B------:R2:W4:Y:S02]  /*75480*/  @P1 LDG.E.U8 R18, desc[UR20][R4.64] ;  /* 0x0000001404121981 */ /* 0x000524000c1e1100 */
[----:B--2---:R-:W-:Y:S02]  /*75490*/  @P1 IMAD.MOV.U32 R4, RZ, RZ, R22 ;  /* 0x000000ffff041224 */ /* 0x004fe400078e0016 */
[----:B---3--:R-:W-:-:S05]  /*754a0*/  @P1 IMAD.MOV.U32 R5, RZ, RZ, R23 ;  /* 0x000000ffff051224 */ /* 0x008fca00078e0017 */
[----:B------:R-:W2:Y:S04]  /*754b0*/  @P1 LDG.E.U8 R17, desc[UR20][R4.64] ;  /* 0x0000001404111981 */ /* 0x000ea8000c1e1100 */
[----:B------:R0:W-:Y:S04]  /*754c0*/  STL [R1+0x8444], R20 ;  /* 0x0084441401007387 */ /* 0x0001e80000100800 */
[----:B-1----:R-:W3:Y:S04]  /*754d0*/  LDL R21, [R1+0x63c0] ;  /* 0x0063c00001157983 */ /* 0x002ee80000100800 */
[----:B------:R-:W3:Y:S04]  /*754e0*/  LDL R0, [R1+0x63c4] ;  /* 0x0063c40001007983 */ /* 0x000ee80000100800 */
[----:B------:R1:W-:Y:S04]  /*754f0*/  STL [R1+0x8448], R19 ;  /* 0x0084481301007387 */ /* 0x0003e80000100800 */
[----:B0-----:R-:W3:Y:S04]  /*75500*/  LDL R20, [R1+0x63b8] ;  /* 0x0063b80001147983 */ /* 0x001ee80000100800 */
[----:B-1----:R-:W3:Y:S01]  /*75510*/  LDL R19, [R1+0x63bc] ;  /* 0x0063bc0001137983 */ /* 0x002ee20000100800 */
[----:B------:R-:W-:-:S02]  /*75520*/  ISETP.GT.AND P0, PT, R2, 0x7d, PT ;  /* 0x0000007d0200780c */ /* 0x000fc40003f04270 */
[----:B------:R-:W-:Y:S02]  /*75530*/  PRMT R16, RZ, 0x7610, R16 ;  /* 0x00007610ff107816 */ /* 0x000fe40000000010 */
[----:B------:R-:W-:Y:S01]  /*75540*/  PRMT R15, RZ, 0x7610, R15 ;  /* 0x00007610ff0f7816 */ /* 0x000fe2000000000f */
[----:B----4-:R0:W-:Y:S04]  /*75550*/  STL [R1+0x844c], R18 ;  /* 0x00844c1201007387 */ /* 0x0101e80000100800 */
[----:B------:R-:W4:Y:S04]  /*75560*/  LDL R22, [R1+0x63b0] ;  /* 0x0063b00001167983 */ /* 0x000f280000100800 */
[----:B0-----:R-:W4:Y:S04]  /*75570*/  LDL R18, [R1+0x63b4] ;  /* 0x0063b40001127983 */ /* 0x001f280000100800 */
[----:B--2---:R-:W-:Y:S01]  /*75580*/  STL [R1+0x8450], R17 ;  /* 0x0084501101007387 */ /* 0x004fe20000100800 */
[----:B---3--:R-:W-:-:S02]  /*75590*/  @P0 IMAD.MOV.U32 R5, RZ, RZ, R21 ;  /* 0x000000ffff050224 */ /* 0x008fc400078e0015 */
[----:B------:R-:W-:Y:S01]  /*755a0*/  @P0 IMAD.MOV.U32 R4, RZ, RZ, R0 ;  /* 0x000000ffff040224 */ /* 0x000fe200078e0000 */
[----:B------:R-:W2:Y:S04]  /*755b0*/  LDL R21, [R1+0x63a8] ;  /* 0x0063a80001157983 */ /* 0x000ea80000100800 */
[----:B------:R-:W3:Y:S04]  /*755c0*/  LDL R0, [R1+0x63ac] ;  /* 0x0063ac0001007983 */ /* 0x000ee80000100800 */
[----:B------:R0:W2:Y:S02]  /*755d0*/  @P0 LDG.E.U8 R16, desc[UR20][R4.64] ;  /* 0x0000001404100981 */ /* 0x0000a4000c1e1100 */
[----:B0-----:R-:W-:-:S02]  /*755e0*/  @P0 IMAD.MOV.U32 R5, RZ, RZ, R20 ;  /* 0x000000ffff050224 */ /* 0x001fc400078e0014 */
[----:B------:R-:W-:-:S05]  /*755f0*/  @P0 IMAD.MOV.U32 R4, RZ, RZ, R19 ;  /* 0x000000ffff040224 */ /* 0x000fca00078e0013 */
[----:B------:R4:W3:Y:S01]  /*75600*/  @P0 LDG.E.U8 R15, desc[UR20][R4.64] ;  /* 0x00000014040f0981 */ /* 0x0008e2000c1e1100 */
[----:B------:R-:W-:Y:S02]  /*75610*/  PRMT R14, RZ, 0x7610, R14 ;  /* 0x00007610ff0e7816 */ /* 0x000fe4000000000e */
[----:B------:R-:W-:Y:S01]  /*75620*/  PRMT R13, RZ, 0x7610, R13 ;  /* 0x00007610ff0d7816 */ /* 0x000fe2000000000d */
[----:B----4-:R-:W-:Y:S02]  /*75630*/  @P0 IMAD.MOV.U32 R5, RZ, RZ, R22 ;  /* 0x000000ffff050224 */ /* 0x010fe400078e0016 */
[----:B------:R-:W-:-:S05]  /*75640*/  @P0 IMAD.MOV.U32 R4, RZ, RZ, R18 ;  /* 0x000000ffff040224 */ /* 0x000fca00078e0012 */
[----:B------:R0:W4:Y:S04]  /*75650*/  @P0 LDG.E.U8 R14, desc[UR20][R4.64] ;  /* 0x00000014040e0981 */ /* 0x000128000c1e1100 */
[----:B--2---:R1:W-:Y:S04]  /*75660*/  STL [R1+0x8418], R16 ;  /* 0x0084181001007387 */ /* 0x0043e80000100800 */
[----:B------:R-:W2:Y:S04]  /*75670*/  LDL R20, [R1+0x63a0] ;  /* 0x0063a00001147983 */ /* 0x000ea80000100800 */
[----:B------:R-:W2:Y:S04]  /*75680*/  LDL R19, [R1+0x63a4] ;  /* 0x0063a40001137983 */ /* 0x000ea80000100800 */
[----:B-1----:R-:W2:Y:S04]  /*75690*/  LDL R16, [R1+0x639c] ;  /* 0x00639c0001107983 */ /* 0x002ea80000100800 */
[----:B---3--:R1:W-:Y:S01]  /*756a0*/  STL [R1+0x841c], R15 ;  /* 0x00841c0f01007387 */ /* 0x0083e20000100800 */
[----:B0-----:R-:W-:-:S02]  /*756b0*/  @P0 IMAD.MOV.U32 R4, RZ, RZ, R0 ;  /* 0x000000ffff040224 */ /* 0x001fc400078e0000 */
[----:B------:R-:W-:Y:S01]  /*756c0*/  @P0 IMAD.MOV.U32 R5, RZ, RZ, R21 ;  /* 0x000000ffff050224 */ /* 0x000fe200078e0015 */
[----:B------:R-:W3:Y:S04]  /*756d0*/  LDL R18, [R1+0x6390] ;  /* 0x0063900001127983 */ /* 0x000ee80000100800 */
[----:B------:R-:W3:Y:S04]  /*756e0*/  LDL R17, [R1+0x6394] ;  /* 0x0063940001117983 */ /* 0x000ee80000100800 */
[----:B------:R2:W3:Y:S04]  /*756f0*/  @P0 LDG.E.U8 R13, desc[UR20][R4.64] ;  /* 0x00000014040d0981 */ /* 0x0004e8000c1e1100 */
[----:B-1----:R-:W3:Y:S01]  /*75700*/  LDL R15, [R1+0x6398] ;  /* 0x00639800010f7983 */ /* 0x002ee20000100800 */
[----:B------:R-:W-:-:S02]  /*75710*/  ISETP.GT.AND P1, PT, R2, 0x7e, PT ;  /* 0x0000007e0200780c */ /* 0x000fc40003f24270 */
[----:B------:R-:W-:Y:S02]  /*75720*/  PRMT R12, RZ, 0x7610, R12 ;  /* 0x00007610ff0c7816 */ /* 0x000fe4000000000c */
[----:B------:R-:W-:Y:S02]  /*75730*/  PRMT R11, RZ, 0x7610, R11 ;  /* 0x00007610ff0b7816 */ /* 0x000fe4000000000b */
[----:B------:R-:W-:Y:S02]  /*75740*/  PRMT R10, RZ, 0x7610, R10 ;  /* 0x00007610ff0a7816 */ /* 0x000fe4000000000a */
[----:B------:R-:W-:Y:S01]  /*75750*/  ISETP.GT.AND P0, PT, R2, 0x7f, PT ;  /* 0x0000007f0200780c */ /* 0x000fe20003f04270 */
[----:B----4-:R-:W-:Y:S04]  /*75760*/  STL [R1+0x8420], R14 ;  /* 0x0084200e01007387 */ /* 0x010fe80000100800 */
[----:B------:R-:W4:Y:S01]  /*75770*/  LDL R0, [R1+0x638c] ;  /* 0x00638c0001007983 */ /* 0x000f220000100800 */
[----:B--2---:R-:W-:-:S02]  /*75780*/  @P1 IMAD.MOV.U32 R5, RZ, RZ, R20 ;  /* 0x000000ffff051224 */ /* 0x004fc400078e0014 */
[----:B------:R-:W-:-:S05]  /*75790*/  @P1 IMAD.MOV.U32 R4, RZ, RZ, R19 ;  /* 0x000000ffff041224 */ /* 0x000fca00078e0013 */
[----:B------:R0:W2:Y:S02]  /*757a0*/  @P1 LDG.E.U8 R12, desc[UR20][R4.64] ;  /* 0x00000014040c1981 */ /* 0x0000a4000c1e1100 */
[----:B0-----:R-:W-:Y:S02]  /*757b0*/  @P1 IMAD.MOV.U32 R4, RZ, RZ, R16 ;  /* 0x000000ffff041224 */ /* 0x001fe400078e0010 */
[----:B---3--:R-:W-:-:S05]  /*757c0*/  @P1 IMAD.MOV.U32 R5, RZ, RZ, R15 ;  /* 0x000000ffff051224 */ /* 0x008fca00078e000f */
[----:B------:R0:W3:Y:S04]  /*757d0*/  @P1 LDG.E.U8 R11, desc[UR20][R4.64] ;  /* 0x00000014040b1981 */ /* 0x0000e8000c1e1100 */
[----:B------:R-:W-:Y:S04]  /*757e0*/  STL [R1+0x8424], R13 ;  /* 0x0084240d01007387 */ /* 0x000fe80000100800 */
[----:B------:R1:W-:Y:S01]  /*757f0*/  STL [R1+0x83a0], R2 ;  /* 0x0083a00201007387 */ /* 0x0003e20000100800 */
[----:B0-----:R-:W-:Y:S02]  /*75800*/  @P1 IMAD.MOV.U32 R4, RZ, RZ, R17 ;  /* 0x000000ffff041224 */ /* 0x001fe400078e0011 */
[----:B------:R-:W-:Y:S01]  /*75810*/  @P1 IMAD.MOV.U32 R5, RZ, RZ, R18 ;  /* 0x000000ffff051224 */ /* 0x000fe200078e0012 */
[----:B-1----:R-:W3:Y:S04]  /*75820*/  LDL R2, [R1+0x6388] ;  /* 0x0063880001027983 */ /* 0x002ee80000100800 */
[----:B------:R4:W3:Y:S02]  /*75830*/  @P1 LDG.E.U8 R10, desc[UR20][R4.64] ;  /* 0x00000014040a1981 */ /* 0x0008e4000c1e1100 */
[----:B----4-:R-:W-:-:S02]  /*75840*/  @P1 IMAD.MOV.U32 R4, RZ, RZ, R0 ;  /* 0x000000ffff041224 */ /* 0x010fc400078e0000 */
[----:B--2---:R0:W-:Y:S04]  /*75850*/  STL [R1+0x83f8], R12 ;  /* 0x0083f80c01007387 */ /* 0x0041e80000100800 */
[----:B------:R-:W2:Y:S04]  /*75860*/  LDL R16, [R1+0x6380] ;  /* 0x0063800001107983 */ /* 0x000ea80000100800 */
[----:B------:R-:W4:Y:S04]  /*75870*/  LDL R15, [R1+0x6384] ;  /* 0x00638400010f7983 */ /* 0x000f280000100800 */
[----:B------:R-:W4:Y:S04]  /*75880*/  LDL R13, [R1+0x637c] ;  /* 0x00637c00010d7983 */ /* 0x000f280000100800 */
[----:B---3--:R1:W-:Y:S04]  /*75890*/  STL [R1+0x83fc], R11 ;  /* 0x0083fc0b01007387 */ /* 0x0083e80000100800 */
[----:B------:R-:W3:Y:S04]  /*758a0*/  LDL R14, [R1+0x6378] ;  /* 0x00637800010e7983 */ /* 0x000ee80000100800 */
[----:B0-----:R-:W3:Y:S04]  /*758b0*/  LDL R12, [R1+0x6370] ;  /* 0x00637000010c7983 */ /* 0x001ee80000100800 */
[----:B-1----:R-:W3:Y:S04]  /*758c0*/  LDL R11, [R1+0x6374] ;  /* 0x00637400010b7983 */ /* 0x002ee80000100800 */
[----:B------:R-:W3:Y:S04]  /*758d0*/  LDL.LU R27, [R1+0x7d0] ;  /* 0x0007d000011b7983 */ /* 0x000ee80000300800 */
[----:B------:R-:W3:Y:S01]  /*758e0*/  LDL.LU R25, [R1+0x7cc] ;  /* 0x0007cc0001197983 */ /* 0x000ee20000300800 */
[----:B------:R-:W-:-:S03]  /*758f0*/  @P1 IMAD.MOV.U32 R5, RZ, RZ, R2 ;  /* 0x000000ffff051224 */ /* 0x000fc600078e0002 */
[----:B------:R-:W-:Y:S04]  /*75900*/  STL [R1+0x83f0], R10 ;  /* 0x0083f00a01007387 */ /* 0x000fe80000100800 */
[----:B------:R-:W3:Y:S04]  /*75910*/  LDL R2, [R1+0x6368] ;  /* 0x0063680001027983 */ /* 0x000ee80000100800 */
[----:B------:R-:W3:Y:S01]  /*75920*/  LDL R0, [R1+0x636c] ;  /* 0x00636c0001007983 */ /* 0x000ee20000100800 */
[----:B------:R-:W-:Y:S02]  /*75930*/  PRMT R9, RZ, 0x7610, R9 ;  /* 0x00007610ff097816 */ /* 0x000fe40000000009 */
[----:B------:R-:W-:-:S02]  /*75940*/  PRMT R8, RZ, 0x7610, R8 ;  /* 0x00007610ff087816 */ /* 0x000fc40000000008 */
[----:B------:R-:W-:Y:S02]  /*75950*/  PRMT R7, RZ, 0x7610, R7 ;  /* 0x00007610ff077816 */ /* 0x000fe40000000007 */
[----:B------:R-:W-:Y:S02]  /*75960*/  PRMT R6, RZ, 0x7610, R6 ;  /* 0x00007610ff067816 */ /* 0x000fe40000000006 */
[----:B------:R-:W-:Y:S01]  /*75970*/  PRMT R3, RZ, 0x7610, R3 ;  /* 0x00007610ff037816 */ /* 0x000fe20000000003 */
[----:B------:R-:W3:Y:S04]  /*75980*/  LDL.LU R24, [R1+0x7c8] ;  /* 0x0007c80001187983 */ /* 0x000ee80000300800 */
[----:B------:R2:W3:Y:S02]  /*75990*/  @P1 LDG.E.U8 R9, desc[UR20][R4.64] ;  /* 0x0000001404091981 */ /* 0x0004e4000c1e1100 */
[----:B--2---:R-:W-:-:S02]  /*759a0*/  @P0 IMAD.MOV.U32 R5, RZ, RZ, R16 ;  /* 0x000000ffff050224 */ /* 0x004fc400078e0010 */
[----:B----4-:R-:W-:-:S05]  /*759b0*/  @P0 IMAD.MOV.U32 R4, RZ, RZ, R15 ;  /* 0x000000ffff040224 */ /* 0x010fca00078e000f */
[----:B------:R0:W2:Y:S02]  /*759c0*/  @P0 LDG.E.U8 R8, desc[UR20][R4.64] ;  /* 0x0000001404080981 */ /* 0x0000a4000c1e1100 */
[----:B0-----:R-:W-:Y:S02]  /*759d0*/  @P0 IMAD.MOV.U32 R4, RZ, RZ, R13 ;  /* 0x000000ffff040224 */ /* 0x001fe400078e000d */
[----:B---3--:R-:W-:-:S05]  /*759e0*/  @P0 IMAD.MOV.U32 R5, RZ, RZ, R14 ;  /* 0x000000ffff050224 */ /* 0x008fca00078e000e */
[----:B------:R0:W3:Y:S02]  /*759f0*/  @P0 LDG.E.U8 R7, desc[UR20][R4.64] ;  /* 0x0000001404070981 */ /* 0x0000e4000c1e1100 */
[----:B0-----:R-:W-:Y:S02]  /*75a00*/  @P0 IMAD.MOV.U32 R4, RZ, RZ, R11 ;  /* 0x000000ffff040224 */ /* 0x001fe400078e000b */
[----:B------:R-:W-:-:S05]  /*75a10*/  @P0 IMAD.MOV.U32 R5, RZ, RZ, R12 ;  /* 0x000000ffff050224 */ /* 0x000fca00078e000c */
[----:B------:R0:W4:Y:S02]  /*75a20*/  @P0 LDG.E.U8 R6, desc[UR20][R4.64] ;  /* 0x0000001404060981 */ /* 0x000124000c1e1100 */
[----:B0-----:R-:W-:Y:S02]  /*75a30*/  @P0 IMAD.MOV.U32 R4, RZ, RZ, R0 ;  /* 0x000000ffff040224 */ /* 0x001fe400078e0000 */
[----:B------:R-:W-:-:S05]  /*75a40*/  @P0 IMAD.MOV.U32 R5, RZ, RZ, R2 ;  /* 0x000000ffff050224 */ /* 0x000fca00078e0002 */
[----:B------:R-:W4:Y:S01]  /*75a50*/  @P0 LDG.E.U8 R3, desc[UR20][R4.64] ;  /* 0x0000001404030981 */ /* 0x000f22000c1e1100 */
[----:B------:R-:W0:Y:S03]  /*75a60*/  S2R R29, SR_TID.X ;  /* 0x00000000001d7919 */ /* 0x000e260000002100 */
[----:B------:R-:W-:Y:S04]  /*75a70*/  STL [R1+0x8400], R9 ;  /* 0x0084000901007387 */ /* 0x000fe80000100800 */
[----:B------:R-:W4:Y:S01]  /*75a80*/  LDL.LU R23, [R1+0x7c4] ;  /* 0x0007c40001177983 */ /* 0x000f220000300800 */
[----:B------:R-:W-:Y:S01]  /*75a90*/  BAR.SYNC.DEFER_BLOCKING 0x0 ;  /* 0x0000000000007b1d */ /* 0x000fe20000010000 */
[----:B0-----:R-:W-:-:S05]  /*75aa0*/  LOP3.LUT R0, R29, 0x3f, RZ, 0xc0, !PT ;  /* 0x0000003f1d007812 */ /* 0x001fca00078ec0ff */
[----:B------:R0:W-:Y:S04]  /*75ab0*/  STS.U8 [R0+UR4], R27 ;  /* 0x0000001b00007988 */ /* 0x0001e80008000004 */
[----:B--2---:R-:W-:Y:S04]  /*75ac0*/  STL [R1+0x83a4], R8 ;  /* 0x0083a40801007387 */ /* 0x004fe80000100800 */
[----:B---3--:R-:W-:Y:S04]  /*75ad0*/  STL [R1+0x83a8], R7 ;  /* 0x0083a80701007387 */ /* 0x008fe80000100800 */
[----:B------:R-:W2:Y:S04]  /*75ae0*/  LDL.LU R28, [R1+0x750] ;  /* 0x00075000011c7983 */ /* 0x000ea80000300800 */
[----:B----4-:R-:W-:Y:S04]  /*75af0*/  STL [R1+0x83ac], R6 ;  /* 0x0083ac0601007387 */ /* 0x010fe80000100800 */
[----:B------:R-:W3:Y:S04]  /*75b00*/  LDL.LU R26, [R1+0x748] ;  /* 0x00074800011a7983 */ /* 0x000ee80000300800 */
[----:B------:R1:W-:Y:S04]  /*75b10*/  STL [R1+0x8428], R29 ;  /* 0x0084281d01007387 */ /* 0x0003e80000100800 */
[----:B------:R-:W4:Y:S04]  /*75b20*/  LDL.LU R5, [R1+0x74c] ;  /* 0x00074c0001057983 */ /* 0x000f280000300800 */
[----:B------:R-:W-:Y:S04]  /*75b30*/  STL [R1+0x83b0], R3 ;  /* 0x0083b00301007387 */ /* 0x000fe80000100800 */
[----:B0-----:R-:W3:Y:S04]  /*75b40*/  LDL.LU R27, [R1+0x744] ;  /* 0x00074400011b7983 */ /* 0x001ee80000300800 */
[----:B------:R0:W-:Y:S04]  /*75b50*/  STS.U8 [R0+UR4+0x40], R25 ;  /* 0x0000401900007988 */ /* 0x0001e80008000004 */
[----:B-1----:R-:W3:Y:S04]  /*75b60*/  LDL.LU R29, [R1+0x6d0] ;  /* 0x0006d000011d7983 */ /* 0x002ee80000300800 */
[----:B0-----:R-:W3:Y:S04]  /*75b70*/  LDL.LU R25, [R1+0x6cc] ;  /* 0x0006cc0001197983 */ /* 0x001ee80000300800 */
[----:B------:R-:W3:Y:S04]  /*75b80*/  LDL.LU R6, [R1+0x6c8] ;  /* 0x0006c80001067983 */ /* 0x000ee80000300800 */
[----:B------:R-:W3:Y:S04]  /*75b90*/  LDL.LU R7, [R1+0x6c4] ;  /* 0x0006c40001077983 */ /* 0x000ee80000300800 */
[----:B------:R0:W-:Y:S04]  /*75ba0*/  STS.U8 [R0+UR4+0x80], R24 ;  /* 0x0000801800007988 */ /* 0x0001e80008000004 */
[----:B------:R-:W3:Y:S04]  /*75bb0*/  LDL.LU R8, [R1+0x650] ;  /* 0x0006500001087983 */ /* 0x000ee80000300800 */
[----:B0-----:R-:W3:Y:S04]  /*75bc0*/  LDL.LU R24, [R1+0x64c] ;  /* 0x00064c0001187983 */ /* 0x001ee80000300800 */
        /* <DEDUP_REMOVED lines=17> */
[----:B--2---:R0:W-:Y:S04]  /*75ce0*/  STS.U8 [R0+UR4+0x840], R28 ;  /* 0x0008401c00007988 */ /* 0x0041e80008000004 */
[----:B0-----:R-:W2:Y:S04]  /*75cf0*/  LDL.LU R28, [R1+0x448] ;  /* 0x00044800011c7983 */ /* 0x001ea80000300800 */
[----:B----4-:R-:W-:Y:S04]  /*75d00*/  STS.U8 [R0+UR4+0x800], R5 ;  /* 0x0008000500007988 */ /* 0x010fe80008000004 */
[----:B---3--:R0:W-:Y:S04]  /*75d10*/  STS.U8 [R0+UR4+0x8c0], R26 ;  /* 0x0008c01a00007988 */ /* 0x0081e80008000004 */
[----:B0-----:R-:W3:Y:S04]  /*75d20*/  LDL.LU R26, [R1+0x444] ;  /* 0x00044400011a7983 */ /* 0x001ee80000300800 */
[----:B------:R0:W-:Y:S04]  /*75d30*/  STS.U8 [R0+UR4+0x880], R27 ;  /* 0x0008801b00007988 */ /* 0x0001e80008000004 */
[----:B0-----:R-:W4:Y:S04]  /*75d40*/  LDL.LU R27, [R1+0x3d0] ;  /* 0x0003d000011b7983 */ /* 0x001f280000300800 */
[----:B------:R-:W-:Y:S04]  /*75d50*/  STS.U8 [R0+UR4+0x1000], R29 ;  /* 0x0010001d00007988 */ /* 0x000fe80008000004 */
[----:B------:R0:W-:Y:S04]  /*75d60*/  STS.U8 [R0+UR4+0x1040], R25 ;  /* 0x0010401900007988 */ /* 0x0001e80008000004 */
[----:B------:R-:W-:Y:S04]  /*75d70*/  STS.U8 [R0+UR4+0x1080], R6 ;  /* 0x0010800600007988 */ /* 0x000fe80008000004 */
[----:B0-----:R-:W4:Y:S04]  /*75d80*/  LDL.LU R25, [R1+0x3cc] ;  /* 0x0003cc0001197983 */ /* 0x001f280000300800 */
[----:B------:R-:W-:Y:S04]  /*75d90*/  STS.U8 [R0+UR4+0x10c0], R7 ;  /* 0x0010c00700007988 */ /* 0x000fe80008000004 */
[----:B------:R-:W-:Y:S04]  /*75da0*/  STS.U8 [R0+UR4+0x1840], R8 ;  /* 0x0018400800007988 */ /* 0x000fe80008000004 */
[----:B------:R0:W-:Y:S04]  /*75db0*/  STS.U8 [R0+UR4+0x1800], R24 ;  /* 0x0018001800007988 */ /* 0x0001e80008000004 */
[----:B0-----:R-:W4:Y:S04]  /*75dc0*/  LDL.LU R24, [R1+0x3c8] ;  /* 0x0003c80001187983 */ /* 0x001f280000300800 */
[----:B------:R-:W-:Y:S04]  /*75dd0*/  STS.U8 [R0+UR4+0x18c0], R9 ;  /* 0x0018c00900007988 */ /* 0x000fe80008000004 */
        /* <DEDUP_REMOVED lines=9> */
[----:B------:R0:W-:Y:S04]  /*75e70*/  STS.U8 [R0+UR4+0x3000], R23 ;  /* 0x0030001700007988 */ /* 0x0001e80008000004 */
[----:B------:R-:W-:Y:S04]  /*75e80*/  STS.U8 [R0+UR4+0x3040], R18 ;  /* 0x0030401200007988 */ /* 0x000fe80008000004 */
[----:B------:R-:W-:Y:S04]  /*75e90*/  STS.U8 [R0+UR4+0x3080], R19 ;  /* 0x0030801300007988 */ /* 0x000fe80008000004 */
[----:B------:R-:W-:Y:S04]  /*75ea0*/  STS.U8 [R0+UR4+0x30c0], R20 ;  /* 0x0030c01400007988 */ /* 0x000fe80008000004 */
[----:B------:R-:W-:Y:S04]  /*75eb0*/  STS.U8 [R0+UR4+0x3840], R21 ;  /* 0x0038401500007988 */ /* 0x000fe80008000004 */
[----:B------:R-:W-:Y:S04]  /*75ec0*/  STS.U8 [R0+UR4+0x3800], R22 ;  /* 0x0038001600007988 */ /* 0x000fe80008000004 */
[----:B0-----:R-:W4:Y:S04]  /*75ed0*/  LDL.LU R23, [R1+0x3c4] ;  /* 0x0003c40001177983 */ /* 0x001f280000300800 */
[----:B------:R-:W4:Y:S04]  /*75ee0*/  LDL.LU R5, [R1+0x350] ;  /* 0x0003500001057983 */ /* 0x000f280000300800 */
[----:B--2---:R0:W-:Y:S04]  /*75ef0*/  STS.U8 [R0+UR4+0x38c0], R28 ;  /* 0x0038c01c00007988 */ /* 0x0041e80008000004 */
[----:B0-----:R-:W2:Y:S04]  /*75f00*/  LDL.LU R28, [R1+0x34c] ;  /* 0x00034c00011c7983 */ /* 0x001ea80000300800 */
[----:B---3--:R0:W-:Y:S04]  /*75f10*/  STS.U8 [R0+UR4+0x3880], R26 ;  /* 0x0038801a00007988 */ /* 0x0081e80008000004 */
[----:B0-----:R-:W3:Y:S04]  /*75f20*/  LDL.LU R26, [R1+0x348] ;  /* 0x00034800011a7983 */ /* 0x001ee80000300800 */
[----:B----4-:R0:W-:Y:S04]  /*75f30*/  STS.U8 [R0+UR4+0x4000], R27 ;  /* 0x0040001b00007988 */ /* 0x0101e80008000004 */
[----:B------:R-:W4:Y:S04]  /*75f40*/  LDL.LU R29, [R1+0x344] ;  /* 0x00034400011d7983 */ /* 0x000f280000300800 */
[----:B0-----:R-:W4:Y:S04]  /*75f50*/  LDL.LU R27, [R1+0x2d0] ;  /* 0x0002d000011b7983 */ /* 0x001f280000300800 */
[----:B------:R-:W4:Y:S04]  /*75f60*/  LDL.LU R6, [R1+0x2cc] ;  /* 0x0002cc0001067983 */ /* 0x000f280000300800 */
[----:B------:R-:W4:Y:S04]  /*75f70*/  LDL.LU R7, [R1+0x2c8] ;  /* 0x0002c80001077983 */ /* 0x000f280000300800 */
[----:B------:R0:W-:Y:S04]  /*75f80*/  STS.U8 [R0+UR4+0x4040], R25 ;  /* 0x0040401900007988 */ /* 0x0001e80008000004 */
[----:B------:R-:W4:Y:S04]  /*75f90*/  LDL.LU R8, [R1+0x2c4] ;  /* 0x0002c40001087983 */ /* 0x000f280000300800 */
[----:B0-----:R-:W4:Y:S04]  /*75fa0*/  LDL.LU R25, [R1+0x250] ;  /* 0x0002500001197983 */ /* 0x001f280000300800 */
        /* <DEDUP_REMOVED lines=15> */
[----:B------:R0:W-:Y:S04]  /*760a0*/  STS.U8 [R0+UR4+0x40c0], R23 ;  /* 0x0040c01700007988 */ /* 0x0001e80008000004 */
[----:B------:R-:W4:Y:S04]  /*760b0*/  LDL.LU R21, [R1+0xd8] ;  /* 0x0000d80001157983 */ /* 0x000f280000300800 */
[----:B------:R-:W4:Y:S04]  /*760c0*/  LDL.LU R22, [R1+0xd4] ;  /* 0x0000d40001167983 */ /* 0x000f280000300800 */
[----:B------:R-:W-:Y:S04]  /*760d0*/  STS.U8 [R0+UR4+0x4840], R5 ;  /* 0x0048400500007988 */ /* 0x000fe80008000004 */
[----:B0-----:R-:W4:Y:S04]  /*760e0*/  LDL.LU R23, [R1+0xd0] ;  /* 0x0000d00001177983 */ /* 0x001f280000300800 */
[----:B--2---:R0:W-:Y:S04]  /*760f0*/  STS.U8 [R0+UR4+0x4800], R28 ;  /* 0x0048001c00007988 */ /* 0x0041e80008000004 */
[----:B0-----:R-:W2:Y:S04]  /*76100*/  LDL.LU R28, [R1+0xcc] ;  /* 0x0000cc00011c7983 */ /* 0x001ea80000300800 */
[----:B---3--:R0:W-:Y:S04]  /*76110*/  STS.U8 [R0+UR4+0x48c0], R26 ;  /* 0x0048c01a00007988 */ /* 0x0081e80008000004 */
[----:B0-----:R-:W3:Y:S04]  /*76120*/  LDL.LU R26, [R1+0xc8] ;  /* 0x0000c800011a7983 */ /* 0x001ee80000300800 */
[----:B----4-:R-:W-:Y:S04]  /*76130*/  STS.U8 [R0+UR4+0x4880], R29 ;  /* 0x0048801d00007988 */ /* 0x010fe80008000004 */
[----:B------:R0:W-:Y:S04]  /*76140*/  STS.U8 [R0+UR4+0x5000], R27 ;  /* 0x0050001b00007988 */ /* 0x0001e80008000004 */
[----:B0-----:R-:W4:Y:S04]  /*76150*/  LDL.LU R27, [R1+0x7c0] ;  /* 0x0007c000011b7983 */ /* 0x001f280000300800 */
        /* <DEDUP_REMOVED lines=14> */
[----:B0-----:R-:W4:Y:S04]  /*76240*/  LDL.LU R25, [R1+0x7bc] ;  /* 0x0007bc0001197983 */ /* 0x001f280000300800 */
[----:B------:R0:W-:Y:S02]  /*76250*/  STS.U8 [R0+UR4+0x6880], R24 ;  /* 0x0068801800007988 */ /* 0x0001e40008000004 */
[----:B0-----:R-:W0:Y:S02]  /*76260*/  S2R R24, SR_TID.X ;  /* 0x0000000000187919 */ /* 0x001e240000002100 */
[----:B------:R-:W-:Y:S04]  /*76270*/  STS.U8 [R0+UR4+0x7000], R18 ;  /* 0x0070001200007988 */ /* 0x000fe80008000004 */
[----:B------:R-:W-:Y:S04]  /*76280*/  STS.U8 [R0+UR4+0x7040], R19 ;  /* 0x0070401300007988 */ /* 0x000fe80008000004 */
[----:B------:R-:W-:Y:S04]  /*76290*/  STS.U8 [R0+UR4+0x7080], R20 ;  /* 0x0070801400007988 */ /* 0x000fe80008000004 */
[----:B------:R-:W-:Y:S04]  /*762a0*/  STS.U8 [R0+UR4+0x70c0], R21 ;  /* 0x0070c01500007988 */ /* 0x000fe80008000004 */
[----:B------:R-:W-:Y:S04]  /*762b0*/  STS.U8 [R0+UR4+0x7840], R22 ;  /* 0x0078401600007988 */ /* 0x000fe80008000004 */
[----:B------:R-:W-:Y:S01]  /*762c0*/  STS.U8 [R0+UR4+0x7800], R23 ;  /* 0x0078001700007988 */ /* 0x000fe20008000004 */
[----:B0-----:R-:W-:-:S05]  /*762d0*/  LOP3.LUT R24, R24, 0x3f, RZ, 0xc0, !PT ;  /* 0x0000003f18187812 */ /* 0x001fca00078ec0ff */
[----:B------:R-:W-:Y:S01]  /*762e0*/  STL [R1+0x8498], R24 ;  /* 0x0084981801007387 */ /* 0x000fe20000100800 */
[----:B------:R-:W-:-:S03]  /*762f0*/  LOP3.LUT R3, R24, 0x8, RZ, 0x3c, !PT ;  /* 0x0000000818037812 */ /* 0x000fc600078e3cff */
[----:B--2---:R0:W-:Y:S04]  /*76300*/  STS.U8 [R0+UR4+0x78c0], R28 ;  /* 0x0078c01c00007988 */ /* 0x0041e80008000004 */
[----:B0-----:R-:W2:Y:S04]  /*76310*/  LDL.LU R28, [R1+0x7b8] ;  /* 0x0007b800011c7983 */ /* 0x001ea80000300800 */
[----:B---3--:R0:W-:Y:S04]  /*76320*/  STS.U8 [R0+UR4+0x7880], R26 ;  /* 0x0078801a00007988 */ /* 0x0081e80008000004 */
[----:B0-----:R-:W3:Y:S04]  /*76330*/  LDL.LU R26, [R1+0x7b4] ;  /* 0x0007b400011a7983 */ /* 0x001ee80000300800 */
[----:B------:R0:W-:Y:S04]  /*76340*/  STL [R1+0x842c], R0 ;  /* 0x00842c0001007387 */ /* 0x0001e80000100800 */
[----:B----4-:R1:W-:Y:S04]  /*76350*/  STS.U8 [R3+UR4+0x100], R27 ;  /* 0x0001001b03007988 */ /* 0x0103e80008000004 */
[----:B0-----:R-:W4:Y:S04]  /*76360*/  LDL.LU R0, [R1+0x740] ;  /* 0x0007400001007983 */ /* 0x001f280000300800 */
[----:B------:R-:W4:Y:S04]  /*76370*/  LDL.LU R24, [R1+0x73c] ;  /* 0x00073c0001187983 */ /* 0x000f280000300800 */
[----:B------:R-:W4:Y:S04]  /*76380*/  LDL.LU R4, [R1+0x738] ;  /* 0x0007380001047983 */ /* 0x000f280000300800 */
[----:B-1----:R-:W4:Y:S04]  /*76390*/  LDL.LU R27, [R1+0x734] ;  /* 0x00073400011b7983 */ /* 0x002f280000300800 */
        /* <DEDUP_REMOVED lines=22> */
[----:B--2---:R0:W-:Y:S04]  /*76500*/  STS.U8 [R3+UR4+0x180], R28 ;  /* 0x0001801c03007988 */ /* 0x0041e80008000004 */
[----:B0-----:R-:W2:Y:S04]  /*76510*/  LDL.LU R28, [R1+0x43c] ;  /* 0x00043c00011c7983 */ /* 0x001ea80000300800 */
[----:B------:R-:W2:Y:S04]  /*76520*/  LDL.LU R23, [R1+0x438] ;  /* 0x0004380001177983 */ /* 0x000ea80000300800 */
[----:B---3--:R0:W-:Y:S04]  /*76530*/  STS.U8 [R3+UR4+0x1c0], R26 ;  /* 0x0001c01a03007988 */ /* 0x0081e80008000004 */
[----:B0-----:R-:W3:Y:S04]  /*76540*/  LDL.LU R26, [R1+0x434] ;  /* 0x00043400011a7983 */ /* 0x001ee80000300800 */
[----:B----4-:R-:W-:Y:S04]  /*76550*/  STS.U8 [R3+UR4+0x940], R0 ;  /* 0x0009400003007988 */ /* 0x010fe80008000004 */
        /* <DEDUP_REMOVED lines=25> */
[----:B0-----:R-:W4:Y:S04]  /*766f0*/  LDL.LU R25, [R1+0x3bc] ;  /* 0x0003bc0001197983 */ /* 0x001f280000300800 */
[----:B--2---:R0:W-:Y:S04]  /*76700*/  STS.U8 [R3+UR4+0x3900], R28 ;  /* 0x0039001c03007988 */ /* 0x0041e80008000004 */
[----:B------:R-:W-:Y:S04]  /*76710*/  STS.U8 [R3+UR4+0x39c0], R23 ;  /* 0x0039c01703007988 */ /* 0x000fe80008000004 */
[----:B0-----:R-:W2:Y:S04]  /*76720*/  LDL.LU R28, [R1+0x3b8] ;  /* 0x0003b800011c7983 */ /* 0x001ea80000300800 */
[----:B------:R-:W2:Y:S04]  /*76730*/  LDL.LU R24, [R1+0x3b4] ;  /* 0x0003b40001187983 */ /* 0x000ea80000300800 */
[----:B------:R-:W2:Y:S04]  /*76740*/  LDL.LU R0, [R1+0x340] ;  /* 0x0003400001007983 */ /* 0x000ea80000300800 */
[----:B------:R-:W2:Y:S04]  /*76750*/  LDL.LU R4, [R1+0x33c] ;  /* 0x00033c0001047983 */ /* 0x000ea80000300800 */
[----:B---3--:R0:W-:Y:S04]  /*76760*/  STS.U8 [R3+UR4+0x3980], R26 ;  /* 0x0039801a03007988 */ /* 0x0081e80008000004 */
        /* <DEDUP_REMOVED lines=20> */
[----:B----4-:R0:W-:Y:S04]  /*768b0*/  STS.U8 [R3+UR4+0x4100], R27 ;  /* 0x0041001b03007988 */ /* 0x0101e80008000004 */
[----:B------:R-:W4:Y:S04]  /*768c0*/  LDL.LU R22, [R1+0x88] ;  /* 0x0000880001167983 */ /* 0x000f280000300800 */
[----:B0-----:R-:W4:Y:S04]  /*768d0*/  LDL.LU R27, [R1+0x84] ;  /* 0x00008400011b7983 */ /* 0x001f280000300800 */
[----:B------:R-:W4:Y:S04]  /*768e0*/  LDL.LU R23, [R1+0x80] ;  /* 0x0000800001177983 */ /* 0x000f280000300800 */
[----:B------:R0:W-:Y:S04]  /*768f0*/  STS.U8 [R3+UR4+0x4140], R25 ;  /* 0x0041401903007988 */ /* 0x0001e80008000004 */
[----:B0-----:R-:W4:Y:S04]  /*76900*/  LDL.LU R25, [R1+0x7c] ;  /* 0x00007c0001197983 */ /* 0x001f280000300800 */
[----:B--2---:R0:W-:Y:S04]  /*76910*/  STS.U8 [R3+UR4+0x4180], R28 ;  /* 0x0041801c03007988 */ /* 0x0041e80008000004 */
[----:B------:R1:W-:Y:S04]  /*76920*/  STS.U8 [R3+UR4+0x41c0], R24 ;  /* 0x0041c01803007988 */ /* 0x0003e80008000004 */
[----:B------:R-:W-:Y:S04]  /*76930*/  STS.U8 [R3+UR4+0x4940], R0 ;  /* 0x0049400003007988 */ /* 0x000fe80008000004 */
[----:B------:R-:W-:Y:S04]  /*76940*/  STS.U8 [R3+UR4+0x4900], R4 ;  /* 0x0049000403007988 */ /* 0x000fe80008000004 */
[----:B0-----:R-:W2:Y:S04]  /*76950*/  LDL.LU R28, [R1+0x78] ;  /* 0x00007800011c7983 */ /* 0x001ea80000300800 */
[----:B-1----:R-:W2:Y:S04]  /*76960*/  LDL.LU R24, [R1+0x8498] ;  /* 0x0084980001187983 */ /* 0x002ea80000300800 */
[----:B---3--:R0:W-:Y:S04]  /*76970*/  STS.U8 [R3+UR4+0x49c0], R26 ;  /* 0x0049c01a03007988 */ /* 0x0081e80008000004 */
        /* <DEDUP_REMOVED lines=19> */
[----:B0-----:R-:W3:Y:S04]  /*76ab0*/  LDL.LU R26, [R1+0x74] ;  /* 0x00007400011a7983 */ /* 0x001ee80000300800 */
[----:B----4-:R-:W-:Y:S04]  /*76ac0*/  STS.U8 [R3+UR4+0x7180], R22 ;  /* 0x0071801603007988 */ /* 0x010fe80008000004 */
[----:B------:R0:W-:Y:S04]  /*76ad0*/  STS.U8 [R3+UR4+0x71c0], R27 ;  /* 0x0071c01b03007988 */ /* 0x0001e80008000004 */
[----:B0-----:R-:W4:Y:S04]  /*76ae0*/  LDL.LU R27, [R1+0x7b0] ;  /* 0x0007b000011b7983 */ /* 0x001f280000300800 */
[----:B------:R-:W2:Y:S04]  /*76af0*/  LDL.LU R0, [R1+0x7a8] ;  /* 0x0007a80001007983 */ /* 0x000ea80000300800 */
[----:B------:R-:W-:Y:S04]  /*76b00*/  STS.U8 [R3+UR4+0x7940], R23 ;  /* 0x0079401703007988 */ /* 0x000fe80008000004 */
[----:B------:R-:W-:Y:S04]  /*76b10*/  STS.U8 [R3+UR4+0x7900], R25 ;  /* 0x0079001903007988 */ /* 0x000fe80008000004 */
[----:B--2---:R0:W-:Y:S04]  /*76b20*/  STL [R1+0x8494], R0 ;  /* 0x0084940001007387 */ /* 0x0041e80000100800 */
[----:B0-----:R-:W2:Y:S04]  /*76b30*/  LDL.LU R0, [R1+0x7ac] ;  /* 0x0007ac0001007983 */ /* 0x001ea80000300800 */
[----:B------:R0:W-:Y:S04]  /*76b40*/  STS.U8 [R3+UR4+0x79c0], R28 ;  /* 0x0079c01c03007988 */ /* 0x0001e80008000004 */
[----:B---3--:R1:W-:Y:S04]  /*76b50*/  STS.U8 [R3+UR4+0x7980], R26 ;  /* 0x0079801a03007988 */ /* 0x0083e80008000004 */
[----:B0-----:R-:W3:Y:S04]  /*76b60*/  LDL.LU R28, [R1+0x7a4] ;  /* 0x0007a400011c7983 */ /* 0x001ee80000300800 */
[----:B-1----:R-:W3:Y:S04]  /*76b70*/  LDL.LU R3, [R1+0x730] ;  /* 0x0007300001037983 */ /* 0x002ee80000300800 */
        /* <DEDUP_REMOVED lines=18> */
[----:B------:R-:W-:-:S03]  /*76ca0*/  LOP3.LUT R2, R24, 0x10, RZ, 0x3c, !PT ;  /* 0x0000001018027812 */ /* 0x000fc600078e3cff */
        /* <DEDUP_REMOVED lines=8> */
[----:B--2---:R0:W-:Y:S04]  /*76d30*/  STS.U8 [R2+UR4+0x240], R0 ;  /* 0x0002400002007988 */ /* 0x0041e80008000004 */
[----:B0-----:R-:W2:Y:S04]  /*76d40*/  LDL.LU R0, [R1+0x8494] ;  /* 0x0084940001007983 */ /* 0x001ea80000300800 */
[----:B--2---:R-:W-:Y:S04]  /*76d50*/  STS.U8 [R2+UR4+0x280], R0 ;  /* 0x0002800002007988 */ /* 0x004fe80008000004 */
        /* <DEDUP_REMOVED lines=25> */
[----:B0-----:R-:W2:Y:S04]  /*76ef0*/  LDL.LU R28, [R1+0x428] ;  /* 0x00042800011c7983 */ /* 0x001ea80000300800 */
[----:B----4-:R-:W-:Y:S04]  /*76f00*/  STS.U8 [R2+UR4+0x3a40], R25 ;  /* 0x003a401902007988 */ /* 0x010fe80008000004 */
[----:B------:R0:W-:Y:S04]  /*76f10*/  STS.U8 [R2+UR4+0x3a00], R27 ;  /* 0x003a001b02007988 */ /* 0x0001e80008000004 */
[----:B-1----:R-:W3:Y:S04]  /*76f20*/  LDL.LU R26, [R1+0x424] ;  /* 0x00042400011a7983 */ /* 0x002ee80000300800 */
[----:B0-----:R-:W4:Y:S04]  /*76f30*/  LDL.LU R27, [R1+0x3ac] ;  /* 0x0003ac00011b7983 */ /* 0x001f280000300800 */
[----:B----4-:R0:W-:Y:S04]  /*76f40*/  STL [R1+0x8490], R27 ;  /* 0x0084901b01007387 */ /* 0x0101e80000100800 */
        /* <DEDUP_REMOVED lines=20> */
[----:B--2---:R0:W-:Y:S04]  /*77090*/  STS.U8 [R2+UR4+0x3ac0], R28 ;  /* 0x003ac01c02007988 */ /* 0x0041e80008000004 */
        /* <DEDUP_REMOVED lines=8> */
[----:B-1----:R-:W3:Y:S04]  /*77120*/  LDL.LU R26, [R1+0x30] ;  /* 0x00003000011a7983 */ /* 0x002ee80000300800 */
[----:B----4-:R0:W-:Y:S04]  /*77130*/  STS.U8 [R2+UR4+0x4200], R27 ;  /* 0x0042001b02007988 */ /* 0x0101e80008000004 */
[----:B0-----:R-:W4:Y:S04]  /*77140*/  LDL.LU R27, [R1+0x8490] ;  /* 0x00849000011b7983 */ /* 0x001f280000300800 */
[----:B----4-:R0:W-:Y:S04]  /*77150*/  STS.U8 [R2+UR4+0x4240], R27 ;  /* 0x0042401b02007988 */ /* 0x0101e80008000004 */
        /* <DEDUP_REMOVED lines=19> */
[----:B--2---:R-:W-:Y:S04]  /*77290*/  STS.U8 [R2+UR4+0x6a00], R20 ;  /* 0x006a001402007988 */ /* 0x004fe80008000004 */
[----:B---3--:R1:W-:Y:S04]  /*772a0*/  STS.U8 [R2+UR4+0x6ac0], R28 ;  /* 0x006ac01c02007988 */ /* 0x0083e80008000004 */
[----:B0-----:R-:W2:Y:S01]  /*772b0*/  LDL.LU R27, [R1+0x2c] ;  /* 0x00002c00011b7983 */ /* 0x001ea20000300800 */
[----:B-1----:R-:W0:Y:S02]  /*772c0*/  S2R R28, SR_TID.X ;  /* 0x00000000001c7919 */ /* 0x002e240000002100 */
[----:B0-----:R-:W-:-:S04]  /*772d0*/  LOP3.LUT R28, R28, 0x3f, RZ, 0xc0, !PT ;  /* 0x0000003f1c1c7812 */ /* 0x001fc800078ec0ff */
[----:B------:R-:W-:-:S05]  /*772e0*/  LOP3.LUT R0, R28, 0x18, RZ, 0x3c, !PT ;  /* 0x000000181c007812 */ /* 0x000fca00078e3cff */
[----:B------:R0:W-:Y:S04]  /*772f0*/  STL [R1+0x8484], R0 ;  /* 0x0084840001007387 */ /* 0x0001e80000100800 */
[----:B0-----:R-:W3:Y:S04]  /*77300*/  LDL.LU R0, [R1+0x24] ;  /* 0x0000240001007983 */ /* 0x001ee80000300800 */
[----:B---3--:R0:W-:Y:S04]  /*77310*/  STL [R1+0x848c], R0 ;  /* 0x00848c0001007387 */ /* 0x0081e80000100800 */
[----:B0-----:R-:W3:Y:S04]  /*77320*/  LDL.LU R0, [R1+0x28] ;  /* 0x0000280001007983 */ /* 0x001ee80000300800 */
[----:B------:R-:W4:Y:S04]  /*77330*/  LDL.LU R3, [R1+0x79c] ;  /* 0x00079c0001037983 */ /* 0x000f280000300800 */
[----:B----4-:R0:W-:Y:S04]  /*77340*/  STL [R1+0x8480], R3 ;  /* 0x0084800301007387 */ /* 0x0101e80000100800 */
[----:B0-----:R-:W4:Y:S04]  /*77350*/  LDL.LU R3, [R1+0x7a0] ;  /* 0x0007a00001037983 */ /* 0x001f280000300800 */
[----:B------:R-:W-:Y:S04]  /*77360*/  STS.U8 [R2+UR4+0x6a80], R21 ;  /* 0x006a801502007988 */ /* 0x000fe80008000004 */
[----:B------:R-:W-:Y:S04]  /*77370*/  STS.U8 [R2+UR4+0x7200], R22 ;  /* 0x0072001602007988 */ /* 0x000fe80008000004 */
[----:B------:R-:W-:Y:S04]  /*77380*/  STS.U8 [R2+UR4+0x7240], R23 ;  /* 0x0072401702007988 */ /* 0x000fe80008000004 */
[----:B------:R-:W-:Y:S04]  /*77390*/  STS.U8 [R2+UR4+0x7280], R24 ;  /* 0x0072801802007988 */ /* 0x000fe80008000004 */
[----:B------:R-:W-:Y:S04]  /*773a0*/  STS.U8 [R2+UR4+0x72c0], R25 ;  /* 0x0072c01902007988 */ /* 0x000fe80008000004 */
[----:B------:R-:W-:Y:S04]  /*773b0*/  STS.U8 [R2+UR4+0x7a40], R26 ;  /* 0x007a401a02007988 */ /* 0x000fe80008000004 */
[----:B--2---:R0:W-:Y:S04]  /*773c0*/  STS.U8 [R2+UR4+0x7a00], R27 ;  /* 0x007a001b02007988 */ /* 0x0041e80008000004 */
[----:B----4-:R1:W-:Y:S04]  /*773d0*/  STL [R1+0x8488], R3 ;  /* 0x0084880301007387 */ /* 0x0103e80000100800 */
[----:B------:R-:W2:Y:S04]  /*773e0*/  LDL.LU R4, [R1+0x798] ;  /* 0x0007980001047983 */ /* 0x000ea80000300800 */
        /* <DEDUP_REMOVED lines=20> */
[----:B------:R-:W4:Y:S01]  /*77530*/  LDL.LU R23, [R1+0x514] ;  /* 0x0005140001177983 */ /* 0x000f220000300800 */
[----:B-1----:R-:W-:-:S03]  /*77540*/  LOP3.LUT R3, R28, 0x10, RZ, 0x3c, !PT ;  /* 0x000000101c037812 */ /* 0x002fc600078e3cff */
[----:B------:R-:W4:Y:S04]  /*77550*/  LDL.LU R24, [R1+0x4a0] ;  /* 0x0004a00001187983 */ /* 0x000f280000300800 */
[----:B------:R-:W4:Y:S04]  /*77560*/  LDL.LU R25, [R1+0x49c] ;  /* 0x00049c0001197983 */ /* 0x000f280000300800 */
[----:B------:R-:W4:Y:S04]  /*77570*/  LDL.LU R26, [R1+0x498] ;  /* 0x00049800011a7983 */ /* 0x000f280000300800 */
[----:B------:R-:W4:Y:S04]  /*77580*/  LDL.LU R27, [R1+0x494] ;  /* 0x00049400011b7983 */ /* 0x000f280000300800 */
[----:B------:R-:W4:Y:S04]  /*77590*/  LDL.LU R28, [R1+0x420] ;  /* 0x00042000011c7983 */ /* 0x000f280000300800 */
[----:B---3--:R0:W-:Y:S04]  /*775a0*/  STS.U8 [R3+UR4+0x7ac0], R0 ;  /* 0x007ac00003007988 */ /* 0x0081e80008000004 */
[----:B0-----:R-:W3:Y:S04]  /*775b0*/  LDL.LU R0, [R1+0x848c] ;  /* 0x00848c0001007983 */ /* 0x001ee80000300800 */
[----:B---3--:R0:W-:Y:S04]  /*775c0*/  STS.U8 [R3+UR4+0x7a80], R0 ;  /* 0x007a800003007988 */ /* 0x0081e80008000004 */
[----:B0-----:R-:W3:Y:S04]  /*775d0*/  LDL.LU R3, [R1+0x8488] ;  /* 0x0084880001037983 */ /* 0x001ee80000300800 */
[----:B------:R-:W3:Y:S04]  /*775e0*/  LDL.LU R0, [R1+0x8484] ;  /* 0x0084840001007983 */ /* 0x000ee80000300800 */
[----:B---3--:R0:W-:Y:S04]  /*775f0*/  STS.U8 [R0+UR4+0x300], R3 ;  /* 0x0003000300007988 */ /* 0x0081e80008000004 */
[----:B0-----:R-:W3:Y:S04]  /*77600*/  LDL.LU R3, [R1+0x8480] ;  /* 0x0084800001037983 */ /* 0x001ee80000300800 */
[----:B---3--:R-:W-:Y:S04]  /*77610*/  STS.U8 [R0+UR4+0x340], R3 ;  /* 0x0003400300007988 */ /* 0x008fe80008000004 */
[----:B--2---:R-:W-:Y:S04]  /*77620*/  STS.U8 [R0+UR4+0x380], R4 ;  /* 0x0003800400007988 */ /* 0x004fe80008000004 */
[----:B----4-:R-:W-:Y:S04]  /*77630*/  STS.U8 [R0+UR4+0x3c0], R5 ;  /* 0x0003c00500007988 */ /* 0x010fe80008000004 */
        /* <DEDUP_REMOVED lines=18> */
[----:B0-----:R-:W2:Y:S04]  /*77760*/  LDL.LU R21, [R1+0x3a0] ;  /* 0x0003a00001157983 */ /* 0x001ea80000300800 */
[----:B--2---:R0:W-:Y:S04]  /*77770*/  STL [R1+0x8474], R21 ;  /* 0x0084741501007387 */ /* 0x0041e80000100800 */
[----:B0-----:R-:W2:Y:S04]  /*77780*/  LDL.LU R21, [R1+0x414] ;  /* 0x0004140001157983 */ /* 0x001ea80000300800 */
[----:B--2---:R0:W-:Y:S04]  /*77790*/  STL [R1+0x8478], R21 ;  /* 0x0084781501007387 */ /* 0x0041e80000100800 */
[----:B0-----:R-:W2:Y:S04]  /*777a0*/  LDL.LU R21, [R1+0x418] ;  /* 0x0004180001157983 */ /* 0x001ea80000300800 */
[----:B------:R-:W-:Y:S04]  /*777b0*/  STS.U8 [R0+UR4+0x2bc0], R22 ;  /* 0x002bc01600007988 */ /* 0x000fe80008000004 */
[----:B------:R-:W-:Y:S04]  /*777c0*/  STS.U8 [R0+UR4+0x2b80], R23 ;  /* 0x002b801700007988 */ /* 0x000fe80008000004 */
[----:B------:R-:W-:Y:S04]  /*777d0*/  STS.U8 [R0+UR4+0x3300], R24 ;  /* 0x0033001800007988 */ /* 0x000fe80008000004 */
[----:B--2---:R0:W-:Y:S04]  /*777e0*/  STL [R1+0x847c], R21 ;  /* 0x00847c1501007387 */ /* 0x0041e80000100800 */
[----:B0-----:R-:W2:Y:S04]  /*777f0*/  LDL.LU R21, [R1+0x41c] ;  /* 0x00041c0001157983 */ /* 0x001ea80000300800 */
[----:B------:R-:W3:Y:S04]  /*77800*/  LDL.LU R22, [R1+0x39c] ;  /* 0x00039c0001167983 */ /* 0x000ee80000300800 */
        /* <DEDUP_REMOVED lines=23> */
[----:B------:R1:W-:Y:S04]  /*77980*/  STS.U8 [R0+UR4+0x3380], R26 ;  /* 0x0033801a00007988 */ /* 0x0003e80008000004 */
[----:B------:R1:W-:Y:S04]  /*77990*/  STS.U8 [R0+UR4+0x33c0], R27 ;  /* 0x0033c01b00007988 */ /* 0x0003e80008000004 */
[----:B------:R1:W-:Y:S04]  /*779a0*/  STS.U8 [R0+UR4+0x3b40], R28 ;  /* 0x003b401c00007988 */ /* 0x0003e80008000004 */
[----:B0-----:R-:W4:Y:S04]  /*779b0*/  LDL.LU R25, [R1+0x48] ;  /* 0x0000480001197983 */ /* 0x001f280000300800 */
[----:B-1----:R-:W4:Y:S04]  /*779c0*/  LDL.LU R26, [R1+0x44] ;  /* 0x00004400011a7983 */ /* 0x002f280000300800 */
[----:B------:R-:W4:Y:S04]  /*779d0*/  LDL.LU R27, [R1+0x40] ;  /* 0x00004000011b7983 */ /* 0x000f280000300800 */
[----:B------:R-:W4:Y:S04]  /*779e0*/  LDL.LU R28, [R1+0x3c] ;  /* 0x00003c00011c7983 */ /* 0x000f280000300800 */
[----:B--2---:R0:W-:Y:S04]  /*779f0*/  STS.U8 [R0+UR4+0x3b00], R21 ;  /* 0x003b001500007988 */ /* 0x0041e80008000004 */
[----:B0-----:R-:W2:Y:S04]  /*77a00*/  LDL.LU R21, [R1+0x847c] ;  /* 0x00847c0001157983 */ /* 0x001ea80000300800 */
[----:B--2---:R0:W-:Y:S04]  /*77a10*/  STS.U8 [R0+UR4+0x3bc0], R21 ;  /* 0x003bc01500007988 */ /* 0x0041e80008000004 */
[----:B0-----:R-:W2:Y:S04]  /*77a20*/  LDL.LU R21, [R1+0x8478] ;  /* 0x0084780001157983 */ /* 0x001ea80000300800 */
[----:B--2---:R0:W-:Y:S04]  /*77a30*/  STS.U8 [R0+UR4+0x3b80], R21 ;  /* 0x003b801500007988 */ /* 0x0041e80008000004 */
[----:B0-----:R-:W2:Y:S04]  /*77a40*/  LDL.LU R21, [R1+0x8474] ;  /* 0x0084740001157983 */ /* 0x001ea80000300800 */
[----:B--2---:R0:W-:Y:S04]  /*77a50*/  STS.U8 [R0+UR4+0x4300], R21 ;  /* 0x0043001500007988 */ /* 0x0041e80008000004 */
[----:B---3--:R1:W-:Y:S04]  /*77a60*/  STS.U8 [R0+UR4+0x4340], R22 ;  /* 0x0043401600007988 */ /* 0x0083e80008000004 */
[----:B----4-:R2:W-:Y:S04]  /*77a70*/  STS.U8 [R0+UR4+0x4380], R23 ;  /* 0x0043801700007988 */ /* 0x0105e80008000004 */
[----:B------:R3:W-:Y:S04]  /*77a80*/  STS.U8 [R0+UR4+0x43c0], R24 ;  /* 0x0043c01800007988 */ /* 0x0007e80008000004 */
[----:B0-----:R-:W4:Y:S04]  /*77a90*/  LDL.LU R21, [R1+0x8470] ;  /* 0x0084700001157983 */ /* 0x001f280000300800 */
[----:B-1----:R-:W4:Y:S04]  /*77aa0*/  LDL.LU R22, [R1+0x846c] ;  /* 0x00846c0001167983 */ /* 0x002f280000300800 */
[----:B--2---:R-:W2:Y:S04]  /*77ab0*/  LDL.LU R23, [R1+0x8468] ;  /* 0x0084680001177983 */ /* 0x004ea80000300800 */
[----:B---3--:R-:W3:Y:S04]  /*77ac0*/  LDL.LU R24, [R1+0x8464] ;  /* 0x0084640001187983 */ /* 0x008ee80000300800 */
[----:B---3--:R-:W-:Y:S04]  /*77ad0*/  STL [R1+0x73f4], R24 ;  /* 0x0073f41801007387 */ /* 0x008fe80000100800 */
        /* <DEDUP_REMOVED lines=164> */
[----:B--2---:R-:W-:Y:S04]  /*78520*/  STL [R1+0x791c], R23 ;  /* 0x00791c1701007387 */ /* 0x004fe80000100800 */
        /* <DEDUP_REMOVED lines=268> */
[----:B------:R-:W-:Y:S04]  /*795f0*/  STS.U8 [R0+UR4+0x4b40], R3 ;  /* 0x004b400300007988 */ /* 0x000fe80008000004 */
        /* <DEDUP_REMOVED lines=45> */
[----:B------:R0:W-:Y:S04]  /*798d0*/  STS.U8 [R0+UR4+0x73c0], R28 ;  /* 0x0073c01c00007988 */ /* 0x0001e80008000004 */
[----:B------:R-:W-:Y:S04]  /*798e0*/  STL [R1+0x8248], R23 ;  /* 0x0082481701007387 */ /* 0x000fe80000100800 */
[----:B------:R-:W-:Y:S04]  /*798f0*/  STL [R1+0x8250], R23 ;  /* 0x0082501701007387 */ /* 0x000fe80000100800 */
[----:B------:R-:W-:Y:S04]  /*79900*/  STL [R1+0x8258], R23 ;  /* 0x0082581701007387 */ /* 0x000fe80000100800 */
[----:B------:R-:W-:Y:S04]  /*79910*/  STL [R1+0x8260], R23 ;  /* 0x0082601701007387 */ /* 0x000fe80000100800 */
[----:B------:R-:W-:Y:S04]  /*79920*/  STL [R1+0x8268], R23 ;  /* 0x0082681701007387 */ /* 0x000fe80000100800 */
[----:B------:R-:W-:Y:S01]  /*79930*/  STL [R1+0x8270], R23 ;  /* 0x0082701701007387 */ /* 0x000fe20000100800 */
[----:B0-----:R-:W0:Y:S03]  /*79940*/  S2R R28, SR_TID.X ;  /* 0x00000000001c7919 */ /* 0x001e260000002100 */
        /* <DEDUP_REMOVED lines=29> */
[----:B------:R-:W-:Y:S01]  /*79b20*/  STL [R1+0x8358], R23 ;  /* 0x0083581701007387 */ /* 0x000fe20000100800 */
[----:B0-----:R-:W-:-:S03]  /*79b30*/  LOP3.LUT R28, R28, 0x3f, RZ, 0xc0, !PT ;  /* 0x0000003f1c1c7812 */ /* 0x001fc600078ec0ff */
[----:B------:R-:W-:Y:S04]  /*79b40*/  STS.U8 [R0+UR4+0x7b00], R23 ;  /* 0x007b001700007988 */ /* 0x000fe80008000004 */
[----:B------:R-:W-:Y:S04]  /*79b50*/  STL [R1+0x8360], R23 ;  /* 0x0083601701007387 */ /* 0x000fe80000100800 */
[----:B------:R-:W-:Y:S04]  /*79b60*/  STL [R1+0x8368], R23 ;  /* 0x0083681701007387 */ /* 0x000fe80000100800 */
[----:B----4-:R0:W-:Y:S04]  /*79b70*/  STS.U8 [R0+UR4+0x7bc0], R22 ;  /* 0x007bc01600007988 */ /* 0x0101e80008000004 */
[----:B------:R-:W-:Y:S04]  /*79b80*/  STL [R1+0x8370], R23 ;  /* 0x0083701701007387 */ /* 0x000fe80000100800 */
[----:B------:R-:W-:Y:S04]  /*79b90*/  STL [R1+0x8378], R23 ;  /* 0x0083781701007387 */ /* 0x000fe80000100800 */
[----:B------:R-:W-:Y:S04]  /*79ba0*/  STL [R1+0x8380], R23 ;  /* 0x0083801701007387 */ /* 0x000fe80000100800 */
[----:B------:R-:W-:Y:S04]  /*79bb0*/  STL [R1+0x8388], R23 ;  /* 0x0083881701007387 */ /* 0x000fe80000100800 */
[----:B------:R1:W-:Y:S01]  /*79bc0*/  STL [R1+0x83b4], R23 ;  /* 0x0083b41701007387 */ /* 0x0003e20000100800 */
[----:B0-----:R-:W-:-:S05]  /*79bd0*/  LOP3.LUT R0, R28, 0x20, RZ, 0x3c, !PT ;  /* 0x000000201c007812 */ /* 0x001fca00078e3cff */
[----:B------:R0:W-:Y:S04]  /*79be0*/  STL [R1+0x8460], R0 ;  /* 0x0084600001007387 */ /* 0x0001e80000100800 */
[----:B-1----:R-:W2:Y:S01]  /*79bf0*/  LDL.LU R23, [R1+0x784] ;  /* 0x0007840001177983 */ /* 0x002ea20000300800 */
[----:B0-----:R-:W-:-:S05]  /*79c00*/  LOP3.LUT R0, R28, 0x18, RZ, 0x3c, !PT ;  /* 0x000000181c007812 */ /* 0x001fca00078e3cff */
        /* <DEDUP_REMOVED lines=28> */
[----:B------:R0:W-:Y:S04]  /*79dd0*/  STL [R1+0x7920], R22 ;  /* 0x0079201601007387 */ /* 0x0001e80000100800 */
[----:B0-----:R-:W3:Y:S04]  /*79de0*/  LDL.LU R22, [R1+0x788] ;  /* 0x0007880001167983 */ /* 0x001ee80000300800 */
[----:B------:R-:W2:Y:S04]  /*79df0*/  LDL.LU R0, [R1+0x8460] ;  /* 0x0084600001007983 */ /* 0x000ea80000300800 */
[----:B------:R0:W-:Y:S04]  /*79e00*/  STL [R1+0x83b8], R21 ;  /* 0x0083b81501007387 */ /* 0x0001e80000100800 */
[----:B0-----:R-:W4:Y:S04]  /*79e10*/  LDL.LU R21, [R1+0x78c] ;  /* 0x00078c0001157983 */ /* 0x001f280000300800 */
[----:B--2---:R0:W-:Y:S04]  /*79e20*/  STS.U8 [R0+UR4+0x400], R23 ;  /* 0x0004001700007988 */ /* 0x0041e80008000004 */
[----:B0-----:R-:W2:Y:S04]  /*79e30*/  LDL.LU R23, [R1+0x845c] ;  /* 0x00845c0001177983 */ /* 0x001ea80000300800 */
[----:B----4-:R-:W-:Y:S04]  /*79e40*/  STS.U8 [R0+UR4+0x440], R21 ;  /* 0x0004401500007988 */ /* 0x010fe80008000004 */
[----:B---3--:R-:W-:Y:S04]  /*79e50*/  STS.U8 [R0+UR4+0x480], R22 ;  /* 0x0004801600007988 */ /* 0x008fe80008000004 */
[----:B--2---:R-:W-:Y:S04]  /*79e60*/  STS.U8 [R0+UR4+0x4c0], R23 ;  /* 0x0004c01700007988 */ /* 0x004fe80008000004 */
        /* <DEDUP_REMOVED lines=25> */
[----:B------:R-:W3:Y:S04]  /*7a000*/  LDL.LU R17, [R1+0x390] ;  /* 0x0003900001117983 */ /* 0x000ee80000300800 */
[----:B---3--:R0:W-:Y:S04]  /*7a010*/  STL [R1+0x8454], R17 ;  /* 0x0084541101007387 */ /* 0x0081e80000100800 */
[----:B0-----:R-:W3:Y:S04]  /*7a020*/  LDL.LU R17, [R1+0x404] ;  /* 0x0004040001117983 */ /* 0x001ee80000300800 */
[----:B------:R-:W-:Y:S04]  /*7a030*/  STS.U8 [R0+UR4+0x3c40], R28 ;  /* 0x003c401c00007988 */ /* 0x000fe80008000004 */
[----:B---3--:R0:W-:Y:S04]  /*7a040*/  STL [R1+0x8458], R17 ;  /* 0x0084581101007387 */ /* 0x0081e80000100800 */
[----:B0-----:R-:W3:Y:S04]  /*7a050*/  LDL.LU R17, [R1+0x408] ;  /* 0x0004080001117983 */ /* 0x001ee80000300800 */
        /* <DEDUP_REMOVED lines=27> */
[----:B0-----:R-:W2:Y:S04]  /*7a210*/  LDL.LU R27, [R1+0x1c] ;  /* 0x00001c00011b7983 */ /* 0x001ea80000300800 */
[----:B---3--:R0:W-:Y:S04]  /*7a220*/  STS.U8 [R0+UR4+0x3cc0], R17 ;  /* 0x003cc01100007988 */ /* 0x0081e80008000004 */
[----:B0-----:R-:W3:Y:S04]  /*7a230*/  LDL.LU R17, [R1+0x8458] ;  /* 0x0084580001117983 */ /* 0x001ee80000300800 */
[----:B---3--:R0:W-:Y:S04]  /*7a240*/  STS.U8 [R0+UR4+0x3c80], R17 ;  /* 0x003c801100007988 */ /* 0x0081e80008000004 */
[----:B0-----:R-:W3:Y:S04]  /*7a250*/  LDL.LU R17, [R1+0x8454] ;  /* 0x0084540001117983 */ /* 0x001ee80000300800 */
[----:B---3--:R0:W-:Y:S04]  /*7a260*/  STS.U8 [R0+UR4+0x4400], R17 ;  /* 0x0044001100007988 */ /* 0x0081e80008000004 */
[----:B----4-:R1:W-:Y:S04]  /*7a270*/  STS.U8 [R0+UR4+0x4440], R18 ;  /* 0x0044401200007988 */ /* 0x0103e80008000004 */
[----:B------:R3:W-:Y:S04]  /*7a280*/  STS.U8 [R0+UR4+0x4480], R19 ;  /* 0x0044801300007988 */ /* 0x0007e80008000004 */
[----:B------:R4:W-:Y:S04]  /*7a290*/  STS.U8 [R0+UR4+0x44c0], R20 ;  /* 0x0044c01400007988 */ /* 0x0009e80008000004 */
[----:B0-----:R-:W2:Y:S04]  /*7a2a0*/  LDL.LU R17, [R1+0x8450] ;  /* 0x0084500001117983 */ /* 0x001ea80000300800 */
[----:B-1----:R-:W2:Y:S04]  /*7a2b0*/  LDL.LU R18, [R1+0x844c] ;  /* 0x00844c0001127983 */ /* 0x002ea80000300800 */
[----:B---3--:R-:W3:Y:S04]  /*7a2c0*/  LDL.LU R19, [R1+0x8448] ;  /* 0x0084480001137983 */ /* 0x008ee80000300800 */
[----:B----4-:R-:W4:Y:S04]  /*7a2d0*/  LDL.LU R20, [R1+0x8444] ;  /* 0x0084440001147983 */ /* 0x010f280000300800 */
        /* <DEDUP_REMOVED lines=22> */
[----:B------:R0:W-:Y:S02]  /*7a440*/  STS.U8 [R0+UR4+0x7480], R28 ;  /* 0x0074801c00007988 */ /* 0x0001e40008000004 */
[----:B0-----:R-:W0:Y:S02]  /*7a450*/  S2R R28, SR_TID.X ;  /* 0x00000000001c7919 */ /* 0x001e240000002100 */
[----:B--2---:R-:W-:Y:S01]  /*7a460*/  STS.U8 [R0+UR4+0x74c0], R27 ;  /* 0x0074c01b00007988 */ /* 0x004fe20008000004 */
[----:B0-----:R-:W-:-:S04]  /*7a470*/  LOP3.LUT R28, R28, 0x3f, RZ, 0xc0, !PT ;  /* 0x0000003f1c1c7812 */ /* 0x001fc800078ec0ff */
[C---:B------:R-:W-:Y:S01]  /*7a480*/  LOP3.LUT R2, R28.reuse, 0x28, RZ, 0x3c, !PT ;  /* 0x000000281c027812 */ /* 0x040fe200078e3cff */
[----:B----4-:R-:W-:Y:S04]  /*7a490*/  STL [R1+0x83bc], R20 ;  /* 0x0083bc1401007387 */ /* 0x010fe80000100800 */
[----:B------:R-:W-:Y:S04]  /*7a4a0*/  STS.U8 [R0+UR4+0x7c40], R20 ;  /* 0x007c401400007988 */ /* 0x000fe80008000004 */
[----:B---3--:R-:W-:Y:S04]  /*7a4b0*/  STL [R1+0x83c0], R19 ;  /* 0x0083c01301007387 */ /* 0x008fe80000100800 */
[----:B------:R0:W-:Y:S04]  /*7a4c0*/  STS.U8 [R0+UR4+0x7c00], R19 ;  /* 0x007c001300007988 */ /* 0x0001e80008000004 */
[----:B------:R1:W-:Y:S04]  /*7a4d0*/  STL [R1+0x8440], R2 ;  /* 0x0084400201007387 */ /* 0x0003e80000100800 */
[----:B0-----:R-:W2:Y:S04]  /*7a4e0*/  LDL.LU R19, [R1+0x774] ;  /* 0x0007740001137983 */ /* 0x001ea80000300800 */
[----:B------:R-:W-:Y:S01]  /*7a4f0*/  STS.U8 [R0+UR4+0x7cc0], R18 ;  /* 0x007cc01200007988 */ /* 0x000fe20008000004 */
[----:B-1----:R-:W-:-:S05]  /*7a500*/  LOP3.LUT R2, R28, 0x20, RZ, 0x3c, !PT ;  /* 0x000000201c027812 */ /* 0x002fca00078e3cff */
        /* <DEDUP_REMOVED lines=107> */
[----:B------:R4:W-:Y:S04]  /*7abc0*/  STS.U8 [R2+UR4+0x4d40], R15 ;  /* 0x004d400f02007988 */ /* 0x0009e80008000004 */
[----:B------:R4:W-:Y:S04]  /*7abd0*/  STS.U8 [R2+UR4+0x4d00], R16 ;  /* 0x004d001002007988 */ /* 0x0009e80008000004 */
[----:B0-----:R-:W4:Y:S04]  /*7abe0*/  LDL.LU R0, [R1+0x842c] ;  /* 0x00842c0001007983 */ /* 0x001f280000300800 */
[----:B-1----:R-:W4:Y:S04]  /*7abf0*/  LDL.LU R29, [R1+0x8428] ;  /* 0x00842800011d7983 */ /* 0x002f280000300800 */
[----:B--2---:R-:W2:Y:S04]  /*7ac00*/  LDL.LU R13, [R1+0x8424] ;  /* 0x00842400010d7983 */ /* 0x004ea80000300800 */
[----:B---3--:R-:W3:Y:S04]  /*7ac10*/  LDL.LU R14, [R1+0x8420] ;  /* 0x00842000010e7983 */ /* 0x008ee80000300800 */
[----:B----4-:R-:W4:Y:S04]  /*7ac20*/  LDL.LU R15, [R1+0x841c] ;  /* 0x00841c00010f7983 */ /* 0x010f280000300800 */
[----:B------:R-:W2:Y:S04]  /*7ac30*/  LDL.LU R16, [R1+0x8418] ;  /* 0x0084180001107983 */ /* 0x000ea80000300800 */
[----:B------:R0:W-:Y:S04]  /*7ac40*/  STS.U8 [R2+UR4+0x4dc0], R17 ;  /* 0x004dc01102007988 */ /* 0x0001e80008000004 */
[----:B0-----:R-:W3:Y:S04]  /*7ac50*/  LDL.LU R17, [R1+0x6ec] ;  /* 0x0006ec0001117983 */ /* 0x001ee80000300800 */
[----:B------:R0:W-:Y:S04]  /*7ac60*/  STS.U8 [R2+UR4+0x4d80], R18 ;  /* 0x004d801202007988 */ /* 0x0001e80008000004 */
        /* <DEDUP_REMOVED lines=13> */
[----:B------:R-:W-:Y:S04]  /*7ad40*/  STS.U8 [R2+UR4+0x6d00], R10 ;  /* 0x006d000a02007988 */ /* 0x000fe80008000004 */
[----:B------:R1:W-:Y:S04]  /*7ad50*/  STS.U8 [R2+UR4+0x6dc0], R11 ;  /* 0x006dc00b02007988 */ /* 0x0003e80008000004 */
[----:B------:R1:W-:Y:S04]  /*7ad60*/  STS.U8 [R2+UR4+0x6d80], R12 ;  /* 0x006d800c02007988 */ /* 0x0003e80008000004 */
[----:B------:R-:W-:Y:S04]  /*7ad70*/  STS.U8 [R2+UR4+0x7500], R25 ;  /* 0x0075001902007988 */ /* 0x000fe80008000004 */
[----:B------:R-:W-:Y:S04]  /*7ad80*/  STS.U8 [R2+UR4+0x7540], R26 ;  /* 0x0075401a02007988 */ /* 0x000fe80008000004 */
[----:B------:R-:W-:Y:S04]  /*7ad90*/  STS.U8 [R2+UR4+0x7580], R27 ;  /* 0x0075801b02007988 */ /* 0x000fe80008000004 */
[----:B------:R1:W-:Y:S01]  /*7ada0*/  STS.U8 [R2+UR4+0x75c0], R28 ;  /* 0x0075c01c02007988 */ /* 0x0003e20008000004 */
[----:B------:R-:W-:-:S03]  /*7adb0*/  LOP3.LUT R29, R29, 0x3f, RZ, 0xc0, !PT ;  /* 0x0000003f1d1d7812 */ /* 0x000fc600078ec0ff */
[----:B---3--:R3:W-:Y:S04]  /*7adc0*/  STL [R1+0x8414], R17 ;  /* 0x0084141101007387 */ /* 0x0087e80000100800 */
[----:B0-----:R-:W4:Y:S04]  /*7add0*/  LDL.LU R18, [R1+0x6e8] ;  /* 0x0006e80001127983 */ /* 0x001f280000300800 */
        /* <DEDUP_REMOVED lines=17> */
[----:B---3--:R-:W-:-:S03]  /*7aef0*/  LOP3.LUT R17, R29, 0x28, RZ, 0x3c, !PT ;  /* 0x000000281d117812 */ /* 0x008fc600078e3cff */
[----:B------:R-:W3:Y:S04]  /*7af00*/  LDL.LU R26, [R1+0x470] ;  /* 0x00047000011a7983 */ /* 0x000ee80000300800 */
[----:B------:R-:W3:Y:S04]  /*7af10*/  LDL.LU R27, [R1+0x46c] ;  /* 0x00046c00011b7983 */ /* 0x000ee80000300800 */
[----:B------:R-:W3:Y:S04]  /*7af20*/  LDL.LU R28, [R1+0x468] ;  /* 0x00046800011c7983 */ /* 0x000ee80000300800 */
[----:B------:R-:W3:Y:S04]  /*7af30*/  LDL.LU R29, [R1+0x464] ;  /* 0x00046400011d7983 */ /* 0x000ee80000300800 */
[----:B--2---:R-:W-:Y:S04]  /*7af40*/  STS.U8 [R17+UR4+0x7d40], R16 ;  /* 0x007d401011007988 */ /* 0x004fe80008000004 */
[----:B------:R0:W-:Y:S04]  /*7af50*/  STL [R1+0x83cc], R16 ;  /* 0x0083cc1001007387 */ /* 0x0001e80000100800 */
[----:B----4-:R-:W-:Y:S01]  /*7af60*/  STS.U8 [R17+UR4+0x7d00], R15 ;  /* 0x007d000f11007988 */ /* 0x010fe20008000004 */
[----:B------:R-:W-:-:S03]  /*7af70*/  LOP3.LUT R10, R0, 0x30, RZ, 0x3c, !PT ;  /* 0x00000030000a7812 */ /* 0x000fc600078e3cff */
[----:B------:R-:W-:Y:S04]  /*7af80*/  STS.U8 [R17+UR4+0x7dc0], R14 ;  /* 0x007dc00e11007988 */ /* 0x000fe80008000004 */
[----:B------:R-:W-:Y:S04]  /*7af90*/  STS.U8 [R17+UR4+0x7d80], R13 ;  /* 0x007d800d11007988 */ /* 0x000fe80008000004 */
[----:B0-----:R-:W2:Y:S04]  /*7afa0*/  LDL.LU R16, [R1+0x6f0] ;  /* 0x0006f00001107983 */ /* 0x001ea80000300800 */
[----:B------:R0:W-:Y:S04]  /*7afb0*/  STL [R1+0x83d0], R15 ;  /* 0x0083d00f01007387 */ /* 0x0001e80000100800 */
[----:B0-----:R-:W4:Y:S04]  /*7afc0*/  LDL.LU R15, [R1+0x764] ;  /* 0x00076400010f7983 */ /* 0x001f280000300800 */
[----:B------:R0:W-:Y:S04]  /*7afd0*/  STL [R1+0x8404], R0 ;  /* 0x0084040001007387 */ /* 0x0001e80000100800 */
[----:B0-----:R-:W3:Y:S04]  /*7afe0*/  LDL.LU R0, [R1+0x768] ;  /* 0x0007680001007983 */ /* 0x001ee80000300800 */
[----:B------:R0:W-:Y:S04]  /*7aff0*/  STL [R1+0x83d4], R14 ;  /* 0x0083d40e01007387 */ /* 0x0001e80000100800 */
[----:B0-----:R-:W2:Y:S04]  /*7b000*/  LDL.LU R14, [R1+0x76c] ;  /* 0x00076c00010e7983 */ /* 0x001ea80000300800 */
[----:B------:R-:W4:Y:S04]  /*7b010*/  LDL.LU R17, [R1+0x8414] ;  /* 0x0084140001117983 */ /* 0x000f280000300800 */
[----:B------:R0:W-:Y:S04]  /*7b020*/  STL [R1+0x83d8], R13 ;  /* 0x0083d80d01007387 */ /* 0x0001e80000100800 */
[----:B0-----:R-:W3:Y:S04]  /*7b030*/  LDL.LU R13, [R1+0x770] ;  /* 0x00077000010d7983 */ /* 0x001ee80000300800 */
[----:B---3--:R-:W-:Y:S04]  /*7b040*/  STS.U8 [R10+UR4+0x600], R13 ;  /* 0x0006000d0a007988 */ /* 0x008fe80008000004 */
[----:B--2---:R-:W-:Y:S04]  /*7b050*/  STS.U8 [R10+UR4+0x640], R14 ;  /* 0x0006400e0a007988 */ /* 0x004fe80008000004 */
[----:B------:R0:W-:Y:S04]  /*7b060*/  STS.U8 [R10+UR4+0x680], R0 ;  /* 0x000680000a007988 */ /* 0x0001e80008000004 */
[----:B0-----:R-:W2:Y:S04]  /*7b070*/  LDL.LU R0, [R1+0x3e4] ;  /* 0x0003e40001007983 */ /* 0x001ea80000300800 */
[----:B--2---:R0:W-:Y:S04]  /*7b080*/  STL [R1+0x8408], R0 ;  /* 0x0084080001007387 */ /* 0x0041e80000100800 */
[----:B0-----:R-:W2:Y:S04]  /*7b090*/  LDL.LU R0, [R1+0x3e8] ;  /* 0x0003e80001007983 */ /* 0x001ea80000300800 */
[----:B--2---:R0:W-:Y:S04]  /*7b0a0*/  STL [R1+0x840c], R0 ;  /* 0x00840c0001007387 */ /* 0x0041e80000100800 */
[----:B0-----:R-:W2:Y:S04]  /*7b0b0*/  LDL.LU R0, [R1+0x3ec] ;  /* 0x0003ec0001007983 */ /* 0x001ea80000300800 */
        /* <DEDUP_REMOVED lines=53> */
[----:B------:R-:W4:Y:S04]  /*7b410*/  LDL.LU R28, [R1] ;  /* 0x00000000011c7983 */ /* 0x000f280000300800 */
        /* <DEDUP_REMOVED lines=11> */
[----:B0-----:R-:W4:Y:S04]  /*7b4d0*/  LDL.LU R0, [R1+0x8404] ;  /* 0x0084040001007983 */ /* 0x001f280000300800 */
[----:B-1----:R-:W4:Y:S04]  /*7b4e0*/  LDL.LU R9, [R1+0x8400] ;  /* 0x0084000001097983 */ /* 0x002f280000300800 */
[----:B--2---:R-:W2:Y:S04]  /*7b4f0*/  LDL.LU R11, [R1+0x83fc] ;  /* 0x0083fc00010b7983 */ /* 0x004ea80000300800 */
        /* <DEDUP_REMOVED lines=25> */
[----:B----4-:R-:W-:Y:S04]  /*7b690*/  STS.U8 [R10+UR4+0x76c0], R29 ;  /* 0x0076c01d0a007988 */ /* 0x010fe80008000004 */
[----:B------:R-:W-:Y:S04]  /*7b6a0*/  STL [R1+0x83dc], R29 ;  /* 0x0083dc1d01007387 */ /* 0x000fe80000100800 */
[----:B---3--:R-:W-:Y:S04]  /*7b6b0*/  STS.U8 [R10+UR4+0x7e40], R12 ;  /* 0x007e400c0a007988 */ /* 0x008fe80008000004 */
[----:B------:R0:W-:Y:S04]  /*7b6c0*/  STL [R1+0x83e0], R12 ;  /* 0x0083e00c01007387 */ /* 0x0001e80000100800 */
        /* <DEDUP_REMOVED lines=27> */
[----:B------:R0:W-:Y:S02]  /*7b880*/  STL [R1+0x83e4], R11 ;  /* 0x0083e40b01007387 */ /* 0x0001e40000100800 */
[----:B0-----:R-:W0:Y:S01]  /*7b890*/  S2R R11, SR_TID.X ;  /* 0x00000000000b7919 */ /* 0x001e220000002100 */
[----:B------:R-:W-:-:S02]  /*7b8a0*/  LOP3.LUT R0, R0, 0x38, RZ, 0x3c, !PT ;  /* 0x0000003800007812 */ /* 0x000fc400078e3cff */
[----:B0-----:R-:W-:-:S04]  /*7b8b0*/  LOP3.LUT R11, R11, 0x3f, RZ, 0xc0, !PT ;  /* 0x0000003f0b0b7812 */ /* 0x001fc800078ec0ff */
[----:B------:R-:W-:-:S05]  /*7b8c0*/  LOP3.LUT R11, R11, 0x30, RZ, 0x3c, !PT ;  /* 0x000000300b0b7812 */ /* 0x000fca00078e3cff */
[----:B--2---:R-:W-:Y:S04]  /*7b8d0*/  STS.U8 [R11+UR4+0x7ec0], R10 ;  /* 0x007ec00a0b007988 */ /* 0x004fe80008000004 */
[----:B------:R-:W-:Y:S04]  /*7b8e0*/  STS.U8 [R11+UR4+0x7e80], R9 ;  /* 0x007e80090b007988 */ /* 0x000fe80008000004 */
[----:B---3--:R-:W-:Y:S04]  /*7b8f0*/  STS.U8 [R0+UR4+0x700], R12 ;  /* 0x0007000c00007988 */ /* 0x008fe80008000004 */
        /* <DEDUP_REMOVED lines=14> */
[----:B------:R-:W-:Y:S04]  /*7b9e0*/  STL [R1+0x83e8], R10 ;  /* 0x0083e80a01007387 */ /* 0x000fe80000100800 */
[----:B------:R-:W-:Y:S04]  /*7b9f0*/  STS.U8 [R0+UR4+0x1f80], R4 ;  /* 0x001f800400007988 */ /* 0x000fe80008000004 */
[----:B------:R-:W-:Y:S04]  /*7ba00*/  STL [R1+0x83ec], R9 ;  /* 0x0083ec0901007387 */ /* 0x000fe80000100800 */
[----:B------:R0:W-:Y:S04]  /*7ba10*/  STS.U8 [R0+UR4+0x2700], R26 ;  /* 0x0027001a00007988 */ /* 0x0001e80008000004 */
[----:B------:R-:W-:Y:S04]  /*7ba20*/  STS.U8 [R0+UR4+0x2740], R5 ;  /* 0x0027400500007988 */ /* 0x000fe80008000004 */
[----:B------:R-:W-:Y:S04]  /*7ba30*/  STS.U8 [R0+UR4+0x2780], R6 ;  /* 0x0027800600007988 */ /* 0x000fe80008000004 */
[----:B------:R-:W-:Y:S04]  /*7ba40*/  STS.U8 [R0+UR4+0x27c0], R7 ;  /* 0x0027c00700007988 */ /* 0x000fe80008000004 */
[----:B------:R-:W-:Y:S04]  /*7ba50*/  STS.U8 [R0+UR4+0x2f40], R8 ;  /* 0x002f400800007988 */ /* 0x000fe80008000004 */
[----:B------:R1:W-:Y:S04]  /*7ba60*/  STS.U8 [R0+UR4+0x2f00], R27 ;  /* 0x002f001b00007988 */ /* 0x0003e80008000004 */
[----:B0-----:R-:W2:Y:S04]  /*7ba70*/  LDL.LU R26, [R1+0x45c] ;  /* 0x00045c00011a7983 */ /* 0x001ea80000300800 */
[----:B------:R-:W3:Y:S04]  /*7ba80*/  LDL.LU R9, [R1+0x458] ;  /* 0x0004580001097983 */ /* 0x000ee80000300800 */
[----:B------:R0:W-:Y:S04]  /*7ba90*/  STS.U8 [R0+UR4+0x2fc0], R28 ;  /* 0x002fc01c00007988 */ /* 0x0001e80008000004 */
[----:B-1----:R-:W4:Y:S04]  /*7baa0*/  LDL.LU R27, [R1+0x454] ;  /* 0x00045400011b7983 */ /* 0x002f280000300800 */
        /* <DEDUP_REMOVED lines=22> */
[----:B0-----:R-:W4:Y:S04]  /*7bc10*/  LDL.LU R2, [R1+0x130] ;  /* 0x0001300001027983 */ /* 0x001f280000300800 */
[----:B-1----:R-:W4:Y:S04]  /*7bc20*/  LDL.LU R25, [R1+0x12c] ;  /* 0x00012c0001197983 */ /* 0x002f280000300800 */
[----:B--2---:R0:W-:Y:S04]  /*7bc30*/  STS.U8 [R0+UR4+0x3740], R26 ;  /* 0x0037401a00007988 */ /* 0x0041e80008000004 */
[----:B---3--:R1:W-:Y:S04]  /*7bc40*/  STS.U8 [R0+UR4+0x3780], R9 ;  /* 0x0037800900007988 */ /* 0x0083e80008000004 */
[----:B----4-:R2:W-:Y:S04]  /*7bc50*/  STS.U8 [R0+UR4+0x37c0], R27 ;  /* 0x0037c01b00007988 */ /* 0x0105e80008000004 */
[----:B0-----:R-:W3:Y:S04]  /*7bc60*/  LDL.LU R26, [R1+0x128] ;  /* 0x00012800011a7983 */ /* 0x001ee80000300800 */
[----:B------:R-:W4:Y:S04]  /*7bc70*/  LDL.LU R24, [R1+0x124] ;  /* 0x0001240001187983 */ /* 0x000f280000300800 */
[----:B------:R-:W4:Y:S04]  /*7bc80*/  LDL.LU R4, [R1+0x68] ;  /* 0x0000680001047983 */ /* 0x000f280000300800 */
[----:B------:R-:W4:Y:S04]  /*7bc90*/  LDL.LU R5, [R1+0x64] ;  /* 0x0000640001057983 */ /* 0x000f280000300800 */
[----:B-1----:R-:W4:Y:S04]  /*7bca0*/  LDL.LU R9, [R1+0x83ec] ;  /* 0x0083ec0001097983 */ /* 0x002f280000300800 */
[----:B------:R0:W-:Y:S04]  /*7bcb0*/  STS.U8 [R0+UR4+0x3f40], R28 ;  /* 0x003f401c00007988 */ /* 0x0001e80008000004 */
[----:B--2---:R-:W2:Y:S04]  /*7bcc0*/  LDL.LU R27, [R1+0x60] ;  /* 0x00006000011b7983 */ /* 0x004ea80000300800 */
[----:B0-----:R-:W2:Y:S04]  /*7bcd0*/  LDL.LU R28, [R1+0x5c] ;  /* 0x00005c00011c7983 */ /* 0x001ea80000300800 */
        /* <DEDUP_REMOVED lines=8> */
[----:B0-----:R-:W2:Y:S04]  /*7bd60*/  LDL.LU R10, [R1+0x83e8] ;  /* 0x0083e800010a7983 */ /* 0x001ea80000300800 */
[----:B-1----:R-:W2:Y:S04]  /*7bd70*/  LDL.LU R11, [R1+0x83e4] ;  /* 0x0083e400010b7983 */ /* 0x002ea80000300800 */
[----:B------:R0:W-:Y:S04]  /*7bd80*/  STS.U8 [R0+UR4+0x4f00], R17 ;  /* 0x004f001100007988 */ /* 0x0001e80008000004 */
[----:B------:R-:W2:Y:S04]  /*7bd90*/  LDL.LU R12, [R1+0x83e0] ;  /* 0x0083e000010c7983 */ /* 0x000ea80000300800 */
[----:B------:R-:W2:Y:S04]  /*7bda0*/  LDL.LU R29, [R1+0x83dc] ;  /* 0x0083dc00011d7983 */ /* 0x000ea80000300800 */
[----:B------:R-:W2:Y:S04]  /*7bdb0*/  LDL.LU R13, [R1+0x83d8] ;  /* 0x0083d800010d7983 */ /* 0x000ea80000300800 */
[----:B------:R-:W2:Y:S04]  /*7bdc0*/  LDL.LU R14, [R1+0x83d4] ;  /* 0x0083d400010e7983 */ /* 0x000ea80000300800 */
[----:B------:R1:W-:Y:S04]  /*7bdd0*/  STS.U8 [R0+UR4+0x4fc0], R18 ;  /* 0x004fc01200007988 */ /* 0x0003e80008000004 */
[----:B------:R-:W2:Y:S04]  /*7bde0*/  LDL.LU R15, [R1+0x83d0] ;  /* 0x0083d000010f7983 */ /* 0x000ea80000300800 */
[----:B------:R1:W-:Y:S04]  /*7bdf0*/  STS.U8 [R0+UR4+0x4f80], R19 ;  /* 0x004f801300007988 */ /* 0x0003e80008000004 */
[----:B------:R-:W2:Y:S04]  /*7be00*/  LDL.LU R16, [R1+0x83cc] ;  /* 0x0083cc0001107983 */ /* 0x000ea80000300800 */
[----:B------:R1:W-:Y:S04]  /*7be10*/  STS.U8 [R0+UR4+0x5700], R20 ;  /* 0x0057001400007988 */ /* 0x0003e80008000004 */
[----:B0-----:R-:W2:Y:S04]  /*7be20*/  LDL.LU R17, [R1+0x83c8] ;  /* 0x0083c80001117983 */ /* 0x001ea80000300800 */
[----:B------:R0:W-:Y:S04]  /*7be30*/  STS.U8 [R0+UR4+0x5740], R21 ;  /* 0x0057401500007988 */ /* 0x0001e80008000004 */
[----:B------:R0:W-:Y:S04]  /*7be40*/  STS.U8 [R0+UR4+0x5780], R23 ;  /* 0x0057801700007988 */ /* 0x0001e80008000004 */
[----:B------:R0:W-:Y:S04]  /*7be50*/  STS.U8 [R0+UR4+0x57c0], R3 ;  /* 0x0057c00300007988 */ /* 0x0001e80008000004 */
[----:B-1----:R-:W2:Y:S04]  /*7be60*/  LDL.LU R18, [R1+0x83c4] ;  /* 0x0083c40001127983 */ /* 0x002ea80000300800 */
[----:B------:R-:W2:Y:S04]  /*7be70*/  LDL.LU R19, [R1+0x83c0] ;  /* 0x0083c00001137983 */ /* 0x000ea80000300800 */
[----:B------:R1:W-:Y:S04]  /*7be80*/  STS.U8 [R0+UR4+0x5f40], R6 ;  /* 0x005f400600007988 */ /* 0x0003e80008000004 */
[----:B------:R1:W-:Y:S04]  /*7be90*/  STS.U8 [R0+UR4+0x5f00], R7 ;  /* 0x005f000700007988 */ /* 0x0003e80008000004 */
[----:B------:R-:W2:Y:S04]  /*7bea0*/  LDL.LU R20, [R1+0x83bc] ;  /* 0x0083bc0001147983 */ /* 0x000ea80000300800 */
[----:B0-----:R-:W2:Y:S04]  /*7beb0*/  LDL.LU R21, [R1+0x83b8] ;  /* 0x0083b80001157983 */ /* 0x001ea80000300800 */
[----:B------:R-:W2:Y:S04]  /*7bec0*/  LDL.LU R23, [R1+0x83b4] ;  /* 0x0083b40001177983 */ /* 0x000ea80000300800 */
[----:B------:R0:W-:Y:S04]  /*7bed0*/  STS.U8 [R0+UR4+0x5fc0], R8 ;  /* 0x005fc00800007988 */ /* 0x0001e80008000004 */
[----:B------:R-:W2:Y:S04]  /*7bee0*/  LDL.LU R3, [R1+0x83b0] ;  /* 0x0083b00001037983 */ /* 0x000ea80000300800 */
[----:B------:R-:W-:Y:S04]  /*7bef0*/  STS.U8 [R0+UR4+0x5f80], R22 ;  /* 0x005f801600007988 */ /* 0x000fe80008000004 */
[----:B------:R0:W-:Y:S04]  /*7bf00*/  STS.U8 [R0+UR4+0x6700], R2 ;  /* 0x0067000200007988 */ /* 0x0001e80008000004 */
[----:B------:R0:W-:Y:S04]  /*7bf10*/  STS.U8 [R0+UR4+0x6740], R25 ;  /* 0x0067401900007988 */ /* 0x0001e80008000004 */
[----:B-1----:R-:W2:Y:S04]  /*7bf20*/  LDL.LU R6, [R1+0x83ac] ;  /* 0x0083ac0001067983 */ /* 0x002ea80000300800 */
[----:B------:R-:W2:Y:S04]  /*7bf30*/  LDL.LU R7, [R1+0x83a8] ;  /* 0x0083a80001077983 */ /* 0x000ea80000300800 */
[----:B0-----:R-:W2:Y:S04]  /*7bf40*/  LDL.LU R8, [R1+0x83a4] ;  /* 0x0083a40001087983 */ /* 0x001ea80000300800 */
[----:B------:R-:W2:Y:S04]  /*7bf50*/  LDL.LU R2, [R1+0x83a0] ;  /* 0x0083a00001027983 */ /* 0x000ea80000300800 */
[----:B------:R-:W2:Y:S04]  /*7bf60*/  LDL.LU R25, [R1+0x839c] ;  /* 0x00839c0001197983 */ /* 0x000ea80000300800 */
[----:B---3--:R0:W-:Y:S04]  /*7bf70*/  STS.U8 [R0+UR4+0x6780], R26 ;  /* 0x0067801a00007988 */ /* 0x0081e80008000004 */
[----:B----4-:R-:W-:Y:S04]  /*7bf80*/  STS.U8 [R0+UR4+0x67c0], R24 ;  /* 0x0067c01800007988 */ /* 0x010fe80008000004 */
[----:B------:R-:W-:Y:S04]  /*7bf90*/  STS.U8 [R0+UR4+0x6f40], R4 ;  /* 0x006f400400007988 */ /* 0x000fe80008000004 */
[----:B------:R1:W-:Y:S04]  /*7bfa0*/  STS.U8 [R0+UR4+0x6f00], R5 ;  /* 0x006f000500007988 */ /* 0x0003e80008000004 */
[----:B--2---:R2:W-:Y:S04]  /*7bfb0*/  STS.U8 [R0+UR4+0x6fc0], R27 ;  /* 0x006fc01b00007988 */ /* 0x0045e80008000004 */
[----:B0-----:R-:W3:Y:S04]  /*7bfc0*/  LDL.LU R26, [R1+0x8398] ;  /* 0x00839800011a7983 */ /* 0x001ee80000300800 */
[----:B-1----:R-:W4:Y:S04]  /*7bfd0*/  LDL R5, [R1+0x4368] ;  /* 0x0043680001057983 */ /* 0x002f280000100800 */
[----:B------:R-:W4:Y:S04]  /*7bfe0*/  LDL R4, [R1+0x5d90] ;  /* 0x005d900001047983 */ /* 0x000f280000100800 */
[----:B------:R0:W-:Y:S04]  /*7bff0*/  STS.U8 [R0+UR4+0x6f80], R28 ;  /* 0x006f801c00007988 */ /* 0x0001e80008000004 */
[----:B--2---:R-:W2:Y:S04]  /*7c000*/  LDL.LU R27, [R1+0x8394] ;  /* 0x00839400011b7983 */ /* 0x004ea80000300800 */
[----:B0-----:R-:W3:Y:S01]  /*7c010*/  LDL.LU R28, [R1+0x8390] ;  /* 0x00839000011c7983 */ /* 0x001ee20000300800 */
[----:B------:R-:W0:Y:S02]  /*7c020*/  S2R R22, SR_TID.X ;  /* 0x0000000000167919 */ /* 0x000e240000002100 */
[----:B0-----:R-:W-:-:S04]  /*7c030*/  LOP3.LUT R22, R22, 0x3f, RZ, 0xc0, !PT ;  /* 0x0000003f16167812 */ /* 0x001fc800078ec0ff */
[----:B------:R-:W-:-:S04]  /*7c040*/  LOP3.LUT R24, R22, 0x40, RZ, 0xfc, !PT ;  /* 0x0000004016187812 */ /* 0x000fc800078efcff */
[-C--:B------:R-:W-:Y:S02]  /*7c050*/  ISETP.GE.AND P3, PT, R24, R2.reuse, PT ;  /* 0x000000021800720c */ /* 0x080fe40003f66270 */
[----:B------:R-:W-:Y:S01]  /*7c060*/  PRMT R23, RZ, 0x7610, R23 ;  /* 0x00007610ff177816 */ /* 0x000fe20000000017 */
[----:B---3--:R-:W-:Y:S04]  /*7c070*/  STS.U8 [R0+UR4+0x7700], R28 ;  /* 0x0077001c00007988 */ /* 0x008fe80008000004 */
[----:B--2---:R-:W-:Y:S04]  /*7c080*/  STS.U8 [R0+UR4+0x7740], R27 ;  /* 0x0077401b00007988 */ /* 0x004fe80008000004 */
[----:B------:R-:W-:Y:S04]  /*7c090*/  STS.U8 [R0+UR4+0x7780], R26 ;  /* 0x0077801a00007988 */ /* 0x000fe80008000004 */
[----:B------:R-:W-:Y:S04]  /*7c0a0*/  STS.U8 [R0+UR4+0x77c0], R25 ;  /* 0x0077c01900007988 */ /* 0x000fe80008000004 */
[----:B------:R-:W-:Y:S04]  /*7c0b0*/  STS.U8 [R0+UR4+0x7f40], R8 ;  /* 0x007f400800007988 */ /* 0x000fe80008000004 */
[----:B------:R-:W-:Y:S04]  /*7c0c0*/  STS.U8 [R0+UR4+0x7f00], R7 ;  /* 0x007f000700007988 */ /* 0x000fe80008000004 */
[----:B------:R-:W-:Y:S04]  /*7c0d0*/  STS.U8 [R0+UR4+0x7fc0], R6 ;  /* 0x007fc00600007988 */ /* 0x000fe80008000004 */
[----:B------:R0:W-:Y:S01]  /*7c0e0*/  STS.U8 [R0+UR4+0x7f80], R3 ;  /* 0x007f800300007988 */ /* 0x0001e20008000004 */
[----:B------:R-:W-:Y:S06]  /*7c0f0*/  BAR.SYNC.DEFER_BLOCKING 0x0 ;  /* 0x0000000000007b1d */ /* 0x000fec0000010000 */
[----:B0-----:R-:W2:Y:S04]  /*7c100*/  LDL.LU R0, [R1+0x838c] ;  /* 0x00838c0001007983 */ /* 0x001ea80000300800 */
[----:B----4-:R-:W3:Y:S01]  /*7c110*/  @!P3 LDG.E.U8 R23, desc[UR20][R4.64] ;  /* 0x000000140417b981 */ /* 0x010ee2000c1e1100 */
[----:B------:R-:W-:-:S03]  /*7c120*/  ISETP.GE.AND P0, PT, R22, R2, PT ;  /* 0x000000021600720c */ /* 0x000fc60003f06270 */
[----:B---3--:R0:W-:Y:S04]  /*7c130*/  STL [R1+0x299c], R23 ;  /* 0x00299c1701007387 */ /* 0x0081e80000100800 */
[----:B0-----:R-:W3:Y:S04]  /*7c140*/  LDL.LU R23, [R1+0x8388] ;  /* 0x0083880001177983 */ /* 0x001ee80000300800 */
[----:B------:R-:W4:Y:S04]  /*7c150*/  LDL R4, [R1+0x5b94] ;  /* 0x005b940001047983 */ /* 0x000f280000100800 */
[----:B------:R-:W4:Y:S01]  /*7c160*/  LDL R5, [R1+0x5b98] ;  /* 0x005b980001057983 */ /* 0x000f220000100800 */
[----:B--2---:R-:W-:-:S02]  /*7c170*/  PRMT R0, RZ, 0x7610, R0 ;  /* 0x00007610ff007816 */ /* 0x004fc40000000000 */
[----:B----4-:R-:W-:-:S04]  /*7c180*/  @!P0 LOP3.LUT R5, R5, R4, RZ, 0x3c, !PT ;  /* 0x0000000405058212 */ /* 0x010fc800078e3cff */
[----:B------:R-:W-:-:S04]  /*7c190*/  @!P0 LOP3.LUT R4, R5, R4, RZ, 0x3c, !PT ;  /* 0x0000000405048212 */ /* 0x000fc800078e3cff */
[----:B------:R-:W-:-:S05]  /*7c1a0*/  @!P0 LOP3.LUT R5, R5, R4, RZ, 0x3c, !PT ;  /* 0x0000000405058212 */ /* 0x000fca00078e3cff */
[----:B------:R-:W2:Y:S01]  /*7c1b0*/  @!P0 LDG.E.U8 R0, desc[UR20][R4.64] ;  /* 0x0000001404008981 */ /* 0x000ea2000c1e1100 */
[----:B------:R-:W-:-:S03]  /*7c1c0*/  ISETP.GE.AND P1, PT, R22, R2, PT ;  /* 0x000000021600720c */ /* 0x000fc60003f26270 */
[----:B--2---:R0:W-:Y:S04]  /*7c1d0*/  STL [R1+0x2998], R0 ;  /* 0x0029980001007387 */ /* 0x0041e80000100800 */
[----:B0-----:R-:W2:Y:S04]  /*7c1e0*/  LDL.LU R0, [R1+0x8384] ;  /* 0x0083840001007983 */ /* 0x001ea80000300800 */
[----:B------:R-:W4:Y:S04]  /*7c1f0*/  LDL R4, [R1+0x5ba4] ;  /* 0x005ba40001047983 */ /* 0x000f280000100800 */
[----:B------:R-:W4:Y:S01]  /*7c200*/  LDL R5, [R1+0x5ba8] ;  /* 0x005ba80001057983 */ /* 0x000f220000100800 */
[----:B---3--:R-:W-:-:S02]  /*7c210*/  PRMT R23, RZ, 0x7610, R23 ;  /* 0x00007610ff177816 */ /* 0x008fc40000000017 */
[----:B----4-:R-:W-:-:S04]  /*7c220*/  @!P1 LOP3.LUT R5, R5, R4, RZ, 0x3c, !PT ;  /* 0x0000000405059212 */ /* 0x010fc800078e3cff */
[----:B------:R-:W-:-:S04]  /*7c230*/  @!P1 LOP3.LUT R4, R5, R4, RZ, 0x3c, !PT ;  /* 0x0000000405049212 */ /* 0x000fc800078e3cff */
[----:B------:R-:W-:-:S05]  /*7c240*/  @!P1 LOP3.LUT R5, R5, R4, RZ, 0x3c, !PT ;  /* 0x0000000405059212 */ /* 0x000fca00078e3cff */
[----:B------:R-:W3:Y:S01]  /*7c250*/  @!P1 LDG.E.U8 R23, desc[UR20][R4.64] ;  /* 0x0000001404179981 */ /* 0x000ee2000c1e1100 */
        /* <DEDUP_REMOVED lines=6614> */
[----:B------:R-:W4:Y:S02]  /*95fc0*/  LDL R5, [R1+0x62e0] ;  /* 0x0062e00001057983 */ /* 0x000f240000100800 */
[----:B----4-:R-:W-:-:S02]  /*95fd0*/  @!P0 LOP3.LUT R5, R5, R4, RZ, 0x3c, !PT ;  /* 0x0000000405058212 */ /* 0x010fc400078e3cff */
[----:B--2---:R-:W-:Y:S02]  /*95fe0*/  PRMT R0, RZ, 0x7610, R0 ;  /* 0x00007610ff007816 */ /* 0x004fe40000000000 */
        /* <DEDUP_REMOVED lines=8> */
[----:B------:R-:W-:-:S02]  /*96070*/  PRMT R3, RZ, 0x7610, R3 ;  /* 0x00007610ff037816 */ /* 0x000fc40000000003 */
[----:B----4-:R-:W-:-:S04]  /*96080*/  @!P4 LOP3.LUT R5, R5, R4, RZ, 0x3c, !PT ;  /* 0x000000040505c212 */ /* 0x010fc800078e3cff */
[----:B------:R-:W-:-:S04]  /*96090*/  @!P4 LOP3.LUT R4, R5, R4, RZ, 0x3c, !PT ;  /* 0x000000040504c212 */ /* 0x000fc800078e3cff */
[----:B------:R-:W-:-:S05]  /*960a0*/  @!P4 LOP3.LUT R5, R5, R4, RZ, 0x3c, !PT ;  /* 0x000000040505c212 */ /* 0x000fca00078e3cff */
[----:B------:R0:W4:Y:S04]  /*960b0*/  @!P4 LDG.E.U8 R3, desc[UR20][R4.64] ;  /* 0x000000140403c981 */ /* 0x000128000c1e1100 */
[----:B------:R-:W0:Y:S04]  /*960c0*/  LDL R4, [R1+0x62c8] ;  /* 0x0062c80001047983 */ /* 0x000e280000100800 */
[----:B------:R-:W0:Y:S01]  /*960d0*/  LDL R5, [R1+0x6300] ;  /* 0x0063000001057983 */ /* 0x000e220000100800 */
[----:B------:R-:W-:Y:S02]  /*960e0*/  ISETP.GE.AND P3, PT, R24, R2, PT ;  /* 0x000000021800720c */ /* 0x000fe40003f66270 */
[----:B--2---:R-:W-:-:S11]  /*960f0*/  PRMT R0, RZ, 0x7610, R0 ;  /* 0x00007610ff007816 */ /* 0x004fd60000000000 */
[----:B0-----:R-:W-:-:S04]  /*96100*/  @!P3 LOP3.LUT R5, R5, R4, RZ, 0x3c, !PT ;  /* 0x000000040505b212 */ /* 0x001fc800078e3cff */
[----:B------:R-:W-:-:S04]  /*96110*/  @!P3 LOP3.LUT R4, R5, R4, RZ, 0x3c, !PT ;  /* 0x000000040504b212 */ /* 0x000fc800078e3cff */
[----:B------:R-:W-:-:S05]  /*96120*/  @!P3 LOP3.LUT R5, R5, R4, RZ, 0x3c, !PT ;  /* 0x000000040505b212 */ /* 0x000fca00078e3cff */
[----:B------:R-:W2:Y:S04]  /*96130*/  @!P3 LDG.E.U8 R0, desc[UR20][R4.64] ;  /* 0x000000140400b981 */ /* 0x000ea8000c1e1100 */
[----:B----4-:R0:W-:Y:S04]  /*96140*/  STL [R1+0x568], R3 ;  /* 0x0005680301007387 */ /* 0x0101e80000100800 */
[----:B0-----:R-:W4:Y:S04]  /*96150*/  LDL R3, [R1+0x5398] ;  /* 0x0053980001037983 */ /* 0x001f280000100800 */
[----:B--2---:R0:W-:Y:S04]  /*96160*/  STL [R1+0x564], R0 ;  /* 0x0005640001007387 */ /* 0x0041e80000100800 */
[----:B0-----:R-:W2:Y:S04]  /*96170*/  LDL.LU R0, [R1+0x7924] ;  /* 0x0079240001007983 */ /* 0x001ea80000300800 */
[----:B------:R-:W4:Y:S04]  /*96180*/  LDL R4, [R1+0x62d8] ;  /* 0x0062d80001047983 */ /* 0x000f280000100800 */
[----:B------:R-:W4:Y:S01]  /*96190*/  LDL R5, [R1+0x6310] ;  /* 0x0063100001057983 */ /* 0x000f220000100800 */
[----:B------:R-:W-:-:S02]  /*961a0*/  ISETP.GE.AND P2, PT, R24, R2, PT ;  /* 0x000000021800720c */ /* 0x000fc40003f46270 */
[----:B---3--:R-:W-:-:S11]  /*961b0*/  PRMT R23, RZ, 0x7610, R23 ;  /* 0x00007610ff177816 */ /* 0x008fd60000000017 */
[----:B----4-:R-:W-:-:S04]  /*961c0*/  @!P2 LOP3.LUT R5, R5, R4, RZ, 0x3c, !PT ;  /* 0x000000040505a212 */ /* 0x010fc800078e3cff */
[----:B------:R-:W-:-:S04]  /*961d0*/  @!P2 LOP3.LUT R4, R5, R4, RZ, 0x3c, !PT ;  /* 0x000000040504a212 */ /* 0x000fc800078e3cff */
[----:B------:R-:W-:-:S05]  /*961e0*/  @!P2 LOP3.LUT R5, R5, R4, RZ, 0x3c, !PT ;  /* 0x000000040505a212 */ /* 0x000fca00078e3cff */
[----:B------:R-:W3:Y:S01]  /*961f0*/  @!P2 LDG.E.U8 R23, desc[UR20][R4.64] ;  /* 0x000000140417a981 */ /* 0x000ee2000c1e1100 */
[----:B------:R-:W-:-:S03]  /*96200*/  ISETP.GE.AND P0, PT, R22, R2, PT ;  /* 0x000000021600720c */ /* 0x000fc60003f06270 */
[----:B------:R-:W4:Y:S01]  /*96210*/  LDL.LU R22, [R1+0x7920] ;  /* 0x0079200001167983 */ /* 0x000f220000300800 */
        /* <DEDUP_REMOVED lines=10> */
[CC--:B------:R-:W-:Y:S02]  /*962c0*/  ISETP.GE.AND P1, PT, R24.reuse, R2.reuse, PT ;  /* 0x000000021800720c */ /* 0x0c0fe40003f26270 */
[CC--:B------:R-:W-:Y:S02]  /*962d0*/  ISETP.GE.AND P2, PT, R24.reuse, R2.reuse, PT ;  /* 0x000000021800720c */ /* 0x0c0fe40003f46270 */
[CC--:B------:R-:W-:Y:S02]  /*962e0*/  ISETP.GE.AND P3, PT, R24.reuse, R2.reuse, PT ;  /* 0x000000021800720c */ /* 0x0c0fe40003f66270 */
[CC--:B------:R-:W-:Y:S02]  /*962f0*/  ISETP.GE.AND P4, PT, R24.reuse, R2.reuse, PT ;  /* 0x000000021800720c */ /* 0x0c0fe40003f86270 */
[CC--:B------:R-:W-:Y:S02]  /*96300*/  ISETP.GE.AND P5, PT, R24.reuse, R2.reuse, PT ;  /* 0x000000021800720c */ /* 0x0c0fe40003fa6270 */
[----:B------:R-:W-:Y:S01]  /*96310*/  ISETP.GE.AND P6, PT, R24, R2, PT ;  /* 0x000000021800720c */ /* 0x000fe20003fc6270 */
[----:B--2---:R0:W-:Y:S04]  /*96320*/  STL [R1+0x55c], R0 ;  /* 0x00055c0001007387 */ /* 0x0041e80000100800 */
[----:B0-----:R-:W2:Y:S04]  /*96330*/  LDL.LU R0, [R1+0x7918] ;  /* 0x0079180001007983 */ /* 0x001ea80000300800 */
[----:B------:R-:W4:Y:S04]  /*96340*/  LDL.LU R24, [R1+0x7914] ;  /* 0x0079140001187983 */ /* 0x000f280000300800 */
[----:B------:R-:W3:Y:S02]  /*96350*/  LDL R2, [R1+0x5394] ;  /* 0x0053940001027983 */ /* 0x000ee40000100800 */
[----:B---3--:R-:W-:-:S02]  /*96360*/  @!P0 LOP3.LUT R3, R3, R2, RZ, 0x3c, !PT ;  /* 0x0000000203038212 */ /* 0x008fc400078e3cff */
[----:B--2---:R-:W-:Y:S02]  /*96370*/  PRMT R0, RZ, 0x7610, R0 ;  /* 0x00007610ff007816 */ /* 0x004fe40000000000 */
[----:B------:R-:W-:-:S04]  /*96380*/  @!P0 LOP3.LUT R2, R3, R2, RZ, 0x3c, !PT ;  /* 0x0000000203028212 */ /* 0x000fc800078e3cff */
[----:B------:R-:W-:-:S05]  /*96390*/  @!P0 LOP3.LUT R3, R3, R2, RZ, 0x3c, !PT ;  /* 0x0000000203038212 */ /* 0x000fca00078e3cff */
[----:B------:R-:W2:Y:S04]  /*963a0*/  @!P0 LDG.E.U8 R0, desc[UR20][R2.64] ;  /* 0x0000001402008981 */ /* 0x000ea8000c1e1100 */
[----:B--2---:R0:W-:Y:S04]  /*963b0*/  STL [R1+0x558], R0 ;  /* 0x0005580001007387 */ /* 0x0041e80000100800 */
[----:B0-----:R-:W2:Y:S04]  /*963c0*/  LDL.LU R0, [R1+0x7910] ;  /* 0x0079100001007983 */ /* 0x001ea80000300800 */
[----:B------:R-:W3:Y:S04]  /*963d0*/  LDL R2, [R1+0x5384] ;  /* 0x0053840001027983 */ /* 0x000ee80000100800 */
[----:B------:R-:W3:Y:S01]  /*963e0*/  LDL R3, [R1+0x5388] ;  /* 0x0053880001037983 */ /* 0x000ee20000100800 */
[----:B----4-:R-:W-:-:S02]  /*963f0*/  PRMT R24, RZ, 0x7610, R24 ;  /* 0x00007610ff187816 */ /* 0x010fc40000000018 */
[----:B---3--:R-:W-:-:S04]  /*96400*/  @!P0 LOP3.LUT R3, R3, R2, RZ, 0x3c, !PT ;  /* 0x0000000203038212 */ /* 0x008fc800078e3cff */
[----:B------:R-:W-:-:S04]  /*96410*/  @!P0 LOP3.LUT R2, R3, R2, RZ, 0x3c, !PT ;  /* 0x0000000203028212 */ /* 0x000fc800078e3cff */
[----:B------:R-:W-:-:S05]  /*96420*/  @!P0 LOP3.LUT R3, R3, R2, RZ, 0x3c, !PT ;  /* 0x0000000203038212 */ /* 0x000fca00078e3cff */
[----:B------:R-:W3:Y:S04]  /*96430*/  @!P0 LDG.E.U8 R24, desc[UR20][R2.64] ;  /* 0x0000001402188981 */ /* 0x000ee8000c1e1100 */
        /* <DEDUP_REMOVED lines=8> */
[----:B------:R-:W2:Y:S04]  /*964c0*/  @!P0 LDG.E.U8 R0, desc[UR20][R2.64] ;  /* 0x0000001402008981 */ /* 0x000ea8000c1e1100 */
        /* <DEDUP_REMOVED lines=2934> */
[----:B--2---:R0:W-:Y:S04]  /*a1c30*/  STL [R1], R0 ;  /* 0x0000000001007387 */ /* 0x0041e80000100800 */
[----:B0-----:R-:W2:Y:S04]  /*a1c40*/  LDL.LU R0, [R1+0x73f0] ;  /* 0x0073f00001007983 */ /* 0x001ea80000300800 */
[----:B------:R-:W4:Y:S04]  /*a1c50*/  LDL R2, [R1+0x6208] ;  /* 0x0062080001027983 */ /* 0x000f280000100800 */
[----:B------:R-:W4:Y:S01]  /*a1c60*/  LDL R3, [R1+0x6240] ;  /* 0x0062400001037983 */ /* 0x000f220000100800 */
[----:B------:R-:W-:-:S02]  /*a1c70*/  PRMT R29, RZ, 0x7610, R29 ;  /* 0x00007610ff1d7816 */ /* 0x000fc4000000001d */
[----:B----4-:R-:W-:-:S04]  /*a1c80*/  @!P0 LOP3.LUT R3, R3, R2, RZ, 0x3c, !PT ;  /* 0x0000000203038212 */ /* 0x010fc800078e3cff */
[----:B------:R-:W-:-:S04]  /*a1c90*/  @!P0 LOP3.LUT R2, R3, R2, RZ, 0x3c, !PT ;  /* 0x0000000203028212 */ /* 0x000fc800078e3cff */
[----:B------:R-:W-:-:S05]  /*a1ca0*/  @!P0 LOP3.LUT R3, R3, R2, RZ, 0x3c, !PT ;  /* 0x0000000203038212 */ /* 0x000fca00078e3cff */
[----:B------:R-:W4:Y:S04]  /*a1cb0*/  @!P0 LDG.E.U8 R29, desc[UR20][R2.64] ;  /* 0x00000014021d8981 */ /* 0x000f28000c1e1100 */
[----:B------:R-:W3:Y:S04]  /*a1cc0*/  LDL R2, [R1+0x6218] ;  /* 0x0062180001027983 */ /* 0x000ee80000100800 */
[----:B------:R-:W3:Y:S01]  /*a1cd0*/  LDL R3, [R1+0x6250] ;  /* 0x0062500001037983 */ /* 0x000ee20000100800 */
[----:B------:R-:W-:-:S03]  /*a1ce0*/  PRMT R28, RZ, 0x7610, R28 ;  /* 0x00007610ff1c7816 */ /* 0x000fc6000000001c */
[----:B----4-:R0:W-:Y:S04]  /*a1cf0*/  STL [R1+0x73d0], R29 ;  /* 0x0073d01d01007387 */ /* 0x0101e80000100800 */
[----:B0-----:R-:W4:Y:S01]  /*a1d00*/  LDL R29, [R1+0x6260] ;  /* 0x00626000011d7983 */ /* 0x001f220000100800 */
[----:B---3--:R-:W-:-:S04]  /*a1d10*/  @!P0 LOP3.LUT R3, R3, R2, RZ, 0x3c, !PT ;  /* 0x0000000203038212 */ /* 0x008fc800078e3cff */
[----:B------:R-:W-:-:S04]  /*a1d20*/  @!P0 LOP3.LUT R2, R3, R2, RZ, 0x3c, !PT ;  /* 0x0000000203028212 */ /* 0x000fc800078e3cff */
[----:B------:R-:W-:-:S05]  /*a1d30*/  @!P0 LOP3.LUT R3, R3, R2, RZ, 0x3c, !PT ;  /* 0x0000000203038212 */ /* 0x000fca00078e3cff */
[----:B------:R4:W3:Y:S04]  /*a1d40*/  @!P0 LDG.E.U8 R28, desc[UR20][R2.64] ;  /* 0x00000014021c8981 */ /* 0x0008e8000c1e1100 */
[----:B------:R-:W2:Y:S01]  /*a1d50*/  LDL R3, [R1+0x6228] ;  /* 0x0062280001037983 */ /* 0x000ea20000100800 */
[----:B------:R-:W-:Y:S01]  /*a1d60*/  PRMT R27, RZ, 0x7610, R27 ;  /* 0x00007610ff1b7816 */ /* 0x000fe2000000001b */
[----:B----4-:R-:W-:Y:S02]  /*a1d70*/  @!P0 IMAD.MOV.U32 R2, RZ, RZ, R29 ;  /* 0x000000ffff028224 */ /* 0x010fe400078e001d */
[----:B---3--:R0:W-:Y:S01]  /*a1d80*/  STL [R1+0x73d4], R28 ;  /* 0x0073d41c01007387 */ /* 0x0081e20000100800 */
[----:B------:R-:W-:-:S03]  /*a1d90*/  PRMT R26, RZ, 0x7610, R26 ;  /* 0x00007610ff1a7816 */ /* 0x000fc6000000001a */
[----:B------:R-:W3:Y:S04]  /*a1da0*/  LDL R29, [R1+0x6278] ;  /* 0x00627800011d7983 */ /* 0x000ee80000100800 */
[----:B--2---:R1:W2:Y:S04]  /*a1db0*/  @!P0 LDG.E.U8 R27, desc[UR20][R2.64] ;  /* 0x00000014021b8981 */ /* 0x0042a8000c1e1100 */
[----:B0-----:R-:W4:Y:S04]  /*a1dc0*/  LDL R28, [R1+0x62ac] ;  /* 0x0062ac00011c7983 */ /* 0x001f280000100800 */
[----:B------:R-:W1:Y:S04]  /*a1dd0*/  LDL R2, [R1+0x6238] ;  /* 0x0062380001027983 */ /* 0x000e680000100800 */
[----:B------:R-:W1:Y:S02]  /*a1de0*/  LDL R3, [R1+0x6270] ;  /* 0x0062700001037983 */ /* 0x000e640000100800 */
[----:B-1----:R-:W-:-:S04]  /*a1df0*/  @!P0 LOP3.LUT R3, R3, R2, RZ, 0x3c, !PT ;  /* 0x0000000203038212 */ /* 0x002fc800078e3cff */
[----:B------:R-:W-:-:S04]  /*a1e00*/  @!P0 LOP3.LUT R2, R3, R2, RZ, 0x3c, !PT ;  /* 0x0000000203028212 */ /* 0x000fc800078e3cff */
[----:B------:R-:W-:Y:S01]  /*a1e10*/  @!P0 LOP3.LUT R3, R3, R2, RZ, 0x3c, !PT ;  /* 0x0000000203038212 */ /* 0x000fe200078e3cff */
[----:B--2---:R0:W-:Y:S04]  /*a1e20*/  STL [R1+0x73d8], R27 ;  /* 0x0073d81b01007387 */ /* 0x0041e80000100800 */
[----:B------:R1:W2:Y:S01]  /*a1e30*/  @!P0 LDG.E.U8 R26, desc[UR20][R2.64] ;  /* 0x00000014021a8981 */ /* 0x0002a2000c1e1100 */
[----:B------:R-:W-:-:S03]  /*a1e40*/  PRMT R25, RZ, 0x7610, R25 ;  /* 0x00007610ff197816 */ /* 0x000fc60000000019 */
[----:B0-----:R-:W3:Y:S04]  /*a1e50*/  LDL R27, [R1+0x629c] ;  /* 0x00629c00011b7983 */ /* 0x001ee80000100800 */
[----:B------:R-:W1:Y:S04]  /*a1e60*/  LDL R2, [R1+0x6248] ;  /* 0x0062480001027983 */ /* 0x000e680000100800 */
[----:B------:R-:W1:Y:S02]  /*a1e70*/  LDL R3, [R1+0x6280] ;  /* 0x0062800001037983 */ /* 0x000e640000100800 */
[----:B-1----:R-:W-:-:S04]  /*a1e80*/  @!P0 LOP3.LUT R3, R3, R2, RZ, 0x3c, !PT ;  /* 0x0000000203038212 */ /* 0x002fc800078e3cff */
[----:B------:R-:W-:-:S04]  /*a1e90*/  @!P0 LOP3.LUT R2, R3, R2, RZ, 0x3c, !PT ;  /* 0x0000000203028212 */ /* 0x000fc800078e3cff */
[----:B------:R-:W-:Y:S01]  /*a1ea0*/  @!P0 LOP3.LUT R3, R3, R2, RZ, 0x3c, !PT ;  /* 0x0000000203038212 */ /* 0x000fe200078e3cff */
[----:B--2---:R0:W-:Y:S04]  /*a1eb0*/  STL [R1+0x73dc], R26 ;  /* 0x0073dc1a01007387 */ /* 0x0041e80000100800 */
[----:B------:R1:W2:Y:S04]  /*a1ec0*/  @!P0 LDG.E.U8 R25, desc[UR20][R2.64] ;  /* 0x0000001402198981 */ /* 0x0002a8000c1e1100 */
[----:B0-----:R-:W4:Y:S04]  /*a1ed0*/  LDL R26, [R1+0x6268] ;  /* 0x00626800011a7983 */ /* 0x001f280000100800 */
[----:B------:R-:W1:Y:S04]  /*a1ee0*/  LDL R2, [R1+0x6258] ;  /* 0x0062580001027983 */ /* 0x000e680000100800 */
[----:B------:R-:W1:Y:S01]  /*a1ef0*/  LDL R3, [R1+0x6290] ;  /* 0x0062900001037983 */ /* 0x000e620000100800 */
[----:B------:R-:W-:-:S02]  /*a1f00*/  PRMT R24, RZ, 0x7610, R24 ;  /* 0x00007610ff187816 */ /* 0x000fc40000000018 */
[----:B------:R-:W-:Y:S02]  /*a1f10*/  PRMT R23, RZ, 0x7610, R23 ;  /* 0x00007610ff177816 */ /* 0x000fe40000000017 */
[----:B-1----:R-:W-:-:S04]  /*a1f20*/  @!P0 LOP3.LUT R3, R3, R2, RZ, 0x3c, !PT ;  /* 0x0000000203038212 */ /* 0x002fc800078e3cff */
[----:B------:R-:W-:-:S04]  /*a1f30*/  @!P0 LOP3.LUT R2, R3, R2, RZ, 0x3c, !PT ;  /* 0x0000000203028212 */ /* 0x000fc800078e3cff */
[----:B------:R-:W-:-:S05]  /*a1f40*/  @!P0 LOP3.LUT R3, R3, R2, RZ, 0x3c, !PT ;  /* 0x0000000203038212 */ /* 0x000fca00078e3cff */
[----:B------:R3:W2:Y:S02]  /*a1f50*/  @!P0 LDG.E.U8 R24, desc[UR20][R2.64] ;  /* 0x0000001402188981 */ /* 0x0006a4000c1e1100 */
[----:B---3--:R-:W-:Y:S02]  /*a1f60*/  @!P0 IMAD.MOV.U32 R2, RZ, RZ, R27 ;  /* 0x000000ffff028224 */ /* 0x008fe400078e001b */
[----:B----4-:R-:W-:-:S05]  /*a1f70*/  @!P0 IMAD.MOV.U32 R3, RZ, RZ, R26 ;  /* 0x000000ffff038224 */ /* 0x010fca00078e001a */
[----:B------:R0:W3:Y:S01]  /*a1f80*/  @!P0 LDG.E.U8 R23, desc[UR20][R2.64] ;  /* 0x0000001402178981 */ /* 0x0000e2000c1e1100 */
[----:B------:R-:W-:-:S03]  /*a1f90*/  PRMT R22, RZ, 0x7610, R22 ;  /* 0x00007610ff167816 */ /* 0x000fc60000000016 */
[----:B--2---:R1:W-:Y:S01]  /*a1fa0*/  STL [R1+0x73e0], R25 ;  /* 0x0073e01901007387 */ /* 0x0043e20000100800 */
[----:B0-----:R-:W-:Y:S02]  /*a1fb0*/  @!P0 IMAD.MOV.U32 R2, RZ, RZ, R28 ;  /* 0x000000ffff028224 */ /* 0x001fe400078e001c */
[----:B------:R-:W-:-:S05]  /*a1fc0*/  @!P0 IMAD.MOV.U32 R3, RZ, RZ, R29 ;  /* 0x000000ffff038224 */ /* 0x000fca00078e001d */
[----:B------:R-:W2:Y:S04]  /*a1fd0*/  @!P0 LDG.E.U8 R22, desc[UR20][R2.64] ;  /* 0x0000001402168981 */ /* 0x000ea8000c1e1100 */
[----:B------:R0:W-:Y:S04]  /*a1fe0*/  STL [R1+0x73e4], R24 ;  /* 0x0073e41801007387 */ /* 0x0001e80000100800 */
[----:B---3--:R3:W-:Y:S04]  /*a1ff0*/  STL [R1+0x73e8], R23 ;  /* 0x0073e81701007387 */ /* 0x0087e80000100800 */
[----:B------:R-:W4:Y:S04]  /*a2000*/  LDL R2, [R1+0x6288] ;  /* 0x0062880001027983 */ /* 0x000f280000100800 */
[----:B------:R-:W4:Y:S01]  /*a2010*/  LDL R3, [R1+0x62bc] ;  /* 0x0062bc0001037983 */ /* 0x000f220000100800 */
[----:B------:R-:W-:-:S03]  /*a2020*/  PRMT R21, RZ, 0x7610, R21 ;  /* 0x00007610ff157816 */ /* 0x000fc60000000015 */
[----:B------:R-:W4:Y:S04]  /*a2030*/  LDL R29, [R1+0x62dc] ;  /* 0x0062dc00011d7983 */ /* 0x000f280000100800 */
[----:B------:R-:W4:Y:S04]  /*a2040*/  LDL R28, [R1+0x62c4] ;  /* 0x0062c400011c7983 */ /* 0x000f280000100800 */
[----:B------:R-:W4:Y:S04]  /*a2050*/  LDL R27, [R1+0x62ec] ;  /* 0x0062ec00011b7983 */ /* 0x000f280000100800 */
[----:B------:R-:W4:Y:S04]  /*a2060*/  LDL R26, [R1+0x62d4] ;  /* 0x0062d400011a7983 */ /* 0x000f280000100800 */
[----:B-1----:R-:W4:Y:S04]  /*a2070*/  LDL R25, [R1+0x62fc] ;  /* 0x0062fc0001197983 */ /* 0x002f280000100800 */
[----:B0-----:R-:W4:Y:S04]  /*a2080*/  LDL R24, [R1+0x62e4] ;  /* 0x0062e40001187983 */ /* 0x001f280000100800 */
[----:B---3--:R-:W3:Y:S04]  /*a2090*/  LDL R23, [R1+0x630c] ;  /* 0x00630c0001177983 */ /* 0x008ee80000100800 */
[----:B--2---:R0:W-:Y:S04]  /*a20a0*/  STL [R1+0x73ec], R22 ;  /* 0x0073ec1601007387 */ /* 0x0041e80000100800 */
[----:B0-----:R-:W2:Y:S01]  /*a20b0*/  LDL R22, [R1+0x62b4] ;  /* 0x0062b40001167983 */ /* 0x001ea20000100800 */
[----:B----4-:R-:W-:-:S04]  /*a20c0*/  @!P0 LOP3.LUT R3, R3, R2, RZ, 0x3c, !PT ;  /* 0x0000000203038212 */ /* 0x010fc800078e3cff */
[----:B------:R-:W-:-:S04]  /*a20d0*/  @!P0 LOP3.LUT R2, R3, R2, RZ, 0x3c, !PT ;  /* 0x0000000203028212 */ /* 0x000fc800078e3cff */
[----:B------:R-:W-:-:S05]  /*a20e0*/  @!P0 LOP3.LUT R3, R3, R2, RZ, 0x3c, !PT ;  /* 0x0000000203038212 */ /* 0x000fca00078e3cff */
[----:B------:R0:W4:Y:S04]  /*a20f0*/  @!P0 LDG.E.U8 R21, desc[UR20][R2.64] ;  /* 0x0000001402158981 */ /* 0x000128000c1e1100 */
[----:B------:R-:W0:Y:S04]  /*a2100*/  LDL R2, [R1+0x62a4] ;  /* 0x0062a40001027983 */ /* 0x000e280000100800 */
[----:B------:R-:W0:Y:S01]  /*a2110*/  LDL R3, [R1+0x62cc] ;  /* 0x0062cc0001037983 */ /* 0x000e220000100800 */
[----:B------:R-:W-:Y:S02]  /*a2120*/  PRMT R20, RZ, 0x7610, R20 ;  /* 0x00007610ff147816 */ /* 0x000fe40000000014 */
[----:B------:R-:W-:-:S02]  /*a2130*/  PRMT R19, RZ, 0x7610, R19 ;  /* 0x00007610ff137816 */ /* 0x000fc40000000013 */
[----:B------:R-:W-:Y:S02]  /*a2140*/  PRMT R18, RZ, 0x7610, R18 ;  /* 0x00007610ff127816 */ /* 0x000fe40000000012 */
[----:B------:R-:W-:Y:S02]  /*a2150*/  PRMT R17, RZ, 0x7610, R17 ;  /* 0x00007610ff117816 */ /* 0x000fe40000000011 */
[----:B------:R-:W-:Y:S02]  /*a2160*/  PRMT R16, RZ, 0x7610, R16 ;  /* 0x00007610ff107816 */ /* 0x000fe40000000010 */
[----:B0-----:R-:W-:-:S04]  /*a2170*/  @!P0 LOP3.LUT R3, R3, R2, RZ, 0x3c, !PT ;  /* 0x0000000203038212 */ /* 0x001fc800078e3cff */
[----:B------:R-:W-:-:S04]  /*a2180*/  @!P0 LOP3.LUT R2, R3, R2, RZ, 0x3c, !PT ;  /* 0x0000000203028212 */ /* 0x000fc800078e3cff */
[----:B------:R-:W-:-:S05]  /*a2190*/  @!P0 LOP3.LUT R3, R3, R2, RZ, 0x3c, !PT ;  /* 0x0000000203038212 */ /* 0x000fca00078e3cff */
[----:B------:R0:W4:Y:S02]  /*a21a0*/  @!P0 LDG.E.U8 R20, desc[UR20][R2.64] ;  /* 0x0000001402148981 */ /* 0x000124000c1e1100 */
[----:B0-----:R-:W-:Y:S02]  /*a21b0*/  @!P0 IMAD.MOV.U32 R2, RZ, RZ, R29 ;  /* 0x000000ffff028224 */ /* 0x001fe400078e001d */
[----:B--2---:R-:W-:Y:S01]  /*a21c0*/  @!P0 IMAD.MOV.U32 R3, RZ, RZ, R22 ;  /* 0x000000ffff038224 */ /* 0x004fe200078e0016 */
[----:B------:R-:W-:Y:S02]  /*a21d0*/  PRMT R15, RZ, 0x7610, R15 ;  /* 0x00007610ff0f7816 */ /* 0x000fe4000000000f */
[----:B------:R-:W-:Y:S02]  /*a21e0*/  PRMT R14, RZ, 0x7610, R14 ;  /* 0x00007610ff0e7816 */ /* 0x000fe4000000000e */
[----:B------:R-:W-:Y:S02]  /*a21f0*/  PRMT R13, RZ, 0x7610, R13 ;  /* 0x00007610ff0d7816 */ /* 0x000fe4000000000d */
[----:B------:R-:W-:Y:S01]  /*a2200*/  PRMT R12, RZ, 0x7610, R12 ;  /* 0x00007610ff0c7816 */ /* 0x000fe2000000000c */
[----:B------:R0:W2:Y:S01]  /*a2210*/  @!P0 LDG.E.U8 R19, desc[UR20][R2.64] ;  /* 0x0000001402138981 */ /* 0x0000a2000c1e1100 */
[----:B------:R-:W-:-:S02]  /*a2220*/  PRMT R11, RZ, 0x7610, R11 ;  /* 0x00007610ff0b7816 */ /* 0x000fc4000000000b */
[----:B------:R-:W-:Y:S02]  /*a2230*/  PRMT R10, RZ, 0x7610, R10 ;  /* 0x00007610ff0a7816 */ /* 0x000fe4000000000a */
[----:B------:R-:W-:Y:S02]  /*a2240*/  PRMT R9, RZ, 0x7610, R9 ;  /* 0x00007610ff097816 */ /* 0x000fe40000000009 */
[----:B------:R-:W-:Y:S02]  /*a2250*/  PRMT R8, RZ, 0x7610, R8 ;  /* 0x00007610ff087816 */ /* 0x000fe40000000008 */
[----:B------:R-:W-:Y:S02]  /*a2260*/  PRMT R7, RZ, 0x7610, R7 ;  /* 0x00007610ff077816 */ /* 0x000fe40000000007 */
[----:B------:R-:W-:Y:S02]  /*a2270*/  PRMT R6, RZ, 0x7610, R6 ;  /* 0x00007610ff067816 */ /* 0x000fe40000000006 */
[----:B------:R-:W-:Y:S01]  /*a2280*/  PRMT R5, RZ, 0x7610, R5 ;  /* 0x00007610ff057816 */ /* 0x000fe20000000005 */
[----:B------:R-:W-:Y:S04]  /*a2290*/  LDS.U8 R22, [R0+UR4] ;  /* 0x0000000400167984 */ /* 0x000fe80008000000 */
[----:B------:R-:W-:Y:S01]  /*a22a0*/  LDS.U8 R29, [R0+UR4+0x1100] ;  /* 0x00110004001d7984 */ /* 0x000fe20008000000 */
[----:B0-----:R-:W-:-:S02]  /*a22b0*/  @!P0 IMAD.MOV.U32 R2, RZ, RZ, R27 ;  /* 0x000000ffff028224 */ /* 0x001fc400078e001b */
[----:B------:R-:W-:Y:S01]  /*a22c0*/  @!P0 IMAD.MOV.U32 R3, RZ, RZ, R28 ;  /* 0x000000ffff038224 */ /* 0x000fe200078e001c */
[----:B------:R-:W-:Y:S04]  /*a22d0*/  LDS.U8 R27, [R0+UR4+0x1108] ;  /* 0x00110804001b7984 */ /* 0x000fe80008000000 */
[----:B------:R-:W-:Y:S04]  /*a22e0*/  LDS.U8 R28, [R0+UR4+0x1008] ;  /* 0x00100804001c7984 */ /* 0x000fe80008000000 */
[----:B------:R0:W2:Y:S02]  /*a22f0*/  @!P0 LDG.E.U8 R18, desc[UR20][R2.64] ;  /* 0x0000001402128981 */ /* 0x0000a4000c1e1100 */
[----:B0-----:R-:W-:-:S02]  /*a2300*/  @!P0 IMAD.MOV.U32 R2, RZ, RZ, R25 ;  /* 0x000000ffff028224 */ /* 0x001fc400078e0019 */
[----:B------:R-:W-:Y:S01]  /*a2310*/  @!P0 IMAD.MOV.U32 R3, RZ, RZ, R26 ;  /* 0x000000ffff038224 */ /* 0x000fe200078e001a */
[----:B------:R-:W-:Y:S04]  /*a2320*/  LDS.U8 R25, [R0+UR4+0x100] ;  /* 0x0001000400197984 */ /* 0x000fe80008000000 */
[----:B------:R-:W0:Y:S04]  /*a2330*/  LDS.U8 R26, [R0+UR4+0x1000] ;  /* 0x00100004001a7984 */ /* 0x000e280008000000 */
[----:B------:R3:W2:Y:S02]  /*a2340*/  @!P0 LDG.E.U8 R17, desc[UR20][R2.64] ;  /* 0x0000001402118981 */ /* 0x0006a4000c1e1100 */
[----:B---3--:R-:W-:-:S02]  /*a2350*/  @!P0 IMAD.MOV.U32 R2, RZ, RZ, R23 ;  /* 0x000000ffff028224 */ /* 0x008fc400078e0017 */
[----:B------:R-:W-:Y:S01]  /*a2360*/  @!P0 IMAD.MOV.U32 R3, RZ, RZ, R24 ;  /* 0x000000ffff038224 */ /* 0x000fe200078e0018 */
[----:B------:R-:W1:Y:S04]  /*a2370*/  LDS.U8 R23, [R0+UR4+0x108] ;  /* 0x0001080400177984 */ /* 0x000e680008000000 */
[----:B------:R-:W3:Y:S04]  /*a2380*/  LDS.U8 R24, [R0+UR4+0x8] ;  /* 0x0000080400187984 */ /* 0x000ee80008000000 */
[----:B------:R0:W2:Y:S04]  /*a2390*/  @!P0 LDG.E.U8 R16, desc[UR20][R2.64] ;  /* 0x0000001402108981 */ /* 0x0000a8000c1e1100 */
[----:B------:R-:W0:Y:S04]  /*a23a0*/  LDL R2, [R1+0x62f4] ;  /* 0x0062f40001027983 */ /* 0x000e280000100800 */
[----:B------:R-:W0:Y:S02]  /*a23b0*/  LDL R3, [R1+0x631c] ;  /* 0x00631c0001037983 */ /* 0x000e240000100800 */
[----:B0-----:R-:W-:-:S04]  /*a23c0*/  @!P0 LOP3.LUT R3, R3, R2, RZ, 0x3c, !PT ;  /* 0x0000000203038212 */ /* 0x001fc800078e3cff */
[----:B------:R-:W-:-:S04]  /*a23d0*/  @!P0 LOP3.LUT R2, R3, R2, RZ, 0x3c, !PT ;  /* 0x0000000203028212 */ /* 0x000fc800078e3cff */
[----:B------:R-:W-:-:S05]  /*a23e0*/  @!P0 LOP3.LUT R3, R3, R2, RZ, 0x3c, !PT ;  /* 0x0000000203038212 */ /* 0x000fca00078e3cff */
        /* <DEDUP_REMOVED lines=62> */
[----:B------:R-:W0:Y:S01]  /*a27d0*/  LDL R3, [R1+0x6364] ;  /* 0x0063640001037983 */ /* 0x000e220000100800 */
[----:B------:R-:W-:Y:S01]  /*a27e0*/  PRMT R4, RZ, 0x7610, R4 ;  /* 0x00007610ff047816 */ /* 0x000fe20000000004 */
[----:B------:R-:W-:-:S02]  /*a27f0*/  IMAD R27, R27, 0x100, R26 ;  /* 0x000001001b1b7824 */ /* 0x000fc400078e021a */
[----:B------:R-:W-:Y:S01]  /*a2800*/  IMAD R29, R29, 0x100, R28 ;  /* 0x000001001d1d7824 */ /* 0x000fe200078e021c */
[----:B0-----:R-:W-:-:S04]  /*a2810*/  @!P1 LOP3.LUT R3, R3, R2, RZ, 0x3c, !PT ;  /* 0x0000000203039212 */ /* 0x001fc800078e3cff */
[----:B------:R-:W-:-:S04]  /*a2820*/  @!P1 LOP3.LUT R2, R3, R2, RZ, 0x3c, !PT ;  /* 0x0000000203029212 */ /* 0x000fc800078e3cff */
[----:B------:R-:W-:-:S05]  /*a2830*/  @!P1 LOP3.LUT R3, R3, R2, RZ, 0x3c, !PT ;  /* 0x0000000203039212 */ /* 0x000fca00078e3cff */
[----:B------:R1:W2:Y:S02]  /*a2840*/  @!P1 LDG.E.U8 R4, desc[UR20][R2.64] ;  /* 0x0000001402049981 */ /* 0x0002a4000c1e1100 */
[----:B-1----:R-:W-:Y:S02]  /*a2850*/  IMAD R2, R23, 0x100, R22 ;  /* 0x0000010017027824 */ /* 0x002fe400078e0216 */
[----:B---3--:R-:W-:Y:S01]  /*a2860*/  IMAD R3, R25, 0x100, R24 ;  /* 0x0000010019037824 */ /* 0x008fe200078e0218 */
[----:B------:R-:W3:Y:S04]  /*a2870*/  LDL.LU R22, [R1+0x73ec] ;  /* 0x0073ec0001167983 */ /* 0x000ee80000300800 */
[----:B------:R-:W3:Y:S04]  /*a2880*/  LDL.LU R23, [R1+0x73e8] ;  /* 0x0073e80001177983 */ /* 0x000ee80000300800 */
[----:B------:R-:W3:Y:S04]  /*a2890*/  LDL.LU R24, [R1+0x73e4] ;  /* 0x0073e40001187983 */ /* 0x000ee80000300800 */
[----:B------:R-:W3:Y:S04]  /*a28a0*/  LDL.LU R25, [R1+0x73e0] ;  /* 0x0073e00001197983 */ /* 0x000ee80000300800 */
[----:B------:R-:W3:Y:S04]  /*a28b0*/  LDL.LU R26, [R1+0x73dc] ;  /* 0x0073dc00011a7983 */ /* 0x000ee80000300800 */
[----:B------:R0:W-:Y:S04]  /*a28c0*/  STL [R1+0xb20], R27 ;  /* 0x000b201b01007387 */ /* 0x0001e80000100800 */
[----:B0-----:R-:W3:Y:S04]  /*a28d0*/  LDL.LU R27, [R1+0x73d8] ;  /* 0x0073d800011b7983 */ /* 0x001ee80000300800 */
[----:B------:R-:W3:Y:S04]  /*a28e0*/  LDL.LU R28, [R1+0x73d4] ;  /* 0x0073d400011c7983 */ /* 0x000ee80000300800 */
[----:B------:R0:W-:Y:S04]  /*a28f0*/  STL [R1+0xb28], R29 ;  /* 0x000b281d01007387 */ /* 0x0001e80000100800 */
[----:B0-----:R-:W3:Y:S04]  /*a2900*/  LDL.LU R29, [R1+0x73d0] ;  /* 0x0073d000011d7983 */ /* 0x001ee80000300800 */
[----:B----4-:R-:W-:Y:S04]  /*a2910*/  STL [R1+0x7454], R21 ;  /* 0x0074541501007387 */ /* 0x010fe80000100800 */
[----:B--2---:R-:W-:Y:S04]  /*a2920*/  STL [R1+0x7450], R17 ;  /* 0x0074501101007387 */ /* 0x004fe80000100800 */
[----:B------:R-:W-:Y:S04]  /*a2930*/  STL [R1+0x744c], R11 ;  /* 0x00744c0b01007387 */ /* 0x000fe80000100800 */
[----:B------:R-:W-:Y:S04]  /*a2940*/  STL [R1+0x7448], R10 ;  /* 0x0074480a01007387 */ /* 0x000fe80000100800 */
        /* <DEDUP_REMOVED lines=22> */
[----:B------:R-:W0:Y:S04]  /*a2ab0*/  LDS.U8 R4, [R0+UR4+0x210] ;  /* 0x0002100400047984 */ /* 0x000e280008000000 */
[----:B------:R-:W1:Y:S04]  /*a2ac0*/  LDS.U8 R3, [R0+UR4+0x318] ;  /* 0x0003180400037984 */ /* 0x000e680008000000 */
[----:B------:R-:W2:Y:S04]  /*a2ad0*/  LDS.U8 R2, [R0+UR4+0x218] ;  /* 0x0002180400027984 */ /* 0x000ea80008000000 */
[----:B------:R-:W-:Y:S04]  /*a2ae0*/  LDS.U8 R5, [R0+UR4+0x7190] ;  /* 0x0071900400057984 */ /* 0x000fe80008000000 */
[----:B0-----:R-:W-:Y:S04]  /*a2af0*/  STL [R1+0x338c], R4 ;  /* 0x00338c0401007387 */ /* 0x001fe80000100800 */
[----:B------:R-:W0:Y:S04]  /*a2b00*/  LDS.U8 R4, [R0+UR4+0x310] ;  /* 0x0003100400047984 */ /* 0x000e280008000000 */
[----:B-1----:R-:W-:Y:S04]  /*a2b10*/  STL [R1+0x3388], R3 ;  /* 0x0033880301007387 */ /* 0x002fe80000100800 */
[----:B------:R-:W1:Y:S04]  /*a2b20*/  LDS.U8 R3, [R0+UR4+0x1210] ;  /* 0x0012100400037984 */ /* 0x000e680008000000 */
[----:B--2---:R-:W-:Y:S04]  /*a2b30*/  STL [R1+0x3394], R2 ;  /* 0x0033940201007387 */ /* 0x004fe80000100800 */
[----:B------:R-:W2:Y:S04]  /*a2b40*/  LDS.U8 R2, [R0+UR4+0x1318] ;  /* 0x0013180400027984 */ /* 0x000ea80008000000 */
        /* <DEDUP_REMOVED lines=478> */
[----:B--2---:R2:W-:Y:S02]  /*a4930*/  STL [R1+0x72fc], R2 ;  /* 0x0072fc0201007387 */ /* 0x0045e40000100800 */
[----:B--2---:R-:W-:-:S05]  /*a4940*/  LOP3.LUT R2, R0, 0x20, RZ, 0x3c, !PT ;  /* 0x0000002000027812 */ /* 0x004fca00078e3cff */
[----:B------:R-:W-:Y:S04]  /*a4950*/  LDS.U8 R6, [R2+UR4+0x7288] ;  /* 0x0072880402067984 */ /* 0x000fe80008000000 */
[----:B0-----:R-:W-:Y:S04]  /*a4960*/  STL [R1+0x72f8], R4 ;  /* 0x0072f80401007387 */ /* 0x001fe80000100800 */
[----:B------:R-:W-:Y:S04]  /*a4970*/  LDS.U8 R4, [R0+UR4+0x7380] ;  /* 0x0073800400047984 */ /* 0x000fe80008000000 */
[----:B-1----:R-:W-:Y:S04]  /*a4980*/  STL [R1+0x7104], R3 ;  /* 0x0071040301007387 */ /* 0x002fe80000100800 */
[----:B------:R-:W0:Y:S04]  /*a4990*/  LDS.U8 R3, [R0+UR4+0x7288] ;  /* 0x0072880400037984 */ /* 0x000e280008000000 */
[----:B------:R-:W-:Y:S04]  /*a49a0*/  STL [R1+0x7100], R5 ;  /* 0x0071000501007387 */ /* 0x000fe80000100800 */
[----:B------:R-:W1:Y:S04]  /*a49b0*/  LDS.U8 R5, [R2+UR4] ;  /* 0x0000000402057984 */ /* 0x000e680008000000 */
[----:B0-----:R-:W-:Y:S04]  /*a49c0*/  STL [R1+0x7304], R3 ;  /* 0x0073040301007387 */ /* 0x001fe80000100800 */
[----:B------:R-:W0:Y:S04]  /*a49d0*/  LDS.U8 R3, [R2+UR4+0x108] ;  /* 0x0001080402037984 */ /* 0x000e280008000000 */
[----:B------:R-:W-:Y:S04]  /*a49e0*/  STL [R1+0x7300], R4 ;  /* 0x0073000401007387 */ /* 0x000fe80000100800 */
[----:B------:R-:W2:Y:S04]  /*a49f0*/  LDS.U8 R4, [R2+UR4+0x210] ;  /* 0x0002100402047984 */ /* 0x000ea80008000000 */
[----:B-1----:R-:W-:Y:S04]  /*a4a00*/  STL [R1+0x31cc], R5 ;  /* 0x0031cc0501007387 */ /* 0x002fe80000100800 */
[----:B------:R-:W1:Y:S04]  /*a4a10*/  LDS.U8 R5, [R2+UR4+0x318] ;  /* 0x0003180402057984 */ /* 0x000e680008000000 */
[----:B0-----:R-:W-:Y:S04]  /*a4a20*/  STL [R1+0x31c8], R3 ;  /* 0x0031c80301007387 */ /* 0x001fe80000100800 */
[----:B------:R-:W0:Y:S04]  /*a4a30*/  LDS.U8 R3, [R2+UR4+0x8] ;  /* 0x0000080402037984 */ /* 0x000e280008000000 */
[----:B--2---:R-:W-:Y:S04]  /*a4a40*/  STL [R1+0x33cc], R4 ;  /* 0x0033cc0401007387 */ /* 0x004fe80000100800 */
        /* <DEDUP_REMOVED lines=495> */
[----:B0-----:R0:W-:Y:S04]  /*a6940*/  STL [R1+0x733c], R3 ;  /* 0x00733c0301007387 */ /* 0x0011e80000100800 */
[----:B--2---:R-:W-:Y:S01]  /*a6950*/  STL [R1+0x7338], R4 ;  /* 0x0073380401007387 */ /* 0x004fe20000100800 */
[----:B0-----:R-:W-:-:S03]  /*a6960*/  LOP3.LUT R3, R0, 0x40, RZ, 0x3c, !PT ;  /* 0x0000004000037812 */ /* 0x001fc600078e3cff */
[----:B------:R-:W0:Y:S04]  /*a6970*/  LDS.U8 R4, [R2+UR4+0x7190] ;  /* 0x0071900402047984 */ /* 0x000e280008000000 */
[----:B-1----:R-:W-:Y:S04]  /*a6980*/  STL [R1+0x7144], R5 ;  /* 0x0071440501007387 */ /* 0x002fe80000100800 */
[----:B------:R-:W1:Y:S04]  /*a6990*/  LDS.U8 R5, [R2+UR4+0x7380] ;  /* 0x0073800402057984 */ /* 0x000e680008000000 */
[----:B------:R-:W-:Y:S04]  /*a69a0*/  LDS.U8 R2, [R3+UR4+0x108] ;  /* 0x0001080403027984 */ /* 0x000fe80008000000 */
[----:B0-----:R-:W-:Y:S04]  /*a69b0*/  STL [R1+0x7140], R4 ;  /* 0x0071400401007387 */ /* 0x001fe80000100800 */
[----:B------:R-:W0:Y:S04]  /*a69c0*/  LDS.U8 R4, [R3+UR4] ;  /* 0x0000000403047984 */ /* 0x000e280008000000 */
[----:B------:R-:W-:Y:S04]  /*a69d0*/  STL [R1+0x7344], R6 ;  /* 0x0073440601007387 */ /* 0x000fe80000100800 */
[----:B-1----:R-:W-:Y:S04]  /*a69e0*/  STL [R1+0x7340], R5 ;  /* 0x0073400501007387 */ /* 0x002fe80000100800 */
[----:B------:R-:W1:Y:S04]  /*a69f0*/  LDS.U8 R5, [R3+UR4+0x210] ;  /* 0x0002100403057984 */ /* 0x000e680008000000 */
[----:B------:R-:W-:Y:S04]  /*a6a00*/  LDS.U8 R6, [R3+UR4+0x7190] ;  /* 0x0071900403067984 */ /* 0x000fe80008000000 */
        /* <DEDUP_REMOVED lines=500> */
[----:B--2---:R2:W-:Y:S04]  /*a8950*/  STL [R1+0x737c], R2 ;  /* 0x00737c0201007387 */ /* 0x0045e80000100800 */
[----:B-1----:R-:W-:Y:S01]  /*a8960*/  STL [R1+0x7378], R5 ;  /* 0x0073780501007387 */ /* 0x002fe20000100800 */
[----:B--2---:R-:W-:-:S03]  /*a8970*/  LOP3.LUT R2, R0, 0x60, RZ, 0x3c, !PT ;  /* 0x0000006000027812 */ /* 0x004fc600078e3cff */
[----:B------:R-:W1:Y:S04]  /*a8980*/  LDS.U8 R5, [R3+UR4+0x7288] ;  /* 0x0072880403057984 */ /* 0x000e680008000000 */
[----:B0-----:R-:W-:Y:S04]  /*a8990*/  STL [R1+0x7184], R4 ;  /* 0x0071840401007387 */ /* 0x001fe80000100800 */
[----:B------:R-:W0:Y:S04]  /*a89a0*/  LDS.U8 R4, [R3+UR4+0x7380] ;  /* 0x0073800403047984 */ /* 0x000e280008000000 */
[----:B------:R-:W2:Y:S04]  /*a89b0*/  LDS.U8 R3, [R2+UR4] ;  /* 0x0000000402037984 */ /* 0x000ea80008000000 */
[----:B------:R-:W-:Y:S04]  /*a89c0*/  STL [R1+0x7180], R6 ;  /* 0x0071800601007387 */ /* 0x000fe80000100800 */
        /* <DEDUP_REMOVED lines=475> */
[----:B------:R-:W3:Y:S04]  /*aa780*/  LDL.LU R21, [R1+0x114c] ;  /* 0x00114c0001157983 */ /* 0x000ee80000300800 */
[----:B------:R-:W-:Y:S04]  /*aa790*/  LDS.U8 R5, [R2+UR4+0x6090] ;  /* 0x0060900402057984 */ /* 0x000fe80008000000 */
[----:B0-----:R-:W-:Y:S04]  /*aa7a0*/  STL [R1+0x6dc4], R4 ;  /* 0x006dc40401007387 */ /* 0x001fe80000100800 */
[----:B------:R-:W0:Y:S04]  /*aa7b0*/  LDS.U8 R4, [R2+UR4+0x5288] ;  /* 0x0052880402047984 */ /* 0x000e280008000000 */
[----:B--2---:R-:W-:Y:S04]  /*aa7c0*/  STL [R1+0x6dc0], R3 ;  /* 0x006dc00301007387 */ /* 0x004fe80000100800 */
[----:B------:R-:W1:Y:S04]  /*aa7d0*/  LDS.U8 R3, [R2+UR4+0x5380] ;  /* 0x0053800402037984 */ /* 0x000e680008000000 */
[----:B------:R-:W2:Y:S04]  /*aa7e0*/  LDL.LU R10, [R1+0x299c] ;  /* 0x00299c00010a7983 */ /* 0x000ea80000300800 */
[----:B0-----:R-:W-:Y:S04]  /*aa7f0*/  STL [R1+0x6fc4], R4 ;  /* 0x006fc40401007387 */ /* 0x001fe80000100800 */
[----:B------:R-:W0:Y:S04]  /*aa800*/  LDS.U8 R4, [R2+UR4+0x6198] ;  /* 0x0061980402047984 */ /* 0x000e280008000000 */
[----:B-1----:R-:W-:Y:S04]  /*aa810*/  STL [R1+0x6fc0], R3 ;  /* 0x006fc00301007387 */ /* 0x002fe80000100800 */
[----:B------:R-:W1:Y:S04]  /*aa820*/  LDS.U8 R3, [R2+UR4+0x6280] ;  /* 0x0062800402037984 */ /* 0x000e680008000000 */
[----:B------:R-:W-:Y:S04]  /*aa830*/  STL [R1+0x71ac], R5 ;  /* 0x0071ac0501007387 */ /* 0x000fe80000100800 */
[----:B------:R-:W4:Y:S04]  /*aa840*/  LDS.U8 R5, [R2+UR4+0x6388] ;  /* 0x0063880402057984 */ /* 0x000f280008000000 */
[----:B0-----:R-:W-:Y:S04]  /*aa850*/  STL [R1+0x71a8], R4 ;  /* 0x0071a80401007387 */ /* 0x001fe80000100800 */
[----:B------:R-:W0:Y:S04]  /*aa860*/  LDS.U8 R4, [R2+UR4+0x6098] ;  /* 0x0060980402047984 */ /* 0x000e280008000000 */
[----:B-1----:R-:W-:Y:S04]  /*aa870*/  STL [R1+0x73ac], R3 ;  /* 0x0073ac0301007387 */ /* 0x002fe80000100800 */
[----:B------:R-:W1:Y:S04]  /*aa880*/  LDS.U8 R3, [R2+UR4+0x6190] ;  /* 0x0061900402037984 */ /* 0x000e680008000000 */
[----:B----4-:R-:W-:Y:S04]  /*aa890*/  STL [R1+0x73a8], R5 ;  /* 0x0073a80501007387 */ /* 0x010fe80000100800 */
[----:B------:R-:W4:Y:S04]  /*aa8a0*/  LDL.LU R11, [R1+0x19ac] ;  /* 0x0019ac00010b7983 */ /* 0x000f280000300800 */
[----:B------:R-:W-:Y:S04]  /*aa8b0*/  LDS.U8 R5, [R2+UR4+0x7090] ;  /* 0x0070900402057984 */ /* 0x000fe80008000000 */
[----:B0-----:R-:W-:Y:S04]  /*aa8c0*/  STL [R1+0x71b4], R4 ;  /* 0x0071b40401007387 */ /* 0x001fe80000100800 */
[----:B------:R-:W0:Y:S04]  /*aa8d0*/  LDS.U8 R4, [R2+UR4+0x6288] ;  /* 0x0062880402047984 */ /* 0x000e280008000000 */
[----:B-1----:R-:W-:Y:S04]  /*aa8e0*/  STL [R1+0x71b0], R3 ;  /* 0x0071b00301007387 */ /* 0x002fe80000100800 */
[----:B------:R-:W1:Y:S04]  /*aa8f0*/  LDS.U8 R3, [R2+UR4+0x6380] ;  /* 0x0063800402037984 */ /* 0x000e680008000000 */
[----:B------:R-:W4:Y:S01]  /*aa900*/  LDL.LU R16, [R1+0x10b0] ;  /* 0x0010b00001107983 */ /* 0x000f220000300800 */
[----:B------:R-:W1:Y:S03]  /*aa910*/  S2R R8, SR_TID.X ;  /* 0x0000000000087919 */ /* 0x000e660000002100 */
[----:B0-----:R-:W-:Y:S04]  /*aa920*/  STL [R1+0x73b4], R4 ;  /* 0x0073b40401007387 */ /* 0x001fe80000100800 */
[----:B------:R-:W0:Y:S04]  /*aa930*/  LDS.U8 R4, [R2+UR4+0x7198] ;  /* 0x0071980402047984 */ /* 0x000e280008000000 */
[----:B-1----:R-:W-:Y:S04]  /*aa940*/  STL [R1+0x73b0], R3 ;  /* 0x0073b00301007387 */ /* 0x002fe80000100800 */
[----:B------:R-:W1:Y:S04]  /*aa950*/  LDS.U8 R3, [R2+UR4+0x7280] ;  /* 0x0072800402037984 */ /* 0x000e680008000000 */
[----:B------:R-:W-:Y:S04]  /*aa960*/  STL [R1+0x71bc], R5 ;  /* 0x0071bc0501007387 */ /* 0x000fe80000100800 */
[----:B0-----:R-:W-:Y:S04]  /*aa970*/  STL [R1+0x71b8], R4 ;  /* 0x0071b80401007387 */ /* 0x001fe80000100800 */
[----:B------:R-:W0:Y:S04]  /*aa980*/  LDS.U8 R4, [R2+UR4+0x7388] ;  /* 0x0073880402047984 */ /* 0x000e280008000000 */
[----:B-1----:R-:W-:Y:S04]  /*aa990*/  STL [R1+0x73bc], R3 ;  /* 0x0073bc0301007387 */ /* 0x002fe80000100800 */
[----:B------:R-:W1:Y:S04]  /*aa9a0*/  LDS.U8 R3, [R2+UR4+0x7098] ;  /* 0x0070980402037984 */ /* 0x000e680008000000 */
[----:B------:R-:W4:Y:S01]  /*aa9b0*/  LDL.LU R20, [R1+0x19bc] ;  /* 0x0019bc0001147983 */ /* 0x000f220000300800 */
[----:B------:R-:W-:-:S03]  /*aa9c0*/  LOP3.LUT R22, R8, 0x3f, RZ, 0xc0, !PT ;  /* 0x0000003f08167812 */ /* 0x000fc600078ec0ff */
[----:B0-----:R-:W-:Y:S04]  /*aa9d0*/  STL [R1+0x73b8], R4 ;  /* 0x0073b80401007387 */ /* 0x001fe80000100800 */
[----:B------:R-:W0:Y:S04]  /*aa9e0*/  LDS.U8 R4, [R2+UR4+0x7190] ;  /* 0x0071900402047984 */ /* 0x000e280008000000 */
[----:B-1----:R-:W-:Y:S04]  /*aa9f0*/  STL [R1+0x71c4], R3 ;  /* 0x0071c40301007387 */ /* 0x002fe80000100800 */
[----:B------:R-:W1:Y:S04]  /*aaa00*/  LDS.U8 R3, [R2+UR4+0x7288] ;  /* 0x0072880402037984 */ /* 0x000e680008000000 */
[----:B------:R-:W3:Y:S01]  /*aaa10*/  LDS.U8 R2, [R2+UR4+0x7380] ;  /* 0x0073800402027984 */ /* 0x000ee20008000000 */
[----:B------:R-:W-:Y:S06]  /*aaa20*/  BAR.SYNC.DEFER_BLOCKING 0x0 ;  /* 0x0000000000007b1d */ /* 0x000fec0000010000 */
[----:B0-----:R-:W-:Y:S04]  /*aaa30*/  STL [R1+0x71c0], R4 ;  /* 0x0071c00401007387 */ /* 0x001fe80000100800 */
[----:B------:R-:W4:Y:S04]  /*aaa40*/  LDL.LU R24, [R1+0x10c0] ;  /* 0x0010c00001187983 */ /* 0x000f280000300800 */
[----:B-1----:R0:W-:Y:S04]  /*aaa50*/  STL [R1+0x73c4], R3 ;  /* 0x0073c40301007387 */ /* 0x0021e80000100800 */
[----:B------:R-:W4:Y:S04]  /*aaa60*/  LDL.LU R28, [R1+0x19cc] ;  /* 0x0019cc00011c7983 */ /* 0x000f280000300800 */
[----:B0-----:R-:W4:Y:S04]  /*aaa70*/  LDL.LU R3, [R1+0x10d0] ;  /* 0x0010d00001037983 */ /* 0x001f280000300800 */
[----:B---3--:R0:W-:Y:S04]  /*aaa80*/  STL [R1+0x73c0], R2 ;  /* 0x0073c00201007387 */ /* 0x0081e80000100800 */
[----:B------:R1:W-:Y:S04]  /*aaa90*/  STS.U8 [R22+UR4], R21 ;  /* 0x0000001516007988 */ /* 0x0003e80008000004 */
[----:B0-----:R-:W3:Y:S04]  /*aaaa0*/  LDL.LU R2, [R1+0x19dc] ;  /* 0x0019dc0001027983 */ /* 0x001ee80000300800 */
[----:B------:R-:W3:Y:S04]  /*aaab0*/  LDL.LU R17, [R1+0x10e0] ;  /* 0x0010e00001117983 */ /* 0x000ee80000300800 */
[----:B-1----:R-:W3:Y:S04]  /*aaac0*/  LDL.LU R21, [R1+0x19ec] ;  /* 0x0019ec0001157983 */ /* 0x002ee80000300800 */
[----:B------:R-:W3:Y:S04]  /*aaad0*/  LDL.LU R4, [R1+0x1100] ;  /* 0x0011000001047983 */ /* 0x000ee80000300800 */
[----:B------:R-:W3:Y:S04]  /*aaae0*/  LDL.LU R5, [R1+0x19fc] ;  /* 0x0019fc0001057983 */ /* 0x000ee80000300800 */
[----:B------:R-:W3:Y:S04]  /*aaaf0*/  LDL.LU R12, [R1+0x1110] ;  /* 0x00111000010c7983 */ /* 0x000ee80000300800 */
[----:B------:R-:W3:Y:S04]  /*aab00*/  LDL.LU R13, [R1+0x1a0c] ;  /* 0x001a0c00010d7983 */ /* 0x000ee80000300800 */
[----:B------:R-:W3:Y:S04]  /*aab10*/  LDL.LU R18, [R1+0x1120] ;  /* 0x0011200001127983 */ /* 0x000ee80000300800 */
[----:B--2---:R0:W-:Y:S04]  /*aab20*/  STS.U8 [R22+UR4+0x40], R10 ;  /* 0x0000400a16007988 */ /* 0x0041e80008000004 */
[----:B------:R-:W2:Y:S04]  /*aab30*/  LDL.LU R26, [R1+0x1a1c] ;  /* 0x001a1c00011a7983 */ /* 0x000ea80000300800 */
[----:B0-----:R-:W2:Y:S04]  /*aab40*/  LDL.LU R10, [R1+0x1140] ;  /* 0x00114000010a7983 */ /* 0x001ea80000300800 */
[----:B------:R-:W2:Y:S04]  /*aab50*/  LDL.LU R6, [R1+0x108c] ;  /* 0x00108c0001067983 */ /* 0x000ea80000300800 */
[----:B----4-:R0:W-:Y:S04]  /*aab60*/  STS.U8 [R22+UR4+0x240], R11 ;  /* 0x0002400b16007988 */ /* 0x0101e80008000004 */
[----:B0-----:R-:W4:Y:S04]  /*aab70*/  LDL.LU R11, [R1+0x1088] ;  /* 0x00108800010b7983 */ /* 0x001f280000300800 */
[----:B------:R-:W4:Y:S04]  /*aab80*/  LDL.LU R7, [R1+0x106c] ;  /* 0x00106c0001077983 */ /* 0x000f280000300800 */
[----:B------:R-:W4:Y:S04]  /*aab90*/  LDL.LU R14, [R1+0x1068] ;  /* 0x00106800010e7983 */ /* 0x000f280000300800 */
[----:B------:R-:W4:Y:S04]  /*aaba0*/  LDL.LU R15, [R1+0x103c] ;  /* 0x00103c00010f7983 */ /* 0x000f280000300800 */
[----:B------:R-:W4:Y:S04]  /*aabb0*/  LDL.LU R19, [R1+0x1038] ;  /* 0x0010380001137983 */ /* 0x000f280000300800 */
[----:B------:R0:W-:Y:S04]  /*aabc0*/  STS.U8 [R22+UR4+0x200], R16 ;  /* 0x0002001016007988 */ /* 0x0001e80008000004 */
[----:B0-----:R-:W4:Y:S04]  /*aabd0*/  LDL.LU R16, [R1+0x100c] ;  /* 0x00100c0001107983 */ /* 0x001f280000300800 */
[----:B------:R-:W4:Y:S04]  /*aabe0*/  LDL.LU R23, [R1+0x1008] ;  /* 0x0010080001177983 */ /* 0x000f280000300800 */
[----:B------:R-:W4:Y:S04]  /*aabf0*/  LDL.LU R27, [R1+0xfec] ;  /* 0x000fec00011b7983 */ /* 0x000f280000300800 */
[----:B------:R-:W4:Y:S04]  /*aac00*/  LDL.LU R9, [R1+0xfe8] ;  /* 0x000fe80001097983 */ /* 0x000f280000300800 */
[----:B------:R0:W-:Y:S04]  /*aac10*/  STS.U8 [R22+UR4+0x400], R20 ;  /* 0x0004001416007988 */ /* 0x0001e80008000004 */
[----:B0-----:R-:W4:Y:S04]  /*aac20*/  LDL.LU R20, [R1+0xfcc] ;  /* 0x000fcc0001147983 */ /* 0x001f280000300800 */
[----:B------:R0:W-:Y:S04]  /*aac30*/  STS.U8 [R22+UR4+0x440], R24 ;  /* 0x0004401816007988 */ /* 0x0001e80008000004 */
[----:B0-----:R-:W4:Y:S04]  /*aac40*/  LDL.LU R24, [R1+0xfc8] ;  /* 0x000fc80001187983 */ /* 0x001f280000300800 */
[----:B------:R0:W-:Y:S04]  /*aac50*/  STS.U8 [R22+UR4+0x640], R28 ;  /* 0x0006401c16007988 */ /* 0x0001e80008000004 */
[----:B------:R-:W-:Y:S04]  /*aac60*/  STS.U8 [R22+UR4+0x600], R3 ;  /* 0x0006000316007988 */ /* 0x000fe80008000004 */
[----:B0-----:R-:W4:Y:S04]  /*aac70*/  LDL.LU R28, [R1+0xf8c] ;  /* 0x000f8c00011c7983 */ /* 0x001f280000300800 */
[----:B---3--:R-:W-:Y:S04]  /*aac80*/  STS.U8 [R22+UR4+0x800], R2 ;  /* 0x0008000216007988 */ /* 0x008fe80008000004 */
[----:B------:R0:W-:Y:S04]  /*aac90*/  STS.U8 [R22+UR4+0x840], R17 ;  /* 0x0008401116007988 */ /* 0x0001e80008000004 */
[----:B------:R1:W-:Y:S04]  /*aaca0*/  STS.U8 [R22+UR4+0xa40], R21 ;  /* 0x000a401516007988 */ /* 0x0003e80008000004 */
[----:B0-----:R-:W3:Y:S04]  /*aacb0*/  LDL.LU R17, [R1+0xf88] ;  /* 0x000f880001117983 */ /* 0x001ee80000300800 */
[----:B------:R-:W-:Y:S04]  /*aacc0*/  STS.U8 [R22+UR4+0xa00], R4 ;  /* 0x000a000416007988 */ /* 0x000fe80008000004 */
[----:B------:R-:W-:Y:S04]  /*aacd0*/  STS.U8 [R22+UR4+0xc00], R5 ;  /* 0x000c000516007988 */ /* 0x000fe80008000004 */
[----:B------:R-:W-:Y:S04]  /*aace0*/  STS.U8 [R22+UR4+0xc40], R12 ;  /* 0x000c400c16007988 */ /* 0x000fe80008000004 */
[----:B-1----:R-:W3:Y:S04]  /*aacf0*/  LDL.LU R21, [R1+0xf6c] ;  /* 0x000f6c0001157983 */ /* 0x002ee80000300800 */
[----:B------:R-:W-:Y:S04]  /*aad00*/  STS.U8 [R22+UR4+0xe40], R13 ;  /* 0x000e400d16007988 */ /* 0x000fe80008000004 */
[----:B------:R-:W-:Y:S04]  /*aad10*/  STS.U8 [R22+UR4+0xe00], R18 ;  /* 0x000e001216007988 */ /* 0x000fe80008000004 */
[----:B--2---:R-:W-:Y:S04]  /*aad20*/  STS.U8 [R22+UR4+0x1000], R26 ;  /* 0x0010001a16007988 */ /* 0x004fe80008000004 */
[----:B------:R0:W-:Y:S04]  /*aad30*/  STS.U8 [R22+UR4+0x1040], R10 ;  /* 0x0010400a16007988 */ /* 0x0001e80008000004 */
[----:B------:R-:W-:Y:S04]  /*aad40*/  STS.U8 [R22+UR4+0x1240], R6 ;  /* 0x0012400616007988 */ /* 0x000fe80008000004 */
[----:B0-----:R-:W2:Y:S04]  /*aad50*/  LDL.LU R10, [R1+0xf68] ;  /* 0x000f6800010a7983 */ /* 0x001ea80000300800 */
[----:B----4-:R0:W-:Y:S04]  /*aad60*/  STS.U8 [R22+UR4+0x1200], R11 ;  /* 0x0012000b16007988 */ /* 0x0101e80008000004 */
[----:B0-----:R-:W4:Y:S04]  /*aad70*/  LDL.LU R11, [R1+0xf3c] ;  /* 0x000f3c00010b7983 */ /* 0x001f280000300800 */
[----:B------:R-:W-:Y:S04]  /*aad80*/  STS.U8 [R22+UR4+0x1400], R7 ;  /* 0x0014000716007988 */ /* 0x000fe80008000004 */
[----:B------:R-:W-:Y:S04]  /*aad90*/  STS.U8 [R22+UR4+0x1440], R14 ;  /* 0x0014400e16007988 */ /* 0x000fe80008000004 */
[----:B------:R-:W-:Y:S04]  /*aada0*/  STS.U8 [R22+UR4+0x1640], R15 ;  /* 0x0016400f16007988 */ /* 0x000fe80008000004 */
[----:B------:R-:W-:Y:S04]  /*aadb0*/  STS.U8 [R22+UR4+0x1600], R19 ;  /* 0x0016001316007988 */ /* 0x000fe80008000004 */
[----:B------:R0:W-:Y:S04]  /*aadc0*/  STS.U8 [R22+UR4+0x1800], R16 ;  /* 0x0018001016007988 */ /* 0x0001e80008000004 */
[----:B------:R-:W-:Y:S04]  /*aadd0*/  STS.U8 [R22+UR4+0x1840], R23 ;  /* 0x0018401716007988 */ /* 0x000fe80008000004 */
[----:B------:R-:W-:Y:S04]  /*aade0*/  STS.U8 [R22+UR4+0x1a40], R27 ;  /* 0x001a401b16007988 */ /* 0x000fe80008000004 */
[----:B0-----:R-:W4:Y:S04]  /*aadf0*/  LDL.LU R16, [R1+0xf38] ;  /* 0x000f380001107983 */ /* 0x001f280000300800 */
[----:B------:R-:W-:Y:S04]  /*aae00*/  STS.U8 [R22+UR4+0x1a00], R9 ;  /* 0x001a000916007988 */ /* 0x000fe80008000004 */
[----:B------:R0:W-:Y:S04]  /*aae10*/  STS.U8 [R22+UR4+0x1c00], R20 ;  /* 0x001c001416007988 */ /* 0x0001e80008000004 */
[----:B0-----:R-:W4:Y:S04]  /*aae20*/  LDL.LU R20, [R1+0xf0c] ;  /* 0x000f0c0001147983 */ /* 0x001f280000300800 */
[----:B------:R0:W-:Y:S04]  /*aae30*/  STS.U8 [R22+UR4+0x1c40], R24 ;  /* 0x001c401816007988 */ /* 0x0001e80008000004 */
[----:B0-----:R-:W4:Y:S04]  /*aae40*/  LDL.LU R24, [R1+0xf08] ;  /* 0x000f080001187983 */ /* 0x001f280000300800 */
[----:B------:R-:W4:Y:S04]  /*aae50*/  LDL.LU R3, [R1+0xeec] ;  /* 0x000eec0001037983 */ /* 0x000f280000300800 */
[----:B------:R0:W-:Y:S04]  /*aae60*/  STS.U8 [R22+UR4+0x1e40], R28 ;  /* 0x001e401c16007988 */ /* 0x0001e80008000004 */
[----:B------:R-:W4:Y:S04]  /*aae70*/  LDL.LU R2, [R1+0xee8] ;  /* 0x000ee80001027983 */ /* 0x000f280000300800 */
[----:B0-----:R-:W4:Y:S04]  /*aae80*/  LDL.LU R28, [R1+0xecc] ;  /* 0x000ecc00011c7983 */ /* 0x001f280000300800 */
[----:B---3--:R0:W-:Y:S04]  /*aae90*/  STS.U8 [R22+UR4+0x1e00], R17 ;  /* 0x001e001116007988 */ /* 0x0081e80008000004 */
[----:B0-----:R-:W3:Y:S04]  /*aaea0*/  LDL.LU R17, [R1+0xec8] ;  /* 0x000ec80001117983 */ /* 0x001ee80000300800 */
        /* <DEDUP_REMOVED lines=8> */
[----:B--2---:R0:W-:Y:S04]  /*aaf30*/  STS.U8 [R22+UR4+0x2040], R10 ;  /* 0x0020400a16007988 */ /* 0x0041e80008000004 */
[----:B------:R-:W2:Y:S04]  /*aaf40*/  LDL.LU R6, [R1+0xe28] ;  /* 0x000e280001067983 */ /* 0x000ea80000300800 */
[----:B0-----:R-:W2:Y:S04]  /*aaf50*/  LDL.LU R10, [R1+0xdfc] ;  /* 0x000dfc00010a7983 */ /* 0x001ea80000300800 */
[----:B------:R-:W2:Y:S04]  /*aaf60*/  LDL.LU R7, [R1+0xdf8] ;  /* 0x000df80001077983 */ /* 0x000ea80000300800 */
[----:B------:R-:W2:Y:S04]  /*aaf70*/  LDL.LU R14, [R1+0xddc] ;  /* 0x000ddc00010e7983 */ /* 0x000ea80000300800 */
[----:B------:R-:W2:Y:S04]  /*aaf80*/  LDL.LU R15, [R1+0xdd8] ;  /* 0x000dd800010f7983 */ /* 0x000ea80000300800 */
[----:B----4-:R0:W-:Y:S04]  /*aaf90*/  STS.U8 [R22+UR4+0x2240], R11 ;  /* 0x0022400b16007988 */ /* 0x0101e80008000004 */
[----:B------:R-:W4:Y:S04]  /*aafa0*/  LDL.LU R19, [R1+0xd9c] ;  /* 0x000d9c0001137983 */ /* 0x000f280000300800 */
        /* <DEDUP_REMOVED lines=11> */
[----:B------:R-:W-:Y:S04]  /*ab060*/  STS.U8 [R22+UR4+0x2600], R2 ;  /* 0x0026000216007988 */ /* 0x000fe80008000004 */
[----:B------:R0:W-:Y:S04]  /*ab070*/  STS.U8 [R22+UR4+0x2800], R28 ;  /* 0x0028001c16007988 */ /* 0x0001e80008000004 */
[----:B0-----:R-:W4:Y:S04]  /*ab080*/  LDL.LU R28, [R1+0xcfc] ;  /* 0x000cfc00011c7983 */ /* 0x001f280000300800 */
[----:B---3--:R0:W-:Y:S04]  /*ab090*/  STS.U8 [R22+UR4+0x2840], R17 ;  /* 0x0028401116007988 */ /* 0x0081e80008000004 */
[----:B------:R-:W-:Y:S04]  /*ab0a0*/  STS.U8 [R22+UR4+0x2a40], R4 ;  /* 0x002a400416007988 */ /* 0x000fe80008000004 */
[----:B------:R-:W-:Y:S04]  /*ab0b0*/  STS.U8 [R22+UR4+0x2a00], R5 ;  /* 0x002a000516007988 */ /* 0x000fe80008000004 */
[----:B------:R-:W-:Y:S04]  /*ab0c0*/  STS.U8 [R22+UR4+0x2c00], R12 ;  /* 0x002c000c16007988 */ /* 0x000fe80008000004 */
[----:B------:R-:W-:Y:S04]  /*ab0d0*/  STS.U8 [R22+UR4+0x2c40], R13 ;  /* 0x002c400d16007988 */ /* 0x000fe80008000004 */
[----:B0-----:R-:W3:Y:S04]  /*ab0e0*/  LDL.LU R17, [R1+0xcf8] ;  /* 0x000cf80001117983 */ /* 0x001ee80000300800 */
[----:B------:R-:W-:Y:S04]  /*ab0f0*/  STS.U8 [R22+UR4+0x2e40], R18 ;  /* 0x002e401216007988 */ /* 0x000fe80008000004 */
[----:B------:R-:W-:Y:S04]  /*ab100*/  STS.U8 [R22+UR4+0x2e00], R26 ;  /* 0x002e001a16007988 */ /* 0x000fe80008000004 */
[----:B------:R0:W-:Y:S04]  /*ab110*/  STS.U8 [R22+UR4+0x3000], R21 ;  /* 0x0030001516007988 */ /* 0x0001e80008000004 */
[----:B--2---:R-:W-:Y:S04]  /*ab120*/  STS.U8 [R22+UR4+0x3040], R6 ;  /* 0x0030400616007988 */ /* 0x004fe80008000004 */
[----:B0-----:R-:W2:Y:S04]  /*ab130*/  LDL.LU R21, [R1+0xccc] ;  /* 0x000ccc0001157983 */ /* 0x001ea80000300800 */
[----:B------:R0:W-:Y:S04]  /*ab140*/  STS.U8 [R22+UR4+0x3240], R10 ;  /* 0x0032400a16007988 */ /* 0x0001e80008000004 */
[----:B------:R-:W-:Y:S04]  /*ab150*/  STS.U8 [R22+UR4+0x3200], R7 ;  /* 0x0032000716007988 */ /* 0x000fe80008000004 */
[----:B------:R-:W-:Y:S04]  /*ab160*/  STS.U8 [R22+UR4+0x3400], R14 ;  /* 0x0034000e16007988 */ /* 0x000fe80008000004 */
[----:B0-----:R-:W2:Y:S04]  /*ab170*/  LDL.LU R10, [R1+0xcc8] ;  /* 0x000cc800010a7983 */ /* 0x001ea80000300800 */
[----:B------:R-:W-:Y:S04]  /*ab180*/  STS.U8 [R22+UR4+0x3440], R15 ;  /* 0x0034400f16007988 */ /* 0x000fe80008000004 */
[----:B----4-:R-:W-:Y:S04]  /*ab190*/  STS.U8 [R22+UR4+0x3640], R19 ;  /* 0x0036401316007988 */ /* 0x010fe80008000004 */
[----:B------:R0:W-:Y:S04]  /*ab1a0*/  STS.U8 [R22+UR4+0x3600], R11 ;  /* 0x0036000b16007988 */ /* 0x0001e80008000004 */
[----:B0-----:R-:W4:Y:S04]  /*ab1b0*/  LDL.LU R11, [R1+0xcac] ;  /* 0x000cac00010b7983 */ /* 0x001f280000300800 */
[----:B------:R-:W-:Y:S04]  /*ab1c0*/  STS.U8 [R22+UR4+0x3800], R23 ;  /* 0x0038001716007988 */ /* 0x000fe80008000004 */
[----:B------:R-:W-:Y:S04]  /*ab1d0*/  STS.U8 [R22+UR4+0x3840], R27 ;  /* 0x0038401b16007988 */ /* 0x000fe80008000004 */
[----:B------:R-:W-:Y:S04]  /*ab1e0*/  STS.U8 [R22+UR4+0x3a40], R9 ;  /* 0x003a400916007988 */ /* 0x000fe80008000004 */
[----:B------:R0:W-:Y:S04]  /*ab1f0*/  STS.U8 [R22+UR4+0x3a00], R16 ;  /* 0x003a001016007988 */ /* 0x0001e80008000004 */
[----:B0-----:R-:W4:Y:S04]  /*ab200*/  LDL.LU R16, [R1+0xca8] ;  /* 0x000ca80001107983 */ /* 0x001f280000300800 */
[----:B------:R0:W-:Y:S04]  /*ab210*/  STS.U8 [R22+UR4+0x3c00], R20 ;  /* 0x003c001416007988 */ /* 0x0001e80008000004 */
[----:B0-----:R-:W4:Y:S04]  /*ab220*/  LDL.LU R20, [R1+0xc7c] ;  /* 0x000c7c0001147983 */ /* 0x001f280000300800 */
[----:B------:R-:W4:Y:S04]  /*ab230*/  LDL.LU R3, [R1+0xc78] ;  /* 0x000c780001037983 */ /* 0x000f280000300800 */
[----:B------:R-:W4:Y:S04]  /*ab240*/  LDL.LU R2, [R1+0xc5c] ;  /* 0x000c5c0001027983 */ /* 0x000f280000300800 */
[----:B------:R0:W-:Y:S04]  /*ab250*/  STS.U8 [R22+UR4+0x3c40], R24 ;  /* 0x003c401816007988 */ /* 0x0001e80008000004 */
[----:B0-----:R-:W4:Y:S04]  /*ab260*/  LDL.LU R24, [R1+0xc58] ;  /* 0x000c580001187983 */ /* 0x001f280000300800 */
[----:B------:R0:W-:Y:S04]  /*ab270*/  STS.U8 [R22+UR4+0x3e40], R28 ;  /* 0x003e401c16007988 */ /* 0x0001e80008000004 */
[----:B0-----:R-:W4:Y:S04]  /*ab280*/  LDL.LU R28, [R1+0xc2c] ;  /* 0x000c2c00011c7983 */ /* 0x001f280000300800 */
[----:B------:R-:W4:Y:S04]  /*ab290*/  LDL.LU R4, [R1+0xc28] ;  /* 0x000c280001047983 */ /* 0x000f280000300800 */
[----:B------:R-:W4:Y:S04]  /*ab2a0*/  LDL.LU R5, [R1+0xc0c] ;  /* 0x000c0c0001057983 */ /* 0x000f280000300800 */
[----:B------:R-:W4:Y:S04]  /*ab2b0*/  LDL.LU R12, [R1+0xc08] ;  /* 0x000c0800010c7983 */ /* 0x000f280000300800 */
[----:B------:R-:W4:Y:S04]  /*ab2c0*/  LDL.LU R13, [R1+0xbdc] ;  /* 0x000bdc00010d7983 */ /* 0x000f280000300800 */
[----:B------:R-:W4:Y:S04]  /*ab2d0*/  LDL.LU R18, [R1+0xbd8] ;  /* 0x000bd80001127983 */ /* 0x000f280000300800 */
[----:B---3--:R0:W-:Y:S04]  /*ab2e0*/  STS.U8 [R22+UR4+0x3e00], R17 ;  /* 0x003e001116007988 */ /* 0x0081e80008000004 */
[----:B------:R-:W3:Y:S04]  /*ab2f0*/  LDL.LU R26, [R1+0xb9c] ;  /* 0x000b9c00011a7983 */ /* 0x000ee80000300800 */
[----:B0-----:R-:W3:Y:S04]  /*ab300*/  LDL.LU R17, [R1+0xb90] ;  /* 0x000b900001117983 */ /* 0x001ee80000300800 */
[----:B------:R-:W3:Y:S04]  /*ab310*/  LDL.LU R6, [R1+0xb64] ;  /* 0x000b640001067983 */ /* 0x000ee80000300800 */
[----:B--2---:R0:W-:Y:S04]  /*ab320*/  STS.U8 [R22+UR4+0x4000], R21 ;  /* 0x0040001516007988 */ /* 0x0041e80008000004 */
[----:B0-----:R-:W2:Y:S04]  /*ab330*/  LDL.LU R21, [R1+0xb60] ;  /* 0x000b600001157983 */ /* 0x001ea80000300800 */
[----:B------:R-:W2:Y:S04]  /*ab340*/  LDL.LU R7, [R1+0x554] ;  /* 0x0005540001077983 */ /* 0x000ea80000300800 */
[----:B------:R-:W2:Y:S04]  /*ab350*/  LDL.LU R14, [R1+0xb48] ;  /* 0x000b4800010e7983 */ /* 0x000ea80000300800 */
[----:B------:R-:W2:Y:S04]  /*ab360*/  LDL.LU R15, [R1+0x544] ;  /* 0x00054400010f7983 */ /* 0x000ea80000300800 */
[----:B------:R0:W-:Y:S04]  /*ab370*/  STS.U8 [R22+UR4+0x4040], R10 ;  /* 0x0040400a16007988 */ /* 0x0001e80008000004 */
[----:B------:R-:W2:Y:S04]  /*ab380*/  LDL.LU R19, [R1+0xb38] ;  /* 0x000b380001137983 */ /* 0x000ea80000300800 */
[----:B0-----:R-:W2:Y:S04]  /*ab390*/  LDL.LU R10, [R1+0x534] ;  /* 0x00053400010a7983 */ /* 0x001ea80000300800 */
[----:B------:R-:W2:Y:S04]  /*ab3a0*/  LDL.LU R23, [R1+0xb24] ;  /* 0x000b240001177983 */ /* 0x000ea80000300800 */
[----:B------:R-:W2:Y:S04]  /*ab3b0*/  LDL.LU R27, [R1+0x524] ;  /* 0x00052400011b7983 */ /* 0x000ea80000300800 */
[----:B----4-:R0:W-:Y:S04]  /*ab3c0*/  STS.U8 [R22+UR4+0x4240], R11 ;  /* 0x0042400b16007988 */ /* 0x0101e80008000004 */
[----:B------:R-:W4:Y:S04]  /*ab3d0*/  LDL.LU R9, [R1+0xb00] ;  /* 0x000b000001097983 */ /* 0x000f280000300800 */
[----:B0-----:R-:W4:Y:S04]  /*ab3e0*/  LDL.LU R11, [R1+0x514] ;  /* 0x00051400010b7983 */ /* 0x001f280000300800 */
[----:B------:R0:W-:Y:S04]  /*ab3f0*/  STS.U8 [R22+UR4+0x4200], R16 ;  /* 0x0042001016007988 */ /* 0x0001e80008000004 */
[----:B0-----:R-:W4:Y:S04]  /*ab400*/  LDL.LU R16, [R1+0xaf0] ;  /* 0x000af00001107983 */ /* 0x001f280000300800 */
[----:B------:R0:W-:Y:S04]  /*ab410*/  STS.U8 [R22+UR4+0x4400], R20 ;  /* 0x0044001416007988 */ /* 0x0001e80008000004 */
[----:B------:R-:W-:Y:S04]  /*ab420*/  STS.U8 [R22+UR4+0x4440], R3 ;  /* 0x0044400316007988 */ /* 0x000fe80008000004 */
[----:B------:R-:W-:Y:S04]  /*ab430*/  STS.U8 [R22+UR4+0x4640], R2 ;  /* 0x0046400216007988 */ /* 0x000fe80008000004 */
[----:B0-----:R-:W4:Y:S04]  /*ab440*/  LDL.LU R20, [R1+0x504] ;  /* 0x0005040001147983 */ /* 0x001f280000300800 */
[----:B------:R0:W-:Y:S04]  /*ab450*/  STS.U8 [R22+UR4+0x4600], R24 ;  /* 0x0046001816007988 */ /* 0x0001e80008000004 */
[----:B0-----:R-:W4:Y:S04]  /*ab460*/  LDL.LU R24, [R1+0xad0] ;  /* 0x000ad00001187983 */ /* 0x001f280000300800 */
[----:B------:R0:W-:Y:S04]  /*ab470*/  STS.U8 [R22+UR4+0x4800], R28 ;  /* 0x0048001c16007988 */ /* 0x0001e80008000004 */
[----:B------:R-:W-:Y:S04]  /*ab480*/  STS.U8 [R22+UR4+0x4840], R4 ;  /* 0x0048400416007988 */ /* 0x000fe80008000004 */
[----:B------:R-:W-:Y:S04]  /*ab490*/  STS.U8 [R22+UR4+0x4a40], R5 ;  /* 0x004a400516007988 */ /* 0x000fe80008000004 */
[----:B------:R-:W-:Y:S04]  /*ab4a0*/  STS.U8 [R22+UR4+0x4a00], R12 ;  /* 0x004a000c16007988 */ /* 0x000fe80008000004 */
[----:B0-----:R-:W4:Y:S04]  /*ab4b0*/  LDL.LU R28, [R1+0x4f4] ;  /* 0x0004f400011c7983 */ /* 0x001f280000300800 */
[----:B------:R-:W-:Y:S04]  /*ab4c0*/  STS.U8 [R22+UR4+0x4c00], R13 ;  /* 0x004c000d16007988 */ /* 0x000fe80008000004 */
[----:B------:R-:W-:Y:S04]  /*ab4d0*/  STS.U8 [R22+UR4+0x4c40], R18 ;  /* 0x004c401216007988 */ /* 0x000fe80008000004 */
[----:B---3--:R-:W-:Y:S04]  /*ab4e0*/  STS.U8 [R22+UR4+0x4e40], R26 ;  /* 0x004e401a16007988 */ /* 0x008fe80008000004 */
[----:B------:R0:W-:Y:S04]  /*ab4f0*/  STS.U8 [R22+UR4+0x4e00], R17 ;  /* 0x004e001116007988 */ /* 0x0001e80008000004 */
[----:B------:R-:W-:Y:S04]  /*ab500*/  STS.U8 [R22+UR4+0x5000], R6 ;  /* 0x0050000616007988 */ /* 0x000fe80008000004 */
[----:B0-----:R-:W3:Y:S04]  /*ab510*/  LDL.LU R17, [R1+0xac0] ;  /* 0x000ac00001117983 */ /* 0x001ee80000300800 */
[----:B--2---:R0:W-:Y:S04]  /*ab520*/  STS.U8 [R22+UR4+0x5040], R21 ;  /* 0x0050401516007988 */ /* 0x0041e80008000004 */
[----:B------:R-:W-:Y:S04]  /*ab530*/  STS.U8 [R22+UR4+0x5240], R7 ;  /* 0x0052400716007988 */ /* 0x000fe80008000004 */
[----:B------:R-:W-:Y:S04]  /*ab540*/  STS.U8 [R22+UR4+0x5200], R14 ;  /* 0x0052000e16007988 */ /* 0x000fe80008000004 */
[----:B0-----:R-:W2:Y:S04]  /*ab550*/  LDL.LU R21, [R1+0x4e4] ;  /* 0x0004e40001157983 */ /* 0x001ea80000300800 */
[----:B------:R-:W-:Y:S04]  /*ab560*/  STS.U8 [R22+UR4+0x5400], R15 ;  /* 0x0054000f16007988 */ /* 0x000fe80008000004 */
[----:B------:R-:W-:Y:S04]  /*ab570*/  STS.U8 [R22+UR4+0x5440], R19 ;  /* 0x0054401316007988 */ /* 0x000fe80008000004 */
[----:B------:R0:W-:Y:S04]  /*ab580*/  STS.U8 [R22+UR4+0x5640], R10 ;  /* 0x0056400a16007988 */ /* 0x0001e80008000004 */
[----:B------:R-:W-:Y:S04]  /*ab590*/  STS.U8 [R22+UR4+0x5600], R23 ;  /* 0x0056001716007988 */ /* 0x000fe80008000004 */
[----:B------:R-:W-:Y:S04]  /*ab5a0*/  STS.U8 [R22+UR4+0x5800], R27 ;  /* 0x0058001b16007988 */ /* 0x000fe80008000004 */
[----:B0-----:R-:W2:Y:S04]  /*ab5b0*/  LDL.LU R10, [R1+0xab0] ;  /* 0x000ab000010a7983 */ /* 0x001ea80000300800 */
[----:B----4-:R-:W-:Y:S04]  /*ab5c0*/  STS.U8 [R22+UR4+0x5840], R9 ;  /* 0x0058400916007988 */ /* 0x010fe80008000004 */
        /* <DEDUP_REMOVED lines=19> */
[----:B---3--:R0:W-:Y:S04]  /*ab700*/  STS.U8 [R22+UR4+0x5e00], R17 ;  /* 0x005e001116007988 */ /* 0x0081e80008000004 */
[----:B0-----:R-:W3:Y:S04]  /*ab710*/  LDL.LU R17, [R1+0x464] ;  /* 0x0004640001117983 */ /* 0x001ee80000300800 */
[----:B------:R-:W3:Y:S04]  /*ab720*/  LDL.LU R7, [R1+0x9e0] ;  /* 0x0009e00001077983 */ /* 0x000ee80000300800 */
[----:B------:R-:W3:Y:S04]  /*ab730*/  LDL.LU R14, [R1+0x454] ;  /* 0x00045400010e7983 */ /* 0x000ee80000300800 */
[----:B------:R-:W3:Y:S04]  /*ab740*/  LDL.LU R15, [R1+0x9d0] ;  /* 0x0009d000010f7983 */ /* 0x000ee80000300800 */
[----:B--2---:R0:W-:Y:S04]  /*ab750*/  STS.U8 [R22+UR4+0x6000], R21 ;  /* 0x0060001516007988 */ /* 0x0041e80008000004 */
[----:B------:R-:W2:Y:S04]  /*ab760*/  LDL.LU R19, [R1+0x444] ;  /* 0x0004440001137983 */ /* 0x000ea80000300800 */
[----:B0-----:R-:W2:Y:S04]  /*ab770*/  LDL.LU R21, [R1+0x9c0] ;  /* 0x0009c00001157983 */ /* 0x001ea80000300800 */
[----:B------:R-:W2:Y:S04]  /*ab780*/  LDL.LU R23, [R1+0x434] ;  /* 0x0004340001177983 */ /* 0x000ea80000300800 */
[----:B------:R-:W2:Y:S04]  /*ab790*/  LDL.LU R27, [R1+0x9b0] ;  /* 0x0009b000011b7983 */ /* 0x000ea80000300800 */
[----:B------:R0:W-:Y:S04]  /*ab7a0*/  STS.U8 [R22+UR4+0x6040], R10 ;  /* 0x0060400a16007988 */ /* 0x0001e80008000004 */
[----:B------:R-:W2:Y:S04]  /*ab7b0*/  LDL.LU R9, [R1+0x424] ;  /* 0x0004240001097983 */ /* 0x000ea80000300800 */
[----:B0-----:R-:W2:Y:S04]  /*ab7c0*/  LDL.LU R10, [R1+0x9a0] ;  /* 0x0009a000010a7983 */ /* 0x001ea80000300800 */
[----:B----4-:R0:W-:Y:S04]  /*ab7d0*/  STS.U8 [R22+UR4+0x6240], R11 ;  /* 0x0062400b16007988 */ /* 0x0101e80008000004 */
        /* <DEDUP_REMOVED lines=11> */
[----:B------:R-:W-:Y:S04]  /*ab890*/  STS.U8 [R22+UR4+0x6a00], R13 ;  /* 0x006a000d16007988 */ /* 0x000fe80008000004 */
[----:B------:R-:W-:Y:S04]  /*ab8a0*/  STS.U8 [R22+UR4+0x6c00], R18 ;  /* 0x006c001216007988 */ /* 0x000fe80008000004 */
[----:B0-----:R-:W4:Y:S04]  /*ab8b0*/  LDL.LU R24, [R1+0x980] ;  /* 0x0009800001187983 */ /* 0x001f280000300800 */
[----:B------:R-:W-:Y:S04]  /*ab8c0*/  STS.U8 [R22+UR4+0x6c40], R26 ;  /* 0x006c401a16007988 */ /* 0x000fe80008000004 */
[----:B------:R0:W-:Y:S04]  /*ab8d0*/  STS.U8 [R22+UR4+0x6e40], R28 ;  /* 0x006e401c16007988 */ /* 0x0001e80008000004 */
[----:B------:R-:W-:Y:S04]  /*ab8e0*/  STS.U8 [R22+UR4+0x6e00], R6 ;  /* 0x006e000616007988 */ /* 0x000fe80008000004 */
[----:B0-----:R-:W4:Y:S04]  /*ab8f0*/  LDL.LU R28, [R1+0x3f4] ;  /* 0x0003f400011c7983 */ /* 0x001f280000300800 */
[----:B---3--:R0:W-:Y:S04]  /*ab900*/  STS.U8 [R22+UR4+0x7000], R17 ;  /* 0x0070001116007988 */ /* 0x0081e80008000004 */
[----:B------:R-:W-:Y:S04]  /*ab910*/  STS.U8 [R22+UR4+0x7040], R7 ;  /* 0x0070400716007988 */ /* 0x000fe80008000004 */
[----:B------:R-:W-:Y:S04]  /*ab920*/  STS.U8 [R22+UR4+0x7240], R14 ;  /* 0x0072400e16007988 */ /* 0x000fe80008000004 */
[----:B0-----:R-:W3:Y:S04]  /*ab930*/  LDL.LU R17, [R1+0x960] ;  /* 0x0009600001117983 */ /* 0x001ee80000300800 */
[----:B------:R-:W-:Y:S04]  /*ab940*/  STS.U8 [R22+UR4+0x7200], R15 ;  /* 0x0072000f16007988 */ /* 0x000fe80008000004 */
[----:B--2---:R-:W-:Y:S04]  /*ab950*/  STS.U8 [R22+UR4+0x7400], R19 ;  /* 0x0074001316007988 */ /* 0x004fe80008000004 */
[----:B------:R0:W-:Y:S04]  /*ab960*/  STS.U8 [R22+UR4+0x7440], R21 ;  /* 0x0074401516007988 */ /* 0x0001e80008000004 */
[----:B------:R-:W-:Y:S04]  /*ab970*/  STS.U8 [R22+UR4+0x7640], R23 ;  /* 0x0076401716007988 */ /* 0x000fe80008000004 */
[----:B------:R-:W-:Y:S04]  /*ab980*/  STS.U8 [R22+UR4+0x7600], R27 ;  /* 0x0076001b16007988 */ /* 0x000fe80008000004 */
[----:B0-----:R-:W2:Y:S04]  /*ab990*/  LDL.LU R21, [R1+0x3e4] ;  /* 0x0003e40001157983 */ /* 0x001ea80000300800 */
[----:B------:R-:W-:Y:S04]  /*ab9a0*/  STS.U8 [R22+UR4+0x7800], R9 ;  /* 0x0078000916007988 */ /* 0x000fe80008000004 */
[----:B------:R0:W-:Y:S04]  /*ab9b0*/  STS.U8 [R22+UR4+0x7840], R10 ;  /* 0x0078400a16007988 */ /* 0x0001e80008000004 */
[----:B0-----:R-:W2:Y:S04]  /*ab9c0*/  LDL.LU R10, [R1+0x950] ;  /* 0x00095000010a7983 */ /* 0x001ea80000300800 */
[----:B----4-:R0:W-:Y:S04]  /*ab9d0*/  STS.U8 [R22+UR4+0x7a40], R11 ;  /* 0x007a400b16007988 */ /* 0x0101e80008000004 */
        /* <DEDUP_REMOVED lines=12> */
[----:B------:R-:W4:Y:S04]  /*abaa0*/  LDL.LU R26, [R1+0x384] ;  /* 0x00038400011a7983 */ /* 0x000f280000300800 */
[----:B------:R0:W-:Y:S04]  /*abab0*/  STS.U8 [R22+UR4+0x7c40], R24 ;  /* 0x007c401816007988 */ /* 0x0001e80008000004 */
[----:B0-----:R-:W4:Y:S04]  /*abac0*/  LDL.LU R24, [R1+0x8f0] ;  /* 0x0008f00001187983 */ /* 0x001f280000300800 */
[----:B------:R-:W4:Y:S04]  /*abad0*/  LDL.LU R6, [R1+0x374] ;  /* 0x0003740001067983 */ /* 0x000f280000300800 */
[----:B------:R0:W-:Y:S04]  /*abae0*/  STS.U8 [R22+UR4+0x7e40], R28 ;  /* 0x007e401c16007988 */ /* 0x0001e80008000004 */
[----:B0-----:R-:W4:Y:S04]  /*abaf0*/  LDL.LU R28, [R1+0x8d0] ;  /* 0x0008d000011c7983 */ /* 0x001f280000300800 */
[----:B------:R-:W4:Y:S04]  /*abb00*/  LDL.LU R7, [R1+0x364] ;  /* 0x0003640001077983 */ /* 0x000f280000300800 */
[----:B------:R-:W4:Y:S04]  /*abb10*/  LDL.LU R14, [R1+0x8c0] ;  /* 0x0008c000010e7983 */ /* 0x000f280000300800 */
[----:B------:R-:W4:Y:S04]  /*abb20*/  LDL.LU R15, [R1+0x354] ;  /* 0x00035400010f7983 */ /* 0x000f280000300800 */
[----:B---3--:R0:W-:Y:S04]  /*abb30*/  STS.U8 [R22+UR4+0x7e00], R17 ;  /* 0x007e001116007988 */ /* 0x0081e80008000004 */
[----:B------:R-:W3:Y:S04]  /*abb40*/  LDL.LU R19, [R1+0x8b0] ;  /* 0x0008b00001137983 */ /* 0x000ee80000300800 */
[----:B0-----:R-:W3:Y:S04]  /*abb50*/  LDL.LU R17, [R1+0x344] ;  /* 0x0003440001117983 */ /* 0x001ee80000300800 */
[----:B------:R-:W3:Y:S04]  /*abb60*/  LDL.LU R23, [R1+0x8a0] ;  /* 0x0008a00001177983 */ /* 0x000ee80000300800 */
[----:B------:R-:W3:Y:S04]  /*abb70*/  LDL.LU R27, [R1+0x334] ;  /* 0x00033400011b7983 */ /* 0x000ee80000300800 */
[----:B--2---:R0:W-:Y:S04]  /*abb80*/  STS.U8 [R22+UR4+0x8000], R21 ;  /* 0x0080001516007988 */ /* 0x0041e80008000004 */
[----:B------:R-:W2:Y:S04]  /*abb90*/  LDL.LU R9, [R1+0x890] ;  /* 0x0008900001097983 */ /* 0x000ea80000300800 */
[----:B0-----:R-:W2:Y:S04]  /*abba0*/  LDL.LU R21, [R1+0x324] ;  /* 0x0003240001157983 */ /* 0x001ea80000300800 */
[----:B------:R0:W-:Y:S04]  /*abbb0*/  STS.U8 [R22+UR4+0x8040], R10 ;  /* 0x0080400a16007988 */ /* 0x0001e80008000004 */
[----:B0-----:R-:W2:Y:S04]  /*abbc0*/  LDL.LU R10, [R1+0x880] ;  /* 0x00088000010a7983 */ /* 0x001ea80000300800 */
[----:B----4-:R0:W-:Y:S04]  /*abbd0*/  STS.U8 [R22+UR4+0x8240], R11 ;  /* 0x0082400b16007988 */ /* 0x0101e80008000004 */
[----:B0-----:R-:W4:Y:S04]  /*abbe0*/  LDL.LU R11, [R1+0x314] ;  /* 0x00031400010b7983 */ /* 0x001f280000300800 */
[----:B------:R-:W-:Y:S04]  /*abbf0*/  STS.U8 [R22+UR4+0x8200], R3 ;  /* 0x0082000316007988 */ /* 0x000fe80008000004 */
[----:B------:R-:W-:Y:S04]  /*abc00*/  STS.U8 [R22+UR4+0x8400], R2 ;  /* 0x0084000216007988 */ /* 0x000fe80008000004 */
        /* <DEDUP_REMOVED lines=8> */
[----:B------:R-:W-:Y:S04]  /*abc90*/  STS.U8 [R22+UR4+0x8c00], R26 ;  /* 0x008c001a16007988 */ /* 0x000fe80008000004 */
[----:B0-----:R-:W4:Y:S04]  /*abca0*/  LDL.LU R20, [R1+0x304] ;  /* 0x0003040001147983 */ /* 0x001f280000300800 */
[----:B------:R0:W-:Y:S04]  /*abcb0*/  STS.U8 [R22+UR4+0x8c40], R24 ;  /* 0x008c401816007988 */ /* 0x0001e80008000004 */
[----:B------:R-:W-:Y:S04]  /*abcc0*/  STS.U8 [R22+UR4+0x8e40], R6 ;  /* 0x008e400616007988 */ /* 0x000fe80008000004 */
[----:B0-----:R-:W4:Y:S04]  /*abcd0*/  LDL.LU R24, [R1+0x860] ;  /* 0x0008600001187983 */ /* 0x001f280000300800 */
[----:B------:R0:W-:Y:S04]  /*abce0*/  STS.U8 [R22+UR4+0x8e00], R28 ;  /* 0x008e001c16007988 */ /* 0x0001e80008000004 */
[----:B------:R-:W-:Y:S04]  /*abcf0*/  STS.U8 [R22+UR4+0x9000], R7 ;  /* 0x0090000716007988 */ /* 0x000fe80008000004 */
[----:B------:R-:W-:Y:S04]  /*abd00*/  STS.U8 [R22+UR4+0x9040], R14 ;  /* 0x0090400e16007988 */ /* 0x000fe80008000004 */
[----:B------:R-:W-:Y:S04]  /*abd10*/  STS.U8 [R22+UR4+0x9240], R15 ;  /* 0x0092400f16007988 */ /* 0x000fe80008000004 */
[----:B0-----:R-:W4:Y:S04]  /*abd20*/  LDL.LU R28, [R1+0x2f4] ;  /* 0x0002f400011c7983 */ /* 0x001f280000300800 */
[----:B---3--:R-:W-:Y:S04]  /*abd30*/  STS.U8 [R22+UR4+0x9200], R19 ;  /* 0x0092001316007988 */ /* 0x008fe80008000004 */
[----:B------:R0:W-:Y:S04]  /*abd40*/  STS.U8 [R22+UR4+0x9400], R17 ;  /* 0x0094001116007988 */ /* 0x0001e80008000004 */
[----:B------:R-:W-:Y:S04]  /*abd50*/  STS.U8 [R22+UR4+0x9440], R23 ;  /* 0x0094401716007988 */ /* 0x000fe80008000004 */
[----:B------:R-:W-:Y:S04]  /*abd60*/  STS.U8 [R22+UR4+0x9640], R27 ;  /* 0x0096401b16007988 */ /* 0x000fe80008000004 */
[----:B0-----:R-:W3:Y:S04]  /*abd70*/  LDL.LU R17, [R1+0x850] ;  /* 0x0008500001117983 */ /* 0x001ee80000300800 */
[----:B--2---:R-:W-:Y:S04]  /*abd80*/  STS.U8 [R22+UR4+0x9600], R9 ;  /* 0x0096000916007988 */ /* 0x004fe80008000004 */
[----:B------:R0:W-:Y:S04]  /*abd90*/  STS.U8 [R22+UR4+0x9800], R21 ;  /* 0x0098001516007988 */ /* 0x0001e80008000004 */
[----:B0-----:R-:W2:Y:S04]  /*abda0*/  LDL.LU R21, [R1+0x2e4] ;  /* 0x0002e40001157983 */ /* 0x001ea80000300800 */
[----:B------:R0:W-:Y:S04]  /*abdb0*/  STS.U8 [R22+UR4+0x9840], R10 ;  /* 0x0098400a16007988 */ /* 0x0001e80008000004 */
[----:B0-----:R-:W2:Y:S04]  /*abdc0*/  LDL.LU R10, [R1+0x840] ;  /* 0x00084000010a7983 */ /* 0x001ea80000300800 */
[----:B------:R-:W2:Y:S04]  /*abdd0*/  LDL.LU R3, [R1+0x2d4] ;  /* 0x0002d40001037983 */ /* 0x000ea80000300800 */
[----:B----4-:R0:W-:Y:S04]  /*abde0*/  STS.U8 [R22+UR4+0x9a40], R11 ;  /* 0x009a400b16007988 */ /* 0x0101e80008000004 */
[----:B------:R-:W4:Y:S04]  /*abdf0*/  LDL.LU R2, [R1+0x830] ;  /* 0x0008300001027983 */ /* 0x000f280000300800 */
        /* <DEDUP_REMOVED lines=22> */
[----:B---3--:R0:W-:Y:S04]  /*abf60*/  STS.U8 [R22+UR4+0x9e00], R17 ;  /* 0x009e001116007988 */ /* 0x0081e80008000004 */
[----:B------:R-:W3:Y:S04]  /*abf70*/  LDL.LU R9, [R1+0x234] ;  /* 0x0002340001097983 */ /* 0x000ee80000300800 */
[----:B0-----:R-:W3:Y:S04]  /*abf80*/  LDL.LU R17, [R1+0x790] ;  /* 0x0007900001117983 */ /* 0x001ee80000300800 */
[----:B--2---:R0:W-:Y:S04]  /*abf90*/  STS.U8 [R22+UR4+0xa000], R21 ;  /* 0x00a0001516007988 */ /* 0x0041e80008000004 */
[----:B0-----:R-:W2:Y:S04]  /*abfa0*/  LDL.LU R21, [R1+0x224] ;  /* 0x0002240001157983 */ /* 0x001ea80000300800 */
[----:B------:R0:W-:Y:S04]  /*abfb0*/  STS.U8 [R22+UR4+0xa040], R10 ;  /* 0x00a0400a16007988 */ /* 0x0001e80008000004 */
[----:B------:R-:W-:Y:S04]  /*abfc0*/  STS.U8 [R22+UR4+0xa240], R3 ;  /* 0x00a2400316007988 */ /* 0x000fe80008000004 */
[----:B0-----:R-:W2:Y:S04]  /*abfd0*/  LDL.LU R10, [R1+0x780] ;  /* 0x00078000010a7983 */ /* 0x001ea80000300800 */
[----:B----4-:R-:W-:Y:S04]  /*abfe0*/  STS.U8 [R22+UR4+0xa200], R2 ;  /* 0x00a2000216007988 */ /* 0x010fe80008000004 */
        /* <DEDUP_REMOVED lines=18> */
[----:B------:R-:W-:Y:S04]  /*ac110*/  STS.U8 [R22+UR4+0xb240], R19 ;  /* 0x00b2401316007988 */ /* 0x000fe80008000004 */
[----:B------:R0:W-:Y:S04]  /*ac120*/  STS.U8 [R22+UR4+0xb200], R28 ;  /* 0x00b2001c16007988 */ /* 0x0001e80008000004 */
[----:B------:R-:W-:Y:S04]  /*ac130*/  STS.U8 [R22+UR4+0xb400], R23 ;  /* 0x00b4001716007988 */ /* 0x000fe80008000004 */
[----:B------:R-:W-:Y:S04]  /*ac140*/  STS.U8 [R22+UR4+0xb440], R27 ;  /* 0x00b4401b16007988 */ /* 0x000fe80008000004 */
[----:B0-----:R-:W4:Y:S04]  /*ac150*/  LDL.LU R28, [R1+0x1f4] ;  /* 0x0001f400011c7983 */ /* 0x001f280000300800 */
[----:B---3--:R-:W-:Y:S04]  /*ac160*/  STS.U8 [R22+UR4+0xb640], R9 ;  /* 0x00b6400916007988 */ /* 0x008fe80008000004 */
[----:B------:R0:W-:Y:S04]  /*ac170*/  STS.U8 [R22+UR4+0xb600], R17 ;  /* 0x00b6001116007988 */ /* 0x0001e80008000004 */
[----:B0-----:R-:W3:Y:S04]  /*ac180*/  LDL.LU R17, [R1+0x750] ;  /* 0x0007500001117983 */ /* 0x001ee80000300800 */
[----:B--2---:R0:W-:Y:S04]  /*ac190*/  STS.U8 [R22+UR4+0xb800], R21 ;  /* 0x00b8001516007988 */ /* 0x0041e80008000004 */
[----:B0-----:R-:W2:Y:S04]  /*ac1a0*/  LDL.LU R21, [R1+0x1e4] ;  /* 0x0001e40001157983 */ /* 0x001ea80000300800 */
[----:B------:R-:W2:Y:S04]  /*ac1b0*/  LDL.LU R3, [R1+0x740] ;  /* 0x0007400001037983 */ /* 0x000ea80000300800 */
[----:B------:R0:W-:Y:S04]  /*ac1c0*/  STS.U8 [R22+UR4+0xb840], R10 ;  /* 0x00b8400a16007988 */ /* 0x0001e80008000004 */
[----:B------:R-:W2:Y:S04]  /*ac1d0*/  LDL.LU R2, [R1+0x1c4] ;  /* 0x0001c40001027983 */ /* 0x000ea80000300800 */
[----:B0-----:R-:W2:Y:S04]  /*ac1e0*/  LDL.LU R10, [R1+0x730] ;  /* 0x00073000010a7983 */ /* 0x001ea80000300800 */
[----:B----4-:R0:W-:Y:S04]  /*ac1f0*/  STS.U8 [R22+UR4+0xba40], R11 ;  /* 0x00ba400b16007988 */ /* 0x0101e80008000004 */
        /* <DEDUP_REMOVED lines=17> */
[----:B------:R0:W-:Y:S04]  /*ac310*/  STS.U8 [R22+UR4+0xbc00], R20 ;  /* 0x00bc001416007988 */ /* 0x0001e80008000004 */
[----:B0-----:R-:W4:Y:S04]  /*ac320*/  LDL.LU R20, [R1+0x114] ;  /* 0x0001140001147983 */ /* 0x001f280000300800 */
[----:B------:R0:W-:Y:S04]  /*ac330*/  STS.U8 [R22+UR4+0xbc40], R24 ;  /* 0x00bc401816007988 */ /* 0x0001e80008000004 */
[----:B0-----:R-:W4:Y:S04]  /*ac340*/  LDL.LU R24, [R1+0x6a0] ;  /* 0x0006a00001187983 */ /* 0x001f280000300800 */
[----:B------:R0:W-:Y:S04]  /*ac350*/  STS.U8 [R22+UR4+0xbe40], R28 ;  /* 0x00be401c16007988 */ /* 0x0001e80008000004 */
[----:B0-----:R-:W4:Y:S04]  /*ac360*/  LDL.LU R28, [R1+0x104] ;  /* 0x00010400011c7983 */ /* 0x001f280000300800 */
[----:B---3--:R0:W-:Y:S04]  /*ac370*/  STS.U8 [R22+UR4+0xbe00], R17 ;  /* 0x00be001116007988 */ /* 0x0081e80008000004 */
[----:B0-----:R-:W3:Y:S04]  /*ac380*/  LDL.LU R17, [R1+0x690] ;  /* 0x0006900001117983 */ /* 0x001ee80000300800 */
[----:B--2---:R0:W-:Y:S04]  /*ac390*/  STS.U8 [R22+UR4+0xc000], R21 ;  /* 0x00c0001516007988 */ /* 0x0041e80008000004 */
[----:B------:R-:W-:Y:S04]  /*ac3a0*/  STS.U8 [R22+UR4+0xc040], R3 ;  /* 0x00c0400316007988 */ /* 0x000fe80008000004 */
[----:B0-----:R-:W2:Y:S04]  /*ac3b0*/  LDL.LU R21, [R1+0xf4] ;  /* 0x0000f40001157983 */ /* 0x001ea80000300800 */
[----:B------:R-:W-:Y:S04]  /*ac3c0*/  STS.U8 [R22+UR4+0xc240], R2 ;  /* 0x00c2400216007988 */ /* 0x000fe80008000004 */
[----:B------:R0:W-:Y:S04]  /*ac3d0*/  STS.U8 [R22+UR4+0xc200], R10 ;  /* 0x00c2000a16007988 */ /* 0x0001e80008000004 */
[----:B0-----:R-:W2:Y:S04]  /*ac3e0*/  LDL.LU R10, [R1+0x680] ;  /* 0x00068000010a7983 */ /* 0x001ea80000300800 */
[----:B----4-:R0:W-:Y:S04]  /*ac3f0*/  STS.U8 [R22+UR4+0xc400], R11 ;  /* 0x00c4000b16007988 */ /* 0x0101e80008000004 */
[----:B0-----:R-:W4:Y:S04]  /*ac400*/  LDL.LU R11, [R1+0xe4] ;  /* 0x0000e400010b7983 */ /* 0x001f280000300800 */
        /* <DEDUP_REMOVED lines=8> */
[----:B------:R-:W-:Y:S04]  /*ac490*/  STS.U8 [R22+UR4+0xcc00], R6 ;  /* 0x00cc000616007988 */ /* 0x000fe80008000004 */
[----:B------:R0:W-:Y:S04]  /*ac4a0*/  STS.U8 [R22+UR4+0xcc40], R19 ;  /* 0x00cc401316007988 */ /* 0x0001e80008000004 */
[----:B------:R-:W-:Y:S04]  /*ac4b0*/  STS.U8 [R22+UR4+0xce40], R7 ;  /* 0x00ce400716007988 */ /* 0x000fe80008000004 */
[----:B------:R-:W-:Y:S04]  /*ac4c0*/  STS.U8 [R22+UR4+0xce00], R14 ;  /* 0x00ce000e16007988 */ /* 0x000fe80008000004 */
[----:B------:R1:W-:Y:S04]  /*ac4d0*/  STS.U8 [R22+UR4+0xd000], R15 ;  /* 0x00d0000f16007988 */ /* 0x0003e80008000004 */
[----:B0-----:R-:W4:Y:S04]  /*ac4e0*/  LDL.LU R19, [R1+0xd4] ;  /* 0x0000d40001137983 */ /* 0x001f280000300800 */
[----:B------:R0:W-:Y:S04]  /*ac4f0*/  STS.U8 [R22+UR4+0xd040], R23 ;  /* 0x00d0401716007988 */ /* 0x0001e80008000004 */
[----:B------:R-:W-:Y:S04]  /*ac500*/  STS.U8 [R22+UR4+0xd240], R27 ;  /* 0x00d2401b16007988 */ /* 0x000fe80008000004 */
[----:B------:R-:W-:Y:S04]  /*ac510*/  STS.U8 [R22+UR4+0xd200], R16 ;  /* 0x00d2001016007988 */ /* 0x000fe80008000004 */
[----:B-1----:R-:W4:Y:S04]  /*ac520*/  LDL.LU R15, [R1+0x660] ;  /* 0x00066000010f7983 */ /* 0x002f280000300800 */
[----:B0-----:R-:W4:Y:S04]  /*ac530*/  LDL.LU R23, [R1+0xc4] ;  /* 0x0000c40001177983 */ /* 0x001f280000300800 */
[----:B------:R0:W-:Y:S04]  /*ac540*/  STS.U8 [R22+UR4+0xd400], R20 ;  /* 0x00d4001416007988 */ /* 0x0001e80008000004 */
[----:B0-----:R-:W4:Y:S04]  /*ac550*/  LDL.LU R20, [R1+0x650] ;  /* 0x0006500001147983 */ /* 0x001f280000300800 */
[----:B------:R-:W-:Y:S04]  /*ac560*/  STS.U8 [R22+UR4+0xd440], R24 ;  /* 0x00d4401816007988 */ /* 0x000fe80008000004 */
[----:B------:R-:W-:Y:S04]  /*ac570*/  STS.U8 [R22+UR4+0xd640], R28 ;  /* 0x00d6401c16007988 */ /* 0x000fe80008000004 */
[----:B---3--:R-:W-:Y:S04]  /*ac580*/  STS.U8 [R22+UR4+0xd600], R17 ;  /* 0x00d6001116007988 */ /* 0x008fe80008000004 */
[----:B--2---:R0:W-:Y:S04]  /*ac590*/  STS.U8 [R22+UR4+0xd800], R21 ;  /* 0x00d8001516007988 */ /* 0x0041e80008000004 */
[----:B0-----:R-:W2:Y:S04]  /*ac5a0*/  LDL.LU R21, [R1+0xac] ;  /* 0x0000ac0001157983 */ /* 0x001ea80000300800 */
[----:B------:R-:W3:Y:S04]  /*ac5b0*/  LDL.LU R17, [R1+0x640] ;  /* 0x0006400001117983 */ /* 0x000ee80000300800 */
[----:B------:R-:W3:Y:S04]  /*ac5c0*/  LDL.LU R27, [R1+0x9c] ;  /* 0x00009c00011b7983 */ /* 0x000ee80000300800 */
[----:B------:R-:W3:Y:S04]  /*ac5d0*/  LDL.LU R24, [R1+0x630] ;  /* 0x0006300001187983 */ /* 0x000ee80000300800 */
[----:B------:R-:W-:Y:S04]  /*ac5e0*/  STS.U8 [R22+UR4+0xd840], R10 ;  /* 0x00d8400a16007988 */ /* 0x000fe80008000004 */
        /* <DEDUP_REMOVED lines=19> */
[----:B------:R0:W-:Y:S04]  /*ac720*/  STS.U8 [R22+UR4+0xdc40], R15 ;  /* 0x00dc400f16007988 */ /* 0x0001e80008000004 */
[----:B------:R-:W4:Y:S04]  /*ac730*/  LDL.LU R14, [R1+0xc] ;  /* 0x00000c00010e7983 */ /* 0x000f280000300800 */
[----:B------:R1:W-:Y:S04]  /*ac740*/  STS.U8 [R22+UR4+0xde40], R23 ;  /* 0x00de401716007988 */ /* 0x0003e80008000004 */
[----:B0-----:R-:W4:Y:S04]  /*ac750*/  LDL.LU R15, [R1+0x5a0] ;  /* 0x0005a000010f7983 */ /* 0x001f280000300800 */
[----:B-1----:R-:W4:Y:S04]  /*ac760*/  LDL.LU R23, [R1+0x590] ;  /* 0x0005900001177983 */ /* 0x002f280000300800 */
[----:B------:R0:W-:Y:S04]  /*ac770*/  STS.U8 [R22+UR4+0xde00], R20 ;  /* 0x00de001416007988 */ /* 0x0001e80008000004 */
[----:B0-----:R-:W4:Y:S04]  /*ac780*/  LDL.LU R20, [R1+0x580] ;  /* 0x0005800001147983 */ /* 0x001f280000300800 */
[----:B--2---:R0:W-:Y:S04]  /*ac790*/  STS.U8 [R22+UR4+0xe000], R21 ;  /* 0x00e0001516007988 */ /* 0x0041e80008000004 */
[----:B---3--:R1:W-:Y:S04]  /*ac7a0*/  STS.U8 [R22+UR4+0xe040], R17 ;  /* 0x00e0401116007988 */ /* 0x0083e80008000004 */
[----:B------:R2:W-:Y:S04]  /*ac7b0*/  STS.U8 [R22+UR4+0xe240], R27 ;  /* 0x00e2401b16007988 */ /* 0x0005e80008000004 */
[----:B0-----:R-:W3:Y:S04]  /*ac7c0*/  LDL.LU R21, [R1+0x7454] ;  /* 0x0074540001157983 */ /* 0x001ee80000300800 */
[----:B-1----:R-:W3:Y:S04]  /*ac7d0*/  LDL.LU R17, [R1+0x7450] ;  /* 0x0074500001117983 */ /* 0x002ee80000300800 */
[----:B--2---:R-:W2:Y:S04]  /*ac7e0*/  LDL.LU R27, [R1+0x570] ;  /* 0x00057000011b7983 */ /* 0x004ea80000300800 */
[----:B------:R0:W-:Y:S04]  /*ac7f0*/  STS.U8 [R22+UR4+0xe200], R24 ;  /* 0x00e2001816007988 */ /* 0x0001e80008000004 */
[----:B0-----:R-:W2:Y:S04]  /*ac800*/  LDL.LU R24, [R1+0x560] ;  /* 0x0005600001187983 */ /* 0x001ea80000300800 */
[----:B----4-:R0:W-:Y:S04]  /*ac810*/  STS.U8 [R22+UR4+0xe400], R11 ;  /* 0x00e4000b16007988 */ /* 0x0101e80008000004 */
[----:B------:R1:W-:Y:S04]  /*ac820*/  STS.U8 [R22+UR4+0xe440], R10 ;  /* 0x00e4400a16007988 */ /* 0x0003e80008000004 */
[----:B0-----:R-:W4:Y:S04]  /*ac830*/  LDL.LU R11, [R1+0x744c] ;  /* 0x00744c00010b7983 */ /* 0x001f280000300800 */
[----:B-1----:R-:W4:Y:S04]  /*ac840*/  LDL.LU R10, [R1+0x7448] ;  /* 0x00744800010a7983 */ /* 0x002f280000300800 */
[----:B------:R0:W-:Y:S04]  /*ac850*/  STS.U8 [R22+UR4+0xe640], R28 ;  /* 0x00e6401c16007988 */ /* 0x0001e80008000004 */
        /* <DEDUP_REMOVED lines=18> */
[----:B------:R-:W-:Y:S01]  /*ac980*/  STS.U8 [R22+UR4+0xf640], R29 ;  /* 0x00f6401d16007988 */ /* 0x000fe20008000004 */
[----:B------:R-:W-:-:S03]  /*ac990*/  LOP3.LUT R8, R8, 0x3f, RZ, 0xc0, !PT ;  /* 0x0000003f08087812 */ /* 0x000fc600078ec0ff */
[----:B------:R1:W-:Y:S04]  /*ac9a0*/  STS.U8 [R22+UR4+0xf600], R23 ;  /* 0x00f6001716007988 */ /* 0x0003e80008000004 */
[----:B------:R-:W-:Y:S04]  /*ac9b0*/  STS.U8 [R22+UR4+0xf800], R25 ;  /* 0x00f8001916007988 */ /* 0x000fe80008000004 */
[----:B0-----:R-:W4:Y:S01]  /*ac9c0*/  LDL.LU R19, [R1+0x19b0] ;  /* 0x0019b00001137983 */ /* 0x001f220000300800 */
[----:B-1----:R-:W-:-:S03]  /*ac9d0*/  LOP3.LUT R23, R8, 0x10, RZ, 0x3c, !PT ;  /* 0x0000001008177812 */ /* 0x002fc600078e3cff */
[----:B------:R0:W-:Y:S04]  /*ac9e0*/  STS.U8 [R22+UR4+0xf840], R20 ;  /* 0x00f8401416007988 */ /* 0x0001e80008000004 */
[----:B0-----:R-:W4:Y:S04]  /*ac9f0*/  LDL.LU R20, [R1+0x10b4] ;  /* 0x0010b40001147983 */ /* 0x001f280000300800 */
[----:B---3--:R-:W-:Y:S04]  /*aca00*/  STS.U8 [R22+UR4+0xfa40], R21 ;  /* 0x00fa401516007988 */ /* 0x008fe80008000004 */
[----:B--2---:R-:W-:Y:S04]  /*aca10*/  STS.U8 [R22+UR4+0xfa00], R27 ;  /* 0x00fa001b16007988 */ /* 0x004fe80008000004 */
[----:B------:R-:W-:Y:S04]  /*aca20*/  STS.U8 [R22+UR4+0xfc00], R17 ;  /* 0x00fc001116007988 */ /* 0x000fe80008000004 */
[----:B------:R0:W-:Y:S04]  /*aca30*/  STS.U8 [R22+UR4+0xfc40], R24 ;  /* 0x00fc401816007988 */ /* 0x0001e80008000004 */
[----:B0-----:R-:W2:Y:S04]  /*aca40*/  LDL.LU R24, [R1+0x19d0] ;  /* 0x0019d00001187983 */ /* 0x001ea80000300800 */
[----:B------:R-:W3:Y:S04]  /*aca50*/  LDL.LU R27, [R1+0x10d4] ;  /* 0x0010d400011b7983 */ /* 0x000ee80000300800 */
[----:B------:R-:W3:Y:S04]  /*aca60*/  LDL.LU R8, [R1+0x19e0] ;  /* 0x0019e00001087983 */ /* 0x000ee80000300800 */
[----:B----4-:R0:W-:Y:S04]  /*aca70*/  STS.U8 [R22+UR4+0xfe40], R11 ;  /* 0x00fe400b16007988 */ /* 0x0101e80008000004 */
[----:B------:R1:W-:Y:S04]  /*aca80*/  STS.U8 [R22+UR4+0xfe00], R10 ;  /* 0x00fe000a16007988 */ /* 0x0003e80008000004 */
[----:B0-----:R-:W4:Y:S04]  /*aca90*/  LDL.LU R11, [R1+0x10c4] ;  /* 0x0010c400010b7983 */ /* 0x001f280000300800 */
[----:B-1----:R-:W2:Y:S04]  /*acaa0*/  LDL.LU R10, [R1+0x19c0] ;  /* 0x0019c000010a7983 */ /* 0x002ea80000300800 */
[----:B------:R-:W3:Y:S04]  /*acab0*/  LDL.LU R17, [R1+0x10e4] ;  /* 0x0010e40001117983 */ /* 0x000ee80000300800 */
[----:B------:R0:W-:Y:S04]  /*acac0*/  STS.U8 [R23+UR4+0x80], R16 ;  /* 0x0000801017007988 */ /* 0x0001e80008000004 */
[----:B0-----:R-:W3:Y:S04]  /*acad0*/  LDL.LU R16, [R1+0x19f0] ;  /* 0x0019f00001107983 */ /* 0x001ee80000300800 */
        /* <DEDUP_REMOVED lines=14> */
[----:B0-----:R-:W3:Y:S04]  /*acbc0*/  LDL.LU R19, [R1+0x1030] ;  /* 0x0010300001137983 */ /* 0x001ee80000300800 */
[----:B------:R-:W3:Y:S04]  /*acbd0*/  LDL.LU R6, [R1+0x1004] ;  /* 0x0010040001067983 */ /* 0x000ee80000300800 */
[----:B------:R-:W3:Y:S04]  /*acbe0*/  LDL.LU R7, [R1+0x1000] ;  /* 0x0010000001077983 */ /* 0x000ee80000300800 */
[----:B------:R-:W3:Y:S04]  /*acbf0*/  LDL.LU R14, [R1+0xfe4] ;  /* 0x000fe400010e7983 */ /* 0x000ee80000300800 */
[----:B------:R-:W3:Y:S04]  /*acc00*/  LDL.LU R15, [R1+0xfe0] ;  /* 0x000fe000010f7983 */ /* 0x000ee80000300800 */
[----:B------:R0:W-:Y:S04]  /*acc10*/  STS.U8 [R23+UR4+0x280], R20 ;  /* 0x0002801417007988 */ /* 0x0001e80008000004 */
[----:B0-----:R-:W3:Y:S04]  /*acc20*/  LDL.LU R20, [R1+0xfc4] ;  /* 0x000fc40001147983 */ /* 0x001ee80000300800 */
[----:B--2---:R-:W-:Y:S04]  /*acc30*/  STS.U8 [R23+UR4+0x480], R10 ;  /* 0x0004800a17007988 */ /* 0x004fe80008000004 */
[----:B----4-:R-:W-:Y:S04]  /*acc40*/  STS.U8 [R23+UR4+0x4c0], R11 ;  /* 0x0004c00b17007988 */ /* 0x010fe80008000004 */
[----:B------:R0:W-:Y:S04]  /*acc50*/  STS.U8 [R23+UR4+0x6c0], R24 ;  /* 0x0006c01817007988 */ /* 0x0001e80008000004 */
[----:B---3--:R1:W-:Y:S04]  /*acc60*/  STS.U8 [R23+UR4+0x680], R27 ;  /* 0x0006801b17007988 */ /* 0x0083e80008000004 */
[----:B0-----:R-:W2:Y:S04]  /*acc70*/  LDL.LU R24, [R1+0xfc0] ;  /* 0x000fc00001187983 */ /* 0x001ea80000300800 */
[----:B-1----:R-:W3:Y:S04]  /*acc80*/  LDL.LU R27, [R1+0xf84] ;  /* 0x000f8400011b7983 */ /* 0x002ee80000300800 */
[----:B------:R0:W-:Y:S04]  /*acc90*/  STS.U8 [R23+UR4+0x880], R8 ;  /* 0x0008800817007988 */ /* 0x0001e80008000004 */
[----:B------:R-:W-:Y:S04]  /*acca0*/  STS.U8 [R23+UR4+0x8c0], R17 ;  /* 0x0008c01117007988 */ /* 0x000fe80008000004 */
[----:B0-----:R-:W4:Y:S04]  /*accb0*/  LDL.LU R8, [R1+0xf80] ;  /* 0x000f800001087983 */ /* 0x001f280000300800 */
[----:B------:R0:W-:Y:S04]  /*accc0*/  STS.U8 [R23+UR4+0xac0], R16 ;  /* 0x000ac01017007988 */ /* 0x0001e80008000004 */
[----:B------:R-:W-:Y:S04]  /*accd0*/  STS.U8 [R23+UR4+0xa80], R21 ;  /* 0x000a801517007988 */ /* 0x000fe80008000004 */
[----:B0-----:R-:W4:Y:S04]  /*acce0*/  LDL.LU R16, [R1+0xf64] ;  /* 0x000f640001107983 */ /* 0x001f280000300800 */
[----:B------:R-:W-:Y:S04]  /*accf0*/  STS.U8 [R23+UR4+0xc80], R25 ;  /* 0x000c801917007988 */ /* 0x000fe80008000004 */
        /* <DEDUP_REMOVED lines=16> */
[----:B------:R-:W-:Y:S04]  /*ace00*/  STS.U8 [R23+UR4+0x1a80], R15 ;  /* 0x001a800f17007988 */ /* 0x000fe80008000004 */
[----:B------:R-:W4:Y:S04]  /*ace10*/  LDL.LU R10, [R1+0xf30] ;  /* 0x000f3000010a7983 */ /* 0x000f280000300800 */
[----:B------:R0:W-:Y:S04]  /*ace20*/  STS.U8 [R23+UR4+0x1c80], R20 ;  /* 0x001c801417007988 */ /* 0x0001e80008000004 */
[----:B------:R-:W4:Y:S04]  /*ace30*/  LDL.LU R11, [R1+0xf04] ;  /* 0x000f0400010b7983 */ /* 0x000f280000300800 */
[----:B0-----:R-:W4:Y:S04]  /*ace40*/  LDL.LU R20, [R1+0xf00] ;  /* 0x000f000001147983 */ /* 0x001f280000300800 */
[----:B--2---:R0:W-:Y:S04]  /*ace50*/  STS.U8 [R23+UR4+0x1cc0], R24 ;  /* 0x001cc01817007988 */ /* 0x0041e80008000004 */
[----:B---3--:R1:W-:Y:S04]  /*ace60*/  STS.U8 [R23+UR4+0x1ec0], R27 ;  /* 0x001ec01b17007988 */ /* 0x0083e80008000004 */
[----:B0-----:R-:W2:Y:S04]  /*ace70*/  LDL.LU R24, [R1+0xee4] ;  /* 0x000ee40001187983 */ /* 0x001ea80000300800 */
[----:B-1----:R-:W3:Y:S04]  /*ace80*/  LDL.LU R27, [R1+0xee0] ;  /* 0x000ee000011b7983 */ /* 0x002ee80000300800 */
[----:B----4-:R0:W-:Y:S04]  /*ace90*/  STS.U8 [R23+UR4+0x1e80], R8 ;  /* 0x001e800817007988 */ /* 0x0101e80008000004 */
        /* <DEDUP_REMOVED lines=22> */
[----:B------:R-:W-:Y:S04]  /*ad000*/  STS.U8 [R23+UR4+0x2280], R10 ;  /* 0x0022800a17007988 */ /* 0x000fe80008000004 */
[----:B0-----:R-:W4:Y:S04]  /*ad010*/  LDL.LU R19, [R1+0xd40] ;  /* 0x000d400001137983 */ /* 0x001f280000300800 */
[----:B------:R-:W-:Y:S04]  /*ad020*/  STS.U8 [R23+UR4+0x2480], R11 ;  /* 0x0024800b17007988 */ /* 0x000fe80008000004 */
[----:B------:R0:W-:Y:S04]  /*ad030*/  STS.U8 [R23+UR4+0x24c0], R20 ;  /* 0x0024c01417007988 */ /* 0x0001e80008000004 */
[----:B0-----:R-:W4:Y:S04]  /*ad040*/  LDL.LU R20, [R1+0xd24] ;  /* 0x000d240001147983 */ /* 0x001f280000300800 */
[----:B--2---:R0:W-:Y:S04]  /*ad050*/  STS.U8 [R23+UR4+0x26c0], R24 ;  /* 0x0026c01817007988 */ /* 0x0041e80008000004 */
[----:B---3--:R1:W-:Y:S04]  /*ad060*/  STS.U8 [R23+UR4+0x2680], R27 ;  /* 0x0026801b17007988 */ /* 0x0083e80008000004 */
[----:B0-----:R-:W2:Y:S04]  /*ad070*/  LDL.LU R24, [R1+0xd20] ;  /* 0x000d200001187983 */ /* 0x001ea80000300800 */
[----:B-1----:R-:W3:Y:S04]  /*ad080*/  LDL.LU R27, [R1+0xcf4] ;  /* 0x000cf400011b7983 */ /* 0x002ee80000300800 */
[----:B----4-:R-:W-:Y:S04]  /*ad090*/  STS.U8 [R23+UR4+0x2880], R17 ;  /* 0x0028801117007988 */ /* 0x010fe80008000004 */
[----:B------:R0:W-:Y:S04]  /*ad0a0*/  STS.U8 [R23+UR4+0x28c0], R8 ;  /* 0x0028c00817007988 */ /* 0x0001e80008000004 */
[----:B------:R-:W-:Y:S04]  /*ad0b0*/  STS.U8 [R23+UR4+0x2ac0], R21 ;  /* 0x002ac01517007988 */ /* 0x000fe80008000004 */
[----:B0-----:R-:W4:Y:S04]  /*ad0c0*/  LDL.LU R8, [R1+0xcf0] ;  /* 0x000cf00001087983 */ /* 0x001f280000300800 */
        /* <DEDUP_REMOVED lines=18> */
[----:B------:R-:W4:Y:S04]  /*ad1f0*/  LDL.LU R10, [R1+0xca4] ;  /* 0x000ca400010a7983 */ /* 0x000f280000300800 */
[----:B------:R0:W-:Y:S04]  /*ad200*/  STS.U8 [R23+UR4+0x3a80], R19 ;  /* 0x003a801317007988 */ /* 0x0001e80008000004 */
[----:B------:R-:W4:Y:S04]  /*ad210*/  LDL.LU R11, [R1+0xca0] ;  /* 0x000ca000010b7983 */ /* 0x000f280000300800 */
[----:B0-----:R-:W4:Y:S04]  /*ad220*/  LDL.LU R19, [R1+0xc74] ;  /* 0x000c740001137983 */ /* 0x001f280000300800 */
[----:B------:R0:W-:Y:S04]  /*ad230*/  STS.U8 [R23+UR4+0x3c80], R20 ;  /* 0x003c801417007988 */ /* 0x0001e80008000004 */
[----:B0-----:R-:W4:Y:S04]  /*ad240*/  LDL.LU R20, [R1+0xc70] ;  /* 0x000c700001147983 */ /* 0x001f280000300800 */
[----:B--2---:R0:W-:Y:S04]  /*ad250*/  STS.U8 [R23+UR4+0x3cc0], R24 ;  /* 0x003cc01817007988 */ /* 0x0041e80008000004 */
[----:B---3--:R1:W-:Y:S04]  /*ad260*/  STS.U8 [R23+UR4+0x3ec0], R27 ;  /* 0x003ec01b17007988 */ /* 0x0083e80008000004 */
[----:B0-----:R-:W2:Y:S04]  /*ad270*/  LDL.LU R24, [R1+0xc54] ;  /* 0x000c540001187983 */ /* 0x001ea80000300800 */
[----:B------:R-:W3:Y:S04]  /*ad280*/  LDL.LU R17, [R1+0xc50] ;  /* 0x000c500001117983 */ /* 0x000ee80000300800 */
[----:B-1----:R-:W3:Y:S04]  /*ad290*/  LDL.LU R27, [R1+0xc24] ;  /* 0x000c2400011b7983 */ /* 0x002ee80000300800 */
[----:B------:R-:W3:Y:S04]  /*ad2a0*/  LDL.LU R21, [R1+0xc20] ;  /* 0x000c200001157983 */ /* 0x000ee80000300800 */
[----:B------:R-:W3:Y:S04]  /*ad2b0*/  LDL.LU R25, [R1+0xc04] ;  /* 0x000c040001197983 */ /* 0x000ee80000300800 */
[----:B------:R-:W3:Y:S04]  /*ad2c0*/  LDL.LU R29, [R1+0xc00] ;  /* 0x000c0000011d7983 */ /* 0x000ee80000300800 */
[----:B----4-:R0:W-:Y:S04]  /*ad2d0*/  STS.U8 [R23+UR4+0x3e80], R8 ;  /* 0x003e800817007988 */ /* 0x0101e80008000004 */
        /* <DEDUP_REMOVED lines=17> */
[----:B------:R-:W-:Y:S04]  /*ad3f0*/  STS.U8 [R23+UR4+0x42c0], R10 ;  /* 0x0042c00a17007988 */ /* 0x000fe80008000004 */
[----:B------:R-:W-:Y:S04]  /*ad400*/  STS.U8 [R23+UR4+0x4280], R11 ;  /* 0x0042800b17007988 */ /* 0x000fe80008000004 */
[----:B------:R0:W-:Y:S04]  /*ad410*/  STS.U8 [R23+UR4+0x4480], R19 ;  /* 0x0044801317007988 */ /* 0x0001e80008000004 */
[----:B0-----:R-:W4:Y:S04]  /*ad420*/  LDL.LU R19, [R1+0xadc] ;  /* 0x000adc0001137983 */ /* 0x001f280000300800 */
[----:B------:R0:W-:Y:S04]  /*ad430*/  STS.U8 [R23+UR4+0x44c0], R20 ;  /* 0x0044c01417007988 */ /* 0x0001e80008000004 */
[----:B0-----:R-:W4:Y:S04]  /*ad440*/  LDL.LU R20, [R1+0x500] ;  /* 0x0005000001147983 */ /* 0x001f280000300800 */
[----:B--2---:R0:W-:Y:S04]  /*ad450*/  STS.U8 [R23+UR4+0x46c0], R24 ;  /* 0x0046c01817007988 */ /* 0x0041e80008000004 */
[----:B---3--:R-:W-:Y:S04]  /*ad460*/  STS.U8 [R23+UR4+0x4680], R17 ;  /* 0x0046801117007988 */ /* 0x008fe80008000004 */
[----:B0-----:R-:W2:Y:S04]  /*ad470*/  LDL.LU R24, [R1+0xacc] ;  /* 0x000acc0001187983 */ /* 0x001ea80000300800 */
[----:B------:R0:W-:Y:S04]  /*ad480*/  STS.U8 [R23+UR4+0x4880], R27 ;  /* 0x0048801b17007988 */ /* 0x0001e80008000004 */
[----:B------:R-:W-:Y:S04]  /*ad490*/  STS.U8 [R23+UR4+0x48c0], R21 ;  /* 0x0048c01517007988 */ /* 0x000fe80008000004 */
[----:B------:R-:W-:Y:S04]  /*ad4a0*/  STS.U8 [R23+UR4+0x4ac0], R25 ;  /* 0x004ac01917007988 */ /* 0x000fe80008000004 */
[----:B0-----:R-:W3:Y:S04]  /*ad4b0*/  LDL.LU R27, [R1+0x4f0] ;  /* 0x0004f000011b7983 */ /* 0x001ee80000300800 */
[----:B------:R-:W-:Y:S04]  /*ad4c0*/  STS.U8 [R23+UR4+0x4a80], R29 ;  /* 0x004a801d17007988 */ /* 0x000fe80008000004 */
[----:B----4-:R-:W-:Y:S04]  /*ad4d0*/  STS.U8 [R23+UR4+0x4c80], R3 ;  /* 0x004c800317007988 */ /* 0x010fe80008000004 */
[----:B------:R0:W-:Y:S04]  /*ad4e0*/  STS.U8 [R23+UR4+0x4cc0], R8 ;  /* 0x004cc00817007988 */ /* 0x0001e80008000004 */
[----:B------:R-:W-:Y:S04]  /*ad4f0*/  STS.U8 [R23+UR4+0x4ec0], R2 ;  /* 0x004ec00217007988 */ /* 0x000fe80008000004 */
[----:B------:R-:W-:Y:S04]  /*ad500*/  STS.U8 [R23+UR4+0x4e80], R4 ;  /* 0x004e800417007988 */ /* 0x000fe80008000004 */
[----:B------:R-:W-:Y:S04]  /*ad510*/  STS.U8 [R23+UR4+0x5080], R5 ;  /* 0x0050800517007988 */ /* 0x000fe80008000004 */
[----:B0-----:R-:W4:Y:S04]  /*ad520*/  LDL.LU R8, [R1+0xabc] ;  /* 0x000abc0001087983 */ /* 0x001f280000300800 */
[----:B------:R-:W-:Y:S04]  /*ad530*/  STS.U8 [R23+UR4+0x50c0], R12 ;  /* 0x0050c00c17007988 */ /* 0x000fe80008000004 */
[----:B------:R-:W-:Y:S04]  /*ad540*/  STS.U8 [R23+UR4+0x52c0], R13 ;  /* 0x0052c00d17007988 */ /* 0x000fe80008000004 */
[----:B------:R-:W-:Y:S04]  /*ad550*/  STS.U8 [R23+UR4+0x5280], R18 ;  /* 0x0052801217007988 */ /* 0x000fe80008000004 */
[----:B------:R-:W-:Y:S04]  /*ad560*/  STS.U8 [R23+UR4+0x5480], R26 ;  /* 0x0054801a17007988 */ /* 0x000fe80008000004 */
[----:B------:R0:W-:Y:S04]  /*ad570*/  STS.U8 [R23+UR4+0x54c0], R16 ;  /* 0x0054c01017007988 */ /* 0x0001e80008000004 */
[----:B------:R-:W-:Y:S04]  /*ad580*/  STS.U8 [R23+UR4+0x56c0], R6 ;  /* 0x0056c00617007988 */ /* 0x000fe80008000004 */
[----:B0-----:R-:W4:Y:S04]  /*ad590*/  LDL.LU R16, [R1+0x4e0] ;  /* 0x0004e00001107983 */ /* 0x001f280000300800 */
        /* <DEDUP_REMOVED lines=11> */
[----:B------:R-:W4:Y:S04]  /*ad650*/  LDL.LU R17, [R1+0x4b0] ;  /* 0x0004b00001117983 */ /* 0x000f280000300800 */
[----:B--2---:R0:W-:Y:S04]  /*ad660*/  STS.U8 [R23+UR4+0x5cc0], R24 ;  /* 0x005cc01817007988 */ /* 0x0041e80008000004 */
[----:B0-----:R-:W2:Y:S04]  /*ad670*/  LDL.LU R24, [R1+0xa5c] ;  /* 0x000a5c0001187983 */ /* 0x001ea80000300800 */
[----:B------:R-:W2:Y:S04]  /*ad680*/  LDL.LU R21, [R1+0x4a0] ;  /* 0x0004a00001157983 */ /* 0x000ea80000300800 */
[----:B------:R-:W2:Y:S04]  /*ad690*/  LDL.LU R25, [R1+0xa4c] ;  /* 0x000a4c0001197983 */ /* 0x000ea80000300800 */
[----:B------:R-:W2:Y:S04]  /*ad6a0*/  LDL.LU R29, [R1+0x490] ;  /* 0x00049000011d7983 */ /* 0x000ea80000300800 */
[----:B---3--:R0:W-:Y:S04]  /*ad6b0*/  STS.U8 [R23+UR4+0x5ec0], R27 ;  /* 0x005ec01b17007988 */ /* 0x0081e80008000004 */
        /* <DEDUP_REMOVED lines=23> */
[----:B------:R0:W-:Y:S04]  /*ad830*/  STS.U8 [R23+UR4+0x64c0], R20 ;  /* 0x0064c01417007988 */ /* 0x0001e80008000004 */
[----:B------:R-:W-:Y:S04]  /*ad840*/  STS.U8 [R23+UR4+0x66c0], R17 ;  /* 0x0066c01117007988 */ /* 0x000fe80008000004 */
[----:B0-----:R-:W4:Y:S04]  /*ad850*/  LDL.LU R20, [R1+0x400] ;  /* 0x0004000001147983 */ /* 0x001f280000300800 */
[----:B--2---:R0:W-:Y:S04]  /*ad860*/  STS.U8 [R23+UR4+0x6680], R24 ;  /* 0x0066801817007988 */ /* 0x0041e80008000004 */
[----:B------:R-:W-:Y:S04]  /*ad870*/  STS.U8 [R23+UR4+0x6880], R21 ;  /* 0x0068801517007988 */ /* 0x000fe80008000004 */
[----:B------:R-:W-:Y:S04]  /*ad880*/  STS.U8 [R23+UR4+0x68c0], R25 ;  /* 0x0068c01917007988 */ /* 0x000fe80008000004 */
[----:B------:R-:W-:Y:S04]  /*ad890*/  STS.U8 [R23+UR4+0x6ac0], R29 ;  /* 0x006ac01d17007988 */ /* 0x000fe80008000004 */
[----:B0-----:R-:W2:Y:S04]  /*ad8a0*/  LDL.LU R24, [R1+0x96c] ;  /* 0x00096c0001187983 */ /* 0x001ea80000300800 */
[----:B---3--:R-:W-:Y:S04]  /*ad8b0*/  STS.U8 [R23+UR4+0x6a80], R3 ;  /* 0x006a800317007988 */ /* 0x008fe80008000004 */
[----:B------:R0:W-:Y:S04]  /*ad8c0*/  STS.U8 [R23+UR4+0x6c80], R27 ;  /* 0x006c801b17007988 */ /* 0x0001e80008000004 */
        /* <DEDUP_REMOVED lines=23> */
[----:B------:R-:W4:Y:S04]  /*ada40*/  LDL.LU R17, [R1+0x92c] ;  /* 0x00092c0001117983 */ /* 0x000f280000300800 */
[----:B0-----:R-:W4:Y:S04]  /*ada50*/  LDL.LU R20, [R1+0x3b0] ;  /* 0x0003b00001147983 */ /* 0x001f280000300800 */
[----:B------:R-:W4:Y:S04]  /*ada60*/  LDL.LU R21, [R1+0x91c] ;  /* 0x00091c0001157983 */ /* 0x000f280000300800 */
[----:B------:R-:W4:Y:S04]  /*ada70*/  LDL.LU R25, [R1+0x3a0] ;  /* 0x0003a00001197983 */ /* 0x000f280000300800 */
[----:B------:R-:W4:Y:S04]  /*ada80*/  LDL.LU R29, [R1+0x90c] ;  /* 0x00090c00011d7983 */ /* 0x000f280000300800 */
[----:B------:R-:W4:Y:S04]  /*ada90*/  LDL.LU R3, [R1+0x390] ;  /* 0x0003900001037983 */ /* 0x000f280000300800 */
[----:B--2---:R0:W-:Y:S04]  /*adaa0*/  STS.U8 [R23+UR4+0x7cc0], R24 ;  /* 0x007cc01817007988 */ /* 0x0041e80008000004 */
[----:B0-----:R-:W2:Y:S04]  /*adab0*/  LDL.LU R24, [R1+0x8fc] ;  /* 0x0008fc0001187983 */ /* 0x001ea80000300800 */
[----:B------:R-:W2:Y:S04]  /*adac0*/  LDL.LU R2, [R1+0x380] ;  /* 0x0003800001027983 */ /* 0x000ea80000300800 */
[----:B------:R-:W2:Y:S04]  /*adad0*/  LDL.LU R4, [R1+0x8dc] ;  /* 0x0008dc0001047983 */ /* 0x000ea80000300800 */
[----:B------:R-:W2:Y:S04]  /*adae0*/  LDL.LU R5, [R1+0x370] ;  /* 0x0003700001057983 */ /* 0x000ea80000300800 */
        /* <DEDUP_REMOVED lines=8> */
[----:B----4-:R0:W-:Y:S04]  /*adb70*/  STS.U8 [R23+UR4+0x7e80], R8 ;  /* 0x007e800817007988 */ /* 0x0101e80008000004 */
[----:B------:R-:W4:Y:S04]  /*adb80*/  LDL.LU R14, [R1+0x330] ;  /* 0x00033000010e7983 */ /* 0x000f280000300800 */
[----:B------:R-:W4:Y:S04]  /*adb90*/  LDL.LU R15, [R1+0x88c] ;  /* 0x00088c00010f7983 */ /* 0x000f280000300800 */
[----:B------:R-:W-:Y:S04]  /*adba0*/  STS.U8 [R23+UR4+0x8080], R10 ;  /* 0x0080800a17007988 */ /* 0x000fe80008000004 */
[----:B0-----:R-:W4:Y:S04]  /*adbb0*/  LDL.LU R8, [R1+0x320] ;  /* 0x0003200001087983 */ /* 0x001f280000300800 */
[----:B------:R-:W-:Y:S04]  /*adbc0*/  STS.U8 [R23+UR4+0x80c0], R11 ;  /* 0x0080c00b17007988 */ /* 0x000fe80008000004 */
[----:B------:R0:W-:Y:S04]  /*adbd0*/  STS.U8 [R23+UR4+0x82c0], R16 ;  /* 0x0082c01017007988 */ /* 0x0001e80008000004 */
[----:B0-----:R-:W4:Y:S04]  /*adbe0*/  LDL.LU R16, [R1+0x87c] ;  /* 0x00087c0001107983 */ /* 0x001f280000300800 */
[----:B------:R0:W-:Y:S04]  /*adbf0*/  STS.U8 [R23+UR4+0x8280], R9 ;  /* 0x0082800917007988 */ /* 0x0001e80008000004 */
[----:B0-----:R-:W4:Y:S04]  /*adc00*/  LDL.LU R9, [R1+0x310] ;  /* 0x0003100001097983 */ /* 0x001f280000300800 */
        /* <DEDUP_REMOVED lines=8> */
[----:B------:R-:W-:Y:S04]  /*adc90*/  STS.U8 [R23+UR4+0x8ac0], R3 ;  /* 0x008ac00317007988 */ /* 0x000fe80008000004 */
[----:B--2---:R0:W-:Y:S04]  /*adca0*/  STS.U8 [R23+UR4+0x8a80], R24 ;  /* 0x008a801817007988 */ /* 0x0041e80008000004 */
[----:B------:R-:W-:Y:S04]  /*adcb0*/  STS.U8 [R23+UR4+0x8c80], R2 ;  /* 0x008c800217007988 */ /* 0x000fe80008000004 */
[----:B------:R-:W-:Y:S04]  /*adcc0*/  STS.U8 [R23+UR4+0x8cc0], R4 ;  /* 0x008cc00417007988 */ /* 0x000fe80008000004 */
[----:B0-----:R-:W2:Y:S04]  /*adcd0*/  LDL.LU R24, [R1+0x85c] ;  /* 0x00085c0001187983 */ /* 0x001ea80000300800 */
[----:B------:R-:W-:Y:S04]  /*adce0*/  STS.U8 [R23+UR4+0x8ec0], R5 ;  /* 0x008ec00517007988 */ /* 0x000fe80008000004 */
[----:B------:R-:W-:Y:S04]  /*adcf0*/  STS.U8 [R23+UR4+0x8e80], R12 ;  /* 0x008e800c17007988 */ /* 0x000fe80008000004 */
[----:B------:R-:W-:Y:S04]  /*add00*/  STS.U8 [R23+UR4+0x9080], R13 ;  /* 0x0090800d17007988 */ /* 0x000fe80008000004 */
[----:B------:R-:W-:Y:S04]  /*add10*/  STS.U8 [R23+UR4+0x90c0], R18 ;  /* 0x0090c01217007988 */ /* 0x000fe80008000004 */
[----:B---3--:R-:W-:Y:S04]  /*add20*/  STS.U8 [R23+UR4+0x92c0], R26 ;  /* 0x0092c01a17007988 */ /* 0x008fe80008000004 */
[----:B------:R0:W-:Y:S04]  /*add30*/  STS.U8 [R23+UR4+0x9280], R27 ;  /* 0x0092801b17007988 */ /* 0x0001e80008000004 */
[----:B------:R-:W-:Y:S04]  /*add40*/  STS.U8 [R23+UR4+0x9480], R6 ;  /* 0x0094800617007988 */ /* 0x000fe80008000004 */
[----:B------:R-:W-:Y:S04]  /*add50*/  STS.U8 [R23+UR4+0x94c0], R7 ;  /* 0x0094c00717007988 */ /* 0x000fe80008000004 */
[----:B0-----:R-:W3:Y:S04]  /*add60*/  LDL.LU R27, [R1+0x2f0] ;  /* 0x0002f000011b7983 */ /* 0x001ee80000300800 */
[----:B----4-:R-:W-:Y:S04]  /*add70*/  STS.U8 [R23+UR4+0x96c0], R14 ;  /* 0x0096c00e17007988 */ /* 0x010fe80008000004 */
        /* <DEDUP_REMOVED lines=31> */
[----:B---3--:R0:W-:Y:S04]  /*adf70*/  STS.U8 [R23+UR4+0x9ec0], R27 ;  /* 0x009ec01b17007988 */ /* 0x0081e80008000004 */
[----:B0-----:R-:W3:Y:S04]  /*adf80*/  LDL.LU R27, [R1+0x78c] ;  /* 0x00078c00011b7983 */ /* 0x001ee80000300800 */
[----:B----4-:R-:W-:Y:S04]  /*adf90*/  STS.U8 [R23+UR4+0x9e80], R10 ;  /* 0x009e800a17007988 */ /* 0x010fe80008000004 */
        /* <DEDUP_REMOVED lines=10> */
[----:B------:R-:W-:Y:S04]  /*ae040*/  STS.U8 [R23+UR4+0xa680], R25 ;  /* 0x00a6801917007988 */ /* 0x000fe80008000004 */
[----:B------:R-:W-:Y:S04]  /*ae050*/  STS.U8 [R23+UR4+0xa880], R29 ;  /* 0x00a8801d17007988 */ /* 0x000fe80008000004 */
[----:B------:R-:W-:Y:S04]  /*ae060*/  STS.U8 [R23+UR4+0xa8c0], R3 ;  /* 0x00a8c00317007988 */ /* 0x000fe80008000004 */
        /* <DEDUP_REMOVED lines=10> */
[----:B--2---:R0:W-:Y:S04]  /*ae110*/  STS.U8 [R23+UR4+0xb2c0], R24 ;  /* 0x00b2c01817007988 */ /* 0x0041e80008000004 */
[----:B------:R-:W-:Y:S04]  /*ae120*/  STS.U8 [R23+UR4+0xb280], R6 ;  /* 0x00b2800617007988 */ /* 0x000fe80008000004 */
[----:B0-----:R-:W2:Y:S04]  /*ae130*/  LDL.LU R24, [R1+0x75c] ;  /* 0x00075c0001187983 */ /* 0x001ea80000300800 */
[----:B------:R-:W-:Y:S04]  /*ae140*/  STS.U8 [R23+UR4+0xb480], R7 ;  /* 0x00b4800717007988 */ /* 0x000fe80008000004 */
[----:B------:R-:W-:Y:S04]  /*ae150*/  STS.U8 [R23+UR4+0xb4c0], R14 ;  /* 0x00b4c00e17007988 */ /* 0x000fe80008000004 */
[----:B------:R-:W-:Y:S04]  /*ae160*/  STS.U8 [R23+UR4+0xb6c0], R15 ;  /* 0x00b6c00f17007988 */ /* 0x000fe80008000004 */
[----:B------:R-:W2:Y:S04]  /*ae170*/  LDL.LU R10, [R1+0x1f0] ;  /* 0x0001f000010a7983 */ /* 0x000ea80000300800 */
[----:B------:R-:W2:Y:S04]  /*ae180*/  LDL.LU R11, [R1+0x74c] ;  /* 0x00074c00010b7983 */ /* 0x000ea80000300800 */
[----:B---3--:R0:W-:Y:S04]  /*ae190*/  STS.U8 [R23+UR4+0xb680], R27 ;  /* 0x00b6801b17007988 */ /* 0x0081e80008000004 */
[----:B0-----:R-:W3:Y:S04]  /*ae1a0*/  LDL.LU R27, [R1+0x1e0] ;  /* 0x0001e000011b7983 */ /* 0x001ee80000300800 */
[----:B----4-:R0:W-:Y:S04]  /*ae1b0*/  STS.U8 [R23+UR4+0xb880], R8 ;  /* 0x00b8800817007988 */ /* 0x0101e80008000004 */
[----:B0-----:R-:W4:Y:S04]  /*ae1c0*/  LDL.LU R8, [R1+0x73c] ;  /* 0x00073c0001087983 */ /* 0x001f280000300800 */
        /* <DEDUP_REMOVED lines=25> */
[----:B0-----:R-:W2:Y:S04]  /*ae360*/  LDL.LU R24, [R1+0x100] ;  /* 0x0001000001187983 */ /* 0x001ea80000300800 */
[----:B------:R-:W-:Y:S04]  /*ae370*/  STS.U8 [R23+UR4+0xbec0], R10 ;  /* 0x00bec00a17007988 */ /* 0x000fe80008000004 */
[----:B------:R-:W-:Y:S04]  /*ae380*/  STS.U8 [R23+UR4+0xbe80], R11 ;  /* 0x00be800b17007988 */ /* 0x000fe80008000004 */
[----:B---3--:R0:W-:Y:S04]  /*ae390*/  STS.U8 [R23+UR4+0xc080], R27 ;  /* 0x00c0801b17007988 */ /* 0x0081e80008000004 */
[----:B0-----:R-:W3:Y:S04]  /*ae3a0*/  LDL.LU R27, [R1+0x68c] ;  /* 0x00068c00011b7983 */ /* 0x001ee80000300800 */
[----:B----4-:R0:W-:Y:S04]  /*ae3b0*/  STS.U8 [R23+UR4+0xc0c0], R8 ;  /* 0x00c0c00817007988 */ /* 0x0101e80008000004 */
        /* <DEDUP_REMOVED lines=18> */
[----:B------:R-:W-:Y:S04]  /*ae4e0*/  STS.U8 [R23+UR4+0xd080], R26 ;  /* 0x00d0801a17007988 */ /* 0x000fe80008000004 */
[----:B------:R0:W-:Y:S04]  /*ae4f0*/  STS.U8 [R23+UR4+0xd0c0], R14 ;  /* 0x00d0c00e17007988 */ /* 0x0001e80008000004 */
[----:B------:R-:W-:Y:S04]  /*ae500*/  STS.U8 [R23+UR4+0xd2c0], R6 ;  /* 0x00d2c00617007988 */ /* 0x000fe80008000004 */
[----:B------:R-:W-:Y:S04]  /*ae510*/  STS.U8 [R23+UR4+0xd280], R15 ;  /* 0x00d2800f17007988 */ /* 0x000fe80008000004 */
[----:B------:R-:W-:Y:S04]  /*ae520*/  STS.U8 [R23+UR4+0xd480], R19 ;  /* 0x00d4801317007988 */ /* 0x000fe80008000004 */
[----:B------:R-:W-:Y:S04]  /*ae530*/  STS.U8 [R23+UR4+0xd4c0], R20 ;  /* 0x00d4c01417007988 */ /* 0x000fe80008000004 */
[----:B0-----:R-:W4:Y:S04]  /*ae540*/  LDL.LU R14, [R1+0xd0] ;  /* 0x0000d000010e7983 */ /* 0x001f280000300800 */
[----:B--2---:R0:W-:Y:S04]  /*ae550*/  STS.U8 [R23+UR4+0xd6c0], R24 ;  /* 0x00d6c01817007988 */ /* 0x0041e80008000004 */
[----:B0-----:R-:W2:Y:S04]  /*ae560*/  LDL.LU R24, [R1+0x65c] ;  /* 0x00065c0001187983 */ /* 0x001ea80000300800 */
[----:B------:R-:W2:Y:S04]  /*ae570*/  LDL.LU R20, [R1+0xc0] ;  /* 0x0000c00001147983 */ /* 0x000ea80000300800 */
[----:B------:R-:W2:Y:S04]  /*ae580*/  LDL.LU R13, [R1+0x64c] ;  /* 0x00064c00010d7983 */ /* 0x000ea80000300800 */
[----:B------:R-:W2:Y:S04]  /*ae590*/  LDL.LU R18, [R1+0xa8] ;  /* 0x0000a80001127983 */ /* 0x000ea80000300800 */
[----:B------:R-:W2:Y:S04]  /*ae5a0*/  LDL.LU R15, [R1+0x63c] ;  /* 0x00063c00010f7983 */ /* 0x000ea80000300800 */
[----:B---3--:R-:W-:Y:S04]  /*ae5b0*/  STS.U8 [R23+UR4+0xd680], R27 ;  /* 0x00d6801b17007988 */ /* 0x008fe80008000004 */
[----:B----4-:R-:W-:Y:S04]  /*ae5c0*/  STS.U8 [R23+UR4+0xd880], R8 ;  /* 0x00d8800817007988 */ /* 0x010fe80008000004 */
[----:B------:R0:W-:Y:S04]  /*ae5d0*/  STS.U8 [R23+UR4+0xd8c0], R16 ;  /* 0x00d8c01017007988 */ /* 0x0001e80008000004 */
[----:B0-----:R-:W3:Y:S04]  /*ae5e0*/  LDL.LU R16, [R1+0x98] ;  /* 0x0000980001107983 */ /* 0x001ee80000300800 */
        /* <DEDUP_REMOVED lines=22> */
[----:B--2---:R0:W-:Y:S04]  /*ae750*/  STS.U8 [R23+UR4+0xdcc0], R24 ;  /* 0x00dcc01817007988 */ /* 0x0041e80008000004 */
[----:B------:R1:W-:Y:S04]  /*ae760*/  STS.U8 [R23+UR4+0xdec0], R20 ;  /* 0x00dec01417007988 */ /* 0x0003e80008000004 */
[----:B------:R2:W-:Y:S04]  /*ae770*/  STS.U8 [R23+UR4+0xde80], R13 ;  /* 0x00de800d17007988 */ /* 0x0005e80008000004 */
[----:B0-----:R-:W4:Y:S04]  /*ae780*/  LDL.LU R24, [R1+0x7440] ;  /* 0x0074400001187983 */ /* 0x001f280000300800 */
[----:B-1----:R-:W4:Y:S04]  /*ae790*/  LDL.LU R20, [R1+0x743c] ;  /* 0x00743c0001147983 */ /* 0x002f280000300800 */
[----:B--2---:R-:W2:Y:S04]  /*ae7a0*/  LDL.LU R13, [R1+0x58c] ;  /* 0x00058c00010d7983 */ /* 0x004ea80000300800 */
[----:B------:R0:W-:Y:S04]  /*ae7b0*/  STS.U8 [R23+UR4+0xe080], R18 ;  /* 0x00e0801217007988 */ /* 0x0001e80008000004 */
[----:B------:R1:W-:Y:S04]  /*ae7c0*/  STS.U8 [R23+UR4+0xe0c0], R15 ;  /* 0x00e0c00f17007988 */ /* 0x0003e80008000004 */
[----:B0-----:R-:W2:Y:S04]  /*ae7d0*/  LDL.LU R18, [R1+0x57c] ;  /* 0x00057c0001127983 */ /* 0x001ea80000300800 */
[----:B-1----:R-:W2:Y:S04]  /*ae7e0*/  LDL.LU R15, [R1+0x56c] ;  /* 0x00056c00010f7983 */ /* 0x002ea80000300800 */
[----:B---3--:R0:W-:Y:S04]  /*ae7f0*/  STS.U8 [R23+UR4+0xe2c0], R16 ;  /* 0x00e2c01017007988 */ /* 0x0081e80008000004 */
[----:B----4-:R1:W-:Y:S04]  /*ae800*/  STS.U8 [R23+UR4+0xe280], R19 ;  /* 0x00e2801317007988 */ /* 0x0103e80008000004 */
[----:B0-----:R-:W3:Y:S04]  /*ae810*/  LDL.LU R16, [R1+0x7438] ;  /* 0x0074380001107983 */ /* 0x001ee80000300800 */
[----:B-1----:R-:W4:Y:S04]  /*ae820*/  LDL.LU R19, [R1+0x55c] ;  /* 0x00055c0001137983 */ /* 0x002f280000300800 */
[----:B------:R0:W-:Y:S04]  /*ae830*/  STS.U8 [R23+UR4+0xe480], R9 ;  /* 0x00e4800917007988 */ /* 0x0001e80008000004 */
[----:B------:R1:W-:Y:S04]  /*ae840*/  STS.U8 [R23+UR4+0xe4c0], R8 ;  /* 0x00e4c00817007988 */ /* 0x0003e80008000004 */
[----:B0-----:R-:W4:Y:S04]  /*ae850*/  LDL.LU R9, [R1+0x7434] ;  /* 0x0074340001097983 */ /* 0x001f280000300800 */
[----:B-1----:R-:W4:Y:S04]  /*ae860*/  LDL.LU R8, [R1+0x7430] ;  /* 0x0074300001087983 */ /* 0x002f280000300800 */
[----:B------:R0:W-:Y:S04]  /*ae870*/  STS.U8 [R23+UR4+0xe6c0], R27 ;  /* 0x00e6c01b17007988 */ /* 0x0001e80008000004 */
[----:B------:R-:W-:Y:S04]  /*ae880*/  STS.U8 [R23+UR4+0xe680], R10 ;  /* 0x00e6800a17007988 */ /* 0x000fe80008000004 */
[----:B------:R1:W-:Y:S04]  /*ae890*/  STS.U8 [R23+UR4+0xe880], R6 ;  /* 0x00e8800617007988 */ /* 0x0003e80008000004 */
[----:B------:R-:W-:Y:S04]  /*ae8a0*/  STS.U8 [R23+UR4+0xe8c0], R11 ;  /* 0x00e8c00b17007988 */ /* 0x000fe80008000004 */
[----:B0-----:R-:W4:Y:S04]  /*ae8b0*/  LDL.LU R27, [R1+0x742c] ;  /* 0x00742c00011b7983 */ /* 0x001f280000300800 */
[----:B------:R-:W-:Y:S04]  /*ae8c0*/  STS.U8 [R23+UR4+0xeac0], R17 ;  /* 0x00eac01117007988 */ /* 0x000fe80008000004 */
[----:B-1----:R-:W4:Y:S04]  /*ae8d0*/  LDL.LU R6, [R1+0x19a4] ;  /* 0x0019a40001067983 */ /* 0x002f280000300800 */
[----:B------:R-:W-:Y:S04]  /*ae8e0*/  STS.U8 [R23+UR4+0xea80], R21 ;  /* 0x00ea801517007988 */ /* 0x000fe80008000004 */
        /* <DEDUP_REMOVED lines=9> */
[----:B------:R0:W-:Y:S04]  /*ae980*/  STS.U8 [R23+UR4+0xf480], R26 ;  /* 0x00f4801a17007988 */ /* 0x0001e80008000004 */
[----:B------:R1:W-:Y:S04]  /*ae990*/  STS.U8 [R23+UR4+0xf4c0], R14 ;  /* 0x00f4c00e17007988 */ /* 0x0003e80008000004 */
[----:B------:R-:W-:Y:S04]  /*ae9a0*/  STS.U8 [R23+UR4+0xf6c0], R28 ;  /* 0x00f6c01c17007988 */ /* 0x000fe80008000004 */
[----:B0-----:R-:W4:Y:S04]  /*ae9b0*/  LDL.LU R26, [R1+0x19b4] ;  /* 0x0019b400011a7983 */ /* 0x001f280000300800 */
[----:B-1----:R-:W4:Y:S04]  /*ae9c0*/  LDL.LU R14, [R1+0x10b8] ;  /* 0x0010b800010e7983 */ /* 0x002f280000300800 */
[----:B--2---:R-:W-:Y:S04]  /*ae9d0*/  STS.U8 [R23+UR4+0xf680], R13 ;  /* 0x00f6800d17007988 */ /* 0x004fe80008000004 */
[----:B------:R-:W-:Y:S04]  /*ae9e0*/  STS.U8 [R23+UR4+0xf880], R24 ;  /* 0x00f8801817007988 */ /* 0x000fe80008000004 */
[----:B------:R-:W-:Y:S04]  /*ae9f0*/  STS.U8 [R23+UR4+0xf8c0], R18 ;  /* 0x00f8c01217007988 */ /* 0x000fe80008000004 */
[----:B------:R-:W-:Y:S04]  /*aea00*/  STS.U8 [R23+UR4+0xfac0], R20 ;  /* 0x00fac01417007988 */ /* 0x000fe80008000004 */
[----:B------:R0:W-:Y:S04]  /*aea10*/  STS.U8 [R23+UR4+0xfa80], R15 ;  /* 0x00fa800f17007988 */ /* 0x0001e80008000004 */
[----:B0-----:R-:W2:Y:S04]  /*aea20*/  LDL.LU R15, [R1+0x19c4] ;  /* 0x0019c400010f7983 */ /* 0x001ea80000300800 */
[----:B---3--:R-:W-:Y:S04]  /*aea30*/  STS.U8 [R23+UR4+0xfc80], R16 ;  /* 0x00fc801017007988 */ /* 0x008fe80008000004 */
[----:B----4-:R0:W-:Y:S04]  /*aea40*/  STS.U8 [R23+UR4+0xfcc0], R19 ;  /* 0x00fcc01317007988 */ /* 0x0101e80008000004 */
[----:B0-----:R-:W3:Y:S04]  /*aea50*/  LDL.LU R19, [R1+0x10c8] ;  /* 0x0010c80001137983 */ /* 0x001ee80000300800 */
[----:B------:R-:W-:Y:S04]  /*aea60*/  STS.U8 [R23+UR4+0xfec0], R9 ;  /* 0x00fec00917007988 */ /* 0x000fe80008000004 */
[----:B------:R0:W-:Y:S04]  /*aea70*/  STS.U8 [R23+UR4+0xfe80], R8 ;  /* 0x00fe800817007988 */ /* 0x0001e80008000004 */
[----:B0-----:R-:W4:Y:S01]  /*aea80*/  LDL.LU R23, [R1+0x19d4] ;  /* 0x0019d40001177983 */ /* 0x001f220000300800 */
[----:B------:R-:W-:-:S03]  /*aea90*/  LOP3.LUT R5, R22, 0x20, RZ, 0x3c, !PT ;  /* 0x0000002016057812 */ /* 0x000fc600078e3cff */
        /* <DEDUP_REMOVED lines=28> */
[----:B---3--:R0:W-:Y:S04]  /*aec60*/  STS.U8 [R5+UR4+0x540], R19 ;  /* 0x0005401305007988 */ /* 0x0081e80008000004 */
[----:B0-----:R-:W3:Y:S04]  /*aec70*/  LDL.LU R19, [R1+0xf7c] ;  /* 0x000f7c0001137983 */ /* 0x001ee80000300800 */
        /* <DEDUP_REMOVED lines=22> */
[----:B-1----:R-:W4:Y:S04]  /*aede0*/  LDL.LU R18, [R1+0xf48] ;  /* 0x000f480001127983 */ /* 0x002f280000300800 */
[----:B------:R-:W-:Y:S04]  /*aedf0*/  STS.U8 [R5+UR4+0x1b40], R13 ;  /* 0x001b400d05007988 */ /* 0x000fe80008000004 */
[----:B0-----:R-:W4:Y:S04]  /*aee00*/  LDL.LU R7, [R1+0xf1c] ;  /* 0x000f1c0001077983 */ /* 0x001f280000300800 */
[----:B------:R-:W-:Y:S04]  /*aee10*/  STS.U8 [R5+UR4+0x1b00], R26 ;  /* 0x001b001a05007988 */ /* 0x000fe80008000004 */
[----:B------:R0:W-:Y:S04]  /*aee20*/  STS.U8 [R5+UR4+0x1d00], R14 ;  /* 0x001d000e05007988 */ /* 0x0001e80008000004 */
[----:B0-----:R-:W4:Y:S04]  /*aee30*/  LDL.LU R14, [R1+0xf18] ;  /* 0x000f1800010e7983 */ /* 0x001f280000300800 */
[----:B--2---:R0:W-:Y:S04]  /*aee40*/  STS.U8 [R5+UR4+0x1d40], R15 ;  /* 0x001d400f05007988 */ /* 0x0041e80008000004 */
[----:B0-----:R-:W2:Y:S04]  /*aee50*/  LDL.LU R15, [R1+0xefc] ;  /* 0x000efc00010f7983 */ /* 0x001ea80000300800 */
        /* <DEDUP_REMOVED lines=31> */
[----:B0-----:R-:W2:Y:S04]  /*af050*/  LDL.LU R15, [R1+0xd08] ;  /* 0x000d0800010f7983 */ /* 0x001ea80000300800 */
[----:B---3--:R0:W-:Y:S04]  /*af060*/  STS.U8 [R5+UR4+0x2540], R19 ;  /* 0x0025401305007988 */ /* 0x0081e80008000004 */
[----:B------:R-:W-:Y:S04]  /*af070*/  STS.U8 [R5+UR4+0x2740], R8 ;  /* 0x0027400805007988 */ /* 0x000fe80008000004 */
[----:B------:R-:W-:Y:S04]  /*af080*/  STS.U8 [R5+UR4+0x2700], R9 ;  /* 0x0027000905007988 */ /* 0x000fe80008000004 */
[----:B0-----:R-:W3:Y:S04]  /*af090*/  LDL.LU R19, [R1+0xcec] ;  /* 0x000cec0001137983 */ /* 0x001ee80000300800 */
[----:B------:R-:W-:Y:S04]  /*af0a0*/  STS.U8 [R5+UR4+0x2900], R16 ;  /* 0x0029001005007988 */ /* 0x000fe80008000004 */
[----:B------:R-:W-:Y:S04]  /*af0b0*/  STS.U8 [R5+UR4+0x2940], R20 ;  /* 0x0029401405007988 */ /* 0x000fe80008000004 */
[----:B------:R-:W-:Y:S04]  /*af0c0*/  STS.U8 [R5+UR4+0x2b40], R24 ;  /* 0x002b401805007988 */ /* 0x000fe80008000004 */
[----:B------:R-:W-:Y:S04]  /*af0d0*/  STS.U8 [R5+UR4+0x2b00], R28 ;  /* 0x002b001c05007988 */ /* 0x000fe80008000004 */
[----:B----4-:R-:W-:Y:S04]  /*af0e0*/  STS.U8 [R5+UR4+0x2d00], R10 ;  /* 0x002d000a05007988 */ /* 0x010fe80008000004 */
[----:B------:R0:W-:Y:S04]  /*af0f0*/  STS.U8 [R5+UR4+0x2d40], R23 ;  /* 0x002d401705007988 */ /* 0x0001e80008000004 */
[----:B0-----:R-:W4:Y:S04]  /*af100*/  LDL.LU R23, [R1+0xce8] ;  /* 0x000ce80001177983 */ /* 0x001f280000300800 */
[----:B------:R-:W-:Y:S04]  /*af110*/  STS.U8 [R5+UR4+0x2f40], R11 ;  /* 0x002f400b05007988 */ /* 0x000fe80008000004 */
[----:B------:R-:W-:Y:S04]  /*af120*/  STS.U8 [R5+UR4+0x2f00], R17 ;  /* 0x002f001105007988 */ /* 0x000fe80008000004 */
[----:B------:R-:W-:Y:S04]  /*af130*/  STS.U8 [R5+UR4+0x3100], R21 ;  /* 0x0031001505007988 */ /* 0x000fe80008000004 */
[----:B------:R-:W-:Y:S04]  /*af140*/  STS.U8 [R5+UR4+0x3140], R25 ;  /* 0x0031401905007988 */ /* 0x000fe80008000004 */
[----:B------:R0:W-:Y:S04]  /*af150*/  STS.U8 [R5+UR4+0x3340], R26 ;  /* 0x0033401a05007988 */ /* 0x0001e80008000004 */
        /* <DEDUP_REMOVED lines=8> */
[----:B-1----:R-:W4:Y:S04]  /*af1e0*/  LDL.LU R6, [R1+0xcb8] ;  /* 0x000cb80001067983 */ /* 0x002f280000300800 */
[----:B------:R-:W-:Y:S04]  /*af1f0*/  STS.U8 [R5+UR4+0x3b40], R18 ;  /* 0x003b401205007988 */ /* 0x000fe80008000004 */
[----:B------:R0:W-:Y:S04]  /*af200*/  STS.U8 [R5+UR4+0x3b00], R7 ;  /* 0x003b000705007988 */ /* 0x0001e80008000004 */
[----:B0-----:R-:W4:Y:S04]  /*af210*/  LDL.LU R7, [R1+0xc9c] ;  /* 0x000c9c0001077983 */ /* 0x001f280000300800 */
[----:B------:R0:W-:Y:S04]  /*af220*/  STS.U8 [R5+UR4+0x3d00], R14 ;  /* 0x003d000e05007988 */ /* 0x0001e80008000004 */
[----:B0-----:R-:W4:Y:S04]  /*af230*/  LDL.LU R14, [R1+0xc98] ;  /* 0x000c9800010e7983 */ /* 0x001f280000300800 */
        /* <DEDUP_REMOVED lines=25> */
[----:B------:R1:W-:Y:S04]  /*af3d0*/  STS.U8 [R5+UR4+0x4140], R6 ;  /* 0x0041400605007988 */ /* 0x0003e80008000004 */
[----:B0-----:R-:W4:Y:S04]  /*af3e0*/  LDL.LU R26, [R1+0xaf8] ;  /* 0x000af800011a7983 */ /* 0x001f280000300800 */
[----:B-1----:R-:W4:Y:S04]  /*af3f0*/  LDL.LU R6, [R1+0x50c] ;  /* 0x00050c0001067983 */ /* 0x002f280000300800 */
[----:B------:R0:W-:Y:S04]  /*af400*/  STS.U8 [R5+UR4+0x4340], R7 ;  /* 0x0043400705007988 */ /* 0x0001e80008000004 */
[----:B0-----:R-:W4:Y:S04]  /*af410*/  LDL.LU R7, [R1+0xad8] ;  /* 0x000ad80001077983 */ /* 0x001f280000300800 */
[----:B------:R0:W-:Y:S04]  /*af420*/  STS.U8 [R5+UR4+0x4300], R14 ;  /* 0x0043000e05007988 */ /* 0x0001e80008000004 */
[----:B0-----:R-:W4:Y:S04]  /*af430*/  LDL.LU R14, [R1+0x4fc] ;  /* 0x0004fc00010e7983 */ /* 0x001f280000300800 */
        /* <DEDUP_REMOVED lines=8> */
[----:B------:R-:W-:Y:S04]  /*af4c0*/  STS.U8 [R5+UR4+0x4b00], R10 ;  /* 0x004b000a05007988 */ /* 0x000fe80008000004 */
[----:B---3--:R0:W-:Y:S04]  /*af4d0*/  STS.U8 [R5+UR4+0x4d00], R19 ;  /* 0x004d001305007988 */ /* 0x0081e80008000004 */
[----:B------:R-:W-:Y:S04]  /*af4e0*/  STS.U8 [R5+UR4+0x4d40], R11 ;  /* 0x004d400b05007988 */ /* 0x000fe80008000004 */
[----:B0-----:R-:W3:Y:S04]  /*af4f0*/  LDL.LU R19, [R1+0x4ec] ;  /* 0x0004ec0001137983 */ /* 0x001ee80000300800 */
[----:B------:R-:W-:Y:S04]  /*af500*/  STS.U8 [R5+UR4+0x4f40], R17 ;  /* 0x004f401105007988 */ /* 0x000fe80008000004 */
[----:B------:R-:W-:Y:S04]  /*af510*/  STS.U8 [R5+UR4+0x4f00], R21 ;  /* 0x004f001505007988 */ /* 0x000fe80008000004 */
[----:B------:R-:W-:Y:S04]  /*af520*/  STS.U8 [R5+UR4+0x5100], R25 ;  /* 0x0051001905007988 */ /* 0x000fe80008000004 */
[----:B------:R0:W-:Y:S04]  /*af530*/  STS.U8 [R5+UR4+0x5140], R18 ;  /* 0x0051401205007988 */ /* 0x0001e80008000004 */
[----:B----4-:R1:W-:Y:S04]  /*af540*/  STS.U8 [R5+UR4+0x5340], R23 ;  /* 0x0053401705007988 */ /* 0x0103e80008000004 */
[----:B0-----:R-:W4:Y:S04]  /*af550*/  LDL.LU R18, [R1+0xab8] ;  /* 0x000ab80001127983 */ /* 0x001f280000300800 */
[----:B-1----:R-:W4:Y:S04]  /*af560*/  LDL.LU R23, [R1+0x4dc] ;  /* 0x0004dc0001177983 */ /* 0x002f280000300800 */
        /* <DEDUP_REMOVED lines=35> */
[----:B------:R-:W4:Y:S04]  /*af7a0*/  LDL.LU R13, [R1+0x9a8] ;  /* 0x0009a800010d7983 */ /* 0x000f280000300800 */
[----:B------:R1:W-:Y:S04]  /*af7b0*/  STS.U8 [R5+UR4+0x6100], R23 ;  /* 0x0061001705007988 */ /* 0x0003e80008000004 */
[----:B0-----:R-:W4:Y:S04]  /*af7c0*/  LDL.LU R18, [R1+0x41c] ;  /* 0x00041c0001127983 */ /* 0x001f280000300800 */
[----:B-1----:R-:W4:Y:S04]  /*af7d0*/  LDL.LU R23, [R1+0x998] ;  /* 0x0009980001177983 */ /* 0x002f280000300800 */
[----:B------:R0:W-:Y:S04]  /*af7e0*/  STS.U8 [R5+UR4+0x6140], R6 ;  /* 0x0061400605007988 */ /* 0x0001e80008000004 */
        /* <DEDUP_REMOVED lines=14> */
[----:B------:R-:W-:Y:S04]  /*af8d0*/  STS.U8 [R5+UR4+0x6d40], R17 ;  /* 0x006d401105007988 */ /* 0x000fe80008000004 */
[----:B------:R-:W-:Y:S04]  /*af8e0*/  STS.U8 [R5+UR4+0x6f40], R21 ;  /* 0x006f401505007988 */ /* 0x000fe80008000004 */
[----:B------:R-:W-:Y:S04]  /*af8f0*/  STS.U8 [R5+UR4+0x6f00], R25 ;  /* 0x006f001905007988 */ /* 0x000fe80008000004 */
[----:B------:R1:W-:Y:S04]  /*af900*/  STS.U8 [R5+UR4+0x7100], R26 ;  /* 0x0071001a05007988 */ /* 0x0003e80008000004 */
        /* <DEDUP_REMOVED lines=38> */
[----:B------:R0:W-:Y:S04]  /*afb70*/  STS.U8 [R5+UR4+0x7f40], R26 ;  /* 0x007f401a05007988 */ /* 0x0001e80008000004 */
[----:B------:R-:W2:Y:S04]  /*afb80*/  LDL.LU R13, [R1+0x32c] ;  /* 0x00032c00010d7983 */ /* 0x000ea80000300800 */
[----:B0-----:R-:W2:Y:S04]  /*afb90*/  LDL.LU R26, [R1+0x888] ;  /* 0x00088800011a7983 */ /* 0x001ea80000300800 */
[----:B---3--:R0:W-:Y:S04]  /*afba0*/  STS.U8 [R5+UR4+0x7f00], R19 ;  /* 0x007f001305007988 */ /* 0x0081e80008000004 */
[----:B0-----:R-:W3:Y:S04]  /*afbb0*/  LDL.LU R19, [R1+0x31c] ;  /* 0x00031c0001137983 */ /* 0x001ee80000300800 */
[----:B----4-:R0:W-:Y:S04]  /*afbc0*/  STS.U8 [R5+UR4+0x8100], R23 ;  /* 0x0081001705007988 */ /* 0x0101e80008000004 */
        /* <DEDUP_REMOVED lines=19> */
[----:B-1----:R-:W4:Y:S04]  /*afd00*/  LDL.LU R18, [R1+0x858] ;  /* 0x0008580001127983 */ /* 0x002f280000300800 */
[----:B--2---:R0:W-:Y:S04]  /*afd10*/  STS.U8 [R5+UR4+0x9100], R15 ;  /* 0x0091000f05007988 */ /* 0x0041e80008000004 */
[----:B------:R-:W-:Y:S04]  /*afd20*/  STS.U8 [R5+UR4+0x9140], R29 ;  /* 0x0091401d05007988 */ /* 0x000fe80008000004 */
[----:B------:R-:W-:Y:S04]  /*afd30*/  STS.U8 [R5+UR4+0x9340], R3 ;  /* 0x0093400305007988 */ /* 0x000fe80008000004 */
[----:B------:R-:W-:Y:S04]  /*afd40*/  STS.U8 [R5+UR4+0x9300], R2 ;  /* 0x0093000205007988 */ /* 0x000fe80008000004 */
[----:B------:R-:W-:Y:S04]  /*afd50*/  STS.U8 [R5+UR4+0x9500], R4 ;  /* 0x0095000405007988 */ /* 0x000fe80008000004 */
[----:B------:R-:W-:Y:S04]  /*afd60*/  STS.U8 [R5+UR4+0x9540], R12 ;  /* 0x0095400c05007988 */ /* 0x000fe80008000004 */
[----:B0-----:R-:W2:Y:S04]  /*afd70*/  LDL.LU R15, [R1+0x2ec] ;  /* 0x0002ec00010f7983 */ /* 0x001ea80000300800 */
[----:B------:R-:W-:Y:S04]  /*afd80*/  STS.U8 [R5+UR4+0x9740], R13 ;  /* 0x0097400d05007988 */ /* 0x000fe80008000004 */
[----:B------:R-:W-:Y:S04]  /*afd90*/  STS.U8 [R5+UR4+0x9700], R26 ;  /* 0x0097001a05007988 */ /* 0x000fe80008000004 */
[----:B---3--:R0:W-:Y:S04]  /*afda0*/  STS.U8 [R5+UR4+0x9900], R19 ;  /* 0x0099001305007988 */ /* 0x0081e80008000004 */
[----:B0-----:R-:W3:Y:S04]  /*afdb0*/  LDL.LU R19, [R1+0x848] ;  /* 0x0008480001137983 */ /* 0x001ee80000300800 */
        /* <DEDUP_REMOVED lines=30> */
[----:B---3--:R0:W-:Y:S04]  /*affa0*/  STS.U8 [R5+UR4+0x9f00], R19 ;  /* 0x009f001305007988 */ /* 0x0081e80008000004 */
[----:B0-----:R-:W3:Y:S04]  /*affb0*/  LDL.LU R19, [R1+0x21c] ;  /* 0x00021c0001137983 */ /* 0x001ee80000300800 */
[----:B----4-:R0:W-:Y:S04]  /*affc0*/  STS.U8 [R5+UR4+0xa100], R23 ;  /* 0x00a1001705007988 */ /* 0x0101e80008000004 */
        /* <DEDUP_REMOVED lines=27> */
[----:B--2---:R0:W-:Y:S04]  /*b0180*/  STS.U8 [R5+UR4+0xb700], R15 ;  /* 0x00b7000f05007988 */ /* 0x0041e80008000004 */
[----:B0-----:R-:W2:Y:S04]  /*b0190*/  LDL.LU R15, [R1+0x1ec] ;  /* 0x0001ec00010f7983 */ /* 0x001ea80000300800 */
        /* <DEDUP_REMOVED lines=25> */
[----:B------:R0:W-:Y:S04]  /*b0330*/  STS.U8 [R5+UR4+0xbd00], R7 ;  /* 0x00bd000705007988 */ /* 0x0001e80008000004 */
[----:B-1----:R-:W4:Y:S04]  /*b0340*/  LDL.LU R6, [R1+0x10c] ;  /* 0x00010c0001067983 */ /* 0x002f280000300800 */
[----:B0-----:R-:W4:Y:S04]  /*b0350*/  LDL.LU R7, [R1+0x698] ;  /* 0x0006980001077983 */ /* 0x001f280000300800 */
[----:B------:R0:W-:Y:S04]  /*b0360*/  STS.U8 [R5+UR4+0xbd40], R14 ;  /* 0x00bd400e05007988 */ /* 0x0001e80008000004 */
[----:B0-----:R-:W4:Y:S04]  /*b0370*/  LDL.LU R14, [R1+0xfc] ;  /* 0x0000fc00010e7983 */ /* 0x001f280000300800 */
        /* <DEDUP_REMOVED lines=17> */
[----:B------:R1:W-:Y:S04]  /*b0490*/  STS.U8 [R5+UR4+0xcd00], R25 ;  /* 0x00cd001905007988 */ /* 0x0003e80008000004 */
[----:B------:R1:W-:Y:S04]  /*b04a0*/  STS.U8 [R5+UR4+0xcd40], R29 ;  /* 0x00cd401d05007988 */ /* 0x0003e80008000004 */
[----:B0-----:R-:W4:Y:S04]  /*b04b0*/  LDL.LU R13, [R1+0xdc] ;  /* 0x0000dc00010d7983 */ /* 0x001f280000300800 */
[----:B------:R0:W-:Y:S04]  /*b04c0*/  STS.U8 [R5+UR4+0xcf40], R3 ;  /* 0x00cf400305007988 */ /* 0x0001e80008000004 */
[----:B------:R-:W-:Y:S04]  /*b04d0*/  STS.U8 [R5+UR4+0xcf00], R2 ;  /* 0x00cf000205007988 */ /* 0x000fe80008000004 */
[----:B------:R0:W-:Y:S04]  /*b04e0*/  STS.U8 [R5+UR4+0xd100], R4 ;  /* 0x00d1000405007988 */ /* 0x0001e80008000004 */
[----:B------:R-:W-:Y:S04]  /*b04f0*/  STS.U8 [R5+UR4+0xd140], R12 ;  /* 0x00d1400c05007988 */ /* 0x000fe80008000004 */
[----:B------:R0:W-:Y:S04]  /*b0500*/  STS.U8 [R5+UR4+0xd340], R18 ;  /* 0x00d3401205007988 */ /* 0x0001e80008000004 */
[----:B------:R-:W-:Y:S04]  /*b0510*/  STS.U8 [R5+UR4+0xd300], R26 ;  /* 0x00d3001a05007988 */ /* 0x000fe80008000004 */
[----:B------:R-:W-:Y:S04]  /*b0520*/  STS.U8 [R5+UR4+0xd500], R6 ;  /* 0x00d5000605007988 */ /* 0x000fe80008000004 */
[----:B-1----:R-:W4:Y:S04]  /*b0530*/  LDL.LU R25, [R1+0x668] ;  /* 0x0006680001197983 */ /* 0x002f280000300800 */
[----:B------:R-:W-:Y:S04]  /*b0540*/  STS.U8 [R5+UR4+0xd540], R7 ;  /* 0x00d5400705007988 */ /* 0x000fe80008000004 */
[----:B------:R-:W4:Y:S04]  /*b0550*/  LDL.LU R29, [R1+0xcc] ;  /* 0x0000cc00011d7983 */ /* 0x000f280000300800 */
[----:B0-----:R-:W4:Y:S04]  /*b0560*/  LDL.LU R3, [R1+0x658] ;  /* 0x0006580001037983 */ /* 0x001f280000300800 */
[----:B------:R-:W4:Y:S04]  /*b0570*/  LDL.LU R4, [R1+0xb4] ;  /* 0x0000b40001047983 */ /* 0x000f280000300800 */
[----:B------:R-:W4:Y:S04]  /*b0580*/  LDL.LU R18, [R1+0x648] ;  /* 0x0006480001127983 */ /* 0x000f280000300800 */
[----:B------:R-:W-:Y:S04]  /*b0590*/  STS.U8 [R5+UR4+0xd740], R14 ;  /* 0x00d7400e05007988 */ /* 0x000fe80008000004 */
[----:B--2---:R-:W-:Y:S04]  /*b05a0*/  STS.U8 [R5+UR4+0xd700], R15 ;  /* 0x00d7000f05007988 */ /* 0x004fe80008000004 */
[----:B---3--:R-:W-:Y:S04]  /*b05b0*/  STS.U8 [R5+UR4+0xd900], R19 ;  /* 0x00d9001305007988 */ /* 0x008fe80008000004 */
[----:B----4-:R0:W-:Y:S04]  /*b05c0*/  STS.U8 [R5+UR4+0xd940], R23 ;  /* 0x00d9401705007988 */ /* 0x0101e80008000004 */
        /* <DEDUP_REMOVED lines=26> */
[----:B------:R1:W-:Y:S04]  /*b0770*/  STS.U8 [R5+UR4+0xdf40], R4 ;  /* 0x00df400405007988 */ /* 0x0003e80008000004 */
[----:B0-----:R-:W4:Y:S04]  /*b0780*/  LDL.LU R3, [R1+0x588] ;  /* 0x0005880001037983 */ /* 0x001f280000300800 */
[----:B------:R0:W-:Y:S04]  /*b0790*/  STS.U8 [R5+UR4+0xdf00], R18 ;  /* 0x00df001205007988 */ /* 0x0001e80008000004 */
[----:B-1----:R-:W4:Y:S04]  /*b07a0*/  LDL.LU R4, [R1+0x578] ;  /* 0x0005780001047983 */ /* 0x002f280000300800 */
[----:B0-----:R-:W4:Y:S04]  /*b07b0*/  LDL.LU R18, [R1+0x568] ;  /* 0x0005680001127983 */ /* 0x001f280000300800 */
[----:B--2---:R0:W-:Y:S04]  /*b07c0*/  STS.U8 [R5+UR4+0xe100], R23 ;  /* 0x00e1001705007988 */ /* 0x0041e80008000004 */
[----:B---3--:R1:W-:Y:S04]  /*b07d0*/  STS.U8 [R5+UR4+0xe140], R19 ;  /* 0x00e1401305007988 */ /* 0x0083e80008000004 */
[----:B0-----:R-:W2:Y:S04]  /*b07e0*/  LDL.LU R23, [R1+0x7428] ;  /* 0x0074280001177983 */ /* 0x001ea80000300800 */
[----:B-1----:R-:W3:Y:S04]  /*b07f0*/  LDL.LU R19, [R1+0x7424] ;  /* 0x0074240001137983 */ /* 0x002ee80000300800 */
[----:B----4-:R0:W-:Y:S04]  /*b0800*/  STS.U8 [R5+UR4+0xe340], R15 ;  /* 0x00e3400f05007988 */ /* 0x0101e80008000004 */
[----:B------:R1:W-:Y:S04]  /*b0810*/  STS.U8 [R5+UR4+0xe300], R14 ;  /* 0x00e3000e05007988 */ /* 0x0003e80008000004 */
[----:B------:R4:W-:Y:S04]  /*b0820*/  STS.U8 [R5+UR4+0xe500], R7 ;  /* 0x00e5000705007988 */ /* 0x0009e80008000004 */
[----:B0-----:R-:W3:Y:S04]  /*b0830*/  LDL.LU R15, [R1+0x7420] ;  /* 0x00742000010f7983 */ /* 0x001ee80000300800 */
[----:B-1----:R-:W3:Y:S04]  /*b0840*/  LDL.LU R14, [R1+0x741c] ;  /* 0x00741c00010e7983 */ /* 0x002ee80000300800 */
[----:B----4-:R-:W4:Y:S04]  /*b0850*/  LDL.LU R7, [R1+0x7418] ;  /* 0x0074180001077983 */ /* 0x010f280000300800 */
[----:B------:R0:W-:Y:S04]  /*b0860*/  STS.U8 [R5+UR4+0xe540], R6 ;  /* 0x00e5400605007988 */ /* 0x0001e80008000004 */
[----:B------:R1:W-:Y:S04]  /*b0870*/  STS.U8 [R5+UR4+0xe740], R26 ;  /* 0x00e7401a05007988 */ /* 0x0003e80008000004 */
[----:B0-----:R-:W4:Y:S04]  /*b0880*/  LDL.LU R6, [R1+0x7414] ;  /* 0x0074140001067983 */ /* 0x001f280000300800 */
[----:B-1----:R-:W4:Y:S04]  /*b0890*/  LDL.LU R26, [R1+0x7410] ;  /* 0x00741000011a7983 */ /* 0x002f280000300800 */
[----:B------:R0:W-:Y:S04]  /*b08a0*/  STS.U8 [R5+UR4+0xe700], R12 ;  /* 0x00e7000c05007988 */ /* 0x0001e80008000004 */
[----:B------:R-:W-:Y:S04]  /*b08b0*/  STS.U8 [R5+UR4+0xe900], R8 ;  /* 0x00e9000805007988 */ /* 0x000fe80008000004 */
[----:B0-----:R-:W4:Y:S04]  /*b08c0*/  LDL.LU R12, [R1+0x19a8] ;  /* 0x0019a800010c7983 */ /* 0x001f280000300800 */
        /* <DEDUP_REMOVED lines=14> */
[----:B-1----:R-:W4:Y:S04]  /*b09b0*/  LDL.LU R13, [R1+0x19b8] ;  /* 0x0019b800010d7983 */ /* 0x002f280000300800 */
[----:B------:R-:W-:Y:S04]  /*b09c0*/  STS.U8 [R5+UR4+0xf740], R27 ;  /* 0x00f7401b05007988 */ /* 0x000fe80008000004 */
[----:B------:R-:W-:Y:S01]  /*b09d0*/  STS.U8 [R5+UR4+0xf700], R3 ;  /* 0x00f7000305007988 */ /* 0x000fe20008000004 */
[----:B------:R-:W-:-:S03]  /*b09e0*/  LOP3.LUT R21, R22, 0x30, RZ, 0x3c, !PT ;  /* 0x0000003016157812 */ /* 0x000fc600078e3cff */
[----:B--2---:R-:W-:Y:S04]  /*b09f0*/  STS.U8 [R5+UR4+0xf900], R23 ;  /* 0x00f9001705007988 */ /* 0x004fe80008000004 */
[----:B------:R-:W-:Y:S04]  /*b0a00*/  STS.U8 [R5+UR4+0xf940], R4 ;  /* 0x00f9400405007988 */ /* 0x000fe80008000004 */
[----:B---3--:R-:W-:Y:S04]  /*b0a10*/  STS.U8 [R5+UR4+0xfb40], R19 ;  /* 0x00fb401305007988 */ /* 0x008fe80008000004 */
[----:B------:R0:W-:Y:S04]  /*b0a20*/  STS.U8 [R5+UR4+0xfb00], R18 ;  /* 0x00fb001205007988 */ /* 0x0001e80008000004 */
[----:B0-----:R-:W2:Y:S04]  /*b0a30*/  LDL.LU R18, [R1+0x10bc] ;  /* 0x0010bc0001127983 */ /* 0x001ea80000300800 */
[----:B------:R-:W3:Y:S04]  /*b0a40*/  LDL.LU R22, [R1+0x19c8] ;  /* 0x0019c80001167983 */ /* 0x000ee80000300800 */
[----:B------:R-:W-:Y:S04]  /*b0a50*/  STS.U8 [R5+UR4+0xfd00], R15 ;  /* 0x00fd000f05007988 */ /* 0x000fe80008000004 */
[----:B------:R-:W-:Y:S04]  /*b0a60*/  STS.U8 [R5+UR4+0xfd40], R14 ;  /* 0x00fd400e05007988 */ /* 0x000fe80008000004 */
[----:B----4-:R-:W-:Y:S04]  /*b0a70*/  STS.U8 [R5+UR4+0xff40], R7 ;  /* 0x00ff400705007988 */ /* 0x010fe80008000004 */
[----:B------:R0:W-:Y:S04]  /*b0a80*/  STS.U8 [R5+UR4+0xff00], R6 ;  /* 0x00ff000605007988 */ /* 0x0001e80008000004 */
        /* <DEDUP_REMOVED lines=32> */
[----:B------:R-:W-:Y:S04]  /*b0c90*/  STS.U8 [R21+UR4+0x7c0], R6 ;  /* 0x0007c00615007988 */ /* 0x000fe80008000004 */
[----:B------:R-:W-:Y:S04]  /*b0ca0*/  STS.U8 [R21+UR4+0x780], R7 ;  /* 0x0007800715007988 */ /* 0x000fe80008000004 */
[----:B------:R-:W-:Y:S04]  /*b0cb0*/  STS.U8 [R21+UR4+0x980], R14 ;  /* 0x0009800e15007988 */ /* 0x000fe80008000004 */
[----:B------:R-:W-:Y:S04]  /*b0cc0*/  STS.U8 [R21+UR4+0x9c0], R15 ;  /* 0x0009c00f15007988 */ /* 0x000fe80008000004 */
[----:B0-----:R-:W4:Y:S04]  /*b0cd0*/  LDL.LU R5, [R1+0xf70] ;  /* 0x000f700001057983 */ /* 0x001f280000300800 */
[----:B------:R0:W-:Y:S04]  /*b0ce0*/  STS.U8 [R21+UR4+0xbc0], R4 ;  /* 0x000bc00415007988 */ /* 0x0001e80008000004 */
        /* <DEDUP_REMOVED lines=56> */
[----:B0-----:R-:W3:Y:S04]  /*b1070*/  LDL.LU R22, [R1+0xce4] ;  /* 0x000ce40001167983 */ /* 0x001ee80000300800 */
[----:B------:R-:W-:Y:S04]  /*b1080*/  STS.U8 [R21+UR4+0x25c0], R6 ;  /* 0x0025c00615007988 */ /* 0x000fe80008000004 */
[----:B------:R-:W-:Y:S04]  /*b1090*/  STS.U8 [R21+UR4+0x27c0], R7 ;  /* 0x0027c00715007988 */ /* 0x000fe80008000004 */
[----:B------:R-:W-:Y:S04]  /*b10a0*/  STS.U8 [R21+UR4+0x2780], R14 ;  /* 0x0027800e15007988 */ /* 0x000fe80008000004 */
[----:B------:R-:W-:Y:S04]  /*b10b0*/  STS.U8 [R21+UR4+0x2980], R15 ;  /* 0x0029800f15007988 */ /* 0x000fe80008000004 */
[----:B----4-:R0:W-:Y:S04]  /*b10c0*/  STS.U8 [R21+UR4+0x29c0], R2 ;  /* 0x0029c00215007988 */ /* 0x0101e80008000004 */
        /* <DEDUP_REMOVED lines=56> */
[----:B0-----:R-:W2:Y:S04]  /*b1450*/  LDL.LU R18, [R1+0xac4] ;  /* 0x000ac40001127983 */ /* 0x001ea80000300800 */
[----:B------:R-:W-:Y:S04]  /*b1460*/  STS.U8 [R21+UR4+0x4580], R6 ;  /* 0x0045800615007988 */ /* 0x000fe80008000004 */
[----:B------:R-:W-:Y:S04]  /*b1470*/  STS.U8 [R21+UR4+0x45c0], R7 ;  /* 0x0045c00715007988 */ /* 0x000fe80008000004 */
[----:B------:R-:W-:Y:S04]  /*b1480*/  STS.U8 [R21+UR4+0x47c0], R14 ;  /* 0x0047c00e15007988 */ /* 0x000fe80008000004 */
[----:B------:R-:W-:Y:S04]  /*b1490*/  STS.U8 [R21+UR4+0x4780], R15 ;  /* 0x0047800f15007988 */ /* 0x000fe80008000004 */
[----:B---3--:R0:W-:Y:S04]  /*b14a0*/  STS.U8 [R21+UR4+0x4980], R4 ;  /* 0x0049800415007988 */ /* 0x0081e80008000004 */
[----:B------:R1:W-:Y:S04]  /*b14b0*/  STS.U8 [R21+UR4+0x49c0], R22 ;  /* 0x0049c01615007988 */ /* 0x0003e80008000004 */
[----:B0-----:R-:W3:Y:S04]  /*b14c0*/  LDL.LU R4, [R1+0x4e8] ;  /* 0x0004e80001047983 */ /* 0x001ee80000300800 */
[----:B-1----:R-:W3:Y:S04]  /*b14d0*/  LDL.LU R22, [R1+0xab4] ;  /* 0x000ab40001167983 */ /* 0x002ee80000300800 */
        /* <DEDUP_REMOVED lines=45> */
[----:B------:R1:W-:Y:S04]  /*b17b0*/  STS.U8 [R21+UR4+0x5f80], R22 ;  /* 0x005f801615007988 */ /* 0x0003e80008000004 */
[----:B0-----:R-:W3:Y:S04]  /*b17c0*/  LDL.LU R4, [R1+0x418] ;  /* 0x0004180001047983 */ /* 0x001ee80000300800 */
[----:B-1----:R-:W3:Y:S04]  /*b17d0*/  LDL.LU R22, [R1+0x994] ;  /* 0x0009940001167983 */ /* 0x002ee80000300800 */
        /* <DEDUP_REMOVED lines=27> */
[----:B0-----:R-:W2:Y:S04]  /*b1990*/  LDL.LU R18, [R1+0x3e8] ;  /* 0x0003e80001127983 */ /* 0x001ea80000300800 */
[----:B---3--:R-:W-:Y:S04]  /*b19a0*/  STS.U8 [R21+UR4+0x7780], R3 ;  /* 0x0077800315007988 */ /* 0x008fe80008000004 */
[----:B------:R-:W-:Y:S04]  /*b19b0*/  STS.U8 [R21+UR4+0x7980], R4 ;  /* 0x0079800415007988 */ /* 0x000fe80008000004 */
[----:B------:R0:W-:Y:S04]  /*b19c0*/  STS.U8 [R21+UR4+0x79c0], R22 ;  /* 0x0079c01615007988 */ /* 0x0001e80008000004 */
[----:B0-----:R-:W3:Y:S04]  /*b19d0*/  LDL.LU R22, [R1+0x954] ;  /* 0x0009540001167983 */ /* 0x001ee80000300800 */
[----:B----4-:R0:W-:Y:S04]  /*b19e0*/  STS.U8 [R21+UR4+0x7bc0], R5 ;  /* 0x007bc00515007988 */ /* 0x0101e80008000004 */
[----:B0-----:R-:W4:Y:S04]  /*b19f0*/  LDL.LU R5, [R1+0x3d8] ;  /* 0x0003d80001057983 */ /* 0x001f280000300800 */
        /* <DEDUP_REMOVED lines=162> */
[----:B------:R0:W-:Y:S04]  /*b2420*/  STS.U8 [R21+UR4+0xc580], R4 ;  /* 0x00c5800415007988 */ /* 0x0001e80008000004 */
[----:B0-----:R-:W3:Y:S04]  /*b2430*/  LDL.LU R4, [R1+0xd8] ;  /* 0x0000d80001047983 */ /* 0x001ee80000300800 */
[----:B----4-:R0:W-:Y:S04]  /*b2440*/  STS.U8 [R21+UR4+0xc5c0], R5 ;  /* 0x00c5c00515007988 */ /* 0x0101e80008000004 */
        /* <DEDUP_REMOVED lines=11> */
[----:B------:R1:W-:Y:S04]  /*b2500*/  STS.U8 [R21+UR4+0xd180], R11 ;  /* 0x00d1800b15007988 */ /* 0x0003e80008000004 */
[----:B------:R1:W-:Y:S04]  /*b2510*/  STS.U8 [R21+UR4+0xd1c0], R17 ;  /* 0x00d1c01115007988 */ /* 0x0003e80008000004 */
[----:B------:R-:W-:Y:S04]  /*b2520*/  STS.U8 [R21+UR4+0xd3c0], R25 ;  /* 0x00d3c01915007988 */ /* 0x000fe80008000004 */
[----:B------:R-:W-:Y:S04]  /*b2530*/  STS.U8 [R21+UR4+0xd380], R29 ;  /* 0x00d3801d15007988 */ /* 0x000fe80008000004 */
[----:B------:R-:W-:Y:S04]  /*b2540*/  STS.U8 [R21+UR4+0xd580], R3 ;  /* 0x00d5800315007988 */ /* 0x000fe80008000004 */
[----:B0-----:R-:W4:Y:S04]  /*b2550*/  LDL.LU R10, [R1+0xc8] ;  /* 0x0000c800010a7983 */ /* 0x001f280000300800 */
[----:B------:R-:W-:Y:S04]  /*b2560*/  STS.U8 [R21+UR4+0xd5c0], R2 ;  /* 0x00d5c00215007988 */ /* 0x000fe80008000004 */
[----:B-1----:R-:W4:Y:S04]  /*b2570*/  LDL.LU R11, [R1+0x654] ;  /* 0x00065400010b7983 */ /* 0x002f280000300800 */
[----:B------:R-:W-:Y:S04]  /*b2580*/  STS.U8 [R21+UR4+0xd7c0], R12 ;  /* 0x00d7c00c15007988 */ /* 0x000fe80008000004 */
[----:B------:R-:W4:Y:S04]  /*b2590*/  LDL.LU R17, [R1+0xb0] ;  /* 0x0000b00001117983 */ /* 0x000f280000300800 */
[----:B------:R-:W-:Y:S04]  /*b25a0*/  STS.U8 [R21+UR4+0xd780], R13 ;  /* 0x00d7800d15007988 */ /* 0x000fe80008000004 */
[----:B--2---:R-:W-:Y:S04]  /*b25b0*/  STS.U8 [R21+UR4+0xd980], R18 ;  /* 0x00d9801215007988 */ /* 0x004fe80008000004 */
[----:B---3--:R0:W-:Y:S04]  /*b25c0*/  STS.U8 [R21+UR4+0xd9c0], R22 ;  /* 0x00d9c01615007988 */ /* 0x0081e80008000004 */
[----:B0-----:R-:W2:Y:S04]  /*b25d0*/  LDL.LU R22, [R1+0x644] ;  /* 0x0006440001167983 */ /* 0x001ea80000300800 */
[----:B------:R-:W3:Y:S04]  /*b25e0*/  LDL.LU R18, [R1+0xa0] ;  /* 0x0000a00001127983 */ /* 0x000ee80000300800 */
[----:B------:R-:W3:Y:S04]  /*b25f0*/  LDL.LU R13, [R1+0x634] ;  /* 0x00063400010d7983 */ /* 0x000ee80000300800 */
        /* <DEDUP_REMOVED lines=21> */
[----:B------:R-:W4:Y:S04]  /*b2750*/  LDL.LU R28, [R1+0x594] ;  /* 0x00059400011c7983 */ /* 0x000f280000300800 */
[----:B------:R0:W-:Y:S04]  /*b2760*/  STS.U8 [R21+UR4+0xdd80], R10 ;  /* 0x00dd800a15007988 */ /* 0x0001e80008000004 */
[----:B------:R1:W-:Y:S04]  /*b2770*/  STS.U8 [R21+UR4+0xddc0], R11 ;  /* 0x00ddc00b15007988 */ /* 0x0003e80008000004 */
[----:B------:R1:W-:Y:S04]  /*b2780*/  STS.U8 [R21+UR4+0xdfc0], R17 ;  /* 0x00dfc01115007988 */ /* 0x0003e80008000004 */
[----:B0-----:R-:W4:Y:S04]  /*b2790*/  LDL.LU R10, [R1+0x584] ;  /* 0x00058400010a7983 */ /* 0x001f280000300800 */
[----:B-1----:R-:W4:Y:S04]  /*b27a0*/  LDL.LU R11, [R1+0x574] ;  /* 0x00057400010b7983 */ /* 0x002f280000300800 */
[----:B------:R-:W4:Y:S04]  /*b27b0*/  LDL.LU R17, [R1+0x564] ;  /* 0x0005640001117983 */ /* 0x000f280000300800 */
[----:B--2---:R0:W-:Y:S04]  /*b27c0*/  STS.U8 [R21+UR4+0xdf80], R22 ;  /* 0x00df801615007988 */ /* 0x0041e80008000004 */
[----:B---3--:R1:W-:Y:S04]  /*b27d0*/  STS.U8 [R21+UR4+0xe180], R18 ;  /* 0x00e1801215007988 */ /* 0x0083e80008000004 */
[----:B------:R2:W-:Y:S04]  /*b27e0*/  STS.U8 [R21+UR4+0xe1c0], R13 ;  /* 0x00e1c00d15007988 */ /* 0x0005e80008000004 */
[----:B0-----:R-:W3:Y:S04]  /*b27f0*/  LDL.LU R22, [R1+0x740c] ;  /* 0x00740c0001167983 */ /* 0x001ee80000300800 */
[----:B-1----:R-:W3:Y:S04]  /*b2800*/  LDL.LU R18, [R1+0x7408] ;  /* 0x0074080001127983 */ /* 0x002ee80000300800 */
[----:B--2---:R-:W2:Y:S04]  /*b2810*/  LDL.LU R13, [R1+0x7404] ;  /* 0x00740400010d7983 */ /* 0x004ea80000300800 */
[----:B------:R0:W-:Y:S04]  /*b2820*/  STS.U8 [R21+UR4+0xe3c0], R12 ;  /* 0x00e3c00c15007988 */ /* 0x0001e80008000004 */
[----:B------:R1:W-:Y:S04]  /*b2830*/  STS.U8 [R21+UR4+0xe380], R25 ;  /* 0x00e3801915007988 */ /* 0x0003e80008000004 */
[----:B------:R1:W-:Y:S04]  /*b2840*/  STS.U8 [R21+UR4+0xe580], R29 ;  /* 0x00e5801d15007988 */ /* 0x0003e80008000004 */
[----:B0-----:R-:W2:Y:S04]  /*b2850*/  LDL.LU R12, [R1+0x7400] ;  /* 0x00740000010c7983 */ /* 0x001ea80000300800 */
[----:B-1----:R-:W3:Y:S04]  /*b2860*/  LDL.LU R25, [R1+0xb20] ;  /* 0x000b200001197983 */ /* 0x002ee80000300800 */
[----:B------:R-:W2:Y:S04]  /*b2870*/  LDL.LU R29, [R1+0xb28] ;  /* 0x000b2800011d7983 */ /* 0x000ea80000300800 */
[----:B----4-:R0:W-:Y:S04]  /*b2880*/  STS.U8 [R21+UR4+0xe5c0], R5 ;  /* 0x00e5c00515007988 */ /* 0x0101e80008000004 */
[----:B------:R1:W-:Y:S04]  /*b2890*/  STS.U8 [R21+UR4+0xe7c0], R4 ;  /* 0x00e7c00415007988 */ /* 0x0003e80008000004 */
[----:B0-----:R-:W4:Y:S04]  /*b28a0*/  LDL.LU R5, [R1+0x73fc] ;  /* 0x0073fc0001057983 */ /* 0x001f280000300800 */
[----:B-1----:R-:W4:Y:S04]  /*b28b0*/  LDL.LU R4, [R1+0x73f8] ;  /* 0x0073f80001047983 */ /* 0x002f280000300800 */
[----:B------:R0:W-:Y:S04]  /*b28c0*/  STS.U8 [R21+UR4+0xe780], R2 ;  /* 0x00e7800215007988 */ /* 0x0001e80008000004 */
[----:B------:R1:W-:Y:S04]  /*b28d0*/  STS.U8 [R21+UR4+0xe980], R3 ;  /* 0x00e9800315007988 */ /* 0x0003e80008000004 */
[----:B------:R-:W-:Y:S04]  /*b28e0*/  STS.U8 [R21+UR4+0xe9c0], R6 ;  /* 0x00e9c00615007988 */ /* 0x000fe80008000004 */
[----:B------:R-:W-:Y:S04]  /*b28f0*/  STS.U8 [R21+UR4+0xebc0], R7 ;  /* 0x00ebc00715007988 */ /* 0x000fe80008000004 */
[----:B------:R3:W-:Y:S04]  /*b2900*/  STS.U8 [R21+UR4+0xeb80], R14 ;  /* 0x00eb800e15007988 */ /* 0x0007e80008000004 */
[----:B------:R2:W-:Y:S04]  /*b2910*/  STS.U8 [R21+UR4+0xed80], R15 ;  /* 0x00ed800f15007988 */ /* 0x0005e80008000004 */
[----:B0-----:R-:W4:Y:S04]  /*b2920*/  LDL.LU R2, [R1+0x73f4] ;  /* 0x0073f40001027983 */ /* 0x001f280000300800 */
[----:B-1----:R-:W4:Y:S01]  /*b2930*/  LDL.LU R3, [R1+0x73f0] ;  /* 0x0073f00001037983 */ /* 0x002f220000300800 */
[----:B---3--:R-:W-:-:S02]  /*b2940*/  F2FP.F16.E4M3.UNPACK_B R14, R25 ;  /* 0x00000019ff0e723e */ /* 0x008fc400020006ff */
[----:B--2---:R-:W-:-:S05]  /*b2950*/  F2FP.F16.E4M3.UNPACK_B R15, R29 ;  /* 0x0000001dff0f723e */ /* 0x004fca00020006ff */
[----:B------:R0:W-:Y:S04]  /*b2960*/  STL.64 [R1+0x73d8], R14 ;  /* 0x0073d80e01007387 */ /* 0x0001e80000100a00 */
[----:B0-----:R-:W2:Y:S04]  /*b2970*/  LDL R15, [R1+0x12cc] ;  /* 0x0012cc00010f7983 */ /* 0x001ea80000100800 */
        /* <DEDUP_REMOVED lines=17> */
[----:B----4-:R-:W-:Y:S04]  /*b2a90*/  STS.U8 [R21+UR4+0xffc0], R5 ;  /* 0x00ffc00515007988 */ /* 0x010fe80008000004 */
[----:B------:R-:W-:Y:S01]  /*b2aa0*/  STS.U8 [R21+UR4+0xff80], R4 ;  /* 0x00ff800415007988 */ /* 0x000fe20008000004 */
[----:B------:R-:W-:Y:S01]  /*b2ab0*/  BAR.SYNC.DEFER_BLOCKING 0x0 ;  /* 0x0000000000007b1d */ /* 0x000fe20000010000 */
[----:B0-----:R-:W-:-:S02]  /*b2ac0*/  F2FP.F16.E4M3.UNPACK_B R12, R2 ;  /* 0x00000002ff0c723e */ /* 0x001fc400020006ff */
[----:B------:R-:W-:-:S05]  /*b2ad0*/  F2FP.F16.E4M3.UNPACK_B R13, R3 ;  /* 0x00000003ff0d723e */ /* 0x000fca00020006ff */
[----:B------:R-:W-:Y:S04]  /*b2ae0*/  STL.64 [R1+0x73d0], R12 ;  /* 0x0073d00c01007387 */ /* 0x000fe80000100a00 */
[----:B--2---:R-:W0:Y:S04]  /*b2af0*/  LDSM.16.M88.4 R4, [R15+UR4] ;  /* 0x000000040f04783b */ /* 0x004e280008000200 */
[----:B------:R-:W-:Y:S04]  /*b2b00*/  LDSM.16.M88.4 R16, [R15+UR4+0x1000] ;  /* 0x001000040f10783b */ /* 0x000fe80008000200 */
[----:B------:R-:W-:Y:S04]  /*b2b10*/  LDSM.16.M88.4 R8, [R15+UR4+0x1800] ;  /* 0x001800040f08783b */ /* 0x000fe80008000200 */
[----:B0-----:R-:W-:Y:S01]  /*b2b20*/  STL.64 [R1+0x2990], R4 ;  /* 0x0029900401007387 */ /* 0x001fe20000100a00 */
[----:B------:R-:W-:-:S02]  /*b2b30*/  IMAD.MOV.U32 R14, RZ, RZ, R4 ;  /* 0x000000ffff0e7224 */ /* 0x000fc400078e0004 */
[----:B------:R-:W-:Y:S01]  /*b2b40*/  IMAD.MOV.U32 R13, RZ, RZ, R5 ;  /* 0x000000ffff0d7224 */ /* 0x000fe200078e0005 */
[----:B------:R-:W-:Y:S04]  /*b2b50*/  STL.64 [R1+0x2998], R6 ;  /* 0x0029980601007387 */ /* 0x000fe80000100a00 */
[----:B------:R-:W0:Y:S04]  /*b2b60*/  LDSM.16.M88.4 R4, [R15+UR4+0x800] ;  /* 0x000800040f04783b */ /* 0x000e280008000200 */
[----:B0-----:R-:W-:Y:S04]  /*b2b70*/  STL.64 [R1+0x29a0], R4 ;  /* 0x0029a00401007387 */ /* 0x001fe80000100a00 */
[----:B------:R-:W-:Y:S04]  /*b2b80*/  STL.64 [R1+0x29a8], R6 ;  /* 0x0029a80601007387 */ /* 0x000fe80000100a00 */
[----:B------:R-:W0:Y:S04]  /*b2b90*/  LDSM.16.M88.4 R4, [R15+UR4+0x2000] ;  /* 0x002000040f04783b */ /* 0x000e280008000200 */
[----:B------:R-:W-:Y:S04]  /*b2ba0*/  STL.64 [R1+0x29b0], R16 ;  /* 0x0029b01001007387 */ /* 0x000fe80000100a00 */
[----:B------:R-:W-:Y:S04]  /*b2bb0*/  STL.64 [R1+0x29b8], R18 ;  /* 0x0029b81201007387 */ /* 0x000fe80000100a00 */
[----:B------:R-:W1:Y:S04]  /*b2bc0*/  LDSM.16.M88.4 R16, [R15+UR4+0x2800] ;  /* 0x002800040f10783b */ /* 0x000e680008000200 */
[----:B------:R-:W-:Y:S04]  /*b2bd0*/  STL.64 [R1+0x29c0], R8 ;  /* 0x0029c00801007387 */ /* 0x000fe80000100a00 */
[----:B------:R-:W-:Y:S04]  /*b2be0*/  STL.64 [R1+0x29c8], R10 ;  /* 0x0029c80a01007387 */ /* 0x000fe80000100a00 */
[----:B------:R-:W2:Y:S04]  /*b2bf0*/  LDSM.16.M88.4 R8, [R15+UR4+0x3000] ;  /* 0x003000040f08783b */ /* 0x000ea80008000200 */
[----:B0-----:R-:W-:Y:S04]  /*b2c00*/  STL.64 [R1+0x29d0], R4 ;  /* 0x0029d00401007387 */ /* 0x001fe80000100a00 */
[----:B------:R-:W-:Y:S04]  /*b2c10*/  STL.64 [R1+0x29d8], R6 ;  /* 0x0029d80601007387 */ /* 0x000fe80000100a00 */
[----:B------:R-:W0:Y:S04]  /*b2c20*/  LDSM.16.M88.4 R4, [R15+UR4+0x3800] ;  /* 0x003800040f04783b */ /* 0x000e280008000200 */
[----:B-1----:R-:W-:Y:S04]  /*b2c30*/  STL.64 [R1+0x29e0], R16 ;  /* 0x0029e01001007387 */ /* 0x002fe80000100a00 */
[----:B------:R-:W-:Y:S04]  /*b2c40*/  STL.64 [R1+0x29e8], R18 ;  /* 0x0029e81201007387 */ /* 0x000fe80000100a00 */
[----:B------:R-:W1:Y:S04]  /*b2c50*/  LDSM.16.M88.4 R16, [R15+UR4+0x4000] ;  /* 0x004000040f10783b */ /* 0x000e680008000200 */
[----:B--2---:R-:W-:Y:S04]  /*b2c60*/  STL.64 [R1+0x29f0], R8 ;  /* 0x0029f00801007387 */ /* 0x004fe80000100a00 */
        /* <DEDUP_REMOVED lines=34> */
[----:B--2---:R-:W-:Y:S04]  /*b2e90*/  STL.64 [R1+0x2ab0], R8 ;  /* 0x002ab00801007387 */ /* 0x004fe80000100a00 */
[----:B------:R-:W-:Y:S04]  /*b2ea0*/  STL.64 [R1+0x2ab8], R10 ;  /* 0x002ab80a01007387 */ /* 0x000fe80000100a00 */
[----:B------:R-:W1:Y:S04]  /*b2eb0*/  LDSM.16.M88.4 R8, [R15+UR4+0xa000] ;  /* 0x00a000040f08783b */ /* 0x000e680008000200 */
[----:B0-----:R0:W-:Y:S01]  /*b2ec0*/  STL.64 [R1+0x2ac0], R4 ;  /* 0x002ac00401007387 */ /* 0x0011e20000100a00 */
[----:B------:R-:W-:-:S02]  /*b2ed0*/  IMAD.MOV.U32 R29, RZ, RZ, R4 ;  /* 0x000000ffff1d7224 */ /* 0x000fc400078e0004 */
[----:B------:R-:W-:Y:S01]  /*b2ee0*/  IMAD.MOV.U32 R28, RZ, RZ, R5 ;  /* 0x000000ffff1c7224 */ /* 0x000fe200078e0005 */
[----:B------:R-:W-:Y:S04]  /*b2ef0*/  STL.64 [R1+0x2ac8], R6 ;  /* 0x002ac80601007387 */ /* 0x000fe80000100a00 */
[----:B-1----:R-:W-:Y:S01]  /*b2f00*/  STL.64 [R1+0x2ad0], R8 ;  /* 0x002ad00801007387 */ /* 0x002fe20000100a00 */
[----:B0-----:R-:W-:Y:S02]  /*b2f10*/  IMAD.MOV.U32 R4, RZ, RZ, R8 ;  /* 0x000000ffff047224 */ /* 0x001fe400078e0008 */
[----:B------:R-:W-:Y:S01]  /*b2f20*/  IMAD.MOV.U32 R5, RZ, RZ, R9 ;  /* 0x000000ffff057224 */ /* 0x000fe200078e0009 */
[----:B------:R-:W-:Y:S04]  /*b2f30*/  STL.64 [R1+0x2ad8], R10 ;  /* 0x002ad80a01007387 */ /* 0x000fe80000100a00 */
[----:B------:R-:W0:Y:S04]  /*b2f40*/  LDSM.16.M88.4 R8, [R15+UR4+0xa800] ;  /* 0x00a800040f08783b */ /* 0x000e280008000200 */
[----:B0-----:R-:W-:Y:S01]  /*b2f50*/  STL.64 [R1+0x2ae0], R8 ;  /* 0x002ae00801007387 */ /* 0x001fe20000100a00 */
[----:B------:R-:W-:-:S02]  /*b2f60*/  IMAD.MOV.U32 R27, RZ, RZ, R8 ;  /* 0x000000ffff1b7224 */ /* 0x000fc400078e0008 */
        /* <DEDUP_REMOVED lines=13> */
[----:B------:R-:W-:Y:S04]  /*b3040*/  STL.64 [R1+0x73e8], R26 ;  /* 0x0073e81a01007387 */ /* 0x000fe80000100a00 */
[----:B------:R-:W-:Y:S04]  /*b3050*/  STL.64 [R1+0x73e0], R24 ;  /* 0x0073e01801007387 */ /* 0x000fe80000100a00 */
        /* <DEDUP_REMOVED lines=8> */
[----:B------:R-:W2:Y:S01]  /*b30e0*/  LDL R12, [R1+0x3770] ;  /* 0x00377000010c7983 */ /* 0x000ea20000100800 */
[----:B------:R-:W-:-:S02]  /*b30f0*/  IMAD.MOV.U32 R20, RZ, RZ, R8 ;  /* 0x000000ffff147224 */ /* 0x000fc400078e0008 */
[----:B------:R-:W-:Y:S02]  /*b3100*/  IMAD.MOV.U32 R21, RZ, RZ, R9 ;  /* 0x000000ffff157224 */ /* 0x000fe400078e0009 */
[----:B------:R-:W0:Y:S04]  /*b3110*/  LDSM.16.M88.4 R8, [R15+UR4+0xd000] ;  /* 0x00d000040f08783b */ /* 0x000e280008000200 */
[----:B0-----:R-:W-:Y:S01]  /*b3120*/  STL.64 [R1+0x2b30], R8 ;  /* 0x002b300801007387 */ /* 0x001fe20000100a00 */
[----:B------:R-:W-:Y:S02]  /*b3130*/  IMAD.MOV.U32 R18, RZ, RZ, R8 ;  /* 0x000000ffff127224 */ /* 0x000fe400078e0008 */
[----:B------:R-:W-:Y:S01]  /*b3140*/  IMAD.MOV.U32 R19, RZ, RZ, R9 ;  /* 0x000000ffff137224 */ /* 0x000fe200078e0009 */
[----:B------:R-:W-:Y:S04]  /*b3150*/  STL.64 [R1+0x2b38], R10 ;  /* 0x002b380a01007387 */ /* 0x000fe80000100a00 */
[----:B------:R-:W0:Y:S04]  /*b3160*/  LDSM.16.M88.4 R8, [R15+UR4+0xd800] ;  /* 0x00d800040f08783b */ /* 0x000e280008000200 */
[----:B0-----:R-:W-:Y:S04]  /*b3170*/  STL.64 [R1+0x2b40], R8 ;  /* 0x002b400801007387 */ /* 0x001fe80000100a00 */
[----:B------:R0:W-:Y:S04]  /*b3180*/  STL.64 [R1+0x2b48], R10 ;  /* 0x002b480a01007387 */ /* 0x0001e80000100a00 */
[----:B------:R-:W-:Y:S04]  /*b3190*/  STL.64 [R1+0x2b50], R24 ;  /* 0x002b501801007387 */ /* 0x000fe80000100a00 */
[----:B------:R-:W-:Y:S01]  /*b31a0*/  STL.64 [R1+0x2b58], R26 ;  /* 0x002b581a01007387 */ /* 0x000fe20000100a00 */
[----:B0-----:R-:W-:-:S02]  /*b31b0*/  IMAD.MOV.U32 R10, RZ, RZ, R24 ;  /* 0x000000ffff0a7224 */ /* 0x001fc400078e0018 */
[----:B------:R-:W-:Y:S02]  /*b31c0*/  IMAD.MOV.U32 R11, RZ, RZ, R25 ;  /* 0x000000ffff0b7224 */ /* 0x000fe400078e0019 */
[----:B------:R-:W0:Y:S01]  /*b31d0*/  LDSM.16.M88.4 R24, [R15+UR4+0xe800] ;  /* 0x00e800040f18783b */ /* 0x000e220008000200 */
[----:B------:R-:W-:Y:S02]  /*b31e0*/  IMAD.MOV.U32 R16, RZ, RZ, R8 ;  /* 0x000000ffff107224 */ /* 0x000fe400078e0008 */
[----:B------:R-:W-:Y:S01]  /*b31f0*/  IMAD.MOV.U32 R17, RZ, RZ, R9 ;  /* 0x000000ffff117224 */ /* 0x000fe200078e0009 */
[----:B0-----:R-:W-:Y:S01]  /*b3200*/  STL.64 [R1+0x2b60], R24 ;  /* 0x002b601801007387 */ /* 0x001fe20000100a00 */
[----:B------:R-:W-:Y:S02]  /*b3210*/  IMAD.MOV.U32 R8, RZ, RZ, R24 ;  /* 0x000000ffff087224 */ /* 0x000fe400078e0018 */
        /* <DEDUP_REMOVED lines=8> */
[----:B0-----:R-:W-:Y:S04]  /*b32a0*/  STL.64 [R1+0x2b80], R24 ;  /* 0x002b801801007387 */ /* 0x001fe80000100a00 */
[----:B------:R-:W-:Y:S04]  /*b32b0*/  STL.64 [R1+0x2b88], R26 ;  /* 0x002b881a01007387 */ /* 0x000fe80000100a00 */
[----:B--2---:R-:W0:Y:S04]  /*b32c0*/  LDSM.16.M88.4 R24, [R12+UR4] ;  /* 0x000000040c18783b */ /* 0x004e280008000200 */
[----:B0-----:R-:W-:Y:S04]  /*b32d0*/  STL.64 [R1+0x3790], R24 ;  /* 0x0037901801007387 */ /* 0x001fe80000100a00 */
[----:B------:R-:W-:Y:S04]  /*b32e0*/  STL.64 [R1+0x3798], R26 ;  /* 0x0037981a01007387 */ /* 0x000fe80000100a00 */
[----:B------:R-:W0:Y:S04]  /*b32f0*/  LDSM.16.M88.4 R24, [R12+UR4+0x800] ;  /* 0x000800040c18783b */ /* 0x000e280008000200 */
        /* <DEDUP_REMOVED lines=80> */
[----:B------:R-:W0:Y:S01]  /*b3800*/  LDSM.16.M88.4 R24, [R12+UR4+0xe000] ;  /* 0x00e000040c18783b */ /* 0x000e220008000200 */
[----:B------:R-:W-:-:S03]  /*b3810*/  F2FP.F16.E4M3.UNPACK_B R14, R14 ;  /* 0x0000000eff0e723e */ /* 0x000fc600020006ff */
[----:B0-----:R-:W-:Y:S04]  /*b3820*/  STL.64 [R1+0x3950], R24 ;  /* 0x0039501801007387 */ /* 0x001fe80000100a00 */
[----:B------:R-:W-:Y:S04]  /*b3830*/  STL.64 [R1+0x3958], R26 ;  /* 0x0039581a01007387 */ /* 0x000fe80000100a00 */
[----:B------:R-:W0:Y:S01]  /*b3840*/  LDSM.16.M88.4 R24, [R12+UR4+0xe800] ;  /* 0x00e800040c18783b */ /* 0x000e220008000200 */
[----:B------:R-:W-:-:S03]  /*b3850*/  F2FP.F16.E4M3.UNPACK_B R13, R13 ;  /* 0x0000000dff0d723e */ /* 0x000fc600020006ff */
[----:B------:R-:W-:Y:S04]  /*b3860*/  STL [R1+0xa0], R14 ;  /* 0x0000a00e01007387 */ /* 0x000fe80000100800 */
[----:B0-----:R-:W-:Y:S04]  /*b3870*/  STL.64 [R1+0x3960], R24 ;  /* 0x0039601801007387 */ /* 0x001fe80000100a00 */
[----:B------:R-:W-:Y:S04]  /*b3880*/  STL [R1+0xa4], R13 ;  /* 0x0000a40d01007387 */ /* 0x000fe80000100800 */
[----:B------:R-:W-:Y:S04]  /*b3890*/  STL.64 [R1+0x3968], R26 ;  /* 0x0039681a01007387 */ /* 0x000fe80000100a00 */
[----:B------:R-:W0:Y:S04]  /*b38a0*/  LDSM.16.M88.4 R24, [R12+UR4+0xf000] ;  /* 0x00f000040c18783b */ /* 0x000e280008000200 */
[----:B------:R-:W1:Y:S04]  /*b38b0*/  LDSM.16.M88.4 R12, [R12+UR4+0xf800] ;  /* 0x00f800040c0c783b */ /* 0x000e680008000200 */
[----:B0-----:R-:W-:Y:S04]  /*b38c0*/  STL.64 [R1+0x3970], R24 ;  /* 0x0039701801007387 */ /* 0x001fe80000100a00 */
[----:B------:R0:W-:Y:S04]  /*b38d0*/  STL.64 [R1+0x3978], R26 ;  /* 0x0039781a01007387 */ /* 0x0001e80000100a00 */
[----:B0-----:R-:W2:Y:S04]  /*b38e0*/  LDL.LU.64 R26, [R1+0x73e8] ;  /* 0x0073e800011a7983 */ /* 0x001ea80000300a00 */
[----:B------:R-:W3:Y:S04]  /*b38f0*/  LDL.LU.64 R24, [R1+0x73e0] ;  /* 0x0073e00001187983 */ /* 0x000ee80000300a00 */
[----:B-1----:R-:W-:Y:S04]  /*b3900*/  STL.64 [R1+0x3980], R12 ;  /* 0x0039800c01007387 */ /* 0x002fe80000100a00 */
[----:B------:R0:W-:Y:S04]  /*b3910*/  STL.64 [R1+0x3988], R14 ;  /* 0x0039880e01007387 */ /* 0x0001e80000100a00 */
[----:B0-----:R-:W4:Y:S04]  /*b3920*/  LDL.LU.64 R14, [R1+0x73d8] ;  /* 0x0073d800010e7983 */ /* 0x001f280000300a00 */
[----:B------:R-:W4:Y:S04]  /*b3930*/  LDL.LU.64 R12, [R1+0x73d0] ;  /* 0x0073d000010c7983 */ /* 0x000f280000300a00 */
[----:B------:R0:W-:Y:S04]  /*b3940*/  STL.64 [R1+0x12998], R6 ;  /* 0x0129980601007387 */ /* 0x0001e80000100a00 */
[----:B0-----:R-:W2:Y:S04]  /*b3950*/  LDL R6, [R1+0x29f0] ;  /* 0x0029f00001067983 */ /* 0x001ea80000100800 */
[----:B------:R-:W2:Y:S04]  /*b3960*/  LDL R7, [R1+0x29f4] ;  /* 0x0029f40001077983 */ /* 0x000ea80000100800 */
[----:B------:R0:W-:Y:S04]  /*b3970*/  STL.64 [R1+0x12990], R4 ;  /* 0x0129900401007387 */ /* 0x0001e80000100a00 */
[----:B0-----:R-:W3:Y:S04]  /*b3980*/  LDL R4, [R1+0x29e0] ;  /* 0x0029e00001047983 */ /* 0x001ee80000100800 */
[----:B------:R-:W3:Y:S04]  /*b3990*/  LDL R5, [R1+0x29e4] ;  /* 0x0029e40001057983 */ /* 0x000ee80000100800 */
[----:B--2---:R0:W-:Y:S04]  /*b39a0*/  STL.64 [R1+0x12a30], R6 ;  /* 0x012a300601007387 */ /* 0x0041e80000100a00 */
[----:B0-----:R-:W2:Y:S04]  /*b39b0*/  LDL R6, [R1+0x29a0] ;  /* 0x0029a00001067983 */ /* 0x001ea80000100800 */
[----:B------:R-:W4:Y:S04]  /*b39c0*/  LDL R7, [R1+0x29a4] ;  /* 0x0029a40001077983 */ /* 0x000f280000100800 */
[----:B---3--:R-:W-:Y:S04]  /*b39d0*/  STL.64 [R1+0x12a28], R4 ;  /* 0x012a280401007387 */ /* 0x008fe80000100a00 */
[----:B------:R-:W-:Y:S04]  /*b39e0*/  STL.64 [R1+0x12988], R26 ;  /* 0x0129881a01007387 */ /* 0x000fe80000100a00 */
[----:B------:R0:W-:Y:S04]  /*b39f0*/  STL.64 [R1+0x12980], R24 ;  /* 0x0129801801007387 */ /* 0x0001e80000100a00 */
[----:B0-----:R-:W3:Y:S04]  /*b3a00*/  LDL R24, [R1+0x29b0] ;  /* 0x0029b00001187983 */ /* 0x001ee80000100800 */
[----:B------:R-:W3:Y:S04]  /*b3a10*/  LDL R25, [R1+0x29b4] ;  /* 0x0029b40001197983 */ /* 0x000ee80000100800 */
[----:B------:R0:W-:Y:S04]  /*b3a20*/  STL.64 [R1+0x12978], R22 ;  /* 0x0129781601007387 */ /* 0x0001e80000100a00 */
[----:B0-----:R-:W3:Y:S04]  /*b3a30*/  LDL R22, [R1+0xa0] ;  /* 0x0000a00001167983 */ /* 0x001ee80000100800 */
[----:B------:R-:W3:Y:S04]  /*b3a40*/  LDL R23, [R1+0xa4] ;  /* 0x0000a40001177983 */ /* 0x000ee80000100800 */
[----:B------:R-:W-:Y:S04]  /*b3a50*/  STL.64 [R1+0x12970], R20 ;  /* 0x0129701401007387 */ /* 0x000fe80000100a00 */
[----:B------:R-:W-:Y:S04]  /*b3a60*/  STL.64 [R1+0x12968], R18 ;  /* 0x0129681201007387 */ /* 0x000fe80000100a00 */
[----:B------:R0:W-:Y:S04]  /*b3a70*/  STL.64 [R1+0x12960], R16 ;  /* 0x0129601001007387 */ /* 0x0001e80000100a00 */
[----:B0-----:R-:W3:Y:S04]  /*b3a80*/  LDL.LU.64 R16, [R1+0x180] ;  /* 0x0001800001107983 */ /* 0x001ee80000300a00 */
[----:B------:R-:W3:Y:S04]  /*b3a90*/  LDL.LU.64 R18, [R1+0x188] ;  /* 0x0001880001127983 */ /* 0x000ee80000300a00 */
[----:B------:R0:W-:Y:S04]  /*b3aa0*/  STL.64 [R1+0x12948], R10 ;  /* 0x0129480a01007387 */ /* 0x0001e80000100a00 */
[----:B0-----:R-:W3:Y:S04]  /*b3ab0*/  LDL R10, [R1+0x29d0] ;  /* 0x0029d000010a7983 */ /* 0x001ee80000100800 */
[----:B------:R-:W3:Y:S04]  /*b3ac0*/  LDL R11, [R1+0x29d4] ;  /* 0x0029d400010b7983 */ /* 0x000ee80000100800 */
[----:B------:R0:W-:Y:S04]  /*b3ad0*/  STL.64 [R1+0x12940], R8 ;  /* 0x0129400801007387 */ /* 0x0001e80000100a00 */
[----:B0-----:R-:W3:Y:S04]  /*b3ae0*/  LDL R8, [R1+0x29c0] ;  /* 0x0029c00001087983 */ /* 0x001ee80000100800 */
[----:B------:R-:W3:Y:S01]  /*b3af0*/  LDL R9, [R1+0x29c4] ;  /* 0x0029c40001097983 */ /* 0x000ee20000100800 */
[----:B--2---:R-:W-:-:S02]  /*b3b00*/  F2FP.F16.E4M3.UNPACK_B R26, R6 ;  /* 0x00000006ff1a723e */ /* 0x004fc400020006ff */
[----:B----4-:R-:W-:Y:S01]  /*b3b10*/  F2FP.F16.E4M3.UNPACK_B R27, R7 ;  /* 0x00000007ff1b723e */ /* 0x010fe200020006ff */
[----:B---3--:R-:W-:Y:S04]  /*b3b20*/  STL.64 [R1+0x12a40], R10 ;  /* 0x012a400a01007387 */ /* 0x008fe80000100a00 */
[----:B------:R0:W-:Y:S04]  /*b3b30*/  STL.64 [R1+0x12a38], R8 ;  /* 0x012a380801007387 */ /* 0x0001e80000100a00 */
[----:B0-----:R-:W2:Y:S04]  /*b3b40*/  LDL.LU.64 R8, [R1+0x1a0] ;  /* 0x0001a00001087983 */ /* 0x001ea80000300a00 */
[----:B------:R-:W2:Y:S04]  /*b3b50*/  LDL.LU.64 R10, [R1+0x1a8] ;  /* 0x0001a800010a7983 */ /* 0x000ea80000300a00 */
[----:B------:R0:W-:Y:S04]  /*b3b60*/  STL [R1+0x12934], R2 ;  /* 0x0129340201007387 */ /* 0x0001e80000100800 */
[----:B------:R1:W-:Y:S04]  /*b3b70*/  STL [R1+0x12930], R3 ;  /* 0x0129300301007387 */ /* 0x0003e80000100800 */
[----:B------:R-:W-:Y:S04]  /*b3b80*/  STL [R1+0x7598], R0 ;  /* 0x0075980001007387 */ /* 0x000fe80000100800 */
[----:B------:R-:W3:Y:S04]  /*b3b90*/  LDL.LU.64 R4, [R1+0x1d0] ;  /* 0x0001d00001047983 */ /* 0x000ee80000300a00 */
[----:B------:R-:W3:Y:S01]  /*b3ba0*/  LDL.LU.64 R6, [R1+0x1d8] ;  /* 0x0001d80001067983 */ /* 0x000ee20000300a00 */
[----:B------:R-:W-:Y:S03]  /*b3bb0*/  HMMA.16816.F32 R16, R12, R22, R16 ;  /* 0x000000160c10723c */ /* 0x000fe60000001810 */
[----:B------:R-:W-:Y:S01]  /*b3bc0*/  STL [R1+0x98], R26 ;  /* 0x0000981a01007387 */ /* 0x000fe20000100800 */
[----:B0-----:R-:W-:-:S03]  /*b3bd0*/  F2FP.F16.E4M3.UNPACK_B R2, R24 ;  /* 0x00000018ff02723e */ /* 0x001fc600020006ff */
[----:B------:R-:W-:Y:S01]  /*b3be0*/  STL [R1+0x9c], R27 ;  /* 0x00009c1b01007387 */ /* 0x000fe20000100800 */
[----:B-1----:R-:W-:-:S03]  /*b3bf0*/  F2FP.F16.E4M3.UNPACK_B R3, R25 ;  /* 0x00000019ff03723e */ /* 0x002fc600020006ff */
[----:B------:R-:W4:-:S12]  /*b3c00*/  LDL.LU.64 R20, [R1+0x1ed0] ;  /* 0x001ed00001147983 */ /* 0x000f180000300a00 */
[----:B------:R0:W-:Y:S04]  /*b3c10*/  STL.64 [R1+0xc0], R16 ;  /* 0x0000c01001007387 */ /* 0x0001e80000100a00 */
[----:B------:R1:W-:Y:S04]  /*b3c20*/  STL.64 [R1+0xc8], R18 ;  /* 0x0000c81201007387 */ /* 0x0003e80000100a00 */
[----:B------:R-:W4:Y:S04]  /*b3c30*/  LDL.LU.64 R22, [R1+0x1ed8] ;  /* 0x001ed80001167983 */ /* 0x000f280000300a00 */
[----:B0-----:R-:W4:Y:S04]  /*b3c40*/  LDL.LU.64 R16, [R1+0x1ee0] ;  /* 0x001ee00001107983 */ /* 0x001f280000300a00 */
[----:B-1----:R-:W4:Y:S04]  /*b3c50*/  LDL.LU.64 R18, [R1+0x1ee8] ;  /* 0x001ee80001127983 */ /* 0x002f280000300a00 */
[----:B------:R-:W-:Y:S04]  /*b3c60*/  STL [R1+0x90], R2 ;  /* 0x0000900201007387 */ /* 0x000fe80000100800 */
[----:B------:R-:W4:Y:S04]  /*b3c70*/  LDL R24, [R1+0x2a00] ;  /* 0x002a000001187983 */ /* 0x000f280000100800 */
[----:B------:R-:W-:Y:S04]  /*b3c80*/  STL [R1+0x94], R3 ;  /* 0x0000940301007387 */ /* 0x000fe80000100800 */
[----:B------:R-:W4:Y:S01]  /*b3c90*/  LDL R25, [R1+0x2a04] ;  /* 0x002a040001197983 */ /* 0x000f220000100800 */
[----:B--2---:R-:W-:-:S15]  /*b3ca0*/  HMMA.16816.F32 R8, R12, R26, R8 ;  /* 0x0000001a0c08723c */ /* 0x004fde0000001808 */
[----:B------:R-:W-:-:S08]  /*b3cb0*/  NOP ;  /* 0x0000000000007918 */ /* 0x000fd00000000000 */
[----:B------:R-:W-:Y:S04]  /*b3cc0*/  STL.64 [R1+0xd0], R8 ;  /* 0x0000d00801007387 */ /* 0x000fe80000100a00 */
[----:B------:R0:W-:Y:S01]  /*b3cd0*/  STL.64 [R1+0xd8], R10 ;  /* 0x0000d80a01007387 */ /* 0x0001e20000100a00 */
[----:B---3--:R-:W-:Y:S03]  /*b3ce0*/  HMMA.16816.F32 R4, R12, R2, R4 ;  /* 0x000000020c04723c */ /* 0x008fe60000001804 */
[----:B0-----:R-:W2:Y:S04]  /*b3cf0*/  LDL.LU.64 R10, [R1+0x12a40] ;  /* 0x012a4000010a7983 */ /* 0x001ea80000300a00 */
[----:B------:R-:W3:Y:S04]  /*b3d00*/  LDL.LU.64 R8, [R1+0x12a38] ;  /* 0x012a380001087983 */ /* 0x000ee80000300a00 */
[----:B------:R-:W4:Y:S04]  /*b3d10*/  LDL R26, [R1+0x2a10] ;  /* 0x002a1000011a7983 */ /* 0x000f280000100800 */
[----:B------:R-:W4:Y:S08]  /*b3d20*/  LDL R27, [R1+0x2a14] ;  /* 0x002a1400011b7983 */ /* 0x000f300000100800 */
[----:B------:R-:W-:Y:S04]  /*b3d30*/  STL.64 [R1+0xe0], R4 ;  /* 0x0000e00401007387 */ /* 0x000fe80000100a00 */
[----:B------:R0:W-:Y:S04]  /*b3d40*/  STL.64 [R1+0xe8], R6 ;  /* 0x0000e80601007387 */ /* 0x0001e80000100a00 */
[----:B0-----:R-:W4:Y:S04]  /*b3d50*/  LDL.LU.64 R6, [R1+0x12a30] ;  /* 0x012a300001067983 */ /* 0x001f280000300a00 */
[----:B------:R-:W4:Y:S01]  /*b3d60*/  LDL.LU.64 R4, [R1+0x12a28] ;  /* 0x012a280001047983 */ /* 0x000f220000300a00 */
[----:B--2---:R-:W-:-:S02]  /*b3d70*/  F2FP.F16.E4M3.UNPACK_B R2, R10 ;  /* 0x0000000aff02723e */ /* 0x004fc400020006ff */
[----:B---3--:R-:W-:Y:S02]  /*b3d80*/  F2FP.F16.E4M3.UNPACK_B R8, R8 ;  /* 0x00000008ff08723e */ /* 0x008fe400020006ff */
[----:B------:R-:W-:Y:S02]  /*b3d90*/  F2FP.F16.E4M3.UNPACK_B R9, R9 ;  /* 0x00000009ff09723e */ /* 0x000fe400020006ff */
[----:B------:R-:W-:Y:S01]  /*b3da0*/  F2FP.F16.E4M3.UNPACK_B R3, R11 ;  /* 0x0000000bff03723e */ /* 0x000fe200020006ff */
[----:B------:R-:W-:Y:S04]  /*b3db0*/  STL [R1+0x88], R8 ;  /* 0x0000880801007387 */ /* 0x000fe80000100800 */
[----:B------:R0:W-:Y:S02]  /*b3dc0*/  STL [R1+0x8c], R9 ;  /* 0x00008c0901007387 */ /* 0x0001e40000100800 */
[C---:B----4-:R-:W-:Y:S06]  /*b3dd0*/  HMMA.16816.F32 R16, R12.reuse, R2, R16 ;  /* 0x000000020c10723c */ /* 0x050fec0000001810 */
[----:B0-----:R-:W-:Y:S01]  /*b3de0*/  HMMA.16816.F32 R8, R12, R8, R20 ;  /* 0x000000080c08723c */ /* 0x001fe20000001814 */
[----:B------:R-:W2:Y:S04]  /*b3df0*/  LDL.LU.64 R20, [R1+0x1f00] ;  /* 0x001f000001147983 */ /* 0x000ea80000300a00 */
[----:B------:R-:W-:-:S15]  /*b3e00*/  STL [R1+0x80], R2 ;  /* 0x0000800201007387 */ /* 0x000fde0000100800 */
[----:B------:R-:W-:-:S03]  /*b3e10*/  NOP ;  /* 0x0000000000007918 */ /* 0x000fc60000000000 */
[----:B------:R0:W-:Y:S04]  /*b3e20*/  STL.64 [R1+0xf0], R8 ;  /* 0x0000f00801007387 */ /* 0x0001e80000100a00 */
[----:B------:R1:W-:Y:S04]  /*b3e30*/  STL.64 [R1+0xf8], R10 ;  /* 0x0000f80a01007387 */ /* 0x0003e80000100a00 */
[----:B------:R-:W2:Y:S01]  /*b3e40*/  LDL.LU.64 R22, [R1+0x1f08] ;  /* 0x001f080001167983 */ /* 0x000ea20000300a00 */
[----:B0-----:R-:W-:-:S03]  /*b3e50*/  F2FP.F16.E4M3.UNPACK_B R8, R4 ;  /* 0x00000004ff08723e */ /* 0x001fc600020006ff */
[----:B------:R-:W-:Y:S01]  /*b3e60*/  STL [R1+0x84], R3 ;  /* 0x0000840301007387 */ /* 0x000fe20000100800 */
[----:B------:R-:W-:-:S03]  /*b3e70*/  F2FP.F16.E4M3.UNPACK_B R9, R5 ;  /* 0x00000005ff09723e */ /* 0x000fc600020006ff */
[----:B------:R0:W-:Y:S01]  /*b3e80*/  STL.64 [R1+0x100], R16 ;  /* 0x0001001001007387 */ /* 0x0001e20000100a00 */
[----:B-1----:R-:W-:-:S03]  /*b3e90*/  F2FP.F16.E4M3.UNPACK_B R10, R6 ;  /* 0x00000006ff0a723e */ /* 0x002fc600020006ff */
[----:B------:R1:W-:Y:S01]  /*b3ea0*/  STL.64 [R1+0x108], R18 ;  /* 0x0001081201007387 */ /* 0x0003e20000100a00 */
[----:B------:R-:W-:-:S03]  /*b3eb0*/  F2FP.F16.E4M3.UNPACK_B R11, R7 ;  /* 0x00000007ff0b723e */ /* 0x000fc600020006ff */
[----:B0-----:R-:W3:Y:S04]  /*b3ec0*/  LDL.LU.64 R16, [R1+0x1f10] ;  /* 0x001f100001107983 */ /* 0x001ee80000300a00 */
[----:B------:R-:W-:Y:S04]  /*b3ed0*/  STL [R1+0x78], R8 ;  /* 0x0000780801007387 */ /* 0x000fe80000100800 */
[----:B-1----:R-:W3:Y:S04]  /*b3ee0*/  LDL.LU.64 R18, [R1+0x1f18] ;  /* 0x001f180001127983 */ /* 0x002ee80000300a00 */
[----:B------:R-:W-:Y:S04]  /*b3ef0*/  STL [R1+0x7c], R9 ;  /* 0x00007c0901007387 */ /* 0x000fe80000100800 */
[----:B------:R-:W4:Y:S04]  /*b3f00*/  LDL R4, [R1+0x2a30] ;  /* 0x002a300001047983 */ /* 0x000f280000100800 */
[----:B------:R-:W4:Y:S04]  /*b3f10*/  LDL R5, [R1+0x2a34] ;  /* 0x002a340001057983 */ /* 0x000f280000100800 */
[----:B------:R-:W-:Y:S04]  /*b3f20*/  STL [R1+0x70], R10 ;  /* 0x0000700a01007387 */ /* 0x000fe80000100800 */
[----:B------:R-:W2:Y:S04]  /*b3f30*/  LDL R6, [R1+0x2a40] ;  /* 0x002a400001067983 */ /* 0x000ea80000100800 */
[----:B------:R-:W-:Y:S04]  /*b3f40*/  STL [R1+0x74], R11 ;  /* 0x0000740b01007387 */ /* 0x000fe80000100800 */
[----:B------:R-:W2:Y:S01]  /*b3f50*/  LDL R7, [R1+0x2a44] ;  /* 0x002a440001077983 */ /* 0x000ea20000100800 */
[----:B------:R-:W-:-:S02]  /*b3f60*/  IMAD.MOV.U32 R2, RZ, RZ, R8 ;  /* 0x000000ffff027224 */ /* 0x000fc400078e0008 */
[----:B------:R-:W-:Y:S01]  /*b3f70*/  IMAD.MOV.U32 R3, RZ, RZ, R9 ;  /* 0x000000ffff037224 */ /* 0x000fe200078e0009 */
[C---:B---3--:R-:W-:Y:S01]  /*b3f80*/  HMMA.16816.F32 R16, R12.reuse, R10, R16 ;  /* 0x0000000a0c10723c */ /* 0x048fe20000001810 */
[----:B--2---:R-:W-:Y:S04]  /*b3f90*/  STL.64 [R1+0x12a00], R6 ;  /* 0x012a000601007387 */ /* 0x004fe80000100a00 */
[----:B----4-:R0:W-:Y:S02]  /*b3fa0*/  STL.64 [R1+0x129f8], R4 ;  /* 0x0129f80401007387 */ /* 0x0101e40000100a00 */
[----:B0-----:R-:W-:-:S15]  /*b3fb0*/  HMMA.16816.F32 R4, R12, R8, R20 ;  /* 0x000000080c04723c */ /* 0x001fde0000001814 */
[----:B------:R-:W-:-:S08]  /*b3fc0*/  NOP ;  /* 0x0000000000007918 */ /* 0x000fd00000000000 */
[----:B------:R-:W-:Y:S04]  /*b3fd0*/  STL.64 [R1+0x110], R4 ;  /* 0x0001100401007387 */ /* 0x000fe80000100a00 */
[----:B------:R0:W-:Y:S04]  /*b3fe0*/  STL.64 [R1+0x118], R6 ;  /* 0x0001180601007387 */ /* 0x0001e80000100a00 */
[----:B------:R-:W2:Y:S04]  /*b3ff0*/  LDL R8, [R1+0x2a20] ;  /* 0x002a200001087983 */ /* 0x000ea80000100800 */
[----:B------:R-:W3:Y:S01]  /*b4000*/  LDL R9, [R1+0x2a24] ;  /* 0x002a240001097983 */ /* 0x000ee20000100800 */
[----:B0-----:R-:W-:-:S03]  /*b4010*/  F2FP.F16.E4M3.UNPACK_B R6, R24 ;  /* 0x00000018ff06723e */ /* 0x001fc600020006ff */
[----:B------:R-:W4:Y:S01]  /*b4020*/  LDL R20, [R1+0x2a80] ;  /* 0x002a800001147983 */ /* 0x000f220000100800 */
[----:B------:R-:W-:-:S03]  /*b4030*/  F2FP.F16.E4M3.UNPACK_B R7, R25 ;  /* 0x00000019ff07723e */ /* 0x000fc600020006ff */
[----:B------:R-:W-:Y:S04]  /*b4040*/  STL [R1+0x68], R6 ;  /* 0x0000680601007387 */ /* 0x000fe80000100800 */
[----:B------:R0:W-:Y:S04]  /*b4050*/  STL.64 [R1+0x120], R16 ;  /* 0x0001201001007387 */ /* 0x0001e80000100a00 */
[----:B------:R1:W-:Y:S04]  /*b4060*/  STL.64 [R1+0x128], R18 ;  /* 0x0001281201007387 */ /* 0x0003e80000100a00 */
[----:B------:R-:W2:Y:S04]  /*b4070*/  LDL R22, [R1+0x2a90] ;  /* 0x002a900001167983 */ /* 0x000ea80000100800 */
[----:B------:R-:W-:Y:S04]  /*b4080*/  STL [R1+0x6c], R7 ;  /* 0x00006c0701007387 */ /* 0x000fe80000100800 */
[----:B0-----:R-:W3:Y:S04]  /*b4090*/  LDL.LU.64 R16, [R1+0x2070] ;  /* 0x0020700001107983 */ /* 0x001ee80000300a00 */
[----:B-1----:R-:W4:Y:S04]  /*b40a0*/  LDL.LU.64 R18, [R1+0x2078] ;  /* 0x0020780001127983 */ /* 0x002f280000300a00 */
[----:B----4-:R-:W-:Y:S04]  /*b40b0*/  STL.64 [R1+0x12a10], R18 ;  /* 0x012a101201007387 */ /* 0x010fe80000100a00 */
[----:B---3--:R0:W-:Y:S04]  /*b40c0*/  STL.64 [R1+0x12a08], R16 ;  /* 0x012a081001007387 */ /* 0x0081e80000100a00 */
[----:B0-----:R-:W3:Y:S04]  /*b40d0*/  LDL.LU.64 R16, [R1+0x1f40] ;  /* 0x001f400001107983 */ /* 0x001ee80000300a00 */
[----:B------:R-:W4:Y:S01]  /*b40e0*/  LDL.LU.64 R18, [R1+0x1f48] ;  /* 0x001f480001127983 */ /* 0x000f220000300a00 */
[----:B------:R-:W-:-:S02]  /*b40f0*/  F2FP.F16.E4M3.UNPACK_B R4, R26 ;  /* 0x0000001aff04723e */ /* 0x000fc400020006ff */
[----:B------:R-:W-:Y:S01]  /*b4100*/  F2FP.F16.E4M3.UNPACK_B R5, R27 ;  /* 0x0000001bff05723e */ /* 0x000fe200020006ff */
[----:B----4-:R-:W-:Y:S04]  /*b4110*/  STL.64 [R1+0x12a20], R18 ;  /* 0x012a201201007387 */ /* 0x010fe80000100a00 */
[----:B---3--:R0:W-:Y:S04]  /*b4120*/  STL.64 [R1+0x12a18], R16 ;  /* 0x012a181001007387 */ /* 0x0081e80000100a00 */
[----:B0-----:R-:W3:Y:S04]  /*b4130*/  LDL.LU.64 R16, [R1+0x1f30] ;  /* 0x001f300001107983 */ /* 0x001ee80000300a00 */
[----:B------:R-:W3:Y:S04]  /*b4140*/  LDL.LU.64 R18, [R1+0x1f38] ;  /* 0x001f380001127983 */ /* 0x000ee80000300a00 */
[----:B------:R-:W-:Y:S04]  /*b4150*/  STL [R1+0x60], R4 ;  /* 0x0000600401007387 */ /* 0x000fe80000100800 */
[----:B------:R-:W4:Y:S04]  /*b4160*/  LDL R24, [R1+0x2a50] ;  /* 0x002a500001187983 */ /* 0x000f280000100800 */
[----:B------:R-:W-:Y:S04]  /*b4170*/  STL [R1+0x64], R5 ;  /* 0x0000640501007387 */ /* 0x000fe80000100800 */
[----:B------:R-:W2:Y:S04]  /*b4180*/  LDL R10, [R1+0x2a70] ;  /* 0x002a7000010a7983 */ /* 0x000ea80000100800 */
[----:B------:R-:W2:Y:S04]  /*b4190*/  LDL R11, [R1+0x2a74] ;  /* 0x002a7400010b7983 */ /* 0x000ea80000100800 */
[----:B------:R-:W4:Y:S04]  /*b41a0*/  LDL R25, [R1+0x2a54] ;  /* 0x002a540001197983 */ /* 0x000f280000100800 */
[----:B------:R-:W4:Y:S04]  /*b41b0*/  LDL R26, [R1+0x2a60] ;  /* 0x002a6000011a7983 */ /* 0x000f280000100800 */
[----:B------:R-:W4:Y:S04]  /*b41c0*/  LDL R27, [R1+0x2a64] ;  /* 0x002a6400011b7983 */ /* 0x000f280000100800 */
[----:B--2---:R-:W-:Y:S04]  /*b41d0*/  STL.64 [R1+0x129e0], R10 ;  /* 0x0129e00a01007387 */ /* 0x004fe80000100a00 */
[----:B------:R-:W2:Y:S04]  /*b41e0*/  LDL R23, [R1+0x2a94] ;  /* 0x002a940001177983 */ /* 0x000ea80000100800 */
[----:B------:R-:W4:Y:S01]  /*b41f0*/  LDL R21, [R1+0x2a84] ;  /* 0x002a840001157983 */ /* 0x000f220000100800 */
[C---:B---3--:R-:W-:Y:S03]  /*b4200*/  HMMA.16816.F32 R16, R12.reuse, R6, R16 ;  /* 0x000000060c10723c */ /* 0x048fe60000001810 */
[----:B--2---:R-:W-:Y:S04]  /*b4210*/  STL.64 [R1+0x129c8], R22 ;  /* 0x0129c81601007387 */ /* 0x004fe80000100a00 */
[----:B----4-:R0:W-:Y:S04]  /*b4220*/  STL.64 [R1+0x129c0], R20 ;  /* 0x0129c01401007387 */ /* 0x0101e80000100a00 */
[----:B0-----:R-:W2:Y:S04]  /*b4230*/  LDL.LU.64 R20, [R1+0x2080] ;  /* 0x0020800001147983 */ /* 0x001ea80000300a00 */
[----:B------:R-:W2:Y:S08]  /*b4240*/  LDL.LU.64 R22, [R1+0x2088] ;  /* 0x0020880001167983 */ /* 0x000eb00000300a00 */
[----:B------:R-:W-:Y:S04]  /*b4250*/  STL.64 [R1+0x130], R16 ;  /* 0x0001301001007387 */ /* 0x000fe80000100a00 */
[----:B------:R0:W-:Y:S04]  /*b4260*/  STL.64 [R1+0x138], R18 ;  /* 0x0001381201007387 */ /* 0x0001e80000100a00 */
[----:B0-----:R-:W3:Y:S04]  /*b4270*/  LDL.LU.64 R18, [R1+0x12a20] ;  /* 0x012a200001127983 */ /* 0x001ee80000300a00 */
[----:B------:R-:W3:Y:S02]  /*b4280*/  LDL.LU.64 R16, [R1+0x12a18] ;  /* 0x012a180001107983 */ /* 0x000ee40000300a00 */
[----:B---3--:R-:W-:Y:S02]  /*b4290*/  HMMA.16816.F32 R4, R12, R4, R16 ;  /* 0x000000040c04723c */ /* 0x008fe40000001810 */
[----:B------:R-:W3:Y:S04]  /*b42a0*/  LDL.LU.64 R18, [R1+0x12a10] ;  /* 0x012a100001127983 */ /* 0x000ee80000300a00 */
[----:B------:R-:W3:-:S15]  /*b42b0*/  LDL.LU.64 R16, [R1+0x12a08] ;  /* 0x012a080001107983 */ /* 0x000ede0000300a00 */
[----:B------:R-:W-:-:S02]  /*b42c0*/  NOP ;  /* 0x0000000000007918 */ /* 0x000fc40000000000 */
[----:B------:R-:W-:Y:S04]  /*b42d0*/  STL.64 [R1+0x140], R4 ;  /* 0x0001400401007387 */ /* 0x000fe80000100a00 */
[----:B------:R0:W-:Y:S04]  /*b42e0*/  STL.64 [R1+0x148], R6 ;  /* 0x0001480601007387 */ /* 0x0001e80000100a00 */
[----:B0-----:R-:W4:Y:S04]  /*b42f0*/  LDL.LU.64 R6, [R1+0x12a00] ;  /* 0x012a000001067983 */ /* 0x001f280000300a00 */
[----:B------:R-:W3:Y:S01]  /*b4300*/  LDL.LU.64 R4, [R1+0x129f8] ;  /* 0x0129f80001047983 */ /* 0x000ee20000300a00 */
[----:B------:R-:W-:-:S02]  /*b4310*/  F2FP.F16.E4M3.UNPACK_B R8, R8 ;  /* 0x00000008ff08723e */ /* 0x000fc400020006ff */
[----:B------:R-:W-:-:S07]  /*b4320*/  F2FP.F16.E4M3.UNPACK_B R9, R9 ;  /* 0x00000009ff09723e */ /* 0x000fce00020006ff */
[----:B--2---:R-:W-:Y:S06]  /*b4330*/  HMMA.16816.F32 R20, R12, R8, R20 ;  /* 0x000000080c14723c */ /* 0x004fec0000001814 */
[----:B------:R4:W-:Y:S04]  /*b4340*/  STL [R1+0x58], R8 ;  /* 0x0000580801007387 */ /* 0x0009e80000100800 */
[----:B------:R0:W-:Y:S01]  /*b4350*/  STL [R1+0x5c], R9 ;  /* 0x00005c0901007387 */ /* 0x0001e20000100800 */
[----:B---3--:R-:W-:-:S02]  /*b4360*/  F2FP.F16.E4M3.UNPACK_B R4, R4 ;  /* 0x00000004ff04723e */ /* 0x008fc400020006ff */
[----:B------:R-:W-:-:S03]  /*b4370*/  F2FP.F16.E4M3.UNPACK_B R5, R5 ;  /* 0x00000005ff05723e */ /* 0x000fc600020006ff */
[----:B------:R-:W-:Y:S01]  /*b4380*/  STL [R1+0x50], R4 ;  /* 0x0000500401007387 */ /* 0x000fe20000100800 */
[----:B----4-:R-:W-:-:S06]  /*b4390*/  F2FP.F16.E4M3.UNPACK_B R8, R6 ;  /* 0x00000006ff08723e */ /* 0x010fcc00020006ff */
[----:B------:R1:W-:Y:S01]  /*b43a0*/  STL.64 [R1+0x150], R20 ;  /* 0x0001501401007387 */ /* 0x0003e20000100a00 */
[----:B0-----:R-:W-:-:S03]  /*b43b0*/  F2FP.F16.E4M3.UNPACK_B R9, R7 ;  /* 0x00000007ff09723e */ /* 0x001fc600020006ff */
[----:B------:R-:W-:Y:S04]  /*b43c0*/  STL.64 [R1+0x158], R22 ;  /* 0x0001581601007387 */ /* 0x000fe80000100a00 */
[----:B------:R0:W-:Y:S04]  /*b43d0*/  STL [R1+0x54], R5 ;  /* 0x0000540501007387 */ /* 0x0001e80000100800 */
[----:B-1----:R-:W2:Y:S01]  /*b43e0*/  LDL.LU.64 R20, [R1+0x2040] ;  /* 0x0020400001147983 */ /* 0x002ea20000300a00 */
[----:B0-----:R-:W-:Y:S03]  /*b43f0*/  HMMA.16816.F32 R4, R12, R4, R16 ;  /* 0x000000040c04723c */ /* 0x001fe60000001810 */
[----:B------:R-:W-:-:S15]  /*b4400*/  STL [R1+0x48], R8 ;  /* 0x0000480801007387 */ /* 0x000fde0000100800 */
[----:B------:R-:W-:-:S05]  /*b4410*/  NOP ;  /* 0x0000000000007918 */ /* 0x000fca0000000000 */
[----:B------:R-:W-:Y:S04]  /*b4420*/  STL.64 [R1+0x160], R4 ;  /* 0x0001600401007387 */ /* 0x000fe80000100a00 */
[----:B------:R-:W-:Y:S04]  /*b4430*/  STL.64 [R1+0x168], R6 ;  /* 0x0001680601007387 */ /* 0x000fe80000100a00 */
[----:B------:R-:W3:Y:S04]  /*b4440*/  LDL.LU.64 R22, [R1+0x2048] ;  /* 0x0020480001167983 */ /* 0x000ee80000300a00 */
[----:B------:R-:W-:Y:S04]  /*b4450*/  STL [R1+0x4c], R9 ;  /* 0x00004c0901007387 */ /* 0x000fe80000100800 */
[----:B---3--:R-:W-:Y:S04]  /*b4460*/  STL.64 [R1+0x129d8], R22 ;  /* 0x0129d81601007387 */ /* 0x008fe80000100a00 */
[----:B--2---:R0:W-:Y:S04]  /*b4470*/  STL.64 [R1+0x129d0], R20 ;  /* 0x0129d01401007387 */ /* 0x0041e80000100a00 */
[----:B0-----:R-:W2:Y:S04]  /*b4480*/  LDL.LU.64 R20, [R1+0x2050] ;  /* 0x0020500001147983 */ /* 0x001ea80000300a00 */
[----:B------:R-:W3:Y:S04]  /*b4490*/  LDL.LU.64 R22, [R1+0x2058] ;  /* 0x0020580001167983 */ /* 0x000ee80000300a00 */
[----:B---3--:R-:W-:Y:S04]  /*b44a0*/  STL.64 [R1+0x129f0], R22 ;  /* 0x0129f01601007387 */ /* 0x008fe80000100a00 */
[----:B--2---:R0:W-:Y:S04]  /*b44b0*/  STL.64 [R1+0x129e8], R20 ;  /* 0x0129e81401007387 */ /* 0x0041e80000100a00 */
[----:B0-----:R-:W2:Y:S04]  /*b44c0*/  LDL.LU.64 R20, [R1+0x2060] ;  /* 0x0020600001147983 */ /* 0x001ea80000300a00 */
[----:B------:R-:W2:Y:S04]  /*b44d0*/  LDL.LU.64 R22, [R1+0x2068] ;  /* 0x0020680001167983 */ /* 0x000ea80000300a00 */
[----:B------:R-:W3:Y:S04]  /*b44e0*/  LDL.LU.64 R16, [R1+0x2030] ;  /* 0x0020300001107983 */ /* 0x000ee80000300a00 */
[----:B------:R-:W3:Y:S04]  /*b44f0*/  LDL.LU.64 R18, [R1+0x2038] ;  /* 0x0020380001127983 */ /* 0x000ee80000300a00 */
[----:B------:R-:W4:Y:S04]  /*b4500*/  LDL R6, [R1+0x2aa0] ;  /* 0x002aa00001067983 */ /* 0x000f280000100800 */
[----:B------:R-:W4:Y:S04]  /*b4510*/  LDL R7, [R1+0x2aa4] ;  /* 0x002aa40001077983 */ /* 0x000f280000100800 */
[----:B------:R-:W4:Y:S04]  /*b4520*/  LDL R4, [R1+0x2ab0] ;  /* 0x002ab00001047983 */ /* 0x000f280000100800 */
[----:B------:R-:W4:Y:S01]  /*b4530*/  LDL R5, [R1+0x2ab4] ;  /* 0x002ab40001057983 */ /* 0x000f220000100800 */
[----:B--2---:R-:W-:Y:S03]  /*b4540*/  HMMA.16816.F32 R8, R12, R8, R20 ;  /* 0x000000080c08723c */ /* 0x004fe60000001814 */
[----:B------:R-:W2:Y:S04]  /*b4550*/  LDL.LU.64 R22, [R1+0x129f0] ;  /* 0x0129f00001167983 */ /* 0x000ea80000300a00 */
[----:B------:R-:W2:Y:S01]  /*b4560*/  LDL.LU.64 R20, [R1+0x129e8] ;  /* 0x0129e80001147983 */ /* 0x000ea20000300a00 */
[----:B------:R-:W-:-:S02]  /*b4570*/  F2FP.F16.E4M3.UNPACK_B R24, R24 ;  /* 0x00000018ff18723e */ /* 0x000fc400020006ff */
[----:B------:R-:W-:-:S13]  /*b4580*/  F2FP.F16.E4M3.UNPACK_B R25, R25 ;  /* 0x00000019ff19723e */ /* 0x000fda00020006ff */
[----:B------:R0:W-:Y:S04]  /*b4590*/  STL.64 [R1+0x170], R8 ;  /* 0x0001700801007387 */ /* 0x0001e80000100a00 */
[----:B------:R1:W-:Y:S01]  /*b45a0*/  STL.64 [R1+0x178], R10 ;  /* 0x0001780a01007387 */ /* 0x0003e20000100a00 */
[----:B0-----:R-:W-:Y:S02]  /*b45b0*/  F2FP.F16.E4M3.UNPACK_B R8, R26 ;  /* 0x0000001aff08723e */ /* 0x001fe400020006ff */
[----:B------:R-:W-:Y:S01]  /*b45c0*/  F2FP.F16.E4M3.UNPACK_B R9, R27 ;  /* 0x0000001bff09723e */ /* 0x000fe200020006ff */
[----:B-1----:R-:W3:Y:S04]  /*b45d0*/  LDL.LU.64 R10, [R1+0x129e0] ;  /* 0x0129e000010a7983 */ /* 0x002ee80000300a00 */
[----:B------:R-:W-:Y:S04]  /*b45e0*/  STL [R1+0x40], R24 ;  /* 0x0000401801007387 */ /* 0x000fe80000100800 */
[----:B------:R2:W-:Y:S02]  /*b45f0*/  STL [R1+0x44], R25 ;  /* 0x0000441901007387 */ /* 0x0005e40000100800 */
[----:B--2---:R-:W-:Y:S02]  /*b4600*/  HMMA.16816.F32 R24, R12, R24, R20 ;  /* 0x000000180c18723c */ /* 0x004fe40000001814 */
[----:B------:R-:W2:Y:S04]  /*b4610*/  LDL.LU.64 R22, [R1+0x129d8] ;  /* 0x0129d80001167983 */ /* 0x000ea80000300a00 */
[----:B------:R-:W2:-:S15]  /*b4620*/  LDL.LU.64 R20, [R1+0x129d0] ;  /* 0x0129d00001147983 */ /* 0x000e9e0000300a00 */
[----:B------:R-:W-:-:S02]  /*b4630*/  NOP ;  /* 0x0000000000007918 */ /* 0x000fc40000000000 */
[----:B------:R0:W-:Y:S04]  /*b4640*/  STL.64 [R1+0x180], R24 ;  /* 0x0001801801007387 */ /* 0x0001e80000100a00 */
[----:B------:R1:W-:Y:S04]  /*b4650*/  STL.64 [R1+0x188], R26 ;  /* 0x0001881a01007387 */ /* 0x0003e80000100a00 */
[----:B0-----:R-:W4:Y:S04]  /*b4660*/  LDL.LU.64 R24, [R1+0x2020] ;  /* 0x0020200001187983 */ /* 0x001f280000300a00 */
[----:B------:R-:W-:Y:S04]  /*b4670*/  STL [R1+0x38], R8 ;  /* 0x0000380801007387 */ /* 0x000fe80000100800 */
[----:B-1----:R-:W4:Y:S04]  /*b4680*/  LDL.LU.64 R26, [R1+0x2028] ;  /* 0x00202800011a7983 */ /* 0x002f280000300a00 */
[----:B------:R-:W-:Y:S01]  /*b4690*/  STL [R1+0x3c], R9 ;  /* 0x00003c0901007387 */ /* 0x000fe20000100800 */
[----:B--2---:R-:W-:-:S15]  /*b46a0*/  HMMA.16816.F32 R20, R12, R8, R20 ;  /* 0x000000080c14723c */ /* 0x004fde0000001814 */
[----:B------:R-:W-:-:S08]  /*b46b0*/  NOP ;  /* 0x0000000000007918 */ /* 0x000fd00000000000 */
[----:B------:R-:W-:Y:S04]  /*b46c0*/  STL.64 [R1+0x190], R20 ;  /* 0x0001901401007387 */ /* 0x000fe80000100a00 */
[----:B------:R0:W-:Y:S04]  /*b46d0*/  STL.64 [R1+0x198], R22 ;  /* 0x0001981601007387 */ /* 0x0001e80000100a00 */
[----:B0-----:R-:W2:Y:S04]  /*b46e0*/  LDL.LU.64 R22, [R1+0x129c8] ;  /* 0x0129c80001167983 */ /* 0x001ea80000300a00 */
[----:B------:R-:W4:Y:S01]  /*b46f0*/  LDL.LU.64 R20, [R1+0x129c0] ;  /* 0x0129c00001147983 */ /* 0x000f220000300a00 */
[----:B---3--:R-:W-:-:S02]  /*b4700*/  F2FP.F16.E4M3.UNPACK_B R10, R10 ;  /* 0x0000000aff0a723e */ /* 0x008fc400020006ff */
[----:B------:R-:W-:-:S07]  /*b4710*/  F2FP.F16.E4M3.UNPACK_B R11, R11 ;  /* 0x0000000bff0b723e */ /* 0x000fce00020006ff */
[----:B------:R-:W-:Y:S06]  /*b4720*/  HMMA.16816.F32 R16, R12, R10, R16 ;  /* 0x0000000a0c10723c */ /* 0x000fec0000001810 */
[----:B------:R-:W-:Y:S04]  /*b4730*/  STL [R1+0x30], R10 ;  /* 0x0000300a01007387 */ /* 0x000fe80000100800 */
[----:B------:R-:W-:Y:S01]  /*b4740*/  STL [R1+0x34], R11 ;  /* 0x0000340b01007387 */ /* 0x000fe20000100800 */
[----:B----4-:R-:W-:-:S02]  /*b4750*/  F2FP.F16.E4M3.UNPACK_B R8, R20 ;  /* 0x00000014ff08723e */ /* 0x010fc400020006ff */
[----:B------:R-:W-:-:S03]  /*b4760*/  F2FP.F16.E4M3.UNPACK_B R9, R21 ;  /* 0x00000015ff09723e */ /* 0x000fc600020006ff */
[----:B------:R-:W-:Y:S07]  /*b4770*/  STL [R1+0x28], R8 ;  /* 0x0000280801007387 */ /* 0x000fee0000100800 */
[----:B------:R0:W-:Y:S04]  /*b4780*/  STL.64 [R1+0x1a0], R16 ;  /* 0x0001a01001007387 */ /* 0x0001e80000100a00 */
[----:B------:R1:W-:Y:S04]  /*b4790*/  STL.64 [R1+0x1a8], R18 ;  /* 0x0001a81201007387 */ /* 0x0003e80000100a00 */
[----:B------:R3:W-:Y:S04]  /*b47a0*/  STL [R1+0x2c], R9 ;  /* 0x00002c0901007387 */ /* 0x0007e80000100800 */
[----:B0-----:R-:W4:Y:S04]  /*b47b0*/  LDL.LU.64 R16, [R1+0x2000] ;  /* 0x0020000001107983 */ /* 0x001f280000300a00 */
[----:B-1----:R-:W4:Y:S01]  /*b47c0*/  LDL.LU.64 R18, [R1+0x2008] ;  /* 0x0020080001127983 */ /* 0x002f220000300a00 */
[----:B---3--:R-:W-:Y:S01]  /*b47d0*/  HMMA.16816.F32 R8, R12, R8, R24 ;  /* 0x000000080c08723c */ /* 0x008fe20000001818 */
[----:B--2---:R-:W-:-:S02]  /*b47e0*/  F2FP.F16.E4M3.UNPACK_B R20, R22 ;  /* 0x00000016ff14723e */ /* 0x004fc400020006ff */
[----:B------:R-:W-:Y:S01]  /*b47f0*/  F2FP.F16.E4M3.UNPACK_B R21, R23 ;  /* 0x00000017ff15723e */ /* 0x000fe200020006ff */
[----:B----4-:R-:W-:Y:S04]  /*b4800*/  STL.64 [R1+0x129b8], R18 ;  /* 0x0129b81201007387 */ /* 0x010fe80000100a00 */
[----:B------:R0:W-:Y:S04]  /*b4810*/  STL.64 [R1+0x129b0], R16 ;  /* 0x0129b01001007387 */ /* 0x0001e80000100a00 */
[----:B0-----:R-:W2:Y:S04]  /*b4820*/  LDL.LU.64 R16, [R1+0x2010] ;  /* 0x0020100001107983 */ /* 0x001ea80000300a00 */
[----:B------:R-:W2:Y:S04]  /*b4830*/  LDL.LU.64 R18, [R1+0x2018] ;  /* 0x0020180001127983 */ /* 0x000ea80000300a00 */
[----:B------:R-:W-:Y:S04]  /*b4840*/  STL [R1+0x20], R20 ;  /* 0x0000201401007387 */ /* 0x000fe80000100800 */
[----:B------:R2:W-:Y:S04]  /*b4850*/  STL [R1+0x24], R21 ;  /* 0x0000241501007387 */ /* 0x0005e80000100800 */
[----:B------:R-:W3:Y:S04]  /*b4860*/  LDL.LU.64 R24, [R1+0x1fe0] ;  /* 0x001fe00001187983 */ /* 0x000ee80000300a00 */
[----:B------:R-:W-:Y:S04]  /*b4870*/  STL.64 [R1+0x1b0], R8 ;  /* 0x0001b00801007387 */ /* 0x000fe80000100a00 */
[----:B------:R-:W-:Y:S04]  /*b4880*/  STL.64 [R1+0x1b8], R10 ;  /* 0x0001b80a01007387 */ /* 0x000fe80000100a00 */
[----:B------:R-:W4:Y:S01]  /*b4890*/  LDL.LU.64 R26, [R1+0x1fe8] ;  /* 0x001fe800011a7983 */ /* 0x000f220000300a00 */
[----:B------:R-:W-:Y:S01]  /*b48a0*/  F2FP.F16.E4M3.UNPACK_B R6, R6 ;  /* 0x00000006ff06723e */ /* 0x000fe200020006ff */
[----:B--2---:R-:W-:Y:S02]  /*b48b0*/  HMMA.16816.F32 R20, R12, R20, R16 ;  /* 0x000000140c14723c */ /* 0x004fe40000001810 */
[----:B----4-:R-:W-:Y:S04]  /*b48c0*/  STL.64 [R1+0x129a8], R26 ;  /* 0x0129a81a01007387 */ /* 0x010fe80000100a00 */
[----:B---3--:R0:W-:Y:S04]  /*b48d0*/  STL.64 [R1+0x129a0], R24 ;  /* 0x0129a01801007387 */ /* 0x0081e80000100a00 */
[----:B0-----:R-:W2:Y:S04]  /*b48e0*/  LDL.LU.64 R24, [R1+0x1ff0] ;  /* 0x001ff00001187983 */ /* 0x001ea80000300a00 */
[----:B------:R-:W2:Y:S04]  /*b48f0*/  LDL.LU.64 R26, [R1+0x1ff8] ;  /* 0x001ff800011a7983 */ /* 0x000ea80000300a00 */
[----:B------:R-:W3:Y:S04]  /*b4900*/  LDL.LU.64 R8, [R1+0x1fd0] ;  /* 0x001fd00001087983 */ /* 0x000ee80000300a00 */
[----:B------:R-:W3:Y:S04]  /*b4910*/  LDL.LU.64 R10, [R1+0x1fd8] ;  /* 0x001fd800010a7983 */ /* 0x000ee80000300a00 */
[----:B------:R-:W-:Y:S04]  /*b4920*/  STL [R1+0x18], R6 ;  /* 0x0000180601007387 */ /* 0x000fe80000100800 */
[----:B------:R-:W4:Y:S04]  /*b4930*/  LDL.LU.64 R18, [R1+0x129b8] ;  /* 0x0129b80001127983 */ /* 0x000f280000300a00 */
[----:B------:R-:W4:Y:S01]  /*b4940*/  LDL.LU.64 R16, [R1+0x129b0] ;  /* 0x0129b00001107983 */ /* 0x000f220000300a00 */
[----:B------:R-:W-:-:S05]  /*b4950*/  F2FP.F16.E4M3.UNPACK_B R7, R7 ;  /* 0x00000007ff07723e */ /* 0x000fca00020006ff */
[----:B------:R-:W-:Y:S04]  /*b4960*/  STL [R1+0x1c], R7 ;  /* 0x00001c0701007387 */ /* 0x000fe80000100800 */
[----:B------:R-:W-:Y:S04]  /*b4970*/  STL.64 [R1+0x1c0], R20 ;  /* 0x0001c01401007387 */ /* 0x000fe80000100a00 */
[----:B------:R4:W-:Y:S01]  /*b4980*/  STL.64 [R1+0x1c8], R22 ;  /* 0x0001c81601007387 */ /* 0x0009e20000100a00 */
[----:B------:R-:W-:Y:S02]  /*b4990*/  F2FP.F16.E4M3.UNPACK_B R4, R4 ;  /* 0x00000004ff04723e */ /* 0x000fe400020006ff */
[----:B------:R-:W-:Y:S01]  /*b49a0*/  F2FP.F16.E4M3.UNPACK_B R5, R5 ;  /* 0x00000005ff05723e */ /* 0x000fe200020006ff */
[----:B----4-:R-:W-:Y:S01]  /*b49b0*/  HMMA.16816.F32 R20, R12, R6, R16 ;  /* 0x000000060c14723c */ /* 0x010fe20000001810 */
[----:B------:R-:W4:Y:S04]  /*b49c0*/  LDL.LU.64 R16, [R1+0x1fc0] ;  /* 0x001fc00001107983 */ /* 0x000f280000300a00 */
[----:B------:R-:W-:-:S15]  /*b49d0*/  STL [R1+0x10], R4 ;  /* 0x0000100401007387 */ /* 0x000fde0000100800 */
[----:B------:R-:W-:-:S03]  /*b49e0*/  NOP ;  /* 0x0000000000007918 */ /* 0x000fc60000000000 */
[----:B------:R-:W-:Y:S04]  /*b49f0*/  STL.64 [R1+0x1d0], R20 ;  /* 0x0001d01401007387 */ /* 0x000fe80000100a00 */
[----:B------:R-:W-:Y:S04]  /*b4a00*/  STL.64 [R1+0x1d8], R22 ;  /* 0x0001d81601007387 */ /* 0x000fe80000100a00 */
[----:B------:R-:W4:Y:S04]  /*b4a10*/  LDL.LU.64 R18, [R1+0x1fc8] ;  /* 0x001fc80001127983 */ /* 0x000f280000300a00 */
[----:B------:R2:W-:Y:S02]  /*b4a20*/  STL [R1+0x14], R5 ;  /* 0x0000140501007387 */ /* 0x0005e40000100800 */
[----:B--2---:R-:W-:Y:S02]  /*b4a30*/  HMMA.16816.F32 R4, R12, R4, R24 ;  /* 0x000000040c04723c */ /* 0x004fe40000001818 */
[----:B------:R-:W2:Y:S04]  /*b4a40*/  LDL.LU.64 R26, [R1+0x129a8] ;  /* 0x0129a800011a7983 */ /* 0x000ea80000300a00 */
[----:B------:R-:W2:Y:S01]  /*b4a50*/  LDL.LU.64 R24, [R1+0x129a0] ;  /* 0x0129a00001187983 */ /* 0x000ea20000300a00 */
[----:B------:R-:W-:-:S02]  /*b4a60*/  F2FP.F16.E4M3.UNPACK_B R20, R29 ;  /* 0x0000001dff14723e */ /* 0x000fc400020006ff */
[----:B------:R-:W-:-:S14]  /*b4a70*/  F2FP.F16.E4M3.UNPACK_B R21, R28 ;  /* 0x0000001cff15723e */ /* 0x000fdc00020006ff */
[----:B------:R-:W-:Y:S04]  /*b4a80*/  STL.64 [R1+0x1e0], R4 ;  /* 0x0001e00401007387 */ /* 0x000fe80000100a00 */
[----:B------:R0:W-:Y:S04]  /*b4a90*/  STL.64 [R1+0x1e8], R6 ;  /* 0x0001e80601007387 */ /* 0x0001e80000100a00 */
[----:B0-----:R-:W3:Y:S04]  /*b4aa0*/  LDL.LU.64 R6, [R1+0x12998] ;  /* 0x0129980001067983 */ /* 0x001ee80000300a00 */
[----:B------:R-:W4:Y:S04]  /*b4ab0*/  LDL.LU.64 R4, [R1+0x12990] ;  /* 0x0129900001047983 */ /* 0x000f280000300a00 */
[----:B------:R-:W-:Y:S04]  /*b4ac0*/  STL [R1+0x8], R20 ;  /* 0x0000081401007387 */ /* 0x000fe80000100800 */
[----:B------:R2:W-:Y:S02]  /*b4ad0*/  STL [R1+0xc], R21 ;  /* 0x00000c1501007387 */ /* 0x0005e40000100800 */
[----:B--2---:R-:W-:Y:S02]  /*b4ae0*/  HMMA.16816.F32 R20, R12, R20, R24 ;  /* 0x000000140c14723c */ /* 0x004fe40000001818 */
[----:B------:R-:W2:Y:S04]  /*b4af0*/  LDL.LU.64 R26, [R1+0x12988] ;  /* 0x01298800011a7983 */ /* 0x000ea80000300a00 */
[----:B------:R-:W2:Y:S01]  /*b4b00*/  LDL.LU.64 R24, [R1+0x12980] ;  /* 0x0129800001187983 */ /* 0x000ea20000300a00 */
[----:B----4-:R-:W-:-:S02]  /*b4b10*/  F2FP.F16.E4M3.UNPACK_B R4, R4 ;  /* 0x00000004ff04723e */ /* 0x010fc400020006ff */
[----:B------:R-:W-:Y:S02]  /*b4b20*/  F2FP.F16.E4M3.UNPACK_B R5, R5 ;  /* 0x00000005ff05723e */ /* 0x000fe400020006ff */
[----:B---3--:R-:W-:-:S05]  /*b4b30*/  F2FP.F16.E4M3.UNPACK_B R29, R6 ;  /* 0x00000006ff1d723e */ /* 0x008fca00020006ff */
[----:B------:R-:W-:Y:S07]  /*b4b40*/  HMMA.16816.F32 R8, R12, R4, R8 ;  /* 0x000000040c08723c */ /* 0x000fee0000001808 */
[----:B------:R-:W-:Y:S04]  /*b4b50*/  STL.64 [R1+0x1f0], R20 ;  /* 0x0001f01401007387 */ /* 0x000fe80000100a00 */
[----:B------:R0:W-:Y:S01]  /*b4b60*/  STL.64 [R1+0x1f8], R22 ;  /* 0x0001f81601007387 */ /* 0x0001e20000100a00 */
[----:B------:R-:W-:-:S03]  /*b4b70*/  IMAD.MOV.U32 R0, RZ, RZ, R5 ;  /* 0x000000ffff007224 */ /* 0x000fc600078e0005 */
[----:B0-----:R-:W3:Y:S04]  /*b4b80*/  LDL.LU.64 R22, [R1+0x12978] ;  /* 0x0129780001167983 */ /* 0x001ee80000300a00 */
[----:B------:R-:W4:Y:S04]  /*b4b90*/  LDL.LU.64 R20, [R1+0x12970] ;  /* 0x0129700001147983 */ /* 0x000f280000300a00 */
[----:B------:R-:W-:Y:S04]  /*b4ba0*/  STL [R1], R4 ;  /* 0x0000000401007387 */ /* 0x000fe80000100800 */
[----:B------:R-:W-:Y:S04]  /*b4bb0*/  STL [R1+0x4], R5 ;  /* 0x0000040501007387 */ /* 0x000fe80000100800 */
[----:B------:R0:W-:Y:S04]  /*b4bc0*/  STL.64 [R1+0x200], R8 ;  /* 0x0002000801007387 */ /* 0x0001e80000100a00 */
[----:B------:R1:W-:Y:S04]  /*b4bd0*/  STL.64 [R1+0x208], R10 ;  /* 0x0002080a01007387 */ /* 0x0003e80000100a00 */
[----:B0-----:R-:W3:Y:S04]  /*b4be0*/  LDL.LU.64 R8, [R1+0x1fa0] ;  /* 0x001fa00001087983 */ /* 0x001ee80000300a00 */
[----:B-1----:R-:W3:Y:S04]  /*b4bf0*/  LDL.LU.64 R10, [R1+0x1fa8] ;  /* 0x001fa800010a7983 */ /* 0x002ee80000300a00 */
[----:B------:R-:W4:Y:S04]  /*b4c00*/  LDL.LU R4, [R1+0xb94] ;  /* 0x000b940001047983 */ /* 0x000f280000300800 */
[----:B------:R-:W4:Y:S04]  /*b4c10*/  LDL.LU R5, [R1+0xba0] ;  /* 0x000ba00001057983 */ /* 0x000f280000300800 */
[----:B------:R-:W3:Y:S01]  /*b4c20*/  LDL.LU R6, [R1+0xbc0] ;  /* 0x000bc00001067983 */ /* 0x000ee20000300800 */
[----:B--2---:R-:W-:-:S07]  /*b4c30*/  F2FP.F16.E4M3.UNPACK_B R28, R27 ;  /* 0x0000001bff1c723e */ /* 0x004fce00020006ff */
[----:B------:R-:W-:Y:S01]  /*b4c40*/  HMMA.16816.F32 R16, R12, R28, R16 ;  /* 0x0000001c0c10723c */ /* 0x000fe20000001810 */
[----:B------:R-:W-:Y:S02]  /*b4c50*/  F2FP.F16.E4M3.UNPACK_B R27, R25 ;  /* 0x00000019ff1b723e */ /* 0x000fe400020006ff */
[----:B------:R-:W-:-:S15]  /*b4c60*/  F2FP.F16.E4M3.UNPACK_B R25, R7 ;  /* 0x00000007ff19723e */ /* 0x000fde00020006ff */
[----:B------:R-:W-:-:S05]  /*b4c70*/  NOP ;  /* 0x0000000000007918 */ /* 0x000fca0000000000 */
[----:B------:R-:W-:Y:S04]  /*b4c80*/  STL.64 [R1+0x210], R16 ;  /* 0x0002101001007387 */ /* 0x000fe80000100a00 */
[----:B------:R0:W-:Y:S04]  /*b4c90*/  STL.64 [R1+0x218], R18 ;  /* 0x0002181201007387 */ /* 0x0001e80000100a00 */
[----:B0-----:R-:W2:Y:S04]  /*b4ca0*/  LDL.LU.64 R18, [R1+0x12968] ;  /* 0x0129680001127983 */ /* 0x001ea80000300a00 */
[----:B------:R-:W2:Y:S04]  /*b4cb0*/  LDL.LU.64 R16, [R1+0x12960] ;  /* 0x0129600001107983 */ /* 0x000ea80000300a00 */
[----:B------:R-:W3:Y:S01]  /*b4cc0*/  LDL.LU R7, [R1+0x31c0] ;  /* 0x0031c00001077983 */ /* 0x000ee20000300800 */
[----:B------:R-:W-:-:S03]  /*b4cd0*/  F2FP.F16.E4M3.UNPACK_B R26, R26 ;  /* 0x0000001aff1a723e */ /* 0x000fc600020006ff */
[----:B---3--:R-:W-:Y:S04]  /*b4ce0*/  STL.64 [R1+0x12958], R6 ;  /* 0x0129580601007387 */ /* 0x008fe80000100a00 */
[----:B----4-:R0:W-:Y:S04]  /*b4cf0*/  STL.64 [R1+0x12950], R4 ;  /* 0x0129500401007387 */ /* 0x0101e80000100a00 */
[----:B0-----:R-:W3:Y:S04]  /*b4d00*/  LDL.LU.64 R4, [R1+0x1fb0] ;  /* 0x001fb00001047983 */ /* 0x001ee80000300a00 */
[----:B------:R-:W3:Y:S01]  /*b4d10*/  LDL.LU.64 R6, [R1+0x1fb8] ;  /* 0x001fb80001067983 */ /* 0x000ee20000300a00 */
[----:B------:R-:W-:-:S07]  /*b4d20*/  F2FP.F16.E4M3.UNPACK_B R24, R24 ;  /* 0x00000018ff18723e */ /* 0x000fce00020006ff */
[C---:B------:R-:W-:Y:S06]  /*b4d30*/  HMMA.16816.F32 R8, R12.reuse, R24, R8 ;  /* 0x000000180c08723c */ /* 0x040fec0000001808 */
[----:B---3--:R-:W-:-:S15]  /*b4d40*/  HMMA.16816.F32 R4, R12, R26, R4 ;  /* 0x0000001a0c04723c */ /* 0x008fde0000001804 */
[----:B------:R-:W-:-:S08]  /*b4d50*/  NOP ;  /* 0x0000000000007918 */ /* 0x000fd00000000000 */
[----:B------:R0:W-:Y:S04]  /*b4d60*/  STL.64 [R1+0x220], R4 ;  /* 0x0002200401007387 */ /* 0x0001e80000100a00 */
[----:B------:R1:W-:Y:S04]  /*b4d70*/  STL.64 [R1+0x228], R6 ;  /* 0x0002280601007387 */ /* 0x0003e80000100a00 */
[----:B0-----:R-:W3:Y:S04]  /*b4d80*/  LDL.LU.64 R4, [R1+0x1f80] ;  /* 0x001f800001047983 */ /* 0x001ee80000300a00 */
[----:B-1----:R-:W3:Y:S04]  /*b4d90*/  LDL.LU.64 R6, [R1+0x1f88] ;  /* 0x001f880001067983 */ /* 0x002ee80000300a00 */
[----:B------:R0:W-:Y:S04]  /*b4da0*/  STL.64 [R1+0x230], R8 ;  /* 0x0002300801007387 */ /* 0x0001e80000100a00 */
[----:B------:R1:W-:Y:S04]  /*b4db0*/  STL.64 [R1+0x238], R10 ;  /* 0x0002380a01007387 */ /* 0x0003e80000100a00 */
[----:B0-----:R-:W4:Y:S04]  /*b4dc0*/  LDL.LU.64 R8, [R1+0x1f70] ;  /* 0x001f700001087983 */ /* 0x001f280000300a00 */
[----:B-1----:R-:W4:Y:S04]  /*b4dd0*/  LDL.LU.64 R10, [R1+0x1f78] ;  /* 0x001f7800010a7983 */ /* 0x002f280000300a00 */
[----:B------:R0:W-:Y:S04]  /*b4de0*/  STL.64 [R1+0x12800], R26 ;  /* 0x0128001a01007387 */ /* 0x0001e80000100a00 */
[----:B0-----:R-:W2:Y:S04]  /*b4df0*/  LDL.LU R27, [R1+0x31c4] ;  /* 0x0031c400011b7983 */ /* 0x001ea80000300800 */
[----:B------:R0:W-:Y:S01]  /*b4e00*/  STL.64 [R1+0x127f8], R24 ;  /* 0x0127f81801007387 */ /* 0x0001e20000100a00 */
[----:B------:R-:W-:-:S03]  /*b4e10*/  F2FP.F16.E4M3.UNPACK_B R22, R22 ;  /* 0x00000016ff16723e */ /* 0x000fc600020006ff */
[----:B--2---:R1:W-:Y:S04]  /*b4e20*/  STL [R1+0x12938], R27 ;  /* 0x0129381b01007387 */ /* 0x0043e80000100800 */
[----:B0-----:R-:W2:Y:S04]  /*b4e30*/  LDL.LU.64 R24, [R1+0x1f90] ;  /* 0x001f900001187983 */ /* 0x001ea80000300a00 */
[----:B-1----:R-:W2:Y:S01]  /*b4e40*/  LDL.LU.64 R26, [R1+0x1f98] ;  /* 0x001f9800011a7983 */ /* 0x002ea20000300a00 */
[----:B------:R-:W-:Y:S02]  /*b4e50*/  F2FP.F16.E4M3.UNPACK_B R23, R23 ;  /* 0x00000017ff17723e */ /* 0x000fe400020006ff */
[----:B------:R-:W-:-:S02]  /*b4e60*/  F2FP.F16.E4M3.UNPACK_B R20, R20 ;  /* 0x00000014ff14723e */ /* 0x000fc400020006ff */
[----:B------:R-:W-:-:S07]  /*b4e70*/  F2FP.F16.E4M3.UNPACK_B R21, R21 ;  /* 0x00000015ff15723e */ /* 0x000fce00020006ff */
[C---:B---3--:R-:W-:Y:S06]  /*b4e80*/  HMMA.16816.F32 R4, R12.reuse, R20, R4 ;  /* 0x000000140c04723c */ /* 0x048fec0000001804 */
[----:B--2---:R-:W-:-:S15]  /*b4e90*/  HMMA.16816.F32 R24, R12, R22, R24 ;  /* 0x000000160c18723c */ /* 0x004fde0000001818 */
[----:B------:R-:W-:-:S08]  /*b4ea0*/  NOP ;  /* 0x0000000000007918 */ /* 0x000fd00000000000 */
[----:B------:R0:W-:Y:S04]  /*b4eb0*/  STL.64 [R1+0x240], R24 ;  /* 0x0002401801007387 */ /* 0x0001e80000100a00 */
[----:B------:R1:W-:Y:S04]  /*b4ec0*/  STL.64 [R1+0x248], R26 ;  /* 0x0002481a01007387 */ /* 0x0003e80000100a00 */
[----:B0-----:R-:W2:Y:S04]  /*b4ed0*/  LDL.LU.64 R24, [R1+0x1f60] ;  /* 0x001f600001187983 */ /* 0x001ea80000300a00 */
[----:B-1----:R-:W2:Y:S04]  /*b4ee0*/  LDL.LU.64 R26, [R1+0x1f68] ;  /* 0x001f6800011a7983 */ /* 0x002ea80000300a00 */
[----:B------:R-:W-:Y:S04]  /*b4ef0*/  STL.64 [R1+0x250], R4 ;  /* 0x0002500401007387 */ /* 0x000fe80000100a00 */
[----:B------:R0:W-:Y:S04]  /*b4f00*/  STL.64 [R1+0x258], R6 ;  /* 0x0002580601007387 */ /* 0x0001e80000100a00 */
[----:B0-----:R-:W3:Y:S04]  /*b4f10*/  LDL.LU.64 R6, [R1+0x12958] ;  /* 0x0129580001067983 */ /* 0x001ee80000300a00 */
[----:B------:R-:W3:Y:S04]  /*b4f20*/  LDL.LU.64 R4, [R1+0x12950] ;  /* 0x0129500001047983 */ /* 0x000ee80000300a00 */
[----:B------:R0:W-:Y:S04]  /*b4f30*/  STL [R1+0x127f0], R21 ;  /* 0x0127f01501007387 */ /* 0x0001e80000100800 */
[----:B0-----:R-:W3:Y:S04]  /*b4f40*/  LDL.LU R21, [R1+0xbc4] ;  /* 0x000bc40001157983 */ /* 0x001ee80000300800 */
[----:B------:R0:W-:Y:S04]  /*b4f50*/  STL.64 [R1+0x12928], R22 ;  /* 0x0129281601007387 */ /* 0x0001e80000100a00 */
[----:B0-----:R-:W3:Y:S04]  /*b4f60*/  LDL.LU R22, [R1+0xb98] ;  /* 0x000b980001167983 */ /* 0x001ee80000300800 */
[----:B------:R-:W3:Y:S01]  /*b4f70*/  LDL.LU R23, [R1+0xba8] ;  /* 0x000ba80001177983 */ /* 0x000ee20000300800 */
[----:B------:R-:W-:-:S02]  /*b4f80*/  F2FP.F16.E4M3.UNPACK_B R18, R18 ;  /* 0x00000012ff12723e */ /* 0x000fc400020006ff */
[----:B------:R-:W-:Y:S02]  /*b4f90*/  F2FP.F16.E4M3.UNPACK_B R19, R19 ;  /* 0x00000013ff13723e */ /* 0x000fe400020006ff */
[----:B------:R-:W-:Y:S02]  /*b4fa0*/  F2FP.F16.E4M3.UNPACK_B R16, R16 ;  /* 0x00000010ff10723e */ /* 0x000fe400020006ff */
[----:B------:R-:W-:-:S03]  /*b4fb0*/  F2FP.F16.E4M3.UNPACK_B R17, R17 ;  /* 0x00000011ff11723e */ /* 0x000fc600020006ff */
[----:B----4-:R-:W-:Y:S01]  /*b4fc0*/  HMMA.16816.F32 R8, R12, R18, R8 ;  /* 0x000000120c08723c */ /* 0x010fe20000001808 */
[----:B------:R-:W-:-:S15]  /*b4fd0*/  STL [R1+0x12920], R20 ;  /* 0x0129201401007387 */ /* 0x000fde0000100800 */
[----:B------:R-:W-:-:S07]  /*b4fe0*/  NOP ;  /* 0x0000000000007918 */ /* 0x000fce0000000000 */
[----:B------:R-:W-:Y:S04]  /*b4ff0*/  STL.64 [R1+0x260], R8 ;  /* 0x0002600801007387 */ /* 0x000fe80000100a00 */
[----:B------:R0:W-:Y:S04]  /*b5000*/  STL.64 [R1+0x268], R10 ;  /* 0x0002680a01007387 */ /* 0x0001e80000100a00 */
[----:B0-----:R-:W4:Y:S04]  /*b5010*/  LDL.LU.64 R10, [R1+0x12948] ;  /* 0x01294800010a7983 */ /* 0x001f280000300a00 */
[----:B------:R-:W4:Y:S01]  /*b5020*/  LDL.LU.64 R8, [R1+0x12940] ;  /* 0x0129400001087983 */ /* 0x000f220000300a00 */
[----:B--2---:R-:W-:Y:S01]  /*b5030*/  HMMA.16816.F32 R24, R12, R16, R24 ;  /* 0x000000100c18723c */ /* 0x004fe20000001818 */
[----:B---3--:R-:W-:-:S02]  /*b5040*/  IMAD R6, R6, 0x100, R21 ;  /* 0x0000010006067824 */ /* 0x008fc400078e0215 */
[----:B------:R-:W2:Y:S01]  /*b5050*/  LDL.LU.64 R20, [R1+0x2090] ;  /* 0x0020900001147983 */ /* 0x000ea20000300a00 */
[----:B------:R-:W-:Y:S02]  /*b5060*/  IMAD R4, R4, 0x100, R22 ;  /* 0x0000010004047824 */ /* 0x000fe400078e0216 */
[----:B------:R-:W-:Y:S02]  /*b5070*/  IMAD R5, R5, 0x100, R23 ;  /* 0x0000010005057824 */ /* 0x000fe400078e0217 */
[----:B------:R-:W2:-:S15]  /*b5080*/  LDL.LU.64 R22, [R1+0x2098] ;  /* 0x0020980001167983 */ /* 0x000e9e0000300a00 */
[----:B------:R-:W-:Y:S04]  /*b5090*/  STL.64 [R1+0x270], R24 ;  /* 0x0002701801007387 */ /* 0x000fe80000100a00 */
[----:B------:R0:W-:Y:S04]  /*b50a0*/  STL.64 [R1+0x278], R26 ;  /* 0x0002781a01007387 */ /* 0x0001e80000100a00 */
[----:B0-----:R-:W3:Y:S01]  /*b50b0*/  LDL.LU R27, [R1+0x12938] ;  /* 0x01293800011b7983 */ /* 0x001ee20000300800 */
[----:B------:R-:W-:-:S03]  /*b50c0*/  IMAD.MOV.U32 R26, RZ, RZ, R2 ;  /* 0x000000ffff1a7224 */ /* 0x000fc600078e0002 */
[----:B------:R0:W-:Y:S04]  /*b50d0*/  STL.64 [R1+0x127e8], R18 ;  /* 0x0127e81201007387 */ /* 0x0001e80000100a00 */
[----:B0-----:R-:W3:Y:S04]  /*b50e0*/  LDL R18, [R1+0x2b80] ;  /* 0x002b800001127983 */ /* 0x001ee80000100800 */
[----:B------:R-:W3:Y:S01]  /*b50f0*/  LDL R19, [R1+0x2b84] ;  /* 0x002b840001137983 */ /* 0x000ee20000100800 */
[----:B----4-:R-:W-:Y:S02]  /*b5100*/  F2FP.F16.E4M3.UNPACK_B R10, R10 ;  /* 0x0000000aff0a723e */ /* 0x010fe400020006ff */
[----:B------:R-:W-:Y:S01]  /*b5110*/  F2FP.F16.E4M3.UNPACK_B R11, R11 ;  /* 0x0000000bff0b723e */ /* 0x000fe200020006ff */
[----:B------:R-:W-:Y:S04]  /*b5120*/  STL.64 [R1+0x127e0], R16 ;  /* 0x0127e01001007387 */ /* 0x000fe80000100a00 */
[----:B------:R-:W4:Y:S02]  /*b5130*/  LDL.LU R2, [R1+0x12934] ;  /* 0x0129340001027983 */ /* 0x000f240000300800 */
[----:B--2---:R-:W-:Y:S01]  /*b5140*/  HMMA.16816.F32 R20, R12, R10, R20 ;  /* 0x0000000a0c14723c */ /* 0x004fe20000001814 */
[----:B---3--:R-:W-:-:S02]  /*b5150*/  IMAD R7, R7, 0x100, R27 ;  /* 0x0000010007077824 */ /* 0x008fc400078e021b */
[----:B------:R-:W-:Y:S02]  /*b5160*/  IMAD.MOV.U32 R27, RZ, RZ, R3 ;  /* 0x000000ffff1b7224 */ /* 0x000fe400078e0003 */
[----:B------:R-:W2:Y:S04]  /*b5170*/  LDL.LU R3, [R1+0x12930] ;  /* 0x0129300001037983 */ /* 0x000ea80000300800 */
[----:B------:R0:W-:Y:S04]  /*b5180*/  STL.64 [R1+0x12910], R26 ;  /* 0x0129101a01007387 */ /* 0x0001e80000100a00 */
[----:B------:R-:W3:Y:S04]  /*b5190*/  LDL.LU.64 R24, [R1+0x20a0] ;  /* 0x0020a00001187983 */ /* 0x000ee80000300a00 */
[----:B0-----:R-:W3:Y:S04]  /*b51a0*/  LDL.LU.64 R26, [R1+0x20a8] ;  /* 0x0020a800011a7983 */ /* 0x001ee80000300a00 */
[----:B------:R-:W4:Y:S04]  /*b51b0*/  LDL R16, [R1+0x80] ;  /* 0x0000800001107983 */ /* 0x000f280000100800 */
[----:B------:R0:W-:Y:S04]  /*b51c0*/  STL.64 [R1+0x280], R20 ;  /* 0x0002801401007387 */ /* 0x0001e80000100a00 */
[----:B------:R1:W-:Y:S04]  /*b51d0*/  STL.64 [R1+0x288], R22 ;  /* 0x0002881601007387 */ /* 0x0003e80000100a00 */
[----:B------:R-:W4:Y:S01]  /*b51e0*/  LDL R17, [R1+0x84] ;  /* 0x0000840001117983 */ /* 0x000f220000100800 */
[----:B------:R-:W-:-:S02]  /*b51f0*/  F2FP.F16.E4M3.UNPACK_B R8, R8 ;  /* 0x00000008ff08723e */ /* 0x000fc400020006ff */
[----:B------:R-:W-:Y:S01]  /*b5200*/  F2FP.F16.E4M3.UNPACK_B R9, R9 ;  /* 0x00000009ff09723e */ /* 0x000fe200020006ff */
[----:B0-----:R-:W2:Y:S04]  /*b5210*/  LDL.LU.64 R20, [R1+0x3180] ;  /* 0x0031800001147983 */ /* 0x001ea80000300a00 */
[----:B-1----:R-:W2:Y:S02]  /*b5220*/  LDL.LU.64 R22, [R1+0x3188] ;  /* 0x0031880001167983 */ /* 0x002ea40000300a00 */
[----:B---3--:R-:W-:Y:S02]  /*b5230*/  HMMA.16816.F32 R24, R12, R8, R24 ;  /* 0x000000080c18723c */ /* 0x008fe40000001818 */
[----:B----4-:R0:W-:-:S15]  /*b5240*/  STL.64 [R1+0x12918], R16 ;  /* 0x0129181001007387 */ /* 0x0101de0000100a00 */
[----:B------:R-:W-:-:S06]  /*b5250*/  NOP ;  /* 0x0000000000007918 */ /* 0x000fcc0000000000 */
[----:B------:R1:W-:Y:S01]  /*b5260*/  STL.64 [R1+0x8d0], R24 ;  /* 0x0008d01801007387 */ /* 0x0003e20000100a00 */
[----:B0-----:R-:W-:-:S03]  /*b5270*/  F2FP.F16.E4M3.UNPACK_B R16, R18 ;  /* 0x00000012ff10723e */ /* 0x001fc600020006ff */
[----:B------:R-:W-:Y:S01]  /*b5280*/  STL.64 [R1+0x8d8], R26 ;  /* 0x0008d81a01007387 */ /* 0x000fe20000100a00 */
[----:B------:R-:W-:-:S03]  /*b5290*/  F2FP.F16.E4M3.UNPACK_B R17, R19 ;  /* 0x00000013ff11723e */ /* 0x000fc600020006ff */
[----:B-1----:R-:W3:Y:S04]  /*b52a0*/  LDL R24, [R1+0xa0] ;  /* 0x0000a00001187983 */ /* 0x002ee80000100800 */
[----:B------:R-:W-:Y:S04]  /*b52b0*/  STL [R1+0xa8], R16 ;  /* 0x0000a81001007387 */ /* 0x000fe80000100800 */
[----:B------:R-:W3:Y:S04]  /*b52c0*/  LDL R25, [R1+0xa4] ;  /* 0x0000a40001197983 */ /* 0x000ee80000100800 */
[----:B------:R-:W-:Y:S04]  /*b52d0*/  STL [R1+0xac], R17 ;  /* 0x0000ac1101007387 */ /* 0x000fe80000100800 */
[----:B------:R-:W-:Y:S04]  /*b52e0*/  STL [R1+0x127bc], R8 ;  /* 0x0127bc0801007387 */ /* 0x000fe80000100800 */
[----:B------:R0:W-:Y:S04]  /*b52f0*/  STL [R1+0x127b8], R9 ;  /* 0x0127b80901007387 */ /* 0x0001e80000100800 */
[----:B------:R1:W-:Y:S04]  /*b5300*/  STL.64 [R1+0x12830], R10 ;  /* 0x0128300a01007387 */ /* 0x0003e80000100a00 */
[----:B0-----:R-:W4:Y:S04]  /*b5310*/  LDL.LU.64 R8, [R1+0x2f90] ;  /* 0x002f900001087983 */ /* 0x001f280000300a00 */
[----:B-1----:R-:W4:Y:S01]  /*b5320*/  LDL.LU.64 R10, [R1+0x2f98] ;  /* 0x002f9800010a7983 */ /* 0x002f220000300a00 */
[----:B------:R-:W-:-:S02]  /*b5330*/  F2FP.F16.E4M3.UNPACK_B R2, R2 ;  /* 0x00000002ff02723e */ /* 0x000fc400020006ff */
[----:B--2---:R-:W-:-:S07]  /*b5340*/  F2FP.F16.E4M3.UNPACK_B R3, R3 ;  /* 0x00000003ff03723e */ /* 0x004fce00020006ff */
[----:B------:R-:W-:-:S15]  /*b5350*/  HMMA.16816.F32 R20, R12, R2, R20 ;  /* 0x000000020c14723c */ /* 0x000fde0000001814 */
[----:B------:R-:W-:-:S08]  /*b5360*/  NOP ;  /* 0x0000000000007918 */ /* 0x000fd00000000000 */
[----:B------:R0:W-:Y:S04]  /*b5370*/  STL.64 [R1+0x8c0], R20 ;  /* 0x0008c01401007387 */ /* 0x0001e80000100a00 */
[----:B------:R1:W-:Y:S01]  /*b5380*/  STL.64 [R1+0x8c8], R22 ;  /* 0x0008c81601007387 */ /* 0x0003e20000100a00 */
[----:B0-----:R-:W-:-:S03]  /*b5390*/  IMAD.MOV.U32 R21, RZ, RZ, R16 ;  /* 0x000000ffff157224 */ /* 0x001fc600078e0010 */
[----:B-1----:R-:W2:Y:S04]  /*b53a0*/  LDL.LU.64 R22, [R1+0x12928] ;  /* 0x0129280001167983 */ /* 0x002ea80000300a00 */
[----:B------:R-:W3:Y:S01]  /*b53b0*/  LDL.LU R20, [R1+0x12920] ;  /* 0x0129200001147983 */ /* 0x000ee20000300800 */
[----:B----4-:R-:W-:Y:S03]  /*b53c0*/  HMMA.16816.F32 R8, R12, R16, R8 ;  /* 0x000000100c08723c */ /* 0x010fe60000001808 */
[----:B------:R-:W4:-:S15]  /*b53d0*/  LDL.LU.64 R16, [R1+0x2f80] ;  /* 0x002f800001107983 */ /* 0x000f1e0000300a00 */
[----:B------:R-:W-:-:S05]  /*b53e0*/  NOP ;  /* 0x0000000000007918 */ /* 0x000fca0000000000 */
[----:B------:R-:W-:Y:S04]  /*b53f0*/  STL.64 [R1+0x850], R8 ;  /* 0x0008500801007387 */ /* 0x000fe80000100a00 */
[----:B------:R-:W-:Y:S04]  /*b5400*/  STL.64 [R1+0x858], R10 ;  /* 0x0008580a01007387 */ /* 0x000fe80000100a00 */
[----:B------:R-:W4:Y:S04]  /*b5410*/  LDL.LU.64 R18, [R1+0x2f88] ;  /* 0x002f880001127983 */ /* 0x000f280000300a00 */
[----:B------:R-:W2:Y:S04]  /*b5420*/  LDL.LU.64 R12, [R1+0x2f40] ;  /* 0x002f4000010c7983 */ /* 0x000ea80000300a00 */
[----:B------:R-:W3:Y:S04]  /*b5430*/  LDL.LU.64 R14, [R1+0x2f48] ;  /* 0x002f4800010e7983 */ /* 0x000ee80000300a00 */
[----:B---3--:R0:W-:Y:S04]  /*b5440*/  STL.64 [R1+0x128e0], R14 ;  /* 0x0128e00e01007387 */ /* 0x0081e80000100a00 */
[----:B0-----:R-:W3:Y:S04]  /*b5450*/  LDL R14, [R1+0x88] ;  /* 0x00008800010e7983 */ /* 0x001ee80000100800 */
[----:B------:R-:W3:Y:S04]  /*b5460*/  LDL R15, [R1+0x8c] ;  /* 0x00008c00010f7983 */ /* 0x000ee80000100800 */
[----:B--2---:R0:W-:Y:S04]  /*b5470*/  STL.64 [R1+0x128d8], R12 ;  /* 0x0128d80c01007387 */ /* 0x0041e80000100a00 */
[----:B0-----:R-:W2:Y:S04]  /*b5480*/  LDL R12, [R1+0x90] ;  /* 0x00009000010c7983 */ /* 0x001ea80000100800 */
[----:B------:R-:W2:Y:S04]  /*b5490*/  LDL R13, [R1+0x94] ;  /* 0x00009400010d7983 */ /* 0x000ea80000100800 */
[----:B---3--:R0:W-:Y:S04]  /*b54a0*/  STL.64 [R1+0x128f8], R14 ;  /* 0x0128f80e01007387 */ /* 0x0081e80000100a00 */
[----:B0-----:R-:W3:Y:S04]  /*b54b0*/  LDL R14, [R1+0x98] ;  /* 0x00009800010e7983 */ /* 0x001ee80000100800 */
[----:B------:R-:W3:Y:S04]  /*b54c0*/  LDL R15, [R1+0x9c] ;  /* 0x00009c00010f7983 */ /* 0x000ee80000100800 */
[----:B------:R-:W4:Y:S04]  /*b54d0*/  LDL.LU.64 R8, [R1+0x2f30] ;  /* 0x002f300001087983 */ /* 0x000f280000300a00 */
[----:B------:R-:W2:Y:S04]  /*b54e0*/  LDL.LU.64 R10, [R1+0x2f38] ;  /* 0x002f3800010a7983 */ /* 0x000ea80000300a00 */
[----:B--2---:R-:W-:Y:S04]  /*b54f0*/  STL.64 [R1+0x128f0], R10 ;  /* 0x0128f00a01007387 */ /* 0x004fe80000100a00 */
[----:B----4-:R0:W-:Y:S04]  /*b5500*/  STL.64 [R1+0x128e8], R8 ;  /* 0x0128e80801007387 */ /* 0x0101e80000100a00 */
[----:B0-----:R-:W2:Y:S04]  /*b5510*/  LDL.LU.64 R8, [R1+0x2f50] ;  /* 0x002f500001087983 */ /* 0x001ea80000300a00 */
[----:B------:R-:W4:Y:S01]  /*b5520*/  LDL.LU.64 R10, [R1+0x2f58] ;  /* 0x002f5800010a7983 */ /* 0x000f220000300a00 */
[----:B------:R-:W-:-:S02]  /*b5530*/  F2FP.F16.E4M3.UNPACK_B R4, R4 ;  /* 0x00000004ff04723e */ /* 0x000fc400020006ff */
[----:B------:R-:W-:Y:S01]  /*b5540*/  F2FP.F16.E4M3.UNPACK_B R5, R5 ;  /* 0x00000005ff05723e */ /* 0x000fe200020006ff */
[----:B----4-:R-:W-:Y:S04]  /*b5550*/  STL.64 [R1+0x12908], R10 ;  /* 0x0129080a01007387 */ /* 0x010fe80000100a00 */
[----:B--2---:R0:W-:Y:S04]  /*b5560*/  STL.64 [R1+0x12900], R8 ;  /* 0x0129000801007387 */ /* 0x0041e80000100a00 */
[----:B0-----:R-:W2:Y:S04]  /*b5570*/  LDL.LU.64 R8, [R1+0x2f60] ;  /* 0x002f600001087983 */ /* 0x001ea80000300a00 */
[----:B------:R-:W2:Y:S04]  /*b5580*/  LDL.LU.64 R10, [R1+0x2f68] ;  /* 0x002f6800010a7983 */ /* 0x000ea80000300a00 */
[----:B------:R-:W-:Y:S04]  /*b5590*/  STL.64 [R1+0x12810], R22 ;  /* 0x0128101601007387 */ /* 0x000fe80000100a00 */
[----:B------:R0:W-:Y:S04]  /*b55a0*/  STL.64 [R1+0x12808], R20 ;  /* 0x0128081401007387 */ /* 0x0001e80000100a00 */
[----:B0-----:R-:W3:Y:S04]  /*b55b0*/  LDL.LU.64 R20, [R1+0x2f70] ;  /* 0x002f700001147983 */ /* 0x001ee80000300a00 */
[----:B------:R-:W3:Y:S01]  /*b55c0*/  LDL.LU.64 R22, [R1+0x2f78] ;  /* 0x002f780001167983 */ /* 0x000ee20000300a00 */
[----:B------:R-:W-:-:S02]  /*b55d0*/  F2FP.F16.E4M3.UNPACK_B R6, R6 ;  /* 0x00000006ff06723e */ /* 0x000fc400020006ff */
[----:B------:R-:W-:-:S07]  /*b55e0*/  F2FP.F16.E4M3.UNPACK_B R7, R7 ;  /* 0x00000007ff07723e */ /* 0x000fce00020006ff */
[----:B------:R-:W-:Y:S01]  /*b55f0*/  HMMA.16816.F32 R24, R4, R24, R16 ;  /* 0x000000180418723c */ /* 0x000fe20000001810 */
[----:B------:R-:W4:-:S15]  /*b5600*/  LDL.LU.64 R16, [R1+0x12918] ;  /* 0x0129180001107983 */ /* 0x000f1e0000300a00 */
[----:B------:R-:W-:-:S07]  /*b5610*/  NOP ;  /* 0x0000000000007918 */ /* 0x000fce0000000000 */
[----:B------:R-:W-:Y:S04]  /*b5620*/  STL.64 [R1+0x840], R24 ;  /* 0x0008401801007387 */ /* 0x000fe80000100a00 */
[----:B------:R0:W-:Y:S04]  /*b5630*/  STL.64 [R1+0x848], R26 ;  /* 0x0008481a01007387 */ /* 0x0001e80000100a00 */
[----:B0-----:R-:W4:Y:S04]  /*b5640*/  LDL.LU.64 R26, [R1+0x12910] ;  /* 0x01291000011a7983 */ /* 0x001f280000300a00 */
[----:B------:R-:W4:Y:S04]  /*b5650*/  LDL R18, [R1+0x58] ;  /* 0x0000580001127983 */ /* 0x000f280000100800 */
[----:B------:R-:W4:Y:S04]  /*b5660*/  LDL R19, [R1+0x5c] ;  /* 0x00005c0001137983 */ /* 0x000f280000100800 */
[----:B------:R-:W4:Y:S04]  /*b5670*/  LDL R24, [R1+0x18] ;  /* 0x0000180001187983 */ /* 0x000f280000100800 */
[----:B------:R-:W4:Y:S01]  /*b5680*/  LDL R25, [R1+0x1c] ;  /* 0x00001c0001197983 */ /* 0x000f220000100800 */
[C---:B---3--:R-:W-:Y:S06]  /*b5690*/  HMMA.16816.F32 R20, R4.reuse, R14, R20 ;  /* 0x0000000e0414723c */ /* 0x048fec0000001814 */
[----:B--2---:R-:W-:-:S15]  /*b56a0*/  HMMA.16816.F32 R12, R4, R12, R8 ;  /* 0x0000000c040c723c */ /* 0x004fde0000001808 */
[----:B------:R-:W-:-:S02]  /*b56b0*/  NOP ;  /* 0x0000000000007918 */ /* 0x000fc40000000000 */
[----:B------:R-:W-:Y:S04]  /*b56c0*/  STL.64 [R1+0x830], R20 ;  /* 0x0008301401007387 */ /* 0x000fe80000100a00 */
[----:B------:R0:W-:Y:S04]  /*b56d0*/  STL.64 [R1+0x838], R22 ;  /* 0x0008381601007387 */ /* 0x0001e80000100a00 */
[----:B0-----:R-:W2:Y:S04]  /*b56e0*/  LDL R22, [R1+0x20] ;  /* 0x0000200001167983 */ /* 0x001ea80000100800 */
[----:B------:R-:W2:Y:S04]  /*b56f0*/  LDL R23, [R1+0x24] ;  /* 0x0000240001177983 */ /* 0x000ea80000100800 */
[----:B------:R-:W3:Y:S04]  /*b5700*/  LDL.LU.64 R10, [R1+0x12908] ;  /* 0x01290800010a7983 */ /* 0x000ee80000300a00 */
[----:B------:R-:W3:Y:S04]  /*b5710*/  LDL.LU.64 R8, [R1+0x12900] ;  /* 0x0129000001087983 */ /* 0x000ee80000300a00 */
[----:B------:R-:W-:Y:S04]  /*b5720*/  STL.64 [R1+0x820], R12 ;  /* 0x0008200c01007387 */ /* 0x000fe80000100a00 */
[----:B------:R0:W-:Y:S04]  /*b5730*/  STL.64 [R1+0x828], R14 ;  /* 0x0008280e01007387 */ /* 0x0001e80000100a00 */
[----:B0-----:R-:W3:Y:S02]  /*b5740*/  LDL.LU.64 R14, [R1+0x128f8] ;  /* 0x0128f800010e7983 */ /* 0x001ee40000300a00 */
[----:B---3--:R-:W-:Y:S02]  /*b5750*/  HMMA.16816.F32 R12, R4, R14, R8 ;  /* 0x0000000e040c723c */ /* 0x008fe40000001808 */
[----:B------:R-:W4:Y:S04]  /*b5760*/  LDL.LU.64 R10, [R1+0x128f0] ;  /* 0x0128f000010a7983 */ /* 0x000f280000300a00 */
[----:B------:R-:W4:-:S15]  /*b5770*/  LDL.LU.64 R8, [R1+0x128e8] ;  /* 0x0128e80001087983 */ /* 0x000f1e0000300a00 */
[----:B------:R-:W-:-:S02]  /*b5780*/  NOP ;  /* 0x0000000000007918 */ /* 0x000fc40000000000 */
[----:B------:R-:W-:Y:S04]  /*b5790*/  STL.64 [R1+0x810], R12 ;  /* 0x0008100c01007387 */ /* 0x000fe80000100a00 */
[----:B------:R0:W-:Y:S04]  /*b57a0*/  STL.64 [R1+0x818], R14 ;  /* 0x0008180e01007387 */ /* 0x0001e80000100a00 */
[----:B0-----:R-:W3:Y:S04]  /*b57b0*/  LDL.LU.64 R14, [R1+0x128e0] ;  /* 0x0128e000010e7983 */ /* 0x001ee80000300a00 */
[----:B------:R-:W3:Y:S04]  /*b57c0*/  LDL.LU.64 R12, [R1+0x128d8] ;  /* 0x0128d800010c7983 */ /* 0x000ee80000300a00 */
[----:B------:R-:W3:Y:S04]  /*b57d0*/  LDL.64 R20, [R1+0x28] ;  /* 0x0000280001147983 */ /* 0x000ee80000100a00 */
[----:B--2---:R0:W-:Y:S01]  /*b57e0*/  STL.64 [R1+0x12860], R22 ;  /* 0x0128601601007387 */ /* 0x0041e20000100a00 */
[C---:B----4-:R-:W-:Y:S06]  /*b57f0*/  HMMA.16816.F32 R8, R4.reuse, R26, R8 ;  /* 0x0000001a0408723c */ /* 0x050fec0000001808 */
[----:B---3--:R-:W-:Y:S01]  /*b5800*/  HMMA.16816.F32 R12, R4, R16, R12 ;  /* 0x00000010040c723c */ /* 0x008fe2000000180c */
[----:B------:R-:W-:Y:S04]  /*b5810*/  STL.64 [R1+0x12858], R20 ;  /* 0x0128581401007387 */ /* 0x000fe80000100a00 */
[----:B0-----:R-:W2:-:S15]  /*b5820*/  LDL R22, [R1+0x30] ;  /* 0x0000300001167983 */ /* 0x001e9e0000100800 */
[----:B------:R-:W-:-:S03]  /*b5830*/  NOP ;  /* 0x0000000000007918 */ /* 0x000fc60000000000 */
[----:B------:R0:W-:Y:S04]  /*b5840*/  STL.64 [R1+0x800], R12 ;  /* 0x0008000c01007387 */ /* 0x0001e80000100a00 */
[----:B------:R1:W-:Y:S04]  /*b5850*/  STL.64 [R1+0x808], R14 ;  /* 0x0008080e01007387 */ /* 0x0003e80000100a00 */
[----:B------:R-:W-:Y:S04]  /*b5860*/  STL.64 [R1+0x7f0], R8 ;  /* 0x0007f00801007387 */ /* 0x000fe80000100a00 */
[----:B------:R-:W-:Y:S04]  /*b5870*/  STL.64 [R1+0x7f8], R10 ;  /* 0x0007f80a01007387 */ /* 0x000fe80000100a00 */
[----:B------:R-:W2:Y:S04]  /*b5880*/  LDL R23, [R1+0x34] ;  /* 0x0000340001177983 */ /* 0x000ea80000100800 */
[----:B0-----:R-:W3:Y:S04]  /*b5890*/  LDL.LU.64 R12, [R1+0x2ef0] ;  /* 0x002ef000010c7983 */ /* 0x001ee80000300a00 */
[----:B-1----:R-:W4:Y:S04]  /*b58a0*/  LDL.LU.64 R14, [R1+0x2ef8] ;  /* 0x002ef800010e7983 */ /* 0x002f280000300a00 */
[----:B----4-:R0:W-:Y:S04]  /*b58b0*/  STL.64 [R1+0x128c0], R14 ;  /* 0x0128c00e01007387 */ /* 0x0101e80000100a00 */
[----:B0-----:R-:W4:Y:S04]  /*b58c0*/  LDL R14, [R1+0x70] ;  /* 0x00007000010e7983 */ /* 0x001f280000100800 */
[----:B------:R-:W4:Y:S04]  /*b58d0*/  LDL R15, [R1+0x74] ;  /* 0x00007400010f7983 */ /* 0x000f280000100800 */
[----:B---3--:R-:W-:Y:S04]  /*b58e0*/  STL.64 [R1+0x128b8], R12 ;  /* 0x0128b80c01007387 */ /* 0x008fe80000100a00 */
[----:B------:R-:W3:Y:S04]  /*b58f0*/  LDL.64 R16, [R1+0x50] ;  /* 0x0000500001107983 */ /* 0x000ee80000100a00 */
[----:B------:R-:W2:Y:S04]  /*b5900*/  LDL R8, [R1+0x40] ;  /* 0x0000400001087983 */ /* 0x000ea80000100800 */
[----:B------:R-:W2:Y:S04]  /*b5910*/  LDL R9, [R1+0x44] ;  /* 0x0000440001097983 */ /* 0x000ea80000100800 */
[----:B------:R-:W4:Y:S04]  /*b5920*/  LDL R10, [R1+0x48] ;  /* 0x00004800010a7983 */ /* 0x000f280000100800 */
[----:B------:R-:W4:Y:S04]  /*b5930*/  LDL R11, [R1+0x4c] ;  /* 0x00004c00010b7983 */ /* 0x000f280000100800 */
[----:B------:R-:W4:Y:S04]  /*b5940*/  LDL R26, [R1+0x10] ;  /* 0x00001000011a7983 */ /* 0x000f280000100800 */
[----:B------:R-:W4:Y:S04]  /*b5950*/  LDL R27, [R1+0x14] ;  /* 0x00001400011b7983 */ /* 0x000f280000100800 */
[----:B------:R-:W-:Y:S04]  /*b5960*/  STL.64 [R1+0x128d0], R18 ;  /* 0x0128d01201007387 */ /* 0x000fe80000100a00 */
[----:B---3--:R0:W-:Y:S04]  /*b5970*/  STL.64 [R1+0x128c8], R16 ;  /* 0x0128c81001007387 */ /* 0x0081e80000100a00 */
[----:B0-----:R-:W3:Y:S04]  /*b5980*/  LDL.LU.64 R16, [R1+0x2f20] ;  /* 0x002f200001107983 */ /* 0x001ee80000300a00 */
[----:B------:R-:W3:Y:S04]  /*b5990*/  LDL.LU.64 R18, [R1+0x2f28] ;  /* 0x002f280001127983 */ /* 0x000ee80000300a00 */
[----:B--2---:R0:W-:Y:S04]  /*b59a0*/  STL.64 [R1+0x12898], R8 ;  /* 0x0128980801007387 */ /* 0x0041e80000100a00 */
[----:B0-----:R-:W2:Y:S04]  /*b59b0*/  LDL R8, [R1+0x60] ;  /* 0x0000600001087983 */ /* 0x001ea80000100800 */
[----:B------:R-:W2:Y:S04]  /*b59c0*/  LDL R9, [R1+0x64] ;  /* 0x0000640001097983 */ /* 0x000ea80000100800 */
[----:B----4-:R0:W-:Y:S04]  /*b59d0*/  STL.64 [R1+0x128b0], R10 ;  /* 0x0128b00a01007387 */ /* 0x0101e80000100a00 */
[----:B------:R-:W4:Y:S04]  /*b59e0*/  LDL.64 R20, [R1+0x38] ;  /* 0x0000380001147983 */ /* 0x000f280000100a00 */
[----:B0-----:R-:W2:Y:S04]  /*b59f0*/  LDL R10, [R1+0x68] ;  /* 0x00006800010a7983 */ /* 0x001ea80000100800 */
[----:B------:R-:W2:Y:S04]  /*b5a00*/  LDL R11, [R1+0x6c] ;  /* 0x00006c00010b7983 */ /* 0x000ea80000100800 */
[----:B------:R-:W-:Y:S01]  /*b5a10*/  STL.64 [R1+0x12890], R22 ;  /* 0x0128901601007387 */ /* 0x000fe20000100a00 */
[C---:B---3--:R-:W-:Y:S03]  /*b5a20*/  HMMA.16816.F32 R12, R4.reuse, R14, R16 ;  /* 0x0000000e040c723c */ /* 0x048fe60000001810 */
[----:B----4-:R0:W-:Y:S04]  /*b5a30*/  STL.64 [R1+0x12888], R20 ;  /* 0x0128881401007387 */ /* 0x0101e80000100a00 */
[----:B0-----:R-:W2:Y:S04]  /*b5a40*/  LDL.LU.64 R20, [R1+0x2f00] ;  /* 0x002f000001147983 */ /* 0x001ea80000300a00 */
[----:B------:R-:W2:Y:S04]  /*b5a50*/  LDL.LU.64 R22, [R1+0x2f08] ;  /* 0x002f080001167983 */ /* 0x000ea80000300a00 */
[----:B------:R-:W-:Y:S04]  /*b5a60*/  STL.64 [R1+0x12840], R26 ;  /* 0x0128401a01007387 */ /* 0x000fe80000100a00 */
[----:B------:R0:W-:Y:S04]  /*b5a70*/  STL.64 [R1+0x12838], R24 ;  /* 0x0128381801007387 */ /* 0x0001e80000100a00 */
[----:B0-----:R-:W3:Y:S04]  /*b5a80*/  LDL.LU.64 R24, [R1+0x2f10] ;  /* 0x002f100001187983 */ /* 0x001ee80000300a00 */
[----:B------:R-:W3:Y:S04]  /*b5a90*/  LDL.LU.64 R26, [R1+0x2f18] ;  /* 0x002f1800011a7983 */ /* 0x000ee80000300a00 */
[----:B------:R-:W4:Y:S04]  /*b5aa0*/  LDL.LU.64 R18, [R1+0x128d0] ;  /* 0x0128d00001127983 */ /* 0x000f280000300a00 */
[----:B------:R-:W4:Y:S04]  /*b5ab0*/  LDL.LU.64 R16, [R1+0x128c8] ;  /* 0x0128c80001107983 */ /* 0x000f280000300a00 */
[----:B------:R-:W-:Y:S04]  /*b5ac0*/  STL.64 [R1+0x7e0], R12 ;  /* 0x0007e00c01007387 */ /* 0x000fe80000100a00 */
[----:B------:R0:W-:Y:S04]  /*b5ad0*/  STL.64 [R1+0x7e8], R14 ;  /* 0x0007e80e01007387 */ /* 0x0001e80000100a00 */
[----:B0-----:R-:W4:Y:S04]  /*b5ae0*/  LDL.LU.64 R14, [R1+0x128c0] ;  /* 0x0128c000010e7983 */ /* 0x001f280000300a00 */
[----:B------:R-:W4:Y:S01]  /*b5af0*/  LDL.LU.64 R12, [R1+0x128b8] ;  /* 0x0128b800010c7983 */ /* 0x000f220000300a00 */
[C---:B--2---:R-:W-:Y:S06]  /*b5b00*/  HMMA.16816.F32 R20, R4.reuse, R8, R20 ;  /* 0x000000080414723c */ /* 0x044fec0000001814 */
[C---:B---3--:R-:W-:Y:S06]  /*b5b10*/  HMMA.16816.F32 R24, R4.reuse, R10, R24 ;  /* 0x0000000a0418723c */ /* 0x048fec0000001818 */
[----:B----4-:R-:W-:-:S15]  /*b5b20*/  HMMA.16816.F32 R12, R4, R18, R12 ;  /* 0x00000012040c723c */ /* 0x010fde000000180c */
[----:B------:R-:W-:-:S02]  /*b5b30*/  NOP ;  /* 0x0000000000007918 */ /* 0x000fc40000000000 */
[----:B------:R-:W-:Y:S04]  /*b5b40*/  STL.64 [R1+0x7d0], R24 ;  /* 0x0007d01801007387 */ /* 0x000fe80000100a00 */
[----:B------:R-:W-:Y:S04]  /*b5b50*/  STL.64 [R1+0x7d8], R26 ;  /* 0x0007d81a01007387 */ /* 0x000fe80000100a00 */
[----:B------:R-:W2:Y:S04]  /*b5b60*/  LDL.LU.64 R8, [R1+0x2ee0] ;  /* 0x002ee00001087983 */ /* 0x000ea80000300a00 */
[----:B------:R0:W-:Y:S04]  /*b5b70*/  STL.64 [R1+0x7c0], R20 ;  /* 0x0007c01401007387 */ /* 0x0001e80000100a00 */
[----:B------:R1:W-:Y:S04]  /*b5b80*/  STL.64 [R1+0x7c8], R22 ;  /* 0x0007c81601007387 */ /* 0x0003e80000100a00 */
[----:B------:R-:W2:Y:S04]  /*b5b90*/  LDL.LU.64 R10, [R1+0x2ee8] ;  /* 0x002ee800010a7983 */ /* 0x000ea80000300a00 */
[----:B------:R-:W-:Y:S04]  /*b5ba0*/  STL.64 [R1+0x7b0], R12 ;  /* 0x0007b00c01007387 */ /* 0x000fe80000100a00 */
[----:B------:R-:W-:Y:S04]  /*b5bb0*/  STL.64 [R1+0x7b8], R14 ;  /* 0x0007b80e01007387 */ /* 0x000fe80000100a00 */
[----:B------:R-:W3:Y:S04]  /*b5bc0*/  LDL R18, [R1] ;  /* 0x0000000001127983 */ /* 0x000ee80000100800 */
[----:B0-----:R-:W4:Y:S04]  /*b5bd0*/  LDL.LU.64 R20, [R1+0x2ec0] ;  /* 0x002ec00001147983 */ /* 0x001f280000300a00 */
[----:B-1----:R-:W2:Y:S04]  /*b5be0*/  LDL.LU.64 R22, [R1+0x2ec8] ;  /* 0x002ec80001167983 */ /* 0x002ea80000300a00 */
[----:B--2---:R-:W-:Y:S04]  /*b5bf0*/  STL.64 [R1+0x128a8], R22 ;  /* 0x0128a81601007387 */ /* 0x004fe80000100a00 */
[----:B----4-:R0:W-:Y:S04]  /*b5c00*/  STL.64 [R1+0x128a0], R20 ;  /* 0x0128a01401007387 */ /* 0x0101e80000100a00 */
[----:B0-----:R-:W2:Y:S04]  /*b5c10*/  LDL.LU.64 R20, [R1+0x2ed0] ;  /* 0x002ed00001147983 */ /* 0x001ea80000300a00 */
[----:B------:R-:W2:Y:S04]  /*b5c20*/  LDL.LU.64 R22, [R1+0x2ed8] ;  /* 0x002ed80001167983 */ /* 0x000ea80000300a00 */
[----:B------:R-:W4:Y:S04]  /*b5c30*/  LDL.LU.64 R24, [R1+0x2e80] ;  /* 0x002e800001187983 */ /* 0x000f280000300a00 */
[----:B------:R-:W3:Y:S04]  /*b5c40*/  LDL.LU.64 R26, [R1+0x2e88] ;  /* 0x002e8800011a7983 */ /* 0x000ee80000300a00 */
[----:B---3--:R-:W-:Y:S04]  /*b5c50*/  STL.64 [R1+0x12850], R26 ;  /* 0x0128501a01007387 */ /* 0x008fe80000100a00 */
[----:B----4-:R0:W-:Y:S04]  /*b5c60*/  STL.64 [R1+0x12848], R24 ;  /* 0x0128481801007387 */ /* 0x0101e80000100a00 */
[----:B0-----:R-:W3:Y:S04]  /*b5c70*/  LDL.LU.64 R24, [R1+0x2e90] ;  /* 0x002e900001187983 */ /* 0x001ee80000300a00 */
[----:B------:R-:W4:Y:S01]  /*b5c80*/  LDL.LU.64 R26, [R1+0x2e98] ;  /* 0x002e9800011a7983 */ /* 0x000f220000300a00 */
[----:B------:R-:W-:Y:S03]  /*b5c90*/  HMMA.16816.F32 R8, R4, R16, R8 ;  /* 0x000000100408723c */ /* 0x000fe60000001808 */
[----:B----4-:R-:W-:Y:S04]  /*b5ca0*/  STL.64 [R1+0x12870], R26 ;  /* 0x0128701a01007387 */ /* 0x010fe80000100a00 */
[----:B---3--:R0:W-:Y:S04]  /*b5cb0*/  STL.64 [R1+0x12868], R24 ;  /* 0x0128681801007387 */ /* 0x0081e80000100a00 */
[----:B0-----:R-:W3:Y:S04]  /*b5cc0*/  LDL.LU.64 R24, [R1+0x2ea0] ;  /* 0x002ea00001187983 */ /* 0x001ee80000300a00 */
[----:B------:R-:W4:Y:S01]  /*b5cd0*/  LDL.LU.64 R26, [R1+0x2ea8] ;  /* 0x002ea800011a7983 */ /* 0x000f220000300a00 */
[----:B------:R-:W-:-:S03]  /*b5ce0*/  IMAD.MOV.U32 R19, RZ, RZ, R0 ;  /* 0x000000ffff137224 */ /* 0x000fc600078e0000 */
[----:B----4-:R-:W-:Y:S04]  /*b5cf0*/  STL.64 [R1+0x12880], R26 ;  /* 0x0128801a01007387 */ /* 0x010fe80000100a00 */
[----:B---3--:R0:W-:Y:S04]  /*b5d00*/  STL.64 [R1+0x12878], R24 ;  /* 0x0128781801007387 */ /* 0x0081e80000100a00 */
[----:B0-----:R-:W3:Y:S04]  /*b5d10*/  LDL.LU.64 R24, [R1+0x2eb0] ;  /* 0x002eb00001187983 */ /* 0x001ee80000300a00 */
[----:B------:R-:W3:Y:S04]  /*b5d20*/  LDL.LU.64 R26, [R1+0x2eb8] ;  /* 0x002eb800011a7983 */ /* 0x000ee80000300a00 */
[----:B------:R-:W4:Y:S04]  /*b5d30*/  LDL.LU.64 R12, [R1+0x2e70] ;  /* 0x002e7000010c7983 */ /* 0x000f280000300a00 */
[----:B------:R-:W4:Y:S04]  /*b5d40*/  LDL.LU.64 R14, [R1+0x2e78] ;  /* 0x002e7800010e7983 */ /* 0x000f280000300a00 */
[----:B------:R-:W-:Y:S04]  /*b5d50*/  STL.64 [R1+0x12818], R18 ;  /* 0x0128181201007387 */ /* 0x000fe80000100a00 */
[----:B------:R-:W-:Y:S04]  /*b5d60*/  STL.64 [R1+0x7a0], R8 ;  /* 0x0007a00801007387 */ /* 0x000fe80000100a00 */
[----:B------:R0:W-:Y:S04]  /*b5d70*/  STL.64 [R1+0x7a8], R10 ;  /* 0x0007a80a01007387 */ /* 0x0001e80000100a00 */
[----:B0-----:R-:W2:Y:S01]  /*b5d80*/  LDL.LU.64 R10, [R1+0x128b0] ;  /* 0x0128b000010a7983 */ /* 0x001ea20000300a00 */
[----:B------:R-:W-:-:S03]  /*b5d90*/  IMAD.MOV.U32 R0, RZ, RZ, R17 ;  /* 0x000000ffff007224 */ /* 0x000fc600078e0011 */
[----:B------:R-:W4:Y:S04]  /*b5da0*/  LDL R16, [R1+0x8] ;  /* 0x0000080001107983 */ /* 0x000f280000100800 */
[----:B------:R-:W4:Y:S04]  /*b5db0*/  LDL R17, [R1+0xc] ;  /* 0x00000c0001117983 */ /* 0x000f280000100800 */
[----:B------:R-:W-:Y:S01]  /*b5dc0*/  STL [R1+0x127a0], R0 ;  /* 0x0127a00001007387 */ /* 0x000fe20000100800 */
[----:B--2---:R-:W-:Y:S03]  /*b5dd0*/  HMMA.16816.F32 R8, R4, R10, R20 ;  /* 0x0000000a0408723c */ /* 0x004fe60000001814 */
[----:B------:R-:W2:Y:S04]  /*b5de0*/  LDL.LU.64 R22, [R1+0x128a8] ;  /* 0x0128a80001167983 */ /* 0x000ea80000300a00 */
[----:B------:R-:W2:-:S15]  /*b5df0*/  LDL.LU.64 R20, [R1+0x128a0] ;  /* 0x0128a00001147983 */ /* 0x000e9e0000300a00 */
[----:B------:R-:W-:-:S01]  /*b5e00*/  NOP ;  /* 0x0000000000007918 */ /* 0x000fc20000000000 */
[----:B------:R0:W-:Y:S04]  /*b5e10*/  STL.64 [R1+0x790], R8 ;  /* 0x0007900801007387 */ /* 0x0001e80000100a00 */
[----:B------:R2:W-:Y:S04]  /*b5e20*/  STL.64 [R1+0x798], R10 ;  /* 0x0007980a01007387 */ /* 0x0005e80000100a00 */
[----:B0-----:R-:W2:Y:S02]  /*b5e30*/  LDL.LU.64 R8, [R1+0x12898] ;  /* 0x0128980001087983 */ /* 0x001ea40000300a00 */
[----:B--2---:R-:W-:Y:S02]  /*b5e40*/  HMMA.16816.F32 R8, R4, R8, R20 ;  /* 0x000000080408723c */ /* 0x004fe40000001814 */
[----:B------:R-:W2:Y:S04]  /*b5e50*/  LDL.LU.64 R22, [R1+0x12890] ;  /* 0x0128900001167983 */ /* 0x000ea80000300a00 */
[----:B------:R-:W3:-:S15]  /*b5e60*/  LDL.LU.64 R20, [R1+0x12888] ;  /* 0x0128880001147983 */ /* 0x000ede0000300a00 */
[----:B------:R-:W-:-:S02]  /*b5e70*/  NOP ;  /* 0x0000000000007918 */ /* 0x000fc40000000000 */
[----:B------:R0:W-:Y:S04]  /*b5e80*/  STL.64 [R1+0x780], R8 ;  /* 0x0007800801007387 */ /* 0x0001e80000100a00 */
[----:B------:R1:W-:Y:S04]  /*b5e90*/  STL.64 [R1+0x788], R10 ;  /* 0x0007880a01007387 */ /* 0x0003e80000100a00 */
[----:B0-----:R-:W4:Y:S04]  /*b5ea0*/  LDL.LU.64 R8, [R1+0x2e60] ;  /* 0x002e600001087983 */ /* 0x001f280000300a00 */
[----:B-1----:R-:W4:Y:S01]  /*b5eb0*/  LDL.LU.64 R10, [R1+0x2e68] ;  /* 0x002e6800010a7983 */ /* 0x002f220000300a00 */
[----:B---3--:R-:W-:-:S15]  /*b5ec0*/  HMMA.16816.F32 R24, R4, R20, R24 ;  /* 0x000000140418723c */ /* 0x008fde0000001818 */
[----:B------:R-:W-:-:S08]  /*b5ed0*/  NOP ;  /* 0x0000000000007918 */ /* 0x000fd00000000000 */
[----:B------:R-:W-:Y:S04]  /*b5ee0*/  STL.64 [R1+0x770], R24 ;  /* 0x0007701801007387 */ /* 0x000fe80000100a00 */
[----:B------:R0:W-:Y:S04]  /*b5ef0*/  STL.64 [R1+0x778], R26 ;  /* 0x0007781a01007387 */ /* 0x0001e80000100a00 */
[----:B0-----:R-:W2:Y:S04]  /*b5f00*/  LDL.LU.64 R26, [R1+0x12880] ;  /* 0x01288000011a7983 */ /* 0x001ea80000300a00 */
[----:B------:R-:W2:Y:S01]  /*b5f10*/  LDL.LU.64 R24, [R1+0x12878] ;  /* 0x0128780001187983 */ /* 0x000ea20000300a00 */
[----:B------:R-:W-:-:S05]  /*b5f20*/  IMAD.MOV.U32 R0, RZ, RZ, R21 ;  /* 0x000000ffff007224 */ /* 0x000fca00078e0015 */
[----:B------:R-:W-:Y:S01]  /*b5f30*/  STL [R1+0x127a4], R0 ;  /* 0x0127a40001007387 */ /* 0x000fe20000100800 */
[----:B--2---:R-:W-:Y:S03]  /*b5f40*/  HMMA.16816.F32 R20, R4, R22, R24 ;  /* 0x000000160414723c */ /* 0x004fe60000001818 */
[----:B------:R-:W2:Y:S04]  /*b5f50*/  LDL.LU.64 R26, [R1+0x12870] ;  /* 0x01287000011a7983 */ /* 0x000ea80000300a00 */
[----:B------:R-:W2:-:S15]  /*b5f60*/  LDL.LU.64 R24, [R1+0x12868] ;  /* 0x0128680001187983 */ /* 0x000e9e0000300a00 */
[----:B------:R-:W-:-:S01]  /*b5f70*/  NOP ;  /* 0x0000000000007918 */ /* 0x000fc20000000000 */
[----:B------:R-:W-:Y:S04]  /*b5f80*/  STL.64 [R1+0x760], R20 ;  /* 0x0007601401007387 */ /* 0x000fe80000100a00 */
[----:B------:R0:W-:Y:S04]  /*b5f90*/  STL.64 [R1+0x768], R22 ;  /* 0x0007681601007387 */ /* 0x0001e80000100a00 */
[----:B0-----:R-:W3:Y:S04]  /*b5fa0*/  LDL.LU.64 R22, [R1+0x12860] ;  /* 0x0128600001167983 */ /* 0x001ee80000300a00 */
[----:B------:R-:W2:Y:S02]  /*b5fb0*/  LDL.LU.64 R20, [R1+0x12858] ;  /* 0x0128580001147983 */ /* 0x000ea40000300a00 */
[----:B--2---:R-:W-:-:S15]  /*b5fc0*/  HMMA.16816.F32 R24, R4, R20, R24 ;  /* 0x000000140418723c */ /* 0x004fde0000001818 */
[----:B------:R-:W-:-:S08]  /*b5fd0*/  NOP ;  /* 0x0000000000007918 */ /* 0x000fd00000000000 */
[----:B------:R-:W-:Y:S04]  /*b5fe0*/  STL.64 [R1+0x750], R24 ;  /* 0x0007501801007387 */ /* 0x000fe80000100a00 */
[----:B------:R0:W-:Y:S04]  /*b5ff0*/  STL.64 [R1+0x758], R26 ;  /* 0x0007581a01007387 */ /* 0x0001e80000100a00 */
[----:B0-----:R-:W3:Y:S04]  /*b6000*/  LDL.LU.64 R26, [R1+0x12850] ;  /* 0x01285000011a7983 */ /* 0x001ee80000300a00 */
[----:B------:R-:W3:Y:S01]  /*b6010*/  LDL.LU.64 R24, [R1+0x12848] ;  /* 0x0128480001187983 */ /* 0x000ee20000300a00 */
[----:B------:R-:W-:-:S02]  /*b6020*/  IMAD.MOV.U32 R0, RZ, RZ, R21 ;  /* 0x000000ffff007224 */ /* 0x000fc400078e0015 */
[----:B---3--:R-:W-:Y:S01]  /*b6030*/  HMMA.16816.F32 R20, R4, R22, R24 ;  /* 0x000000160414723c */ /* 0x008fe20000001818 */
[----:B------:R-:W2:Y:S04]  /*b6040*/  LDL.LU.64 R26, [R1+0x12840] ;  /* 0x01284000011a7983 */ /* 0x000ea80000300a00 */
[----:B------:R-:W4:-:S15]  /*b6050*/  LDL.LU.64 R24, [R1+0x12838] ;  /* 0x0128380001187983 */ /* 0x000f1e0000300a00 */
[----:B------:R-:W-:-:S03]  /*b6060*/  NOP ;  /* 0x0000000000007918 */ /* 0x000fc60000000000 */
[----:B------:R0:W-:Y:S04]  /*b6070*/  STL.64 [R1+0x740], R20 ;  /* 0x0007401401007387 */ /* 0x0001e80000100a00 */
[----:B------:R1:W-:Y:S04]  /*b6080*/  STL.64 [R1+0x748], R22 ;  /* 0x0007481601007387 */ /* 0x0003e80000100a00 */
[----:B0-----:R-:W3:Y:S04]  /*b6090*/  LDL.LU.64 R20, [R1+0x2e40] ;  /* 0x002e400001147983 */ /* 0x001ee80000300a00 */
[----:B-1----:R-:W3:Y:S01]  /*b60a0*/  LDL.LU.64 R22, [R1+0x2e48] ;  /* 0x002e480001167983 */ /* 0x002ee20000300a00 */
[C---:B----4-:R-:W-:Y:S06]  /*b60b0*/  HMMA.16816.F32 R12, R4.reuse, R24, R12 ;  /* 0x00000018040c723c */ /* 0x050fec000000180c */
[----:B--2---:R-:W-:-:S15]  /*b60c0*/  HMMA.16816.F32 R24, R4, R26, R8 ;  /* 0x0000001a0418723c */ /* 0x004fde0000001808 */
[----:B------:R-:W-:-:S02]  /*b60d0*/  NOP ;  /* 0x0000000000007918 */ /* 0x000fc40000000000 */
[----:B------:R-:W-:Y:S04]  /*b60e0*/  STL.64 [R1+0x730], R12 ;  /* 0x0007300c01007387 */ /* 0x000fe80000100a00 */
[----:B------:R-:W-:Y:S04]  /*b60f0*/  STL.64 [R1+0x738], R14 ;  /* 0x0007380e01007387 */ /* 0x000fe80000100a00 */
[----:B---3--:R-:W-:Y:S04]  /*b6100*/  STL.64 [R1+0x12828], R22 ;  /* 0x0128281601007387 */ /* 0x008fe80000100a00 */
[----:B------:R0:W-:Y:S04]  /*b6110*/  STL.64 [R1+0x12820], R20 ;  /* 0x0128201401007387 */ /* 0x0001e80000100a00 */
[----:B0-----:R-:W2:Y:S04]  /*b6120*/  LDL.LU.64 R20, [R1+0x2e50] ;  /* 0x002e500001147983 */ /* 0x001ea80000300a00 */
[----:B------:R-:W2:Y:S04]  /*b6130*/  LDL.LU.64 R22, [R1+0x2e58] ;  /* 0x002e580001167983 */ /* 0x000ea80000300a00 */
[----:B------:R-:W3:Y:S04]  /*b6140*/  LDL.LU R12, [R1+0x31c8] ;  /* 0x0031c800010c7983 */ /* 0x000ee80000300800 */
[----:B------:R-:W3:Y:S04]  /*b6150*/  LDL.LU R13, [R1+0x31d0] ;  /* 0x0031d000010d7983 */ /* 0x000ee80000300800 */
[----:B------:R-:W4:Y:S04]  /*b6160*/  LDL.LU.64 R10, [R1+0x12830] ;  /* 0x01283000010a7983 */ /* 0x000f280000300a00 */
[----:B------:R0:W-:Y:S04]  /*b6170*/  STL.64 [R1+0x720], R24 ;  /* 0x0007201801007387 */ /* 0x0001e80000100a00 */
[----:B------:R1:W-:Y:S04]  /*b6180*/  STL.64 [R1+0x728], R26 ;  /* 0x0007281a01007387 */ /* 0x0003e80000100a00 */
[----:B0-----:R-:W3:Y:S04]  /*b6190*/  LDL.LU.64 R24, [R1+0x2e30] ;  /* 0x002e300001187983 */ /* 0x001ee80000300a00 */
[----:B-1----:R-:W3:Y:S04]  /*b61a0*/  LDL.LU.64 R26, [R1+0x2e38] ;  /* 0x002e3800011a7983 */ /* 0x002ee80000300a00 */
[----:B------:R-:W2:Y:S04]  /*b61b0*/  LDL.LU R8, [R1+0x31dc] ;  /* 0x0031dc0001087983 */ /* 0x000ea80000300800 */
[----:B------:R-:W3:Y:S04]  /*b61c0*/  LDL.LU R14, [R1+0x31d8] ;  /* 0x0031d800010e7983 */ /* 0x000ee80000300800 */
[----:B------:R-:W2:Y:S04]  /*b61d0*/  LDL.LU R9, [R1+0x31e4] ;  /* 0x0031e40001097983 */ /* 0x000ea80000300800 */
[----:B----4-:R-:W-:Y:S04]  /*b61e0*/  STL.64 [R1+0x127c8], R10 ;  /* 0x0127c80a01007387 */ /* 0x010fe80000100a00 */
[----:B--2---:R0:W-:Y:S04]  /*b61f0*/  STL.64 [R1+0x127c0], R8 ;  /* 0x0127c00801007387 */ /* 0x0041e80000100a00 */
[----:B0-----:R-:W2:Y:S04]  /*b6200*/  LDL.LU.64 R8, [R1+0x2e10] ;  /* 0x002e100001087983 */ /* 0x001ea80000300a00 */
[----:B------:R-:W2:Y:S04]  /*b6210*/  LDL.LU.64 R10, [R1+0x2e18] ;  /* 0x002e1800010a7983 */ /* 0x000ea80000300a00 */
[----:B------:R-:W3:Y:S01]  /*b6220*/  LDL.LU R15, [R1+0x31e0] ;  /* 0x0031e000010f7983 */ /* 0x000ee20000300800 */
[C---:B------:R-:W-:Y:S03]  /*b6230*/  HMMA.16816.F32 R16, R4.reuse, R16, R20 ;  /* 0x000000100410723c */ /* 0x040fe60000001814 */
[----:B---3--:R-:W-:Y:S04]  /*b6240*/  STL.64 [R1+0x127d8], R14 ;  /* 0x0127d80e01007387 */ /* 0x008fe80000100a00 */
[----:B------:R0:W-:Y:S04]  /*b6250*/  STL.64 [R1+0x127d0], R12 ;  /* 0x0127d00c01007387 */ /* 0x0001e80000100a00 */
[----:B0-----:R-:W3:Y:S04]  /*b6260*/  LDL.LU.64 R12, [R1+0x2e20] ;  /* 0x002e2000010c7983 */ /* 0x001ee80000300a00 */
[----:B------:R-:W3:Y:S04]  /*b6270*/  LDL.LU.64 R14, [R1+0x2e28] ;  /* 0x002e2800010e7983 */ /* 0x000ee80000300a00 */
[----:B------:R-:W4:Y:S04]  /*b6280*/  LDL.LU.64 R22, [R1+0x12828] ;  /* 0x0128280001167983 */ /* 0x000f280000300a00 */
[----:B------:R-:W4:Y:S04]  /*b6290*/  LDL.LU.64 R20, [R1+0x12820] ;  /* 0x0128200001147983 */ /* 0x000f280000300a00 */
[----:B------:R-:W-:Y:S04]  /*b62a0*/  STL.64 [R1+0x710], R16 ;  /* 0x0007101001007387 */ /* 0x000fe80000100a00 */
[----:B------:R0:W-:Y:S04]  /*b62b0*/  STL.64 [R1+0x718], R18 ;  /* 0x0007181201007387 */ /* 0x0001e80000100a00 */
[----:B0-----:R-:W4:Y:S01]  /*b62c0*/  LDL.LU.64 R18, [R1+0x12818] ;  /* 0x0128180001127983 */ /* 0x001f220000300a00 */
[C---:B------:R-:W-:Y:S06]  /*b62d0*/  HMMA.16816.F32 R24, R4.reuse, R28, R24 ;  /* 0x0000001c0418723c */ /* 0x040fec0000001818 */
[----:B----4-:R-:W-:Y:S01]  /*b62e0*/  HMMA.16816.F32 R16, R4, R18, R20 ;  /* 0x000000120410723c */ /* 0x010fe20000001814 */
[----:B------:R-:W4:Y:S04]  /*b62f0*/  LDL.LU.64 R22, [R1+0x12810] ;  /* 0x0128100001167983 */ /* 0x000f280000300a00 */
[----:B------:R-:W4:-:S15]  /*b6300*/  LDL.LU.64 R20, [R1+0x12808] ;  /* 0x0128080001147983 */ /* 0x000f1e0000300a00 */
[----:B------:R-:W-:-:S03]  /*b6310*/  NOP ;  /* 0x0000000000007918 */ /* 0x000fc60000000000 */
[----:B------:R0:W-:Y:S04]  /*b6320*/  STL.64 [R1+0x700], R16 ;  /* 0x0007001001007387 */ /* 0x0001e80000100a00 */
[----:B------:R1:W-:Y:S04]  /*b6330*/  STL.64 [R1+0x708], R18 ;  /* 0x0007081201007387 */ /* 0x0003e80000100a00 */
[----:B0-----:R-:W4:Y:S04]  /*b6340*/  LDL.LU.64 R16, [R1+0x2e00] ;  /* 0x002e000001107983 */ /* 0x001f280000300a00 */
[----:B-1----:R-:W4:Y:S04]  /*b6350*/  LDL.LU.64 R18, [R1+0x2e08] ;  /* 0x002e080001127983 */ /* 0x002f280000300a00 */
[----:B------:R-:W-:Y:S04]  /*b6360*/  STL.64 [R1+0x6f0], R24 ;  /* 0x0006f01801007387 */ /* 0x000fe80000100a00 */
[----:B------:R0:W-:Y:S04]  /*b6370*/  STL.64 [R1+0x6f8], R26 ;  /* 0x0006f81a01007387 */ /* 0x0001e80000100a00 */
[----:B0-----:R-:W3:Y:S04]  /*b6380*/  LDL.LU.64 R26, [R1+0x12800] ;  /* 0x01280000011a7983 */ /* 0x001ee80000300a00 */
[----:B------:R-:W2:Y:S01]  /*b6390*/  LDL.LU.64 R24, [R1+0x127f8] ;  /* 0x0127f80001187983 */ /* 0x000ea20000300a00 */
[C---:B---3--:R-:W-:Y:S06]  /*b63a0*/  HMMA.16816.F32 R12, R4.reuse, R26, R12 ;  /* 0x0000001a040c723c */ /* 0x048fec000000180c */
[----:B--2---:R-:W-:-:S15]  /*b63b0*/  HMMA.16816.F32 R8, R4, R24, R8 ;  /* 0x000000180408723c */ /* 0x004fde0000001808 */
[----:B------:R-:W-:-:S02]  /*b63c0*/  NOP ;  /* 0x0000000000007918 */ /* 0x000fc40000000000 */
[----:B------:R0:W-:Y:S04]  /*b63d0*/  STL.64 [R1+0x6e0], R12 ;  /* 0x0006e00c01007387 */ /* 0x0001e80000100a00 */
[----:B------:R1:W-:Y:S04]  /*b63e0*/  STL.64 [R1+0x6e8], R14 ;  /* 0x0006e80e01007387 */ /* 0x0003e80000100a00 */
[----:B0-----:R-:W2:Y:S04]  /*b63f0*/  LDL.LU.64 R12, [R1+0x2de0] ;  /* 0x002de000010c7983 */ /* 0x001ea80000300a00 */
[----:B-1----:R-:W2:Y:S04]  /*b6400*/  LDL.LU.64 R14, [R1+0x2de8] ;  /* 0x002de800010e7983 */ /* 0x002ea80000300a00 */
[----:B------:R0:W-:Y:S04]  /*b6410*/  STL.64 [R1+0x6d0], R8 ;  /* 0x0006d00801007387 */ /* 0x0001e80000100a00 */
[----:B------:R1:W-:Y:S04]  /*b6420*/  STL.64 [R1+0x6d8], R10 ;  /* 0x0006d80a01007387 */ /* 0x0003e80000100a00 */
[----:B0-----:R-:W3:Y:S04]  /*b6430*/  LDL.LU.64 R8, [R1+0x2dd0] ;  /* 0x002dd00001087983 */ /* 0x001ee80000300a00 */
[----:B-1----:R-:W3:Y:S04]  /*b6440*/  LDL.LU.64 R10, [R1+0x2dd8] ;  /* 0x002dd800010a7983 */ /* 0x002ee80000300a00 */
[----:B------:R0:W-:Y:S04]  /*b6450*/  STL.64 [R1+0x12690], R26 ;  /* 0x0126901a01007387 */ /* 0x0001e80000100a00 */
[----:B0-----:R-:W2:Y:S04]  /*b6460*/  LDL.64 R26, [R1+0xa0] ;  /* 0x0000a000011a7983 */ /* 0x001ea80000100a00 */
[----:B------:R4:W-:Y:S02]  /*b6470*/  STL.64 [R1+0x12688], R24 ;  /* 0x0126881801007387 */ /* 0x0009e40000100a00 */
[----:B----4-:R-:W-:-:S02]  /*b6480*/  IMAD.MOV.U32 R24, RZ, RZ, R21 ;  /* 0x000000ffff187224 */ /* 0x010fc400078e0015 */
[----:B------:R-:W4:Y:S04]  /*b6490*/  LDL.LU R21, [R1+0x127f0] ;  /* 0x0127f00001157983 */ /* 0x000f280000300800 */
[----:B------:R-:W3:Y:S01]  /*b64a0*/  LDL R25, [R1+0xac] ;  /* 0x0000ac0001197983 */ /* 0x000ee20000100800 */
[C---:B------:R-:W-:Y:S03]  /*b64b0*/  HMMA.16816.F32 R16, R4.reuse, R22, R16 ;  /* 0x000000160410723c */ /* 0x040fe60000001810 */
[----:B--2---:R-:W-:Y:S04]  /*b64c0*/  STL.64 [R1+0x127b0], R26 ;  /* 0x0127b01a01007387 */ /* 0x004fe80000100a00 */
[----:B---3--:R0:W-:Y:S04]  /*b64d0*/  STL.64 [R1+0x127a8], R24 ;  /* 0x0127a81801007387 */ /* 0x0081e80000100a00 */
[----:B0-----:R-:W4:Y:S04]  /*b64e0*/  LDL.LU.64 R24, [R1+0x2df0] ;  /* 0x002df00001187983 */ /* 0x001f280000300a00 */
[----:B------:R-:W4:Y:S08]  /*b64f0*/  LDL.LU.64 R26, [R1+0x2df8] ;  /* 0x002df800011a7983 */ /* 0x000f300000300a00 */
[----:B------:R-:W-:Y:S04]  /*b6500*/  STL.64 [R1+0x6c0], R16 ;  /* 0x0006c01001007387 */ /* 0x000fe80000100a00 */
[----:B------:R0:W-:Y:S04]  /*b6510*/  STL.64 [R1+0x6c8], R18 ;  /* 0x0006c81201007387 */ /* 0x0001e80000100a00 */
[----:B0-----:R-:W2:Y:S04]  /*b6520*/  LDL.LU.64 R18, [R1+0x127e8] ;  /* 0x0127e80001127983 */ /* 0x001ea80000300a00 */
[----:B------:R-:W3:Y:S01]  /*b6530*/  LDL.LU.64 R16, [R1+0x127e0] ;  /* 0x0127e00001107983 */ /* 0x000ee20000300a00 */
[C---:B----4-:R-:W-:Y:S06]  /*b6540*/  HMMA.16816.F32 R24, R4.reuse, R20, R24 ;  /* 0x000000140418723c */ /* 0x050fec0000001818 */
[C---:B--2---:R-:W-:Y:S06]  /*b6550*/  HMMA.16816.F32 R12, R4.reuse, R18, R12 ;  /* 0x00000012040c723c */ /* 0x044fec000000180c */
[----:B---3--:R-:W-:Y:S11]  /*b6560*/  HMMA.16816.F32 R8, R4, R16, R8 ;  /* 0x000000100408723c */ /* 0x008ff60000001808 */
[----:B------:R0:W-:Y:S04]  /*b6570*/  STL.64 [R1+0x6b0], R24 ;  /* 0x0006b01801007387 */ /* 0x0001e80000100a00 */
[----:B------:R1:W-:Y:S04]  /*b6580*/  STL.64 [R1+0x6b8], R26 ;  /* 0x0006b81a01007387 */ /* 0x0003e80000100a00 */
[----:B0-----:R-:W2:Y:S04]  /*b6590*/  LDL.LU.64 R24, [R1+0x3170] ;  /* 0x0031700001187983 */ /* 0x001ea80000300a00 */
[----:B-1----:R-:W2:Y:S04]  /*b65a0*/  LDL.LU.64 R26, [R1+0x3178] ;  /* 0x00317800011a7983 */ /* 0x002ea80000300a00 */
[----:B------:R0:W-:Y:S04]  /*b65b0*/  STL.64 [R1+0x12670], R22 ;  /* 0x0126701601007387 */ /* 0x0001e80000100a00 */
[----:B0-----:R-:W3:Y:S04]  /*b65c0*/  LDL.LU R22, [R1+0x31cc] ;  /* 0x0031cc0001167983 */ /* 0x001ee80000300800 */
[----:B------:R-:W4:Y:S04]  /*b65d0*/  LDL.LU R23, [R1+0x31d4] ;  /* 0x0031d40001177983 */ /* 0x000f280000300800 */
[----:B------:R-:W-:Y:S04]  /*b65e0*/  STL.64 [R1+0x12668], R20 ;  /* 0x0126681401007387 */ /* 0x000fe80000100a00 */
[----:B------:R-:W-:Y:S04]  /*b65f0*/  STL.64 [R1+0x6a0], R12 ;  /* 0x0006a00c01007387 */ /* 0x000fe80000100a00 */
[----:B------:R0:W-:Y:S04]  /*b6600*/  STL.64 [R1+0x6a8], R14 ;  /* 0x0006a80e01007387 */ /* 0x0001e80000100a00 */
[----:B0-----:R-:W2:Y:S04]  /*b6610*/  LDL.LU.64 R14, [R1+0x127d8] ;  /* 0x0127d800010e7983 */ /* 0x001ea80000300a00 */
[----:B------:R-:W3:Y:S04]  /*b6620*/  LDL.LU.64 R12, [R1+0x127d0] ;  /* 0x0127d000010c7983 */ /* 0x000ee80000300a00 */
[----:B------:R-:W-:Y:S04]  /*b6630*/  STL.64 [R1+0x690], R8 ;  /* 0x0006900801007387 */ /* 0x000fe80000100a00 */
[----:B------:R0:W-:Y:S04]  /*b6640*/  STL.64 [R1+0x698], R10 ;  /* 0x0006980a01007387 */ /* 0x0001e80000100a00 */
[----:B0-----:R-:W2:Y:S04]  /*b6650*/  LDL.LU.64 R10, [R1+0x127c8] ;  /* 0x0127c800010a7983 */ /* 0x001ea80000300a00 */
[----:B------:R-:W2:Y:S04]  /*b6660*/  LDL.LU.64 R8, [R1+0x127c0] ;  /* 0x0127c00001087983 */ /* 0x000ea80000300a00 */
[----:B------:R-:W-:Y:S04]  /*b6670*/  STL.64 [R1+0x12650], R18 ;  /* 0x0126501201007387 */ /* 0x000fe80000100a00 */
[----:B------:R0:W-:Y:S04]  /*b6680*/  STL.64 [R1+0x12648], R16 ;  /* 0x0126481001007387 */ /* 0x0001e80000100a00 */
[----:B0-----:R-:W2:Y:S04]  /*b6690*/  LDL.LU.64 R16, [R1+0x2dc0] ;  /* 0x002dc00001107983 */ /* 0x001ea80000300a00 */
[----:B------:R-:W2:Y:S04]  /*b66a0*/  LDL.LU.64 R18, [R1+0x2dc8] ;  /* 0x002dc80001127983 */ /* 0x000ea80000300a00 */
[----:B------:R-:W2:Y:S01]  /*b66b0*/  LDL.LU.64 R20, [R1+0x2db0] ;  /* 0x002db00001147983 */ /* 0x000ea20000300a00 */
[----:B---3--:R-:W-:-:S02]  /*b66c0*/  IMAD R12, R12, 0x100, R22 ;  /* 0x000001000c0c7824 */ /* 0x008fc400078e0216 */
[----:B----4-:R-:W-:Y:S02]  /*b66d0*/  IMAD R13, R13, 0x100, R23 ;  /* 0x000001000d0d7824 */ /* 0x010fe400078e0217 */
[----:B------:R-:W3:Y:S01]  /*b66e0*/  LDL.LU.64 R22, [R1+0x2db8] ;  /* 0x002db80001167983 */ /* 0x000ee20000300a00 */
[----:B--2---:R-:W-:Y:S01]  /*b66f0*/  HMMA.16816.F32 R16, R4, R10, R16 ;  /* 0x0000000a0410723c */ /* 0x004fe20000001810 */
[----:B------:R-:W-:Y:S02]  /*b6700*/  IMAD R14, R14, 0x100, R8 ;  /* 0x000001000e0e7824 */ /* 0x000fe400078e0208 */
[----:B------:R-:W-:-:S15]  /*b6710*/  IMAD R15, R15, 0x100, R9 ;  /* 0x000001000f0f7824 */ /* 0x000fde00078e0209 */
[----:B------:R-:W-:-:S05]  /*b6720*/  NOP ;  /* 0x0000000000007918 */ /* 0x000fca0000000000 */
[----:B------:R0:W-:Y:S04]  /*b6730*/  STL.64 [R1+0x680], R16 ;  /* 0x0006801001007387 */ /* 0x0001e80000100a00 */
[----:B------:R1:W-:Y:S04]  /*b6740*/  STL.64 [R1+0x688], R18 ;  /* 0x0006881201007387 */ /* 0x0003e80000100a00 */
[----:B0-----:R-:W2:Y:S04]  /*b6750*/  LDL.LU.64 R16, [R1+0x2da0] ;  /* 0x002da00001107983 */ /* 0x001ea80000300a00 */
[----:B-1----:R-:W2:Y:S04]  /*b6760*/  LDL.LU.64 R18, [R1+0x2da8] ;  /* 0x002da80001127983 */ /* 0x002ea80000300a00 */
[----:B------:R-:W4:Y:S04]  /*b6770*/  LDL.LU R8, [R1+0x127bc] ;  /* 0x0127bc0001087983 */ /* 0x000f280000300800 */
[----:B------:R-:W4:Y:S02]  /*b6780*/  LDL.LU R9, [R1+0x127b8] ;  /* 0x0127b80001097983 */ /* 0x000f240000300800 */
[----:B----4-:R-:W-:-:S15]  /*b6790*/  HMMA.16816.F32 R24, R4, R8, R24 ;  /* 0x000000080418723c */ /* 0x010fde0000001818 */
[----:B------:R-:W-:-:S08]  /*b67a0*/  NOP ;  /* 0x0000000000007918 */ /* 0x000fd00000000000 */
[----:B------:R-:W-:Y:S04]  /*b67b0*/  STL.64 [R1+0x8b0], R24 ;  /* 0x0008b01801007387 */ /* 0x000fe80000100a00 */
[----:B------:R0:W-:Y:S04]  /*b67c0*/  STL.64 [R1+0x8b8], R26 ;  /* 0x0008b81a01007387 */ /* 0x0001e80000100a00 */
[----:B0-----:R-:W2:Y:S04]  /*b67d0*/  LDL.LU.64 R26, [R1+0x127b0] ;  /* 0x0127b000011a7983 */ /* 0x001ea80000300a00 */
[----:B------:R-:W3:Y:S04]  /*b67e0*/  LDL.LU.64 R24, [R1+0x127a8] ;  /* 0x0127a80001187983 */ /* 0x000ee80000300a00 */
[----:B------:R-:W-:Y:S04]  /*b67f0*/  STL [R1+0x12634], R9 ;  /* 0x0126340901007387 */ /* 0x000fe80000100800 */
[----:B------:R-:W-:Y:S04]  /*b6800*/  STL.64 [R1+0x12778], R10 ;  /* 0x0127780a01007387 */ /* 0x000fe80000100a00 */
[----:B------:R0:W-:Y:S04]  /*b6810*/  STL [R1+0x12770], R8 ;  /* 0x0127700801007387 */ /* 0x0001e80000100800 */
[----:B0-----:R-:W4:Y:S04]  /*b6820*/  LDL.LU.64 R8, [R1+0x3160] ;  /* 0x0031600001087983 */ /* 0x001f280000300a00 */
[----:B------:R-:W4:Y:S04]  /*b6830*/  LDL.LU.64 R10, [R1+0x3168] ;  /* 0x00316800010a7983 */ /* 0x000f280000300a00 */
[----:B------:R-:W-:Y:S04]  /*b6840*/  STL [R1+0x12624], R2 ;  /* 0x0126240201007387 */ /* 0x000fe80000100800 */
[----:B------:R-:W-:Y:S01]  /*b6850*/  STL [R1+0x12620], R3 ;  /* 0x0126200301007387 */ /* 0x000fe20000100800 */
[----:B------:R-:W-:-:S02]  /*b6860*/  F2FP.F16.E4M3.UNPACK_B R12, R12 ;  /* 0x0000000cff0c723e */ /* 0x000fc400020006ff */
[----:B------:R-:W-:Y:S02]  /*b6870*/  F2FP.F16.E4M3.UNPACK_B R13, R13 ;  /* 0x0000000dff0d723e */ /* 0x000fe400020006ff */
[----:B------:R-:W-:Y:S02]  /*b6880*/  F2FP.F16.E4M3.UNPACK_B R14, R14 ;  /* 0x0000000eff0e723e */ /* 0x000fe400020006ff */
[----:B------:R-:W-:Y:S01]  /*b6890*/  F2FP.F16.E4M3.UNPACK_B R15, R15 ;  /* 0x0000000fff0f723e */ /* 0x000fe200020006ff */
[----:B----4-:R-:W-:-:S15]  /*b68a0*/  HMMA.16816.F32 R8, R4, R2, R8 ;  /* 0x000000020408723c */ /* 0x010fde0000001808 */
[----:B------:R-:W-:-:S08]  /*b68b0*/  NOP ;  /* 0x0000000000007918 */ /* 0x000fd00000000000 */
[----:B------:R-:W-:Y:S04]  /*b68c0*/  STL.64 [R1+0x8a0], R8 ;  /* 0x0008a00801007387 */ /* 0x000fe80000100a00 */
[----:B------:R3:W-:Y:S02]  /*b68d0*/  STL.64 [R1+0x8a8], R10 ;  /* 0x0008a80a01007387 */ /* 0x0007e40000100a00 */
[----:B---3--:R-:W-:Y:S02]  /*b68e0*/  HMMA.16816.F32 R8, R4, R24, R20 ;  /* 0x000000180408723c */ /* 0x008fe40000001814 */
[----:B------:R-:W3:-:S15]  /*b68f0*/  LDL R6, [R1+0x98] ;  /* 0x0000980001067983 */ /* 0x000ede0000100800 */
[----:B------:R-:W-:-:S06]  /*b6900*/  NOP ;  /* 0x0000000000007918 */ /* 0x000fcc0000000000 */
[----:B------:R-:W-:Y:S04]  /*b6910*/  STL.64 [R1+0x670], R8 ;  /* 0x0006700801007387 */ /* 0x000fe80000100a00 */
[----:B------:R2:W-:Y:S01]  /*b6920*/  STL.64 [R1+0x678], R10 ;  /* 0x0006780a01007387 */ /* 0x0005e20000100a00 */
[----:B------:R-:W-:-:S03]  /*b6930*/  IMAD.MOV.U32 R25, RZ, RZ, R0 ;  /* 0x000000ffff197224 */ /* 0x000fc600078e0000 */
[----:B------:R-:W3:Y:S01]  /*b6940*/  LDL R7, [R1+0x9c] ;  /* 0x00009c0001077983 */ /* 0x000ee20000100800 */
[----:B--2---:R-:W-:-:S15]  /*b6950*/  HMMA.16816.F32 R8, R12, R26, R16 ;  /* 0x0000001a0c08723c */ /* 0x004fde0000001810 */
[----:B------:R-:W-:-:S08]  /*b6960*/  NOP ;  /* 0x0000000000007918 */ /* 0x000fd00000000000 */
[----:B------:R-:W-:Y:S04]  /*b6970*/  STL.64 [R1+0x660], R8 ;  /* 0x0006600801007387 */ /* 0x000fe80000100a00 */
[----:B------:R-:W-:Y:S04]  /*b6980*/  STL.64 [R1+0x668], R10 ;  /* 0x0006680a01007387 */ /* 0x000fe80000100a00 */
[----:B------:R-:W2:Y:S04]  /*b6990*/  LDL.64 R18, [R1+0x70] ;  /* 0x0000700001127983 */ /* 0x000ea80000100a00 */
[----:B------:R-:W4:Y:S04]  /*b69a0*/  LDL R24, [R1+0x28] ;  /* 0x0000280001187983 */ /* 0x000f280000100800 */
[----:B------:R-:W3:Y:S04]  /*b69b0*/  LDL.LU R0, [R1+0x127a4] ;  /* 0x0127a40001007983 */ /* 0x000ee80000300800 */
[----:B------:R-:W4:Y:S04]  /*b69c0*/  LDL R16, [R1+0x78] ;  /* 0x0000780001107983 */ /* 0x000f280000100800 */
[----:B------:R-:W4:Y:S04]  /*b69d0*/  LDL R17, [R1+0x7c] ;  /* 0x00007c0001117983 */ /* 0x000f280000100800 */
[----:B--2---:R0:W-:Y:S01]  /*b69e0*/  STL.64 [R1+0x12788], R18 ;  /* 0x0127881201007387 */ /* 0x0041e20000100a00 */
[----:B---3--:R-:W-:-:S03]  /*b69f0*/  IMAD.MOV.U32 R21, RZ, RZ, R0 ;  /* 0x000000ffff157224 */ /* 0x008fc600078e0000 */
[----:B0-----:R-:W2:Y:S04]  /*b6a00*/  LDL R18, [R1+0x90] ;  /* 0x0000900001127983 */ /* 0x001ea80000100800 */
[----:B------:R-:W2:Y:S04]  /*b6a10*/  LDL R19, [R1+0x94] ;  /* 0x0000940001137983 */ /* 0x000ea80000100800 */
[----:B----4-:R-:W-:Y:S04]  /*b6a20*/  STL.64 [R1+0x12780], R16 ;  /* 0x0127801001007387 */ /* 0x010fe80000100a00 */
[----:B------:R-:W3:Y:S04]  /*b6a30*/  LDL R20, [R1+0x38] ;  /* 0x0000380001147983 */ /* 0x000ee80000100800 */
[----:B------:R-:W4:Y:S04]  /*b6a40*/  LDL.LU R0, [R1+0x127a0] ;  /* 0x0127a00001007983 */ /* 0x000f280000300800 */
[----:B------:R-:W2:Y:S04]  /*b6a50*/  LDL.LU.64 R8, [R1+0x2d70] ;  /* 0x002d700001087983 */ /* 0x000ea80000300a00 */
[----:B------:R-:W3:Y:S04]  /*b6a60*/  LDL.LU.64 R10, [R1+0x2d78] ;  /* 0x002d7800010a7983 */ /* 0x000ee80000300a00 */
[----:B---3--:R-:W-:Y:S04]  /*b6a70*/  STL.64 [R1+0x12798], R10 ;  /* 0x0127980a01007387 */ /* 0x008fe80000100a00 */
[----:B--2---:R0:W-:Y:S04]  /*b6a80*/  STL.64 [R1+0x12790], R8 ;  /* 0x0127900801007387 */ /* 0x0041e80000100a00 */
[----:B0-----:R-:W2:Y:S04]  /*b6a90*/  LDL.LU.64 R8, [R1+0x2d80] ;  /* 0x002d800001087983 */ /* 0x001ea80000300a00 */
[----:B------:R-:W2:Y:S04]  /*b6aa0*/  LDL.LU.64 R10, [R1+0x2d88] ;  /* 0x002d8800010a7983 */ /* 0x000ea80000300a00 */
[----:B------:R-:W3:Y:S04]  /*b6ab0*/  LDL.64 R22, [R1+0x30] ;  /* 0x0000300001167983 */ /* 0x000ee80000100a00 */
[----:B---3--:R0:W-:Y:S04]  /*b6ac0*/  STL.64 [R1+0x126d0], R22 ;  /* 0x0126d01601007387 */ /* 0x0081e80000100a00 */
[----:B0-----:R-:W3:Y:S01]  /*b6ad0*/  LDL.64 R22, [R1+0x40] ;  /* 0x0000400001167983 */ /* 0x001ee20000100a00 */
[----:B------:R-:W-:-:S02]  /*b6ae0*/  IMAD.MOV.U32 R2, RZ, RZ, R26 ;  /* 0x000000ffff027224 */ /* 0x000fc400078e001a */
[----:B------:R-:W-:Y:S01]  /*b6af0*/  IMAD.MOV.U32 R3, RZ, RZ, R27 ;  /* 0x000000ffff037224 */ /* 0x000fe200078e001b */
[----:B---3--:R-:W-:Y:S04]  /*b6b00*/  STL.64 [R1+0x12700], R22 ;  /* 0x0127001601007387 */ /* 0x008fe80000100a00 */
[----:B------:R0:W-:Y:S04]  /*b6b10*/  STL.64 [R1+0x126f8], R20 ;  /* 0x0126f81401007387 */ /* 0x0001e80000100a00 */
[----:B------:R-:W3:Y:S04]  /*b6b20*/  LDL.64 R26, [R1+0x20] ;  /* 0x00002000011a7983 */ /* 0x000ee80000100a00 */
[----:B0-----:R-:W4:Y:S04]  /*b6b30*/  LDL.64 R20, [R1+0x88] ;  /* 0x0000880001147983 */ /* 0x001f280000100a00 */
[----:B---3--:R-:W-:Y:S04]  /*b6b40*/  STL.64 [R1+0x126e0], R26 ;  /* 0x0126e01a01007387 */ /* 0x008fe80000100a00 */
[----:B------:R0:W-:Y:S04]  /*b6b50*/  STL.64 [R1+0x126d8], R24 ;  /* 0x0126d81801007387 */ /* 0x0001e80000100a00 */
[----:B0-----:R-:W3:Y:S04]  /*b6b60*/  LDL.LU.64 R24, [R1+0x2d90] ;  /* 0x002d900001187983 */ /* 0x001ee80000300a00 */
[----:B------:R-:W3:Y:S04]  /*b6b70*/  LDL.LU.64 R26, [R1+0x2d98] ;  /* 0x002d9800011a7983 */ /* 0x000ee80000300a00 */
[----:B------:R-:W-:Y:S04]  /*b6b80*/  STL [R1+0x1262c], R2 ;  /* 0x01262c0201007387 */ /* 0x000fe80000100800 */
[----:B------:R-:W-:Y:S01]  /*b6b90*/  STL [R1+0x12628], R3 ;  /* 0x0126280301007387 */ /* 0x000fe20000100800 */
[----:B---3--:R-:W-:Y:S03]  /*b6ba0*/  HMMA.16816.F32 R4, R12, R6, R24 ;  /* 0x000000060c04723c */ /* 0x008fe60000001818 */
[----:B------:R-:W3:Y:S04]  /*b6bb0*/  LDL.LU.64 R24, [R1+0x2d50] ;  /* 0x002d500001187983 */ /* 0x000ee80000300a00 */
[----:B------:R-:W3:-:S15]  /*b6bc0*/  LDL.LU.64 R26, [R1+0x2d58] ;  /* 0x002d5800011a7983 */ /* 0x000ede0000300a00 */
[----:B------:R-:W-:-:S01]  /*b6bd0*/  NOP ;  /* 0x0000000000007918 */ /* 0x000fc20000000000 */
[----:B------:R0:W-:Y:S04]  /*b6be0*/  STL.64 [R1+0x650], R4 ;  /* 0x0006500401007387 */ /* 0x0001e80000100a00 */
[----:B------:R1:W-:Y:S04]  /*b6bf0*/  STL.64 [R1+0x658], R6 ;  /* 0x0006580601007387 */ /* 0x0003e80000100a00 */
[----:B0-----:R-:W3:Y:S04]  /*b6c00*/  LDL.LU.64 R4, [R1+0x2d40] ;  /* 0x002d400001047983 */ /* 0x001ee80000300a00 */
[----:B-1----:R-:W3:Y:S04]  /*b6c10*/  LDL.LU.64 R6, [R1+0x2d48] ;  /* 0x002d480001067983 */ /* 0x002ee80000300a00 */
[----:B------:R-:W4:Y:S04]  /*b6c20*/  LDL R22, [R1+0x48] ;  /* 0x0000480001167983 */ /* 0x000f280000100800 */
[----:B------:R-:W4:Y:S01]  /*b6c30*/  LDL R23, [R1+0x4c] ;  /* 0x00004c0001177983 */ /* 0x000f220000100800 */
[C---:B--2---:R-:W-:Y:S03]  /*b6c40*/  HMMA.16816.F32 R16, R12.reuse, R18, R8 ;  /* 0x000000120c10723c */ /* 0x044fe60000001808 */
[----:B----4-:R0:W-:Y:S04]  /*b6c50*/  STL.64 [R1+0x12718], R22 ;  /* 0x0127181601007387 */ /* 0x0101e80000100a00 */
[----:B0-----:R-:W2:Y:S04]  /*b6c60*/  LDL.64 R22, [R1+0x80] ;  /* 0x0000800001167983 */ /* 0x001ea80000100a00 */
[----:B------:R-:W4:Y:S04]  /*b6c70*/  LDL.LU.64 R10, [R1+0x12798] ;  /* 0x01279800010a7983 */ /* 0x000f280000300a00 */
[----:B------:R-:W4:Y:S08]  /*b6c80*/  LDL.LU.64 R8, [R1+0x12790] ;  /* 0x0127900001087983 */ /* 0x000f300000300a00 */
[----:B------:R-:W-:Y:S04]  /*b6c90*/  STL.64 [R1+0x640], R16 ;  /* 0x0006401001007387 */ /* 0x000fe80000100a00 */
[----:B------:R0:W-:Y:S04]  /*b6ca0*/  STL.64 [R1+0x648], R18 ;  /* 0x0006481201007387 */ /* 0x0001e80000100a00 */
[----:B0-----:R-:W3:Y:S04]  /*b6cb0*/  LDL.LU.64 R18, [R1+0x12788] ;  /* 0x0127880001127983 */ /* 0x001ee80000300a00 */
[----:B------:R-:W3:Y:S01]  /*b6cc0*/  LDL.LU.64 R16, [R1+0x12780] ;  /* 0x0127800001107983 */ /* 0x000ee20000300a00 */
[----:B----4-:R-:W-:-:S15]  /*b6cd0*/  HMMA.16816.F32 R8, R12, R20, R8 ;  /* 0x000000140c08723c */ /* 0x010fde0000001808 */
[----:B------:R-:W-:-:S08]  /*b6ce0*/  NOP ;  /* 0x0000000000007918 */ /* 0x000fd00000000000 */
[----:B------:R0:W-:Y:S04]  /*b6cf0*/  STL.64 [R1+0x630], R8 ;  /* 0x0006300801007387 */ /* 0x0001e80000100a00 */
[----:B------:R1:W-:Y:S01]  /*b6d00*/  STL.64 [R1+0x638], R10 ;  /* 0x0006380a01007387 */ /* 0x0003e20000100a00 */
[----:B0-----:R-:W-:-:S03]  /*b6d10*/  IMAD.MOV.U32 R9, RZ, RZ, R20 ;  /* 0x000000ffff097224 */ /* 0x001fc600078e0014 */
[----:B-1----:R-:W4:Y:S04]  /*b6d20*/  LDL.LU.64 R10, [R1+0x12778] ;  /* 0x01277800010a7983 */ /* 0x002f280000300a00 */
[----:B------:R-:W2:Y:S04]  /*b6d30*/  LDL.LU R8, [R1+0x12770] ;  /* 0x0127700001087983 */ /* 0x000ea80000300800 */
[----:B------:R-:W3:Y:S01]  /*b6d40*/  LDL R20, [R1+0x50] ;  /* 0x0000500001147983 */ /* 0x000ee20000100800 */
[----:B------:R-:W-:-:S05]  /*b6d50*/  IMAD.MOV.U32 R21, RZ, RZ, R0 ;  /* 0x000000ffff157224 */ /* 0x000fca00078e0000 */
[----:B---3--:R-:W-:Y:S04]  /*b6d60*/  STL.64 [R1+0x12730], R20 ;  /* 0x0127301401007387 */ /* 0x008fe80000100a00 */
[----:B------:R-:W3:Y:S04]  /*b6d70*/  LDL.64 R2, [R1+0x58] ;  /* 0x0000580001027983 */ /* 0x000ee80000100a00 */
[----:B----4-:R-:W-:Y:S04]  /*b6d80*/  STL.64 [R1+0x12640], R10 ;  /* 0x0126400a01007387 */ /* 0x010fe80000100a00 */
[----:B--2---:R0:W-:Y:S04]  /*b6d90*/  STL.64 [R1+0x12638], R8 ;  /* 0x0126380801007387 */ /* 0x0041e80000100a00 */
[----:B0-----:R-:W2:Y:S04]  /*b6da0*/  LDL.LU.64 R8, [R1+0x2d60] ;  /* 0x002d600001087983 */ /* 0x001ea80000300a00 */
[----:B------:R-:W2:Y:S01]  /*b6db0*/  LDL.LU.64 R10, [R1+0x2d68] ;  /* 0x002d6800010a7983 */ /* 0x000ea20000300a00 */
[----:B------:R-:W-:-:S05]  /*b6dc0*/  IMAD.MOV.U32 R0, RZ, RZ, R23 ;  /* 0x000000ffff007224 */ /* 0x000fca00078e0017 */
[----:B------:R-:W-:Y:S01]  /*b6dd0*/  STL [R1+0x125c0], R0 ;  /* 0x0125c00001007387 */ /* 0x000fe20000100800 */
[C---:B------:R-:W-:Y:S06]  /*b6de0*/  HMMA.16816.F32 R4, R12.reuse, R18, R4 ;  /* 0x000000120c04723c */ /* 0x040fec0000001804 */
[----:B--2---:R-:W-:-:S15]  /*b6df0*/  HMMA.16816.F32 R8, R12, R22, R8 ;  /* 0x000000160c08723c */ /* 0x004fde0000001808 */
[----:B------:R-:W-:-:S08]  /*b6e00*/  NOP ;  /* 0x0000000000007918 */ /* 0x000fd00000000000 */
[----:B------:R-:W-:Y:S04]  /*b6e10*/  STL.64 [R1+0x620], R8 ;  /* 0x0006200801007387 */ /* 0x000fe80000100a00 */
[----:B------:R0:W-:Y:S02]  /*b6e20*/  STL.64 [R1+0x628], R10 ;  /* 0x0006280a01007387 */ /* 0x0001e40000100a00 */
[----:B0-----:R-:W-:-:S15]  /*b6e30*/  HMMA.16816.F32 R8, R12, R16, R24 ;  /* 0x000000100c08723c */ /* 0x001fde0000001818 */
[----:B------:R-:W-:-:S08]  /*b6e40*/  NOP ;  /* 0x0000000000007918 */ /* 0x000fd00000000000 */
[----:B------:R-:W-:Y:S04]  /*b6e50*/  STL.64 [R1+0x610], R8 ;  /* 0x0006100801007387 */ /* 0x000fe80000100a00 */
[----:B------:R-:W-:Y:S04]  /*b6e60*/  STL.64 [R1+0x618], R10 ;  /* 0x0006180a01007387 */ /* 0x000fe80000100a00 */
[----:B------:R-:W2:Y:S04]  /*b6e70*/  LDL.LU.64 R20, [R1+0x2d10] ;  /* 0x002d100001147983 */ /* 0x000ea80000300a00 */
[----:B------:R-:W-:Y:S04]  /*b6e80*/  STL.64 [R1+0x600], R4 ;  /* 0x0006000401007387 */ /* 0x000fe80000100a00 */
[----:B------:R-:W-:Y:S04]  /*b6e90*/  STL.64 [R1+0x608], R6 ;  /* 0x0006080601007387 */ /* 0x000fe80000100a00 */
[----:B------:R-:W4:Y:S04]  /*b6ea0*/  LDL.LU.64 R22, [R1+0x2d18] ;  /* 0x002d180001167983 */ /* 0x000f280000300a00 */
[----:B----4-:R0:W-:Y:S04]  /*b6eb0*/  STL.64 [R1+0x12740], R22 ;  /* 0x0127401601007387 */ /* 0x0101e80000100a00 */
[----:B0-----:R-:W4:Y:S04]  /*b6ec0*/  LDL R22, [R1+0x60] ;  /* 0x0000600001167983 */ /* 0x001f280000100800 */
[----:B------:R-:W4:Y:S04]  /*b6ed0*/  LDL R23, [R1+0x64] ;  /* 0x0000640001177983 */ /* 0x000f280000100800 */
[----:B--2---:R0:W-:Y:S04]  /*b6ee0*/  STL.64 [R1+0x12738], R20 ;  /* 0x0127381401007387 */ /* 0x0041e80000100a00 */
[----:B0-----:R-:W2:Y:S04]  /*b6ef0*/  LDL R20, [R1+0x68] ;  /* 0x0000680001147983 */ /* 0x001ea80000100800 */
[----:B------:R-:W2:Y:S04]  /*b6f00*/  LDL R21, [R1+0x6c] ;  /* 0x00006c0001157983 */ /* 0x000ea80000100800 */
[----:B----4-:R-:W-:Y:S04]  /*b6f10*/  STL.64 [R1+0x12758], R22 ;  /* 0x0127581601007387 */ /* 0x010fe80000100a00 */
[----:B------:R-:W4:Y:S04]  /*b6f20*/  LDL.LU.64 R24, [R1+0x2cd0] ;  /* 0x002cd00001187983 */ /* 0x000f280000300a00 */
[----:B------:R-:W3:Y:S04]  /*b6f30*/  LDL.LU.64 R26, [R1+0x2cd8] ;  /* 0x002cd800011a7983 */ /* 0x000ee80000300a00 */
[----:B---3--:R-:W-:Y:S04]  /*b6f40*/  STL.64 [R1+0x126f0], R26 ;  /* 0x0126f01a01007387 */ /* 0x008fe80000100a00 */
[----:B----4-:R0:W-:Y:S04]  /*b6f50*/  STL.64 [R1+0x126e8], R24 ;  /* 0x0126e81801007387 */ /* 0x0101e80000100a00 */
[----:B0-----:R-:W3:Y:S04]  /*b6f60*/  LDL.LU.64 R24, [R1+0x2ce0] ;  /* 0x002ce00001187983 */ /* 0x001ee80000300a00 */
[----:B------:R-:W4:Y:S04]  /*b6f70*/  LDL.LU.64 R26, [R1+0x2ce8] ;  /* 0x002ce800011a7983 */ /* 0x000f280000300a00 */
[----:B----4-:R-:W-:Y:S04]  /*b6f80*/  STL.64 [R1+0x12710], R26 ;  /* 0x0127101a01007387 */ /* 0x010fe80000100a00 */
[----:B---3--:R0:W-:Y:S04]  /*b6f90*/  STL.64 [R1+0x12708], R24 ;  /* 0x0127081801007387 */ /* 0x0081e80000100a00 */
        /* <DEDUP_REMOVED lines=12> */
[----:B0-----:R-:W2:Y:S04]  /*b7060*/  LDL.LU.64 R24, [R1+0x2d30] ;  /* 0x002d300001187983 */ /* 0x001ea80000300a00 */
[----:B------:R-:W2:Y:S01]  /*b7070*/  LDL.LU.64 R26, [R1+0x2d38] ;  /* 0x002d3800011a7983 */ /* 0x000ea20000300a00 */
[----:B------:R-:W-:-:S03]  /*b7080*/  IMAD.MOV.U32 R0, RZ, RZ, R18 ;  /* 0x000000ffff007224 */ /* 0x000fc600078e0012 */
[----:B------:R-:W3:Y:S04]  /*b7090*/  LDL.LU.64 R16, [R1+0x2cc0] ;  /* 0x002cc00001107983 */ /* 0x000ee80000300a00 */
[----:B------:R-:W3:Y:S04]  /*b70a0*/  LDL.LU.64 R18, [R1+0x2cc8] ;  /* 0x002cc80001127983 */ /* 0x000ee80000300a00 */
[----:B------:R-:W4:Y:S04]  /*b70b0*/  LDL.LU.64 R8, [R1+0x2cb0] ;  /* 0x002cb00001087983 */ /* 0x000f280000300a00 */
[----:B------:R-:W4:Y:S04]  /*b70c0*/  LDL.LU.64 R10, [R1+0x2cb8] ;  /* 0x002cb800010a7983 */ /* 0x000f280000300a00 */
[----:B------:R-:W3:Y:S04]  /*b70d0*/  LDL.LU.64 R4, [R1+0x2ca0] ;  /* 0x002ca00001047983 */ /* 0x000ee80000300a00 */
[----:B------:R-:W3:Y:S04]  /*b70e0*/  LDL.LU.64 R6, [R1+0x2ca8] ;  /* 0x002ca80001067983 */ /* 0x000ee80000300a00 */
[----:B------:R-:W-:Y:S01]  /*b70f0*/  STL [R1+0x125c4], R0 ;  /* 0x0125c40001007387 */ /* 0x000fe20000100800 */
[----:B--2---:R-:W-:Y:S03]  /*b7100*/  HMMA.16816.F32 R20, R12, R20, R24 ;  /* 0x000000140c14723c */ /* 0x004fe60000001818 */
[----:B------:R-:W2:Y:S04]  /*b7110*/  LDL.LU.64 R26, [R1+0x12768] ;  /* 0x01276800011a7983 */ /* 0x000ea80000300a00 */
[----:B------:R-:W2:-:S15]  /*b7120*/  LDL.LU.64 R24, [R1+0x12760] ;  /* 0x0127600001187983 */ /* 0x000e9e0000300a00 */
[----:B------:R-:W-:-:S01]  /*b7130*/  NOP ;  /* 0x0000000000007918 */ /* 0x000fc20000000000 */
[----:B------:R-:W-:Y:S04]  /*b7140*/  STL.64 [R1+0x5f0], R20 ;  /* 0x0005f01401007387 */ /* 0x000fe80000100a00 */
[----:B------:R0:W-:Y:S04]  /*b7150*/  STL.64 [R1+0x5f8], R22 ;  /* 0x0005f81601007387 */ /* 0x0001e80000100a00 */
[----:B0-----:R-:W2:Y:S02]  /*b7160*/  LDL.LU.64 R22, [R1+0x12758] ;  /* 0x0127580001167983 */ /* 0x001ea40000300a00 */
[----:B--2---:R-:W-:Y:S02]  /*b7170*/  HMMA.16816.F32 R20, R12, R22, R24 ;  /* 0x000000160c14723c */ /* 0x004fe40000001818 */
[----:B------:R-:W2:Y:S04]  /*b7180*/  LDL.LU.64 R26, [R1+0x12750] ;  /* 0x01275000011a7983 */ /* 0x000ea80000300a00 */
[----:B------:R-:W2:-:S15]  /*b7190*/  LDL.LU.64 R24, [R1+0x12748] ;  /* 0x0127480001187983 */ /* 0x000e9e0000300a00 */
[----:B------:R-:W-:-:S02]  /*b71a0*/  NOP ;  /* 0x0000000000007918 */ /* 0x000fc40000000000 */
[----:B------:R-:W-:Y:S04]  /*b71b0*/  STL.64 [R1+0x5e0], R20 ;  /* 0x0005e01401007387 */ /* 0x000fe80000100a00 */
[----:B------:R0:W-:Y:S04]  /*b71c0*/  STL.64 [R1+0x5e8], R22 ;  /* 0x0005e81601007387 */ /* 0x0001e80000100a00 */
[----:B0-----:R-:W4:Y:S04]  /*b71d0*/  LDL.LU.64 R22, [R1+0x12740] ;  /* 0x0127400001167983 */ /* 0x001f280000300a00 */
[----:B------:R-:W4:Y:S02]  /*b71e0*/  LDL.LU.64 R20, [R1+0x12738] ;  /* 0x0127380001147983 */ /* 0x000f240000300a00 */
[----:B----4-:R-:W-:-:S15]  /*b71f0*/  HMMA.16816.F32 R20, R12, R2, R20 ;  /* 0x000000020c14723c */ /* 0x010fde0000001814 */
[----:B------:R-:W-:-:S08]  /*b7200*/  NOP ;  /* 0x0000000000007918 */ /* 0x000fd00000000000 */
[----:B------:R0:W-:Y:S04]  /*b7210*/  STL.64 [R1+0x5d0], R20 ;  /* 0x0005d01401007387 */ /* 0x0001e80000100a00 */
[----:B------:R2:W-:Y:S04]  /*b7220*/  STL.64 [R1+0x5d8], R22 ;  /* 0x0005d81601007387 */ /* 0x0005e80000100a00 */
[----:B0-----:R-:W2:Y:S01]  /*b7230*/  LDL.LU.64 R20, [R1+0x12730] ;  /* 0x0127300001147983 */ /* 0x001ea20000300a00 */
        /* <DEDUP_REMOVED lines=15> */
[----:B0-----:R-:W2:Y:S04]  /*b7330*/  LDL.LU.64 R22, [R1+0x12700] ;  /* 0x0127000001167983 */ /* 0x001ea80000300a00 */
[----:B------:R-:W4:Y:S01]  /*b7340*/  LDL.LU.64 R20, [R1+0x126f8] ;  /* 0x0126f80001147983 */ /* 0x000f220000300a00 */
[----:B--2---:R-:W-:-:S15]  /*b7350*/  HMMA.16816.F32 R24, R12, R22, R24 ;  /* 0x000000160c18723c */ /* 0x004fde0000001818 */
[----:B------:R-:W-:-:S08]  /*b7360*/  NOP ;  /* 0x0000000000007918 */ /* 0x000fd00000000000 */
[----:B------:R-:W-:Y:S04]  /*b7370*/  STL.64 [R1+0x5a0], R24 ;  /* 0x0005a01801007387 */ /* 0x000fe80000100a00 */
[----:B------:R0:W-:Y:S04]  /*b7380*/  STL.64 [R1+0x5a8], R26 ;  /* 0x0005a81a01007387 */ /* 0x0001e80000100a00 */
[----:B0-----:R-:W4:Y:S04]  /*b7390*/  LDL.LU.64 R26, [R1+0x126f0] ;  /* 0x0126f000011a7983 */ /* 0x001f280000300a00 */
[----:B------:R-:W4:Y:S01]  /*b73a0*/  LDL.LU.64 R24, [R1+0x126e8] ;  /* 0x0126e80001187983 */ /* 0x000f220000300a00 */
[----:B------:R-:W-:-:S05]  /*b73b0*/  IMAD.MOV.U32 R0, RZ, RZ, R23 ;  /* 0x000000ffff007224 */ /* 0x000fca00078e0017 */
[----:B------:R-:W-:Y:S01]  /*b73c0*/  STL [R1+0x125cc], R0 ;  /* 0x0125cc0001007387 */ /* 0x000fe20000100800 */
[----:B----4-:R-:W-:Y:S03]  /*b73d0*/  HMMA.16816.F32 R20, R12, R20, R24 ;  /* 0x000000140c14723c */ /* 0x010fe60000001818 */
[----:B------:R-:W3:Y:S04]  /*b73e0*/  LDL.LU.64 R26, [R1+0x126e0] ;  /* 0x0126e000011a7983 */ /* 0x000ee80000300a00 */
[----:B------:R-:W2:-:S15]  /*b73f0*/  LDL.LU.64 R24, [R1+0x126d8] ;  /* 0x0126d80001187983 */ /* 0x000e9e0000300a00 */
[----:B------:R-:W-:-:S01]  /*b7400*/  NOP ;  /* 0x0000000000007918 */ /* 0x000fc20000000000 */
[----:B------:R-:W-:Y:S04]  /*b7410*/  STL.64 [R1+0x590], R20 ;  /* 0x0005901401007387 */ /* 0x000fe80000100a00 */
[----:B------:R0:W-:Y:S04]  /*b7420*/  STL.64 [R1+0x598], R22 ;  /* 0x0005981601007387 */ /* 0x0001e80000100a00 */
[----:B0-----:R-:W4:Y:S01]  /*b7430*/  LDL.LU.64 R22, [R1+0x126d0] ;  /* 0x0126d00001167983 */ /* 0x001f220000300a00 */
[C---:B---3--:R-:W-:Y:S06]  /*b7440*/  HMMA.16816.F32 R4, R12.reuse, R26, R4 ;  /* 0x0000001a0c04723c */ /* 0x048fec0000001804 */
[C---:B--2---:R-:W-:Y:S06]  /*b7450*/  HMMA.16816.F32 R8, R12.reuse, R24, R8 ;  /* 0x000000180c08723c */ /* 0x044fec0000001808 */
[----:B----4-:R-:W-:Y:S06]  /*b7460*/  HMMA.16816.F32 R16, R12, R22, R16 ;  /* 0x000000160c10723c */ /* 0x010fec0000001810 */
[----:B------:R-:W-:-:S05]  /*b7470*/  IMAD.MOV.U32 R0, RZ, RZ, R22 ;  /* 0x000000ffff007224 */ /* 0x000fca00078e0016 */
[----:B------:R0:W-:-:S12]  /*b7480*/  STL [R1+0x12600], R0 ;  /* 0x0126000001007387 */ /* 0x0001d80000100800 */
[----:B------:R-:W-:Y:S04]  /*b7490*/  STL.64 [R1+0x580], R16 ;  /* 0x0005801001007387 */ /* 0x000fe80000100a00 */
[----:B------:R-:W-:Y:S04]  /*b74a0*/  STL.64 [R1+0x588], R18 ;  /* 0x0005881201007387 */ /* 0x000fe80000100a00 */
[----:B------:R-:W-:Y:S04]  /*b74b0*/  STL.64 [R1+0x570], R8 ;  /* 0x0005700801007387 */ /* 0x000fe80000100a00 */
[----:B------:R1:W-:Y:S01]  /*b74c0*/  STL.64 [R1+0x578], R10 ;  /* 0x0005780a01007387 */ /* 0x0003e20000100a00 */
[----:B0-----:R-:W-:-:S03]  /*b74d0*/  IMAD.MOV.U32 R0, RZ, RZ, R27 ;  /* 0x000000ffff007224 */ /* 0x001fc600078e001b */
[----:B-1----:R-:W2:Y:S04]  /*b74e0*/  LDL R10, [R1+0x8] ;  /* 0x00000800010a7983 */ /* 0x002ea80000100800 */
[----:B------:R-:W-:Y:S04]  /*b74f0*/  STL.64 [R1+0x560], R4 ;  /* 0x0005600401007387 */ /* 0x000fe80000100a00 */
[----:B------:R-:W-:Y:S04]  /*b7500*/  STL.64 [R1+0x568], R6 ;  /* 0x0005680601007387 */ /* 0x000fe80000100a00 */
[----:B------:R-:W2:Y:S04]  /*b7510*/  LDL R11, [R1+0xc] ;  /* 0x00000c00010b7983 */ /* 0x000ea80000100800 */
[----:B------:R-:W3:Y:S04]  /*b7520*/  LDL.64 R18, [R1+0x18] ;  /* 0x0000180001127983 */ /* 0x000ee80000100a00 */
[----:B------:R-:W4:Y:S04]  /*b7530*/  LDL.64 R8, [R1+0x10] ;  /* 0x0000100001087983 */ /* 0x000f280000100a00 */
[----:B------:R-:W2:Y:S04]  /*b7540*/  LDL.LU.64 R24, [R1+0x2c50] ;  /* 0x002c500001187983 */ /* 0x000ea80000300a00 */
[----:B------:R-:W3:Y:S04]  /*b7550*/  LDL.LU.64 R26, [R1+0x2c58] ;  /* 0x002c5800011a7983 */ /* 0x000ee80000300a00 */
[----:B---3--:R0:W-:Y:S04]  /*b7560*/  STL.64 [R1+0x126a0], R26 ;  /* 0x0126a01a01007387 */ /* 0x0081e80000100a00 */
[----:B0-----:R-:W3:Y:S04]  /*b7570*/  LDL R26, [R1] ;  /* 0x00000000011a7983 */ /* 0x001ee80000100800 */
[----:B------:R-:W3:Y:S04]  /*b7580*/  LDL R27, [R1+0x4] ;  /* 0x00000400011b7983 */ /* 0x000ee80000100800 */
[----:B--2---:R0:W-:Y:S04]  /*b7590*/  STL.64 [R1+0x12698], R24 ;  /* 0x0126981801007387 */ /* 0x0041e80000100a00 */
[----:B---3--:R1:W-:Y:S04]  /*b75a0*/  STL.64 [R1+0x126b8], R26 ;  /* 0x0126b81a01007387 */ /* 0x0083e80000100a00 */
[----:B0-----:R-:W2:Y:S04]  /*b75b0*/  LDL.LU.64 R24, [R1+0x2c70] ;  /* 0x002c700001187983 */ /* 0x001ea80000300a00 */
[----:B-1----:R-:W3:Y:S04]  /*b75c0*/  LDL.LU.64 R26, [R1+0x2c78] ;  /* 0x002c7800011a7983 */ /* 0x002ee80000300a00 */
[----:B---3--:R-:W-:Y:S04]  /*b75d0*/  STL.64 [R1+0x126c8], R26 ;  /* 0x0126c81a01007387 */ /* 0x008fe80000100a00 */
[----:B--2---:R0:W-:Y:S04]  /*b75e0*/  STL.64 [R1+0x126c0], R24 ;  /* 0x0126c01801007387 */ /* 0x0041e80000100a00 */
[----:B0-----:R-:W4:Y:S04]  /*b75f0*/  LDL.LU.64 R24, [R1+0x2c80] ;  /* 0x002c800001187983 */ /* 0x001f280000300a00 */
[----:B------:R-:W4:Y:S04]  /*b7600*/  LDL.LU.64 R26, [R1+0x2c88] ;  /* 0x002c8800011a7983 */ /* 0x000f280000300a00 */
[----:B------:R-:W2:Y:S04]  /*b7610*/  LDL.LU.64 R20, [R1+0x2c30] ;  /* 0x002c300001147983 */ /* 0x000ea80000300a00 */
[----:B------:R-:W3:Y:S04]  /*b7620*/  LDL.LU.64 R22, [R1+0x2c38] ;  /* 0x002c380001167983 */ /* 0x000ee80000300a00 */
        /* <DEDUP_REMOVED lines=8> */
[----:B------:R-:W3:Y:S04]  /*b76b0*/  LDL.LU R4, [R1+0x31e8] ;  /* 0x0031e80001047983 */ /* 0x000ee80000300800 */
[----:B------:R-:W3:Y:S04]  /*b76c0*/  LDL.LU R5, [R1+0x31f0] ;  /* 0x0031f00001057983 */ /* 0x000ee80000300800 */
[----:B------:R-:W4:Y:S04]  /*b76d0*/  LDL.LU R6, [R1+0x31f8] ;  /* 0x0031f80001067983 */ /* 0x000f280000300800 */
[----:B------:R-:W4:Y:S04]  /*b76e0*/  LDL.LU R7, [R1+0x3200] ;  /* 0x0032000001077983 */ /* 0x000f280000300800 */
[----:B----4-:R-:W-:Y:S04]  /*b76f0*/  STL.64 [R1+0x12660], R6 ;  /* 0x0126600601007387 */ /* 0x010fe80000100a00 */
[----:B---3--:R0:W-:Y:S04]  /*b7700*/  STL.64 [R1+0x12658], R4 ;  /* 0x0126580401007387 */ /* 0x0081e80000100a00 */
[----:B0-----:R-:W3:Y:S04]  /*b7710*/  LDL.LU.64 R4, [R1+0x2c90] ;  /* 0x002c900001047983 */ /* 0x001ee80000300a00 */
[----:B------:R-:W3:Y:S01]  /*b7720*/  LDL.LU.64 R6, [R1+0x2c98] ;  /* 0x002c980001067983 */ /* 0x000ee20000300a00 */
[----:B------:R-:W-:Y:S03]  /*b7730*/  HMMA.16816.F32 R24, R12, R8, R24 ;  /* 0x000000080c18723c */ /* 0x000fe60000001818 */
[----:B------:R-:W-:Y:S01]  /*b7740*/  STL [R1+0x12630], R0 ;  /* 0x0126300001007387 */ /* 0x000fe20000100800 */
[----:B------:R-:W-:-:S02]  /*b7750*/  IMAD.MOV.U32 R2, RZ, RZ, R18 ;  /* 0x000000ffff027224 */ /* 0x000fc400078e0012 */
[----:B------:R-:W-:Y:S01]  /*b7760*/  IMAD.MOV.U32 R3, RZ, RZ, R19 ;  /* 0x000000ffff037224 */ /* 0x000fe200078e0013 */
[----:B---3--:R-:W-:-:S15]  /*b7770*/  HMMA.16816.F32 R4, R12, R18, R4 ;  /* 0x000000120c04723c */ /* 0x008fde0000001804 */
[----:B------:R-:W-:-:S08]  /*b7780*/  NOP ;  /* 0x0000000000007918 */ /* 0x000fd00000000000 */
[----:B------:R0:W-:Y:S04]  /*b7790*/  STL.64 [R1+0x550], R4 ;  /* 0x0005500401007387 */ /* 0x0001e80000100a00 */
[----:B------:R1:W-:Y:S04]  /*b77a0*/  STL.64 [R1+0x558], R6 ;  /* 0x0005580601007387 */ /* 0x0003e80000100a00 */
[----:B0-----:R-:W3:Y:S04]  /*b77b0*/  LDL.LU.64 R4, [R1+0x2c20] ;  /* 0x002c200001047983 */ /* 0x001ee80000300a00 */
[----:B-1----:R-:W3:Y:S04]  /*b77c0*/  LDL.LU.64 R6, [R1+0x2c28] ;  /* 0x002c280001067983 */ /* 0x002ee80000300a00 */
[----:B------:R-:W4:Y:S04]  /*b77d0*/  LDL.LU.64 R16, [R1+0x2c10] ;  /* 0x002c100001107983 */ /* 0x000f280000300a00 */
[----:B------:R-:W4:Y:S04]  /*b77e0*/  LDL.LU.64 R18, [R1+0x2c18] ;  /* 0x002c180001127983 */ /* 0x000f280000300a00 */
[----:B------:R-:W-:Y:S04]  /*b77f0*/  STL.64 [R1+0x540], R24 ;  /* 0x0005401801007387 */ /* 0x000fe80000100a00 */
[----:B------:R0:W-:Y:S04]  /*b7800*/  STL.64 [R1+0x548], R26 ;  /* 0x0005481a01007387 */ /* 0x0001e80000100a00 */
[----:B0-----:R-:W2:Y:S04]  /*b7810*/  LDL.LU.64 R26, [R1+0x126c8] ;  /* 0x0126c800011a7983 */ /* 0x001ea80000300a00 */
[----:B------:R-:W2:Y:S01]  /*b7820*/  LDL.LU.64 R24, [R1+0x126c0] ;  /* 0x0126c00001187983 */ /* 0x000ea20000300a00 */
[----:B------:R-:W-:-:S02]  /*b7830*/  IMAD.MOV.U32 R0, RZ, RZ, R9 ;  /* 0x000000ffff007224 */ /* 0x000fc400078e0009 */
[----:B--2---:R-:W-:Y:S01]  /*b7840*/  HMMA.16816.F32 R8, R12, R10, R24 ;  /* 0x0000000a0c08723c */ /* 0x004fe20000001818 */
[----:B------:R-:W2:-:S15]  /*b7850*/  LDL.LU.64 R26, [R1+0x126b8] ;  /* 0x0126b800011a7983 */ /* 0x000e9e0000300a00 */
[----:B------:R-:W-:-:S07]  /*b7860*/  NOP ;  /* 0x0000000000007918 */ /* 0x000fce0000000000 */
[----:B------:R0:W-:Y:S04]  /*b7870*/  STL.64 [R1+0x530], R8 ;  /* 0x0005300801007387 */ /* 0x0001e80000100a00 */
[----:B------:R1:W-:Y:S04]  /*b7880*/  STL.64 [R1+0x538], R10 ;  /* 0x0005380a01007387 */ /* 0x0003e80000100a00 */
[----:B0-----:R-:W4:Y:S04]  /*b7890*/  LDL.LU.64 R8, [R1+0x2c00] ;  /* 0x002c000001087983 */ /* 0x001f280000300a00 */
[----:B-1----:R-:W4:Y:S01]  /*b78a0*/  LDL.LU.64 R10, [R1+0x2c08] ;  /* 0x002c0800010a7983 */ /* 0x002f220000300a00 */
[----:B--2---:R-:W-:Y:S03]  /*b78b0*/  HMMA.16816.F32 R24, R12, R26, R20 ;  /* 0x0000001a0c18723c */ /* 0x004fe60000001814 */
[----:B------:R-:W2:Y:S04]  /*b78c0*/  LDL.LU.64 R22, [R1+0x126b0] ;  /* 0x0126b00001167983 */ /* 0x000ea80000300a00 */
[----:B------:R-:W2:-:S15]  /*b78d0*/  LDL.LU.64 R20, [R1+0x126a8] ;  /* 0x0126a80001147983 */ /* 0x000e9e0000300a00 */
[----:B------:R-:W-:-:S01]  /*b78e0*/  NOP ;  /* 0x0000000000007918 */ /* 0x000fc20000000000 */
[----:B------:R-:W-:Y:S04]  /*b78f0*/  STL.64 [R1+0x520], R24 ;  /* 0x0005201801007387 */ /* 0x000fe80000100a00 */
[----:B------:R0:W-:Y:S04]  /*b7900*/  STL.64 [R1+0x528], R26 ;  /* 0x0005281a01007387 */ /* 0x0001e80000100a00 */
[----:B0-----:R-:W3:Y:S04]  /*b7910*/  LDL.LU.64 R26, [R1+0x126a0] ;  /* 0x0126a000011a7983 */ /* 0x001ee80000300a00 */
[----:B------:R-:W3:Y:S02]  /*b7920*/  LDL.LU.64 R24, [R1+0x12698] ;  /* 0x0126980001187983 */ /* 0x000ee40000300a00 */
[----:B---3--:R-:W-:-:S15]  /*b7930*/  HMMA.16816.F32 R24, R12, R28, R24 ;  /* 0x0000001c0c18723c */ /* 0x008fde0000001818 */
[----:B------:R-:W-:-:S08]  /*b7940*/  NOP ;  /* 0x0000000000007918 */ /* 0x000fd00000000000 */
[----:B------:R-:W-:Y:S04]  /*b7950*/  STL.64 [R1+0x510], R24 ;  /* 0x0005101801007387 */ /* 0x000fe80000100a00 */
[----:B------:R0:W-:Y:S04]  /*b7960*/  STL.64 [R1+0x518], R26 ;  /* 0x0005181a01007387 */ /* 0x0001e80000100a00 */
[----:B0-----:R-:W2:Y:S04]  /*b7970*/  LDL.LU.64 R26, [R1+0x12690] ;  /* 0x01269000011a7983 */ /* 0x001ea80000300a00 */
[----:B------:R-:W3:Y:S01]  /*b7980*/  LDL.LU.64 R24, [R1+0x12688] ;  /* 0x0126880001187983 */ /* 0x000ee20000300a00 */
[----:B--2---:R-:W-:-:S15]  /*b7990*/  HMMA.16816.F32 R20, R12, R26, R20 ;  /* 0x0000001a0c14723c */ /* 0x004fde0000001814 */
[----:B------:R-:W-:-:S08]  /*b79a0*/  NOP ;  /* 0x0000000000007918 */ /* 0x000fd00000000000 */
        /* <DEDUP_REMOVED lines=9> */
[----:B------:R-:W4:Y:S04]  /*b7a40*/  LDL.LU.64 R20, [R1+0x12668] ;  /* 0x0126680001147983 */ /* 0x000f280000300a00 */
[----:B------:R-:W-:Y:S04]  /*b7a50*/  STL.64 [R1+0x12468], R26 ;  /* 0x0124681a01007387 */ /* 0x000fe80000100a00 */
[----:B------:R0:W-:Y:S04]  /*b7a60*/  STL.64 [R1+0x12460], R24 ;  /* 0x0124601801007387 */ /* 0x0001e80000100a00 */
[----:B0-----:R-:W3:Y:S04]  /*b7a70*/  LDL.LU.64 R24, [R1+0x2bf0] ;  /* 0x002bf00001187983 */ /* 0x001ee80000300a00 */
[----:B------:R-:W3:Y:S01]  /*b7a80*/  LDL.LU.64 R26, [R1+0x2bf8] ;  /* 0x002bf800011a7983 */ /* 0x000ee20000300a00 */
[C---:B--2---:R-:W-:Y:S06]  /*b7a90*/  HMMA.16816.F32 R4, R12.reuse, R22, R4 ;  /* 0x000000160c04723c */ /* 0x044fec0000001804 */
[----:B----4-:R-:W-:-:S15]  /*b7aa0*/  HMMA.16816.F32 R16, R12, R20, R16 ;  /* 0x000000140c10723c */ /* 0x010fde0000001810 */
[----:B------:R-:W-:-:S02]  /*b7ab0*/  NOP ;  /* 0x0000000000007918 */ /* 0x000fc40000000000 */
[----:B------:R-:W-:Y:S04]  /*b7ac0*/  STL.64 [R1+0x4e0], R4 ;  /* 0x0004e00401007387 */ /* 0x000fe80000100a00 */
[----:B------:R0:W-:Y:S04]  /*b7ad0*/  STL.64 [R1+0x4e8], R6 ;  /* 0x0004e80601007387 */ /* 0x0001e80000100a00 */
[----:B0-----:R-:W2:Y:S04]  /*b7ae0*/  LDL.LU.64 R6, [R1+0x12660] ;  /* 0x0126600001067983 */ /* 0x001ea80000300a00 */
[----:B------:R-:W4:Y:S04]  /*b7af0*/  LDL.LU.64 R4, [R1+0x12658] ;  /* 0x0126580001047983 */ /* 0x000f280000300a00 */
[----:B------:R-:W-:Y:S04]  /*b7b00*/  STL.64 [R1+0x4d0], R16 ;  /* 0x0004d01001007387 */ /* 0x000fe80000100a00 */
[----:B------:R0:W-:Y:S04]  /*b7b10*/  STL.64 [R1+0x4d8], R18 ;  /* 0x0004d81201007387 */ /* 0x0001e80000100a00 */
[----:B0-----:R-:W3:Y:S04]  /*b7b20*/  LDL.LU.64 R18, [R1+0x12650] ;  /* 0x0126500001127983 */ /* 0x001ee80000300a00 */
[----:B------:R-:W2:Y:S04]  /*b7b30*/  LDL.LU.64 R16, [R1+0x12648] ;  /* 0x0126480001107983 */ /* 0x000ea80000300a00 */
[----:B------:R0:W-:Y:S04]  /*b7b40*/  STL.64 [R1+0x12458], R22 ;  /* 0x0124581601007387 */ /* 0x0001e80000100a00 */
[----:B0-----:R-:W4:Y:S04]  /*b7b50*/  LDL.LU R22, [R1+0x31fc] ;  /* 0x0031fc0001167983 */ /* 0x001f280000300800 */
[----:B------:R-:W4:Y:S04]  /*b7b60*/  LDL.LU R23, [R1+0x3204] ;  /* 0x0032040001177983 */ /* 0x000f280000300800 */
[----:B------:R0:W-:Y:S04]  /*b7b70*/  STL.64 [R1+0x12450], R20 ;  /* 0x0124501401007387 */ /* 0x0001e80000100a00 */
[----:B0-----:R-:W4:Y:S04]  /*b7b80*/  LDL.LU R20, [R1+0x31ec] ;  /* 0x0031ec0001147983 */ /* 0x001f280000300800 */
[----:B------:R-:W4:Y:S01]  /*b7b90*/  LDL.LU R21, [R1+0x31f4] ;  /* 0x0031f40001157983 */ /* 0x000f220000300800 */
[C---:B---3--:R-:W-:Y:S06]  /*b7ba0*/  HMMA.16816.F32 R8, R12.reuse, R18, R8 ;  /* 0x000000120c08723c */ /* 0x048fec0000001808 */
[----:B--2---:R-:W-:-:S15]  /*b7bb0*/  HMMA.16816.F32 R24, R12, R16, R24 ;  /* 0x000000100c18723c */ /* 0x004fde0000001818 */
[----:B------:R-:W-:-:S02]  /*b7bc0*/  NOP ;  /* 0x0000000000007918 */ /* 0x000fc40000000000 */
[----:B------:R-:W-:Y:S04]  /*b7bd0*/  STL.64 [R1+0x4c0], R8 ;  /* 0x0004c00801007387 */ /* 0x000fe80000100a00 */
[----:B------:R0:W-:Y:S04]  /*b7be0*/  STL.64 [R1+0x4c8], R10 ;  /* 0x0004c80a01007387 */ /* 0x0001e80000100a00 */
[----:B0-----:R-:W2:Y:S04]  /*b7bf0*/  LDL.LU.64 R10, [R1+0x12640] ;  /* 0x01264000010a7983 */ /* 0x001ea80000300a00 */
[----:B------:R-:W3:Y:S04]  /*b7c00*/  LDL.LU.64 R8, [R1+0x12638] ;  /* 0x0126380001087983 */ /* 0x000ee80000300a00 */
[----:B------:R0:W-:Y:S04]  /*b7c10*/  STL.64 [R1+0x4b0], R24 ;  /* 0x0004b01801007387 */ /* 0x0001e80000100a00 */
[----:B------:R1:W-:Y:S04]  /*b7c20*/  STL.64 [R1+0x4b8], R26 ;  /* 0x0004b81a01007387 */ /* 0x0003e80000100a00 */
[----:B0-----:R-:W3:Y:S04]  /*b7c30*/  LDL.LU.64 R24, [R1+0x3150] ;  /* 0x0031500001187983 */ /* 0x001ee80000300a00 */
[----:B-1----:R-:W3:Y:S04]  /*b7c40*/  LDL.LU.64 R26, [R1+0x3158] ;  /* 0x00315800011a7983 */ /* 0x002ee80000300a00 */
[----:B------:R-:W-:Y:S04]  /*b7c50*/  STL [R1+0x12428], R17 ;  /* 0x0124281101007387 */ /* 0x000fe80000100800 */
[----:B------:R-:W-:Y:S04]  /*b7c60*/  STL.64 [R1+0x12608], R18 ;  /* 0x0126081201007387 */ /* 0x000fe80000100a00 */
[----:B------:R0:W-:Y:S04]  /*b7c70*/  STL [R1+0x12604], R16 ;  /* 0x0126041001007387 */ /* 0x0001e80000100800 */
[----:B0-----:R-:W3:Y:S04]  /*b7c80*/  LDL.LU.64 R16, [R1+0x2be0] ;  /* 0x002be00001107983 */ /* 0x001ee80000300a00 */
[----:B------:R-:W3:Y:S01]  /*b7c90*/  LDL.LU.64 R18, [R1+0x2be8] ;  /* 0x002be80001127983 */ /* 0x000ee20000300a00 */
[----:B----4-:R-:W-:-:S02]  /*b7ca0*/  IMAD R6, R6, 0x100, R22 ;  /* 0x0000010006067824 */ /* 0x010fc400078e0216 */
[----:B------:R-:W-:Y:S02]  /*b7cb0*/  IMAD R7, R7, 0x100, R23 ;  /* 0x0000010007077824 */ /* 0x000fe400078e0217 */
[----:B------:R-:W-:Y:S02]  /*b7cc0*/  IMAD R4, R4, 0x100, R20 ;  /* 0x0000010004047824 */ /* 0x000fe400078e0214 */
[----:B------:R-:W-:Y:S01]  /*b7cd0*/  IMAD R5, R5, 0x100, R21 ;  /* 0x0000010005057824 */ /* 0x000fe200078e0215 */
[----:B--2---:R0:W-:Y:S04]  /*b7ce0*/  STL [R1+0x1240c], R10 ;  /* 0x01240c0a01007387 */ /* 0x0041e80000100800 */
[----:B------:R1:W-:Y:S01]  /*b7cf0*/  STL [R1+0x12408], R11 ;  /* 0x0124080b01007387 */ /* 0x0003e20000100800 */
[----:B---3--:R-:W-:Y:S01]  /*b7d00*/  IMAD.MOV.U32 R22, RZ, RZ, R9 ;  /* 0x000000ffff167224 */ /* 0x008fe200078e0009 */
[----:B------:R-:W-:-:S15]  /*b7d10*/  HMMA.16816.F32 R16, R12, R10, R16 ;  /* 0x0000000a0c10723c */ /* 0x000fde0000001810 */
[----:B------:R-:W-:-:S08]  /*b7d20*/  NOP ;  /* 0x0000000000007918 */ /* 0x000fd00000000000 */
[----:B------:R-:W-:Y:S04]  /*b7d30*/  STL.64 [R1+0x4a0], R16 ;  /* 0x0004a01001007387 */ /* 0x000fe80000100a00 */
[----:B------:R2:W-:Y:S04]  /*b7d40*/  STL.64 [R1+0x4a8], R18 ;  /* 0x0004a81201007387 */ /* 0x0005e80000100a00 */
[----:B------:R-:W2:Y:S04]  /*b7d50*/  LDL.LU R9, [R1+0x12634] ;  /* 0x0126340001097983 */ /* 0x000ea80000300800 */
[----:B------:R-:W3:Y:S04]  /*b7d60*/  LDL R23, [R1+0x8c] ;  /* 0x00008c0001177983 */ /* 0x000ee80000100800 */
[----:B------:R-:W4:Y:S04]  /*b7d70*/  LDL R20, [R1+0x90] ;  /* 0x0000900001147983 */ /* 0x000f280000100800 */
[----:B------:R-:W4:Y:S01]  /*b7d80*/  LDL R21, [R1+0x94] ;  /* 0x0000940001157983 */ /* 0x000f220000100800 */
[----:B0-----:R-:W-:-:S02]  /*b7d90*/  IMAD.MOV.U32 R10, RZ, RZ, R2 ;  /* 0x000000ffff0a7224 */ /* 0x001fc400078e0002 */
[----:B-1----:R-:W-:Y:S01]  /*b7da0*/  IMAD.MOV.U32 R11, RZ, RZ, R3 ;  /* 0x000000ffff0b7224 */ /* 0x002fe200078e0003 */
[----:B--2---:R-:W-:Y:S01]  /*b7db0*/  HMMA.16816.F32 R16, R12, R8, R24 ;  /* 0x000000080c10723c */ /* 0x004fe20000001818 */
[----:B---3--:R-:W-:Y:S06]  /*b7dc0*/  STL.64 [R1+0x125d8], R22 ;  /* 0x0125d81601007387 */ /* 0x008fec0000100a00 */
[----:B------:R-:W-:Y:S01]  /*b7dd0*/  IMAD.MOV.U32 R25, RZ, RZ, R0 ;  /* 0x000000ffff197224 */ /* 0x000fe200078e0000 */
[----:B----4-:R-:W-:Y:S04]  /*b7de0*/  STL.64 [R1+0x125d0], R20 ;  /* 0x0125d01401007387 */ /* 0x010fe80000100a00 */
[----:B------:R-:W2:Y:S11]  /*b7df0*/  LDL R26, [R1+0x8] ;  /* 0x00000800011a7983 */ /* 0x000eb60000100800 */
[----:B------:R0:W-:Y:S04]  /*b7e00*/  STL.64 [R1+0x890], R16 ;  /* 0x0008901001007387 */ /* 0x0001e80000100a00 */
[----:B------:R1:W-:Y:S04]  /*b7e10*/  STL.64 [R1+0x898], R18 ;  /* 0x0008981201007387 */ /* 0x0003e80000100a00 */
[----:B------:R-:W2:Y:S04]  /*b7e20*/  LDL R27, [R1+0xc] ;  /* 0x00000c00011b7983 */ /* 0x000ea80000100800 */
[----:B------:R-:W3:Y:S04]  /*b7e30*/  LDL R24, [R1+0x10] ;  /* 0x0000100001187983 */ /* 0x000ee80000100800 */
[----:B------:R-:W4:Y:S04]  /*b7e40*/  LDL.LU R0, [R1+0x12630] ;  /* 0x0126300001007983 */ /* 0x000f280000300800 */
[----:B------:R-:W2:Y:S04]  /*b7e50*/  LDL.LU R2, [R1+0x1262c] ;  /* 0x01262c0001027983 */ /* 0x000ea80000300800 */
[----:B------:R-:W3:Y:S04]  /*b7e60*/  LDL.LU R3, [R1+0x12628] ;  /* 0x0126280001037983 */ /* 0x000ee80000300800 */
        /* <DEDUP_REMOVED lines=8> */
[----:B---3--:R0:W-:Y:S02]  /*b7ef0*/  STL.64 [R1+0x125e8], R22 ;  /* 0x0125e81601007387 */ /* 0x0081e40000100a00 */
[----:B0-----:R-:W-:-:S02]  /*b7f00*/  IMAD.MOV.U32 R22, RZ, RZ, R2 ;  /* 0x000000ffff167224 */ /* 0x001fc400078e0002 */
[----:B------:R-:W2:Y:S01]  /*b7f10*/  LDL.LU R2, [R1+0x12624] ;  /* 0x0126240001027983 */ /* 0x000ea20000300800 */
[----:B------:R-:W-:-:S03]  /*b7f20*/  IMAD.MOV.U32 R23, RZ, RZ, R3 ;  /* 0x000000ffff177224 */ /* 0x000fc600078e0003 */
[----:B------:R-:W2:Y:S04]  /*b7f30*/  LDL.LU R3, [R1+0x12620] ;  /* 0x0126200001037983 */ /* 0x000ea80000300800 */
[----:B----4-:R0:W-:Y:S04]  /*b7f40*/  STL.64 [R1+0x125e0], R20 ;  /* 0x0125e01401007387 */ /* 0x0101e80000100a00 */
[----:B0-----:R-:W3:Y:S04]  /*b7f50*/  LDL.64 R20, [R1+0xa8] ;  /* 0x0000a80001147983 */ /* 0x001ee80000100a00 */
[----:B------:R-:W-:Y:S04]  /*b7f60*/  STL.64 [R1+0x12488], R26 ;  /* 0x0124881a01007387 */ /* 0x000fe80000100a00 */
[----:B------:R0:W-:Y:S04]  /*b7f70*/  STL.64 [R1+0x12480], R24 ;  /* 0x0124801801007387 */ /* 0x0001e80000100a00 */
[----:B0-----:R-:W4:Y:S04]  /*b7f80*/  LDL.LU.64 R24, [R1+0x2b90] ;  /* 0x002b900001187983 */ /* 0x001f280000300a00 */
[----:B------:R-:W3:Y:S01]  /*b7f90*/  LDL.LU.64 R26, [R1+0x2b98] ;  /* 0x002b9800011a7983 */ /* 0x000ee20000300a00 */
[C---:B--2---:R-:W-:Y:S03]  /*b7fa0*/  HMMA.16816.F32 R16, R12.reuse, R2, R16 ;  /* 0x000000020c10723c */ /* 0x044fe60000001810 */
[----:B---3--:R-:W-:Y:S04]  /*b7fb0*/  STL.64 [R1+0x125f8], R26 ;  /* 0x0125f81a01007387 */ /* 0x008fe80000100a00 */
[----:B----4-:R0:W-:Y:S04]  /*b7fc0*/  STL.64 [R1+0x125f0], R24 ;  /* 0x0125f01801007387 */ /* 0x0101e80000100a00 */
[----:B0-----:R-:W2:Y:S04]  /*b7fd0*/  LDL.LU.64 R24, [R1+0x2bc0] ;  /* 0x002bc00001187983 */ /* 0x001ea80000300a00 */
[----:B------:R-:W2:Y:S04]  /*b7fe0*/  LDL.LU.64 R26, [R1+0x2bc8] ;  /* 0x002bc800011a7983 */ /* 0x000ea80000300a00 */
[----:B------:R-:W-:Y:S04]  /*b7ff0*/  STL [R1+0x12414], R8 ;  /* 0x0124140801007387 */ /* 0x000fe80000100800 */
[----:B------:R-:W-:Y:S04]  /*b8000*/  STL [R1+0x12410], R9 ;  /* 0x0124100901007387 */ /* 0x000fe80000100800 */
[----:B------:R-:W-:Y:S04]  /*b8010*/  STL.64 [R1+0x880], R16 ;  /* 0x0008801001007387 */ /* 0x000fe80000100a00 */
[----:B------:R0:W-:Y:S04]  /*b8020*/  STL.64 [R1+0x888], R18 ;  /* 0x0008881201007387 */ /* 0x0001e80000100a00 */
[----:B0-----:R-:W3:Y:S04]  /*b8030*/  LDL.LU.64 R18, [R1+0x12618] ;  /* 0x0126180001127983 */ /* 0x001ee80000300a00 */
[----:B------:R-:W3:Y:S02]  /*b8040*/  LDL.LU.64 R16, [R1+0x12610] ;  /* 0x0126100001107983 */ /* 0x000ee40000300a00 */
[----:B---3--:R-:W-:Y:S02]  /*b8050*/  HMMA.16816.F32 R12, R12, R20, R16 ;  /* 0x000000140c0c723c */ /* 0x008fe40000001810 */
[----:B------:R-:W3:Y:S04]  /*b8060*/  LDL.LU.64 R18, [R1+0x12608] ;  /* 0x0126080001127983 */ /* 0x000ee80000300a00 */
[----:B------:R-:W4:-:S15]  /*b8070*/  LDL.LU R16, [R1+0x12604] ;  /* 0x0126040001107983 */ /* 0x000f1e0000300800 */
[----:B------:R-:W-:-:S02]  /*b8080*/  NOP ;  /* 0x0000000000007918 */ /* 0x000fc40000000000 */
[----:B------:R0:W-:Y:S04]  /*b8090*/  STL.64 [R1+0x490], R12 ;  /* 0x0004900c01007387 */ /* 0x0001e80000100a00 */
[----:B------:R-:W-:Y:S04]  /*b80a0*/  STL.64 [R1+0x498], R14 ;  /* 0x0004980e01007387 */ /* 0x000fe80000100a00 */
[----:B0-----:R-:W3:Y:S01]  /*b80b0*/  LDL R12, [R1+0x20] ;  /* 0x00002000010c7983 */ /* 0x001ee20000100800 */
[----:B------:R-:W-:Y:S02]  /*b80c0*/  F2FP.F16.E4M3.UNPACK_B R4, R4 ;  /* 0x00000004ff04723e */ /* 0x000fe400020006ff */
[----:B------:R-:W-:-:S02]  /*b80d0*/  F2FP.F16.E4M3.UNPACK_B R5, R5 ;  /* 0x00000005ff05723e */ /* 0x000fc400020006ff */
[----:B------:R-:W-:Y:S02]  /*b80e0*/  F2FP.F16.E4M3.UNPACK_B R6, R6 ;  /* 0x00000006ff06723e */ /* 0x000fe400020006ff */
[----:B------:R-:W-:Y:S01]  /*b80f0*/  F2FP.F16.E4M3.UNPACK_B R7, R7 ;  /* 0x00000007ff07723e */ /* 0x000fe200020006ff */
[----:B------:R-:W-:-:S06]  /*b8100*/  IMAD.MOV.U32 R17, RZ, RZ, R20 ;  /* 0x000000ffff117224 */ /* 0x000fcc00078e0014 */
[C---:B--2---:R-:W-:Y:S01]  /*b8110*/  HMMA.16816.F32 R20, R4.reuse, R22, R24 ;  /* 0x000000160414723c */ /* 0x044fe20000001818 */
[----:B------:R-:W-:Y:S02]  /*b8120*/  IMAD.MOV.U32 R13, RZ, RZ, R0 ;  /* 0x000000ffff0d7224 */ /* 0x000fe400078e0000 */
[----:B------:R-:W2:Y:S04]  /*b8130*/  LDL.LU R0, [R1+0x12600] ;  /* 0x0126000001007983 */ /* 0x000ea80000300800 */
[----:B---3--:R0:W-:Y:S04]  /*b8140*/  STL.64 [R1+0x12568], R12 ;  /* 0x0125680c01007387 */ /* 0x0081e80000100a00 */
[----:B0-----:R-:W3:Y:S04]  /*b8150*/  LDL.LU.64 R12, [R1+0x2ba0] ;  /* 0x002ba000010c7983 */ /* 0x001ee80000300a00 */
[----:B------:R-:W3:Y:S04]  /*b8160*/  LDL.LU.64 R14, [R1+0x2ba8] ;  /* 0x002ba800010e7983 */ /* 0x000ee80000300a00 */
[----:B------:R0:W-:Y:S04]  /*b8170*/  STL.64 [R1+0x12438], R18 ;  /* 0x0124381201007387 */ /* 0x0001e80000100a00 */
[----:B0-----:R-:W2:Y:S04]  /*b8180*/  LDL.64 R18, [R1+0x98] ;  /* 0x0000980001127983 */ /* 0x001ea80000100a00 */
[----:B----4-:R-:W-:Y:S04]  /*b8190*/  STL.64 [R1+0x12430], R16 ;  /* 0x0124301001007387 */ /* 0x010fe80000100a00 */
[----:B------:R-:W4:Y:S04]  /*b81a0*/  LDL.LU.64 R26, [R1+0x125f8] ;  /* 0x0125f800011a7983 */ /* 0x000f280000300a00 */
[----:B------:R-:W4:Y:S04]  /*b81b0*/  LDL.LU.64 R24, [R1+0x125f0] ;  /* 0x0125f00001187983 */ /* 0x000f280000300a00 */
[----:B------:R-:W-:Y:S04]  /*b81c0*/  STL.64 [R1+0x480], R20 ;  /* 0x0004801401007387 */ /* 0x000fe80000100a00 */
[----:B------:R0:W-:Y:S04]  /*b81d0*/  STL.64 [R1+0x488], R22 ;  /* 0x0004881601007387 */ /* 0x0001e80000100a00 */
[----:B0-----:R-:W2:Y:S04]  /*b81e0*/  LDL.LU.64 R22, [R1+0x125e8] ;  /* 0x0125e80001167983 */ /* 0x001ea80000300a00 */
[----:B------:R-:W2:Y:S02]  /*b81f0*/  LDL.LU.64 R20, [R1+0x125e0] ;  /* 0x0125e00001147983 */ /* 0x000ea40000300a00 */
[----:B--2---:R-:W-:-:S15]  /*b8200*/  HMMA.16816.F32 R20, R4, R18, R20 ;  /* 0x000000120414723c */ /* 0x004fde0000001814 */
[----:B------:R-:W-:-:S08]  /*b8210*/  NOP ;  /* 0x0000000000007918 */ /* 0x000fd00000000000 */
[----:B------:R-:W-:Y:S04]  /*b8220*/  STL.64 [R1+0x470], R20 ;  /* 0x0004701401007387 */ /* 0x000fe80000100a00 */
[----:B------:R0:W-:Y:S04]  /*b8230*/  STL.64 [R1+0x478], R22 ;  /* 0x0004781601007387 */ /* 0x0001e80000100a00 */
[----:B0-----:R-:W4:Y:S04]  /*b8240*/  LDL.LU.64 R22, [R1+0x125d8] ;  /* 0x0125d80001167983 */ /* 0x001f280000300a00 */
[----:B------:R-:W3:Y:S01]  /*b8250*/  LDL.LU.64 R20, [R1+0x125d0] ;  /* 0x0125d00001147983 */ /* 0x000ee20000300a00 */
[----:B------:R-:W-:-:S02]  /*b8260*/  IMAD.MOV.U32 R8, RZ, RZ, R18 ;  /* 0x000000ffff087224 */ /* 0x000fc400078e0012 */
[----:B------:R-:W-:Y:S01]  /*b8270*/  IMAD.MOV.U32 R9, RZ, RZ, R19 ;  /* 0x000000ffff097224 */ /* 0x000fe200078e0013 */
[----:B------:R-:W-:Y:S04]  /*b8280*/  STL.64 [R1+0x12498], R10 ;  /* 0x0124980a01007387 */ /* 0x000fe80000100a00 */
[----:B------:R0:W-:Y:S04]  /*b8290*/  STL.64 [R1+0x12490], R8 ;  /* 0x0124900801007387 */ /* 0x0001e80000100a00 */
[----:B0-----:R-:W2:Y:S01]  /*b82a0*/  LDL.LU.64 R8, [R1+0x28c0] ;  /* 0x0028c00001087983 */ /* 0x001ea20000300a00 */
[----:B---3--:R-:W-:-:S15]  /*b82b0*/  HMMA.16816.F32 R16, R4, R20, R12 ;  /* 0x000000140410723c */ /* 0x008fde000000180c */
[----:B------:R-:W-:-:S08]  /*b82c0*/  NOP ;  /* 0x0000000000007918 */ /* 0x000fd00000000000 */
[----:B------:R-:W-:Y:S04]  /*b82d0*/  STL.64 [R1+0x460], R16 ;  /* 0x0004601001007387 */ /* 0x000fe80000100a00 */
[----:B------:R-:W-:Y:S04]  /*b82e0*/  STL.64 [R1+0x468], R18 ;  /* 0x0004681201007387 */ /* 0x000fe80000100a00 */
[----:B------:R-:W3:Y:S01]  /*b82f0*/  LDL.LU.64 R10, [R1+0x28c8] ;  /* 0x0028c800010a7983 */ /* 0x000ee20000300a00 */
[----:B----4-:R-:W-:-:S15]  /*b8300*/  HMMA.16816.F32 R12, R4, R22, R24 ;  /* 0x00000016040c723c */ /* 0x010fde0000001818 */
[----:B------:R-:W-:-:S08]  /*b8310*/  NOP ;  /* 0x0000000000007918 */ /* 0x000fd00000000000 */
[----:B------:R-:W-:Y:S04]  /*b8320*/  STL.64 [R1+0x450], R12 ;  /* 0x0004500c01007387 */ /* 0x000fe80000100a00 */
[----:B------:R-:W-:Y:S04]  /*b8330*/  STL.64 [R1+0x458], R14 ;  /* 0x0004580e01007387 */ /* 0x000fe80000100a00 */
[----:B---3--:R0:W-:Y:S04]  /*b8340*/  STL.64 [R1+0x124a8], R10 ;  /* 0x0124a80a01007387 */ /* 0x0081e80000100a00 */
[----:B0-----:R-:W3:Y:S04]  /*b8350*/  LDL R10, [R1+0x28] ;  /* 0x00002800010a7983 */ /* 0x001ee80000100800 */
[----:B------:R-:W3:Y:S04]  /*b8360*/  LDL R11, [R1+0x2c] ;  /* 0x00002c00010b7983 */ /* 0x000ee80000100800 */
[----:B--2---:R0:W-:Y:S02]  /*b8370*/  STL.64 [R1+0x124a0], R8 ;  /* 0x0124a00801007387 */ /* 0x0041e40000100a00 */
[----:B0-----:R-:W-:-:S02]  /*b8380*/  IMAD.MOV.U32 R8, RZ, RZ, R0 ;  /* 0x000000ffff087224 */ /* 0x001fc400078e0000 */
[----:B------:R-:W2:Y:S04]  /*b8390*/  LDL.LU R0, [R1+0x125cc] ;  /* 0x0125cc0001007983 */ /* 0x000ea80000300800 */
[----:B------:R-:W4:Y:S04]  /*b83a0*/  LDL R9, [R1+0x34] ;  /* 0x0000340001097983 */ /* 0x000f280000100800 */
[----:B---3--:R0:W-:Y:S04]  /*b83b0*/  STL.64 [R1+0x124c0], R10 ;  /* 0x0124c00a01007387 */ /* 0x0081e80000100a00 */
[----:B0-----:R-:W3:Y:S04]  /*b83c0*/  LDL R10, [R1+0x38] ;  /* 0x00003800010a7983 */ /* 0x001ee80000100800 */
[----:B------:R-:W3:Y:S04]  /*b83d0*/  LDL R11, [R1+0x3c] ;  /* 0x00003c00010b7983 */ /* 0x000ee80000100800 */
[----:B----4-:R0:W-:Y:S04]  /*b83e0*/  STL.64 [R1+0x124d8], R8 ;  /* 0x0124d80801007387 */ /* 0x0101e80000100a00 */
[----:B0-----:R-:W4:Y:S01]  /*b83f0*/  LDL R8, [R1+0x40] ;  /* 0x0000400001087983 */ /* 0x001f220000100800 */
[----:B--2---:R-:W-:-:S03]  /*b8400*/  IMAD.MOV.U32 R9, RZ, RZ, R0 ;  /* 0x000000ffff097224 */ /* 0x004fc600078e0000 */
[----:B------:R-:W2:Y:S04]  /*b8410*/  LDL.LU R0, [R1+0x125c8] ;  /* 0x0125c80001007983 */ /* 0x000ea80000300800 */
[----:B---3--:R0:W-:Y:S04]  /*b8420*/  STL.64 [R1+0x124f0], R10 ;  /* 0x0124f00a01007387 */ /* 0x0081e80000100a00 */
[----:B0-----:R-:W3:Y:S04]  /*b8430*/  LDL R10, [R1+0x48] ;  /* 0x00004800010a7983 */ /* 0x001ee80000100800 */
[----:B------:R-:W3:Y:S04]  /*b8440*/  LDL R11, [R1+0x4c] ;  /* 0x00004c00010b7983 */ /* 0x000ee80000100800 */
[----:B----4-:R0:W-:Y:S04]  /*b8450*/  STL.64 [R1+0x12508], R8 ;  /* 0x0125080801007387 */ /* 0x0101e80000100a00 */
[----:B0-----:R-:W4:Y:S04]  /*b8460*/  LDL R8, [R1+0x50] ;  /* 0x0000500001087983 */ /* 0x001f280000100800 */
[----:B------:R-:W4:Y:S04]  /*b8470*/  LDL R9, [R1+0x54] ;  /* 0x0000540001097983 */ /* 0x000f280000100800 */
[----:B---3--:R2:W-:Y:S02]  /*b8480*/  STL.64 [R1+0x12520], R10 ;  /* 0x0125200a01007387 */ /* 0x0085e40000100a00 */
[----:B--2---:R-:W-:-:S02]  /*b8490*/  IMAD.MOV.U32 R10, RZ, RZ, R0 ;  /* 0x000000ffff0a7224 */ /* 0x004fc400078e0000 */
[----:B------:R-:W2:Y:S04]  /*b84a0*/  LDL.LU R0, [R1+0x125c4] ;  /* 0x0125c40001007983 */ /* 0x000ea80000300800 */
[----:B------:R-:W3:Y:S04]  /*b84b0*/  LDL R11, [R1+0x5c] ;  /* 0x00005c00010b7983 */ /* 0x000ee80000100800 */
[----:B----4-:R0:W-:Y:S04]  /*b84c0*/  STL.64 [R1+0x12538], R8 ;  /* 0x0125380801007387 */ /* 0x0101e80000100a00 */
[----:B------:R-:W4:Y:S04]  /*b84d0*/  LDL R14, [R1+0x68] ;  /* 0x00006800010e7983 */ /* 0x000f280000100800 */
[----:B------:R-:W4:Y:S04]  /*b84e0*/  LDL R15, [R1+0x6c] ;  /* 0x00006c00010f7983 */ /* 0x000f280000100800 */
[----:B0-----:R-:W3:Y:S04]  /*b84f0*/  LDL R8, [R1+0x60] ;  /* 0x0000600001087983 */ /* 0x001ee80000100800 */
[----:B------:R-:W3:Y:S01]  /*b8500*/  LDL R9, [R1+0x64] ;  /* 0x0000640001097983 */ /* 0x000ee20000100800 */
[----:B--2---:R-:W-:-:S03]  /*b8510*/  IMAD.MOV.U32 R12, RZ, RZ, R0 ;  /* 0x000000ffff0c7224 */ /* 0x004fc600078e0000 */
[----:B------:R-:W2:Y:S04]  /*b8520*/  LDL.LU R0, [R1+0x125c0] ;  /* 0x0125c00001007983 */ /* 0x000ea80000300800 */
[----:B------:R-:W3:Y:S04]  /*b8530*/  LDL R13, [R1+0x74] ;  /* 0x00007400010d7983 */ /* 0x000ee80000100800 */
[----:B----4-:R0:W-:Y:S04]  /*b8540*/  STL.64 [R1+0x12578], R14 ;  /* 0x0125780e01007387 */ /* 0x0101e80000100a00 */
[----:B0-----:R-:W4:Y:S04]  /*b8550*/  LDL R14, [R1+0x78] ;  /* 0x00007800010e7983 */ /* 0x001f280000100800 */
[----:B------:R-:W4:Y:S04]  /*b8560*/  LDL R15, [R1+0x7c] ;  /* 0x00007c00010f7983 */ /* 0x000f280000100800 */
[----:B---3--:R0:W-:Y:S04]  /*b8570*/  STL.64 [R1+0x12590], R12 ;  /* 0x0125900c01007387 */ /* 0x0081e80000100a00 */
[----:B0-----:R-:W3:Y:S04]  /*b8580*/  LDL R12, [R1+0x80] ;  /* 0x00008000010c7983 */ /* 0x001ee80000100800 */
[----:B----4-:R-:W-:Y:S04]  /*b8590*/  STL.64 [R1+0x125a8], R14 ;  /* 0x0125a80e01007387 */ /* 0x010fe80000100a00 */
[----:B------:R-:W-:Y:S04]  /*b85a0*/  STL.64 [R1+0x12550], R10 ;  /* 0x0125500a01007387 */ /* 0x000fe80000100a00 */
[----:B------:R0:W-:Y:S04]  /*b85b0*/  STL.64 [R1+0x12570], R8 ;  /* 0x0125700801007387 */ /* 0x0001e80000100a00 */
[----:B0-----:R-:W4:Y:S04]  /*b85c0*/  LDL.LU.64 R8, [R1+0x2950] ;  /* 0x0029500001087983 */ /* 0x001f280000300a00 */
[----:B------:R-:W2:Y:S04]  /*b85d0*/  LDL.LU.64 R10, [R1+0x2958] ;  /* 0x00295800010a7983 */ /* 0x000ea80000300a00 */
[----:B--2---:R-:W-:Y:S04]  /*b85e0*/  STL.64 [R1+0x12588], R10 ;  /* 0x0125880a01007387 */ /* 0x004fe80000100a00 */
[----:B----4-:R0:W-:Y:S04]  /*b85f0*/  STL.64 [R1+0x12580], R8 ;  /* 0x0125800801007387 */ /* 0x0101e80000100a00 */
[----:B0-----:R-:W2:Y:S04]  /*b8600*/  LDL.LU.64 R8, [R1+0x2960] ;  /* 0x0029600001087983 */ /* 0x001ea80000300a00 */
[----:B------:R-:W4:Y:S04]  /*b8610*/  LDL.LU.64 R10, [R1+0x2968] ;  /* 0x00296800010a7983 */ /* 0x000f280000300a00 */
[----:B----4-:R-:W-:Y:S04]  /*b8620*/  STL.64 [R1+0x125a0], R10 ;  /* 0x0125a00a01007387 */ /* 0x010fe80000100a00 */
[----:B--2---:R0:W-:Y:S04]  /*b8630*/  STL.64 [R1+0x12598], R8 ;  /* 0x0125980801007387 */ /* 0x0041e80000100a00 */
[----:B0-----:R-:W2:Y:S04]  /*b8640*/  LDL.LU.64 R8, [R1+0x2970] ;  /* 0x0029700001087983 */ /* 0x001ea80000300a00 */
[----:B------:R-:W4:Y:S04]  /*b8650*/  LDL.LU.64 R10, [R1+0x2978] ;  /* 0x00297800010a7983 */ /* 0x000f280000300a00 */
[----:B----4-:R-:W-:Y:S04]  /*b8660*/  STL.64 [R1+0x125b8], R10 ;  /* 0x0125b80a01007387 */ /* 0x010fe80000100a00 */
[----:B--2---:R0:W-:Y:S04]  /*b8670*/  STL.64 [R1+0x125b0], R8 ;  /* 0x0125b00801007387 */ /* 0x0041e80000100a00 */
[----:B0-----:R-:W3:Y:S04]  /*b8680*/  LDL.LU.64 R8, [R1+0x2980] ;  /* 0x0029800001087983 */ /* 0x001ee80000300a00 */
[----:B------:R-:W3:Y:S04]  /*b8690*/  LDL.LU.64 R10, [R1+0x2988] ;  /* 0x00298800010a7983 */ /* 0x000ee80000300a00 */
[----:B------:R-:W2:Y:S04]  /*b86a0*/  LDL.LU.64 R24, [R1+0x28b0] ;  /* 0x0028b00001187983 */ /* 0x000ea80000300a00 */
[----:B------:R-:W4:Y:S04]  /*b86b0*/  LDL.LU.64 R26, [R1+0x28b8] ;  /* 0x0028b800011a7983 */ /* 0x000f280000300a00 */
[----:B----4-:R-:W-:Y:S04]  /*b86c0*/  STL.64 [R1+0x124b8], R26 ;  /* 0x0124b81a01007387 */ /* 0x010fe80000100a00 */
[----:B--2---:R0:W-:Y:S04]  /*b86d0*/  STL.64 [R1+0x124b0], R24 ;  /* 0x0124b01801007387 */ /* 0x0041e80000100a00 */
        /* <DEDUP_REMOVED lines=21> */
[----:B------:R-:W4:Y:S01]  /*b8830*/  LDL.LU.64 R26, [R1+0x2928] ;  /* 0x00292800011a7983 */ /* 0x000f220000300a00 */
[----:B------:R-:W-:-:S07]  /*b8840*/  IMAD.MOV.U32 R13, RZ, RZ, R0 ;  /* 0x000000ffff0d7224 */ /* 0x000fce00078e0000 */
[C---:B---3--:R-:W-:Y:S01]  /*b8850*/  HMMA.16816.F32 R12, R4.reuse, R12, R8 ;  /* 0x0000000c040c723c */ /* 0x048fe20000001808 */
[----:B----4-:R-:W-:Y:S04]  /*b8860*/  STL.64 [R1+0x12548], R26 ;  /* 0x0125481a01007387 */ /* 0x010fe80000100a00 */
        /* <DEDUP_REMOVED lines=9> */
[----:B------:R-:W4:Y:S04]  /*b8900*/  LDL.LU.64 R16, [R1+0x2890] ;  /* 0x0028900001107983 */ /* 0x000f280000300a00 */
[----:B------:R-:W4:Y:S04]  /*b8910*/  LDL.LU.64 R18, [R1+0x2898] ;  /* 0x0028980001127983 */ /* 0x000f280000300a00 */
[----:B------:R-:W2:Y:S04]  /*b8920*/  LDL.LU.64 R10, [R1+0x125b8] ;  /* 0x0125b800010a7983 */ /* 0x000ea80000300a00 */
[----:B------:R-:W2:Y:S04]  /*b8930*/  LDL.LU.64 R8, [R1+0x125b0] ;  /* 0x0125b00001087983 */ /* 0x000ea80000300a00 */
[----:B------:R-:W-:Y:S04]  /*b8940*/  STL.64 [R1+0x440], R12 ;  /* 0x0004400c01007387 */ /* 0x000fe80000100a00 */
[----:B------:R0:W-:Y:S04]  /*b8950*/  STL.64 [R1+0x448], R14 ;  /* 0x0004480e01007387 */ /* 0x0001e80000100a00 */
[----:B0-----:R-:W2:Y:S02]  /*b8960*/  LDL.LU.64 R14, [R1+0x125a8] ;  /* 0x0125a800010e7983 */ /* 0x001ea40000300a00 */
[----:B--2---:R-:W-:Y:S02]  /*b8970*/  HMMA.16816.F32 R12, R4, R14, R8 ;  /* 0x0000000e040c723c */ /* 0x004fe40000001808 */
[----:B------:R-:W2:Y:S04]  /*b8980*/  LDL.LU.64 R10, [R1+0x125a0] ;  /* 0x0125a000010a7983 */ /* 0x000ea80000300a00 */
[----:B------:R-:W2:-:S15]  /*b8990*/  LDL.LU.64 R8, [R1+0x12598] ;  /* 0x0125980001087983 */ /* 0x000e9e0000300a00 */
[----:B------:R-:W-:-:S02]  /*b89a0*/  NOP ;  /* 0x0000000000007918 */ /* 0x000fc40000000000 */
[----:B------:R0:W-:Y:S04]  /*b89b0*/  STL.64 [R1+0x430], R12 ;  /* 0x0004300c01007387 */ /* 0x0001e80000100a00 */
        /* <DEDUP_REMOVED lines=8> */
[----:B0-----:R-:W2:Y:S02]  /*b8a40*/  LDL.LU.64 R14, [R1+0x12578] ;  /* 0x01257800010e7983 */ /* 0x001ea40000300a00 */
[----:B--2---:R-:W-:Y:S02]  /*b8a50*/  HMMA.16816.F32 R12, R4, R14, R8 ;  /* 0x0000000e040c723c */ /* 0x004fe40000001808 */
[----:B------:R-:W2:-:S15]  /*b8a60*/  LDL.LU.64 R8, [R1+0x12570] ;  /* 0x0125700001087983 */ /* 0x000e9e0000300a00 */
[----:B------:R-:W-:-:S06]  /*b8a70*/  NOP ;  /* 0x0000000000007918 */ /* 0x000fcc0000000000 */
[----:B------:R0:W-:Y:S04]  /*b8a80*/  STL.64 [R1+0x410], R12 ;  /* 0x0004100c01007387 */ /* 0x0001e80000100a00 */
[----:B------:R1:W-:Y:S04]  /*b8a90*/  STL.64 [R1+0x418], R14 ;  /* 0x0004180e01007387 */ /* 0x0003e80000100a00 */
[----:B0-----:R-:W3:Y:S04]  /*b8aa0*/  LDL.LU.64 R12, [R1+0x12568] ;  /* 0x01256800010c7983 */ /* 0x001ee80000300a00 */
[----:B-1----:R-:W4:Y:S01]  /*b8ab0*/  LDL.64 R14, [R1] ;  /* 0x00000000010e7983 */ /* 0x002f220000100a00 */
        /* <DEDUP_REMOVED lines=67> */
[----:B0-----:R-:W4:Y:S04]  /*b8ef0*/  LDL.LU.64 R26, [R1+0x12488] ;  /* 0x01248800011a7983 */ /* 0x001f280000300a00 */
[----:B------:R-:W2:Y:S02]  /*b8f00*/  LDL.LU.64 R24, [R1+0x12480] ;  /* 0x0124800001187983 */ /* 0x000ea40000300a00 */
[C---:B--2---:R-:W-:Y:S02]  /*b8f10*/  HMMA.16816.F32 R20, R4.reuse, R24, R20 ;  /* 0x000000180414723c */ /* 0x044fe40000001814 */
[----:B------:R-:W2:Y:S04]  /*b8f20*/  LDL.LU.64 R24, [R1+0x2870] ;  /* 0x0028700001187983 */ /* 0x000ea80000300a00 */
[----:B----4-:R-:W-:-:S15]  /*b8f30*/  HMMA.16816.F32 R16, R4, R26, R16 ;  /* 0x0000001a0410723c */ /* 0x010fde0000001810 */
[----:B------:R-:W-:-:S02]  /*b8f40*/  NOP ;  /* 0x0000000000007918 */ /* 0x000fc40000000000 */
[----:B------:R-:W-:Y:S04]  /*b8f50*/  STL.64 [R1+0x360], R20 ;  /* 0x0003601401007387 */ /* 0x000fe80000100a00 */
[----:B------:R-:W-:Y:S04]  /*b8f60*/  STL.64 [R1+0x368], R22 ;  /* 0x0003681601007387 */ /* 0x000fe80000100a00 */
[----:B------:R-:W4:Y:S04]  /*b8f70*/  LDL.LU.64 R26, [R1+0x2878] ;  /* 0x00287800011a7983 */ /* 0x000f280000300a00 */
[----:B------:R-:W-:Y:S04]  /*b8f80*/  STL.64 [R1+0x350], R16 ;  /* 0x0003501001007387 */ /* 0x000fe80000100a00 */
[----:B------:R-:W-:Y:S04]  /*b8f90*/  STL.64 [R1+0x358], R18 ;  /* 0x0003581201007387 */ /* 0x000fe80000100a00 */
[----:B----4-:R-:W-:Y:S04]  /*b8fa0*/  STL.64 [R1+0x12478], R26 ;  /* 0x0124781a01007387 */ /* 0x010fe80000100a00 */
[----:B--2---:R0:W-:Y:S04]  /*b8fb0*/  STL.64 [R1+0x12470], R24 ;  /* 0x0124701801007387 */ /* 0x0041e80000100a00 */
[----:B0-----:R-:W2:Y:S04]  /*b8fc0*/  LDL.LU.64 R24, [R1+0x2880] ;  /* 0x0028800001187983 */ /* 0x001ea80000300a00 */
[----:B------:R-:W2:Y:S04]  /*b8fd0*/  LDL.LU.64 R26, [R1+0x2888] ;  /* 0x00288800011a7983 */ /* 0x000ea80000300a00 */
[----:B------:R-:W4:Y:S04]  /*b8fe0*/  LDL.LU.64 R20, [R1+0x2850] ;  /* 0x0028500001147983 */ /* 0x000f280000300a00 */
[----:B------:R-:W4:Y:S04]  /*b8ff0*/  LDL.LU.64 R22, [R1+0x2858] ;  /* 0x0028580001167983 */ /* 0x000f280000300a00 */
[----:B------:R-:W3:Y:S04]  /*b9000*/  LDL.LU.64 R16, [R1+0x2830] ;  /* 0x0028300001107983 */ /* 0x000ee80000300a00 */
[----:B------:R-:W2:Y:S04]  /*b9010*/  LDL.LU.64 R18, [R1+0x2838] ;  /* 0x0028380001127983 */ /* 0x000ea80000300a00 */
[----:B--2---:R-:W-:Y:S04]  /*b9020*/  STL.64 [R1+0x12448], R18 ;  /* 0x0124481201007387 */ /* 0x004fe80000100a00 */
[----:B---3--:R0:W-:Y:S04]  /*b9030*/  STL.64 [R1+0x12440], R16 ;  /* 0x0124401001007387 */ /* 0x0081e80000100a00 */
[----:B0-----:R-:W2:Y:S04]  /*b9040*/  LDL.LU.64 R16, [R1+0x2840] ;  /* 0x0028400001107983 */ /* 0x001ea80000300a00 */
[----:B------:R-:W2:Y:S04]  /*b9050*/  LDL.LU.64 R18, [R1+0x2848] ;  /* 0x0028480001127983 */ /* 0x000ea80000300a00 */
[----:B------:R-:W3:Y:S04]  /*b9060*/  LDL.LU R10, [R1+0x320c] ;  /* 0x00320c00010a7983 */ /* 0x000ee80000300800 */
[----:B------:R-:W2:Y:S04]  /*b9070*/  LDL.LU R12, [R1+0x3208] ;  /* 0x00320800010c7983 */ /* 0x000ea80000300800 */
[----:B------:R-:W3:Y:S01]  /*b9080*/  LDL.LU R11, [R1+0x3214] ;  /* 0x00321400010b7983 */ /* 0x000ee20000300800 */
[C---:B------:R-:W-:Y:S03]  /*b9090*/  HMMA.16816.F32 R24, R4.reuse, R14, R24 ;  /* 0x0000000e0418723c */ /* 0x040fe60000001818 */
[----:B---3--:R-:W-:Y:S04]  /*b90a0*/  STL.64 [R1+0x12420], R10 ;  /* 0x0124200a01007387 */ /* 0x008fe80000100a00 */
[----:B------:R0:W-:Y:S04]  /*b90b0*/  STL.64 [R1+0x12418], R8 ;  /* 0x0124180801007387 */ /* 0x0001e80000100a00 */
[----:B0-----:R-:W3:Y:S04]  /*b90c0*/  LDL.LU.64 R8, [R1+0x2860] ;  /* 0x0028600001087983 */ /* 0x001ee80000300a00 */
[----:B------:R-:W3:Y:S04]  /*b90d0*/  LDL.LU.64 R10, [R1+0x2868] ;  /* 0x00286800010a7983 */ /* 0x000ee80000300a00 */
[----:B------:R-:W2:Y:S04]  /*b90e0*/  LDL.LU R13, [R1+0x3210] ;  /* 0x00321000010d7983 */ /* 0x000ea80000300800 */
[----:B------:R-:W-:Y:S04]  /*b90f0*/  STL.64 [R1+0x340], R24 ;  /* 0x0003401801007387 */ /* 0x000fe80000100a00 */
[----:B------:R0:W-:Y:S04]  /*b9100*/  STL.64 [R1+0x348], R26 ;  /* 0x0003481a01007387 */ /* 0x0001e80000100a00 */
[----:B0-----:R-:W4:Y:S04]  /*b9110*/  LDL.LU.64 R26, [R1+0x12478] ;  /* 0x01247800011a7983 */ /* 0x001f280000300a00 */
[----:B------:R-:W4:Y:S02]  /*b9120*/  LDL.LU.64 R24, [R1+0x12470] ;  /* 0x0124700001187983 */ /* 0x000f240000300a00 */
[----:B----4-:R-:W-:-:S15]  /*b9130*/  HMMA.16816.F32 R24, R4, R28, R24 ;  /* 0x0000001c0418723c */ /* 0x010fde0000001818 */
[----:B------:R-:W-:-:S08]  /*b9140*/  NOP ;  /* 0x0000000000007918 */ /* 0x000fd00000000000 */
[----:B------:R-:W-:Y:S04]  /*b9150*/  STL.64 [R1+0x330], R24 ;  /* 0x0003301801007387 */ /* 0x000fe80000100a00 */
[----:B------:R0:W-:Y:S04]  /*b9160*/  STL.64 [R1+0x338], R26 ;  /* 0x0003381a01007387 */ /* 0x0001e80000100a00 */
[----:B0-----:R-:W3:Y:S04]  /*b9170*/  LDL.LU.64 R26, [R1+0x12468] ;  /* 0x01246800011a7983 */ /* 0x001ee80000300a00 */
[----:B------:R-:W4:Y:S01]  /*b9180*/  LDL.LU.64 R24, [R1+0x12460] ;  /* 0x0124600001187983 */ /* 0x000f220000300a00 */
[----:B------:R-:W-:Y:S01]  /*b9190*/  IMAD.MOV.U32 R0, RZ, RZ, R15 ;  /* 0x000000ffff007224 */ /* 0x000fe200078e000f */
[C---:B---3--:R-:W-:Y:S06]  /*b91a0*/  HMMA.16816.F32 R8, R4.reuse, R26, R8 ;  /* 0x0000001a0408723c */ /* 0x048fec0000001808 */
[----:B----4-:R-:W-:-:S15]  /*b91b0*/  HMMA.16816.F32 R20, R4, R24, R20 ;  /* 0x000000180414723c */ /* 0x010fde0000001814 */
[----:B------:R-:W-:-:S02]  /*b91c0*/  NOP ;  /* 0x0000000000007918 */ /* 0x000fc40000000000 */
[----:B------:R0:W-:Y:S04]  /*b91d0*/  STL.64 [R1+0x320], R8 ;  /* 0x0003200801007387 */ /* 0x0001e80000100a00 */
[----:B------:R1:W-:Y:S04]  /*b91e0*/  STL.64 [R1+0x328], R10 ;  /* 0x0003280a01007387 */ /* 0x0003e80000100a00 */
[----:B0-----:R-:W3:Y:S04]  /*b91f0*/  LDL.LU.64 R8, [R1+0x2820] ;  /* 0x0028200001087983 */ /* 0x001ee80000300a00 */
[----:B-1----:R-:W3:Y:S04]  /*b9200*/  LDL.LU.64 R10, [R1+0x2828] ;  /* 0x00282800010a7983 */ /* 0x002ee80000300a00 */
[----:B------:R-:W4:Y:S04]  /*b9210*/  LDL.LU R14, [R1+0x3218] ;  /* 0x00321800010e7983 */ /* 0x000f280000300800 */
[----:B------:R-:W4:Y:S04]  /*b9220*/  LDL.LU R15, [R1+0x3220] ;  /* 0x00322000010f7983 */ /* 0x000f280000300800 */
[----:B------:R-:W-:Y:S04]  /*b9230*/  STL.64 [R1+0x310], R20 ;  /* 0x0003101401007387 */ /* 0x000fe80000100a00 */
[----:B------:R0:W-:Y:S04]  /*b9240*/  STL.64 [R1+0x318], R22 ;  /* 0x0003181601007387 */ /* 0x0001e80000100a00 */
[----:B0-----:R-:W2:Y:S04]  /*b9250*/  LDL.LU.64 R22, [R1+0x12458] ;  /* 0x0124580001167983 */ /* 0x001ea80000300a00 */
[----:B------:R-:W3:Y:S04]  /*b9260*/  LDL.LU.64 R20, [R1+0x12450] ;  /* 0x0124500001147983 */ /* 0x000ee80000300a00 */
[----:B------:R-:W-:Y:S04]  /*b9270*/  STL.64 [R1+0x12308], R26 ;  /* 0x0123081a01007387 */ /* 0x000fe80000100a00 */
[----:B------:R0:W-:Y:S04]  /*b9280*/  STL.64 [R1+0x12300], R24 ;  /* 0x0123001801007387 */ /* 0x0001e80000100a00 */
[----:B0-----:R-:W4:Y:S04]  /*b9290*/  LDL.LU R24, [R1+0x321c] ;  /* 0x00321c0001187983 */ /* 0x001f280000300800 */
[----:B------:R-:W4:Y:S01]  /*b92a0*/  LDL.LU R25, [R1+0x3224] ;  /* 0x0032240001197983 */ /* 0x000f220000300800 */
        /* <DEDUP_REMOVED lines=11> */
[----:B------:R-:W3:Y:S04]  /*b9360*/  LDL.LU.64 R16, [R1+0x12430] ;  /* 0x0124300001107983 */ /* 0x000ee80000300a00 */
[----:B------:R0:W-:Y:S04]  /*b9370*/  STL.64 [R1+0x122e8], R22 ;  /* 0x0122e81601007387 */ /* 0x0001e80000100a00 */
[----:B0-----:R-:W4:Y:S04]  /*b9380*/  LDL.64 R22, [R1+0xa0] ;  /* 0x0000a00001167983 */ /* 0x001f280000100a00 */
[----:B------:R3:W-:Y:S02]  /*b9390*/  STL.64 [R1+0x122e0], R20 ;  /* 0x0122e01401007387 */ /* 0x0007e40000100a00 */
[----:B---3--:R-:W-:-:S02]  /*b93a0*/  IMAD.MOV.U32 R20, RZ, RZ, R17 ;  /* 0x000000ffff147224 */ /* 0x008fc400078e0011 */
[----:B------:R-:W3:Y:S04]  /*b93b0*/  LDL.LU R17, [R1+0x12428] ;  /* 0x0124280001117983 */ /* 0x000ee80000300800 */
[----:B------:R-:W3:Y:S01]  /*b93c0*/  LDL R21, [R1+0xac] ;  /* 0x0000ac0001157983 */ /* 0x000ee20000100800 */
[C---:B--2---:R-:W-:Y:S03]  /*b93d0*/  HMMA.16816.F32 R8, R4.reuse, R18, R8 ;  /* 0x000000120408723c */ /* 0x044fe60000001808 */
[----:B----4-:R-:W-:Y:S04]  /*b93e0*/  STL.64 [R1+0x12400], R22 ;  /* 0x0124001601007387 */ /* 0x010fe80000100a00 */
[----:B---3--:R0:W-:Y:S04]  /*b93f0*/  STL.64 [R1+0x123f8], R20 ;  /* 0x0123f81401007387 */ /* 0x0081e80000100a00 */
[----:B0-----:R-:W2:Y:S04]  /*b9400*/  LDL.LU.64 R20, [R1+0x2810] ;  /* 0x0028100001147983 */ /* 0x001ea80000300a00 */
[----:B------:R-:W2:Y:S08]  /*b9410*/  LDL.LU.64 R22, [R1+0x2818] ;  /* 0x0028180001167983 */ /* 0x000eb00000300a00 */
[----:B------:R-:W-:Y:S04]  /*b9420*/  STL.64 [R1+0x2e0], R8 ;  /* 0x0002e00801007387 */ /* 0x000fe80000100a00 */
[----:B------:R0:W-:Y:S04]  /*b9430*/  STL.64 [R1+0x2e8], R10 ;  /* 0x0002e80a01007387 */ /* 0x0001e80000100a00 */
[----:B0-----:R-:W3:Y:S04]  /*b9440*/  LDL.LU.64 R10, [R1+0x12420] ;  /* 0x01242000010a7983 */ /* 0x001ee80000300a00 */
[----:B------:R-:W4:Y:S01]  /*b9450*/  LDL.LU.64 R8, [R1+0x12418] ;  /* 0x0124180001087983 */ /* 0x000f220000300a00 */
[----:B--2---:R-:W-:Y:S01]  /*b9460*/  HMMA.16816.F32 R20, R4, R16, R20 ;  /* 0x000000100414723c */ /* 0x004fe20000001814 */
[----:B----4-:R-:W-:-:S02]  /*b9470*/  IMAD.MOV.U32 R26, RZ, RZ, R8 ;  /* 0x000000ffff1a7224 */ /* 0x010fc400078e0008 */
[----:B------:R-:W2:Y:S01]  /*b9480*/  LDL.LU R8, [R1+0x12414] ;  /* 0x0124140001087983 */ /* 0x000ea20000300800 */
[----:B------:R-:W-:-:S15]  /*b9490*/  IMAD.MOV.U32 R27, RZ, RZ, R9 ;  /* 0x000000ffff1b7224 */ /* 0x000fde00078e0009 */
[----:B------:R-:W-:-:S04]  /*b94a0*/  NOP ;  /* 0x0000000000007918 */ /* 0x000fc80000000000 */
[----:B------:R0:W-:Y:S04]  /*b94b0*/  STL.64 [R1+0x2d0], R20 ;  /* 0x0002d01401007387 */ /* 0x0001e80000100a00 */
[----:B------:R1:W-:Y:S04]  /*b94c0*/  STL.64 [R1+0x2d8], R22 ;  /* 0x0002d81601007387 */ /* 0x0003e80000100a00 */
[----:B------:R-:W2:Y:S04]  /*b94d0*/  LDL.LU R9, [R1+0x12410] ;  /* 0x0124100001097983 */ /* 0x000ea80000300800 */
[----:B0-----:R-:W2:Y:S04]  /*b94e0*/  LDL.LU.64 R20, [R1+0x3130] ;  /* 0x0031300001147983 */ /* 0x001ea80000300a00 */
[----:B-1----:R-:W2:Y:S01]  /*b94f0*/  LDL.LU.64 R22, [R1+0x3138] ;  /* 0x0031380001167983 */ /* 0x002ea20000300a00 */
[----:B---3--:R-:W-:-:S03]  /*b9500*/  IMAD R12, R12, 0x100, R10 ;  /* 0x000001000c0c7824 */ /* 0x008fc600078e020a */
[----:B------:R-:W-:Y:S01]  /*b9510*/  STL.64 [R1+0x122c8], R18 ;  /* 0x0122c81201007387 */ /* 0x000fe20000100a00 */
[----:B------:R-:W-:-:S03]  /*b9520*/  IMAD R13, R13, 0x100, R11 ;  /* 0x000001000d0d7824 */ /* 0x000fc600078e020b */
[----:B------:R0:W-:Y:S04]  /*b9530*/  STL.64 [R1+0x122c0], R16 ;  /* 0x0122c01001007387 */ /* 0x0001e80000100a00 */
[----:B0-----:R-:W3:Y:S04]  /*b9540*/  LDL.LU.64 R16, [R1+0x2800] ;  /* 0x0028000001107983 */ /* 0x001ee80000300a00 */
[----:B------:R-:W3:Y:S04]  /*b9550*/  LDL.LU.64 R18, [R1+0x2808] ;  /* 0x0028080001127983 */ /* 0x000ee80000300a00 */
[----:B------:R-:W3:Y:S04]  /*b9560*/  LDL.LU R10, [R1+0x1240c] ;  /* 0x01240c00010a7983 */ /* 0x000ee80000300800 */
[----:B------:R-:W3:Y:S02]  /*b9570*/  LDL.LU R11, [R1+0x12408] ;  /* 0x01240800010b7983 */ /* 0x000ee40000300800 */
[----:B---3--:R-:W-:-:S15]  /*b9580*/  HMMA.16816.F32 R16, R4, R10, R16 ;  /* 0x0000000a0410723c */ /* 0x008fde0000001810 */
[----:B------:R-:W-:-:S08]  /*b9590*/  NOP ;  /* 0x0000000000007918 */ /* 0x000fd00000000000 */
[----:B------:R0:W-:Y:S04]  /*b95a0*/  STL.64 [R1+0x2c0], R16 ;  /* 0x0002c01001007387 */ /* 0x0001e80000100a00 */
[----:B------:R1:W-:Y:S04]  /*b95b0*/  STL.64 [R1+0x2c8], R18 ;  /* 0x0002c81201007387 */ /* 0x0003e80000100a00 */
[----:B0-----:R-:W3:Y:S04]  /*b95c0*/  LDL.LU.64 R16, [R1+0x27e0] ;  /* 0x0027e00001107983 */ /* 0x001ee80000300a00 */
[----:B-1----:R-:W4:Y:S01]  /*b95d0*/  LDL.LU.64 R18, [R1+0x27e8] ;  /* 0x0027e80001127983 */ /* 0x002f220000300a00 */
[----:B--2---:R-:W-:Y:S01]  /*b95e0*/  HMMA.16816.F32 R20, R4, R8, R20 ;  /* 0x000000080414723c */ /* 0x004fe20000001814 */
[----:B------:R-:W-:-:S02]  /*b95f0*/  IMAD R14, R14, 0x100, R24 ;  /* 0x000001000e0e7824 */ /* 0x000fc400078e0218 */
[----:B------:R-:W-:Y:S01]  /*b9600*/  IMAD R15, R15, 0x100, R25 ;  /* 0x000001000f0f7824 */ /* 0x000fe200078e0219 */
[----:B----4-:R-:W-:Y:S04]  /*b9610*/  STL.64 [R1+0x123f0], R18 ;  /* 0x0123f01201007387 */ /* 0x010fe80000100a00 */
[----:B---3--:R0:W-:Y:S04]  /*b9620*/  STL.64 [R1+0x123e8], R16 ;  /* 0x0123e81001007387 */ /* 0x0081e80000100a00 */
[----:B0-----:R-:W2:Y:S04]  /*b9630*/  LDL.LU.64 R16, [R1+0x27f0] ;  /* 0x0027f00001107983 */ /* 0x001ea80000300a00 */
[----:B------:R-:W2:Y:S07]  /*b9640*/  LDL.LU.64 R18, [R1+0x27f8] ;  /* 0x0027f80001127983 */ /* 0x000eae0000300a00 */
[----:B------:R-:W-:Y:S04]  /*b9650*/  STL.64 [R1+0x870], R20 ;  /* 0x0008701401007387 */ /* 0x000fe80000100a00 */
[----:B------:R0:W-:Y:S04]  /*b9660*/  STL.64 [R1+0x878], R22 ;  /* 0x0008781601007387 */ /* 0x0001e80000100a00 */
[----:B0-----:R-:W3:Y:S04]  /*b9670*/  LDL.LU.64 R22, [R1+0x12400] ;  /* 0x0124000001167983 */ /* 0x001ee80000300a00 */
[----:B------:R-:W2:Y:S04]  /*b9680*/  LDL.LU.64 R20, [R1+0x123f8] ;  /* 0x0123f80001147983 */ /* 0x000ea80000300a00 */
[----:B------:R-:W4:Y:S04]  /*b9690*/  LDL.64 R24, [R1+0x90] ;  /* 0x0000900001187983 */ /* 0x000f280000100a00 */
[----:B------:R-:W-:Y:S04]  /*b96a0*/  STL.64 [R1+0x122a8], R10 ;  /* 0x0122a80a01007387 */ /* 0x000fe80000100a00 */
[----:B------:R0:W-:Y:S04]  /*b96b0*/  STL.64 [R1+0x122a0], R8 ;  /* 0x0122a00801007387 */ /* 0x0001e80000100a00 */
[----:B0-----:R-:W3:Y:S04]  /*b96c0*/  LDL.LU.64 R8, [R1+0x3120] ;  /* 0x0031200001087983 */ /* 0x001ee80000300a00 */
[----:B------:R-:W3:Y:S02]  /*b96d0*/  LDL.LU.64 R10, [R1+0x3128] ;  /* 0x00312800010a7983 */ /* 0x000ee40000300a00 */
[C---:B---3--:R-:W-:Y:S06]  /*b96e0*/  HMMA.16816.F32 R8, R4.reuse, R2, R8 ;  /* 0x000000020408723c */ /* 0x048fec0000001808 */
[----:B--2---:R-:W-:-:S15]  /*b96f0*/  HMMA.16816.F32 R4, R4, R20, R16 ;  /* 0x000000140404723c */ /* 0x004fde0000001810 */
[----:B------:R-:W-:-:S02]  /*b9700*/  NOP ;  /* 0x0000000000007918 */ /* 0x000fc40000000000 */
[----:B------:R0:W-:Y:S04]  /*b9710*/  STL.64 [R1+0x860], R8 ;  /* 0x0008600801007387 */ /* 0x0001e80000100a00 */
[----:B------:R1:W-:Y:S04]  /*b9720*/  STL.64 [R1+0x868], R10 ;  /* 0x0008680a01007387 */ /* 0x0003e80000100a00 */
[----:B0-----:R-:W2:Y:S04]  /*b9730*/  LDL.LU.64 R8, [R1+0x27d0] ;  /* 0x0027d00001087983 */ /* 0x001ea80000300a00 */
[----:B-1----:R-:W2:Y:S04]  /*b9740*/  LDL.LU.64 R10, [R1+0x27d8] ;  /* 0x0027d800010a7983 */ /* 0x002ea80000300a00 */
[----:B------:R-:W-:Y:S04]  /*b9750*/  STL [R1+0x12294], R2 ;  /* 0x0122940201007387 */ /* 0x000fe80000100800 */
[----:B------:R-:W-:Y:S04]  /*b9760*/  STL [R1+0x12290], R3 ;  /* 0x0122900301007387 */ /* 0x000fe80000100800 */
[----:B------:R-:W3:Y:S04]  /*b9770*/  LDL.LU.64 R18, [R1+0x123f0] ;  /* 0x0123f00001127983 */ /* 0x000ee80000300a00 */
[----:B------:R-:W3:Y:S01]  /*b9780*/  LDL.LU.64 R16, [R1+0x123e8] ;  /* 0x0123e80001107983 */ /* 0x000ee20000300a00 */
[----:B------:R-:W-:-:S02]  /*b9790*/  F2FP.F16.E4M3.UNPACK_B R12, R12 ;  /* 0x0000000cff0c723e */ /* 0x000fc400020006ff */
[----:B------:R-:W-:Y:S02]  /*b97a0*/  F2FP.F16.E4M3.UNPACK_B R13, R13 ;  /* 0x0000000dff0d723e */ /* 0x000fe400020006ff */
[----:B------:R-:W-:Y:S02]  /*b97b0*/  F2FP.F16.E4M3.UNPACK_B R14, R14 ;  /* 0x0000000eff0e723e */ /* 0x000fe400020006ff */
[----:B------:R-:W-:Y:S01]  /*b97c0*/  F2FP.F16.E4M3.UNPACK_B R15, R15 ;  /* 0x0000000fff0f723e */ /* 0x000fe200020006ff */
[----:B------:R-:W-:Y:S04]  /*b97d0*/  STL.64 [R1+0x2b0], R4 ;  /* 0x0002b00401007387 */ /* 0x000fe80000100a00 */
[----:B------:R3:W-:Y:S02]  /*b97e0*/  STL.64 [R1+0x2b8], R6 ;  /* 0x0002b80601007387 */ /* 0x0007e40000100a00 */
[----:B---3--:R-:W-:Y:S02]  /*b97f0*/  HMMA.16816.F32 R4, R12, R22, R16 ;  /* 0x000000160c04723c */ /* 0x008fe40000001810 */
[----:B------:R-:W3:-:S15]  /*b9800*/  LDL R18, [R1+0x68] ;  /* 0x0000680001127983 */ /* 0x000ede0000100800 */
[----:B------:R-:W-:-:S06]  /*b9810*/  NOP ;  /* 0x0000000000007918 */ /* 0x000fcc0000000000 */
[----:B------:R0:W-:Y:S04]  /*b9820*/  STL.64 [R1+0x2a0], R4 ;  /* 0x0002a00401007387 */ /* 0x0001e80000100a00 */
[----:B------:R1:W-:Y:S04]  /*b9830*/  STL.64 [R1+0x2a8], R6 ;  /* 0x0002a80601007387 */ /* 0x0003e80000100a00 */
[----:B------:R-:W3:Y:S04]  /*b9840*/  LDL R19, [R1+0x6c] ;  /* 0x00006c0001137983 */ /* 0x000ee80000100800 */
[----:B------:R-:W4:Y:S04]  /*b9850*/  LDL R16, [R1+0x70] ;  /* 0x0000700001107983 */ /* 0x000f280000100800 */
[----:B------:R-:W4:Y:S01]  /*b9860*/  LDL R17, [R1+0x74] ;  /* 0x0000740001117983 */ /* 0x000f220000100800 */
[----:B--2---:R-:W-:Y:S03]  /*b9870*/  HMMA.16816.F32 R8, R12, R26, R8 ;  /* 0x0000001a0c08723c */ /* 0x004fe60000001808 */
[----:B0-----:R-:W2:Y:S04]  /*b9880*/  LDL.LU.64 R4, [R1+0x27c0] ;  /* 0x0027c00001047983 */ /* 0x001ea80000300a00 */
[----:B-1----:R-:W2:Y:S01]  /*b9890*/  LDL.LU.64 R6, [R1+0x27c8] ;  /* 0x0027c80001067983 */ /* 0x002ea20000300a00 */
[----:B------:R-:W-:-:S03]  /*b98a0*/  IMAD.MOV.U32 R3, RZ, RZ, R22 ;  /* 0x000000ffff037224 */ /* 0x000fc600078e0016 */
[----:B---3--:R-:W-:Y:S04]  /*b98b0*/  STL.64 [R1+0x12398], R18 ;  /* 0x0123981201007387 */ /* 0x008fe80000100a00 */
[----:B----4-:R0:W-:Y:S04]  /*b98c0*/  STL.64 [R1+0x123b0], R16 ;  /* 0x0123b01001007387 */ /* 0x0101e80000100a00 */
[----:B------:R-:W3:Y:S04]  /*b98d0*/  LDL R20, [R1+0x58] ;  /* 0x0000580001147983 */ /* 0x000ee80000100800 */
[----:B------:R-:W3:Y:S04]  /*b98e0*/  LDL R21, [R1+0x5c] ;  /* 0x00005c0001157983 */ /* 0x000ee80000100800 */
[----:B------:R-:W-:Y:S04]  /*b98f0*/  STL [R1+0x12298], R3 ;  /* 0x0122980301007387 */ /* 0x000fe80000100800 */
[----:B0-----:R-:W4:Y:S04]  /*b9900*/  LDL R16, [R1+0x80] ;  /* 0x0000800001107983 */ /* 0x001f280000100800 */
[----:B------:R-:W-:Y:S04]  /*b9910*/  STL.64 [R1+0x290], R8 ;  /* 0x0002900801007387 */ /* 0x000fe80000100a00 */
[----:B------:R-:W-:Y:S04]  /*b9920*/  STL.64 [R1+0x298], R10 ;  /* 0x0002980a01007387 */ /* 0x000fe80000100a00 */
[----:B------:R-:W3:Y:S04]  /*b9930*/  LDL R18, [R1+0x78] ;  /* 0x0000780001127983 */ /* 0x000ee80000100800 */
[----:B------:R-:W3:Y:S04]  /*b9940*/  LDL R19, [R1+0x7c] ;  /* 0x00007c0001137983 */ /* 0x000ee80000100800 */
[----:B------:R-:W4:Y:S01]  /*b9950*/  LDL R17, [R1+0x84] ;  /* 0x0000840001117983 */ /* 0x000f220000100800 */
[----:B--2---:R-:W-:Y:S03]  /*b9960*/  HMMA.16816.F32 R4, R12, R24, R4 ;  /* 0x000000180c04723c */ /* 0x004fe60000001804 */
[----:B---3--:R0:W-:Y:S04]  /*b9970*/  STL.64 [R1+0x123d0], R18 ;  /* 0x0123d01201007387 */ /* 0x0081e80000100a00 */
[----:B0-----:R-:W2:Y:S04]  /*b9980*/  LDL R18, [R1+0x88] ;  /* 0x0000880001127983 */ /* 0x001ea80000100800 */
[----:B------:R-:W2:Y:S04]  /*b9990*/  LDL R19, [R1+0x8c] ;  /* 0x00008c0001137983 */ /* 0x000ea80000100800 */
[----:B----4-:R-:W-:Y:S04]  /*b99a0*/  STL.64 [R1+0x123c8], R16 ;  /* 0x0123c81001007387 */ /* 0x010fe80000100a00 */
[----:B------:R-:W3:Y:S04]  /*b99b0*/  LDL R10, [R1+0x60] ;  /* 0x00006000010a7983 */ /* 0x000ee80000100800 */
[----:B------:R-:W3:Y:S04]  /*b99c0*/  LDL R11, [R1+0x64] ;  /* 0x00006400010b7983 */ /* 0x000ee80000100800 */
[----:B------:R-:W4:Y:S04]  /*b99d0*/  LDL R26, [R1+0x8] ;  /* 0x00000800011a7983 */ /* 0x000f280000100800 */
[----:B------:R-:W4:Y:S04]  /*b99e0*/  LDL R27, [R1+0xc] ;  /* 0x00000c00011b7983 */ /* 0x000f280000100800 */
[----:B------:R-:W2:Y:S04]  /*b99f0*/  LDL R8, [R1+0x18] ;  /* 0x0000180001087983 */ /* 0x000ea80000100800 */
[----:B------:R-:W-:Y:S04]  /*b9a00*/  STL.64 [R1+0x8f0], R4 ;  /* 0x0008f00401007387 */ /* 0x000fe80000100a00 */
[----:B------:R-:W-:Y:S04]  /*b9a10*/  STL.64 [R1+0x8f8], R6 ;  /* 0x0008f80601007387 */ /* 0x000fe80000100a00 */
[----:B------:R-:W2:Y:S01]  /*b9a20*/  LDL R9, [R1+0x1c] ;  /* 0x00001c0001097983 */ /* 0x000ea20000100800 */
[----:B------:R-:W-:-:S03]  /*b9a30*/  IMAD.MOV.U32 R2, RZ, RZ, R25 ;  /* 0x000000ffff027224 */ /* 0x000fc600078e0019 */
[----:B---3--:R-:W-:Y:S04]  /*b9a40*/  STL.64 [R1+0x123a8], R10 ;  /* 0x0123a80a01007387 */ /* 0x008fe80000100a00 */
[----:B--2---:R0:W-:Y:S04]  /*b9a50*/  STL.64 [R1+0x123a0], R8 ;  /* 0x0123a00801007387 */ /* 0x0041e80000100a00 */
[----:B------:R-:W2:Y:S04]  /*b9a60*/  LDL R24, [R1+0x10] ;  /* 0x0000100001187983 */ /* 0x000ea80000100800 */
[----:B------:R-:W2:Y:S04]  /*b9a70*/  LDL R25, [R1+0x14] ;  /* 0x0000140001197983 */ /* 0x000ea80000100800 */
        /* <DEDUP_REMOVED lines=9> */
[----:B------:R-:W3:Y:S04]  /*b9b10*/  LDL.LU.64 R10, [R1+0x27b8] ;  /* 0x0027b800010a7983 */ /* 0x000ee80000300a00 */
[----:B------:R-:W4:Y:S04]  /*b9b20*/  LDL.64 R22, [R1+0x50] ;  /* 0x0000500001167983 */ /* 0x000f280000100a00 */
[----:B------:R0:W-:Y:S04]  /*b9b30*/  STL.64 [R1+0x12318], R26 ;  /* 0x0123181a01007387 */ /* 0x0001e80000100a00 */
[----:B0-----:R-:W4:Y:S04]  /*b9b40*/  LDL R26, [R1+0x20] ;  /* 0x00002000011a7983 */ /* 0x001f280000100800 */
[----:B------:R-:W4:Y:S04]  /*b9b50*/  LDL R27, [R1+0x24] ;  /* 0x00002400011b7983 */ /* 0x000f280000100800 */
[----:B------:R-:W4:Y:S04]  /*b9b60*/  LDL.LU.64 R4, [R1+0x2750] ;  /* 0x0027500001047983 */ /* 0x000f280000300a00 */
[----:B------:R-:W4:Y:S04]  /*b9b70*/  LDL.LU.64 R6, [R1+0x2758] ;  /* 0x0027580001067983 */ /* 0x000f280000300a00 */
[----:B--2---:R0:W-:Y:S01]  /*b9b80*/  STL.64 [R1+0x12310], R24 ;  /* 0x0123101801007387 */ /* 0x0041e20000100a00 */
[C---:B---3--:R-:W-:Y:S03]  /*b9b90*/  HMMA.16816.F32 R16, R12.reuse, R18, R8 ;  /* 0x000000120c10723c */ /* 0x048fe60000001808 */
[----:B----4-:R1:W-:Y:S04]  /*b9ba0*/  STL.64 [R1+0x12330], R26 ;  /* 0x0123301a01007387 */ /* 0x0103e80000100a00 */
[----:B0-----:R-:W2:Y:S04]  /*b9bb0*/  LDL.LU.64 R24, [R1+0x27a0] ;  /* 0x0027a00001187983 */ /* 0x001ea80000300a00 */
[----:B-1----:R-:W2:Y:S04]  /*b9bc0*/  LDL.LU.64 R26, [R1+0x27a8] ;  /* 0x0027a800011a7983 */ /* 0x002ea80000300a00 */
[----:B------:R-:W-:Y:S04]  /*b9bd0*/  STL [R1+0x1229c], R2 ;  /* 0x01229c0201007387 */ /* 0x000fe80000100800 */
[----:B------:R-:W3:Y:S04]  /*b9be0*/  LDL.LU.64 R10, [R1+0x123e0] ;  /* 0x0123e000010a7983 */ /* 0x000ee80000300a00 */
[----:B------:R-:W3:Y:S04]  /*b9bf0*/  LDL.LU.64 R8, [R1+0x123d8] ;  /* 0x0123d80001087983 */ /* 0x000ee80000300a00 */
[----:B------:R-:W-:Y:S04]  /*b9c00*/  STL.64 [R1+0x900], R16 ;  /* 0x0009001001007387 */ /* 0x000fe80000100a00 */
[----:B------:R0:W-:Y:S04]  /*b9c10*/  STL.64 [R1+0x908], R18 ;  /* 0x0009081201007387 */ /* 0x0001e80000100a00 */
[----:B0-----:R-:W3:Y:S04]  /*b9c20*/  LDL.LU.64 R18, [R1+0x123d0] ;  /* 0x0123d00001127983 */ /* 0x001ee80000300a00 */
[----:B------:R-:W2:Y:S02]  /*b9c30*/  LDL.LU.64 R16, [R1+0x123c8] ;  /* 0x0123c80001107983 */ /* 0x000ea40000300a00 */
[----:B--2---:R-:W-:-:S15]  /*b9c40*/  HMMA.16816.F32 R24, R12, R16, R24 ;  /* 0x000000100c18723c */ /* 0x004fde0000001818 */
[----:B------:R-:W-:-:S08]  /*b9c50*/  NOP ;  /* 0x0000000000007918 */ /* 0x000fd00000000000 */
[----:B------:R0:W-:Y:S04]  /*b9c60*/  STL.64 [R1+0x910], R24 ;  /* 0x0009101801007387 */ /* 0x0001e80000100a00 */
[----:B------:R-:W-:Y:S04]  /*b9c70*/  STL.64 [R1+0x918], R26 ;  /* 0x0009181a01007387 */ /* 0x000fe80000100a00 */
[----:B0-----:R-:W2:Y:S04]  /*b9c80*/  LDL R24, [R1+0x28] ;  /* 0x0000280001187983 */ /* 0x001ea80000100800 */
[----:B------:R-:W2:Y:S01]  /*b9c90*/  LDL R25, [R1+0x2c] ;  /* 0x00002c0001197983 */ /* 0x000ea20000100800 */
[C---:B---3--:R-:W-:Y:S03]  /*b9ca0*/  HMMA.16816.F32 R16, R12.reuse, R18, R8 ;  /* 0x000000120c10723c */ /* 0x048fe60000001808 */
[----:B--2---:R0:W-:Y:S04]  /*b9cb0*/  STL.64 [R1+0x12348], R24 ;  /* 0x0123481801007387 */ /* 0x0041e80000100a00 */
[----:B0-----:R-:W2:Y:S04]  /*b9cc0*/  LDL.LU.64 R24, [R1+0x2770] ;  /* 0x0027700001187983 */ /* 0x001ea80000300a00 */
[----:B------:R-:W2:Y:S04]  /*b9cd0*/  LDL.LU.64 R26, [R1+0x2778] ;  /* 0x00277800011a7983 */ /* 0x000ea80000300a00 */
[----:B------:R-:W3:Y:S04]  /*b9ce0*/  LDL.LU.64 R10, [R1+0x123c0] ;  /* 0x0123c000010a7983 */ /* 0x000ee80000300a00 */
[----:B------:R-:W3:Y:S04]  /*b9cf0*/  LDL.LU.64 R8, [R1+0x123b8] ;  /* 0x0123b80001087983 */ /* 0x000ee80000300a00 */
[----:B------:R0:W-:Y:S04]  /*b9d00*/  STL.64 [R1+0x920], R16 ;  /* 0x0009201001007387 */ /* 0x0001e80000100a00 */
[----:B------:R3:W-:Y:S04]  /*b9d10*/  STL.64 [R1+0x928], R18 ;  /* 0x0009281201007387 */ /* 0x0007e80000100a00 */
[----:B0-----:R-:W3:Y:S02]  /*b9d20*/  LDL.LU.64 R16, [R1+0x123b0] ;  /* 0x0123b00001107983 */ /* 0x001ee40000300a00 */
[----:B---3--:R-:W-:Y:S02]  /*b9d30*/  HMMA.16816.F32 R16, R12, R16, R8 ;  /* 0x000000100c10723c */ /* 0x008fe40000001808 */
[----:B------:R-:W3:Y:S04]  /*b9d40*/  LDL.LU.64 R10, [R1+0x123a8] ;  /* 0x0123a800010a7983 */ /* 0x000ee80000300a00 */
[----:B------:R-:W4:-:S15]  /*b9d50*/  LDL.LU.64 R8, [R1+0x123a0] ;  /* 0x0123a00001087983 */ /* 0x000f1e0000300a00 */
[----:B------:R-:W-:-:S02]  /*b9d60*/  NOP ;  /* 0x0000000000007918 */ /* 0x000fc40000000000 */
[----:B------:R-:W-:Y:S04]  /*b9d70*/  STL.64 [R1+0x930], R16 ;  /* 0x0009301001007387 */ /* 0x000fe80000100a00 */
[----:B------:R0:W-:Y:S04]  /*b9d80*/  STL.64 [R1+0x938], R18 ;  /* 0x0009381201007387 */ /* 0x0001e80000100a00 */
[----:B0-----:R-:W2:Y:S04]  /*b9d90*/  LDL.LU.64 R18, [R1+0x12398] ;  /* 0x0123980001127983 */ /* 0x001ea80000300a00 */
[----:B------:R-:W4:Y:S01]  /*b9da0*/  LDL.LU.64 R16, [R1+0x2740] ;  /* 0x0027400001107983 */ /* 0x000f220000300a00 */
[----:B--2---:R-:W-:Y:S03]  /*b9db0*/  HMMA.16816.F32 R24, R12, R18, R24 ;  /* 0x000000120c18723c */ /* 0x004fe60000001818 */
[----:B------:R-:W2:-:S15]  /*b9dc0*/  LDL.LU.64 R18, [R1+0x2748] ;  /* 0x0027480001127983 */ /* 0x000e9e0000300a00 */
[----:B------:R-:W-:-:S05]  /*b9dd0*/  NOP ;  /* 0x0000000000007918 */ /* 0x000fca0000000000 */
[----:B------:R-:W-:Y:S04]  /*b9de0*/  STL.64 [R1+0x940], R24 ;  /* 0x0009401801007387 */ /* 0x000fe80000100a00 */
[----:B------:R0:W-:Y:S04]  /*b9df0*/  STL.64 [R1+0x948], R26 ;  /* 0x0009481a01007387 */ /* 0x0001e80000100a00 */
[----:B0-----:R-:W3:Y:S04]  /*b9e00*/  LDL R26, [R1+0x30] ;  /* 0x00003000011a7983 */ /* 0x001ee80000100800 */
[----:B------:R-:W3:Y:S04]  /*b9e10*/  LDL R27, [R1+0x34] ;  /* 0x00003400011b7983 */ /* 0x000ee80000100800 */
[----:B---3--:R0:W-:Y:S04]  /*b9e20*/  STL.64 [R1+0x12360], R26 ;  /* 0x0123601a01007387 */ /* 0x0081e80000100a00 */
[----:B------:R-:W3:Y:S04]  /*b9e30*/  LDL.LU.64 R24, [R1+0x2760] ;  /* 0x0027600001187983 */ /* 0x000ee80000300a00 */
[----:B0-----:R-:W3:Y:S02]  /*b9e40*/  LDL.LU.64 R26, [R1+0x2768] ;  /* 0x00276800011a7983 */ /* 0x001ee40000300a00 */
[----:B---3--:R-:W-:-:S15]  /*b9e50*/  HMMA.16816.F32 R24, R12, R10, R24 ;  /* 0x0000000a0c18723c */ /* 0x008fde0000001818 */
[----:B------:R-:W-:-:S08]  /*b9e60*/  NOP ;  /* 0x0000000000007918 */ /* 0x000fd00000000000 */
[----:B------:R-:W-:Y:S04]  /*b9e70*/  STL.64 [R1+0x950], R24 ;  /* 0x0009501801007387 */ /* 0x000fe80000100a00 */
[----:B------:R0:W-:Y:S02]  /*b9e80*/  STL.64 [R1+0x958], R26 ;  /* 0x0009581a01007387 */ /* 0x0001e40000100a00 */
[----:B0-----:R-:W-:Y:S02]  /*b9e90*/  HMMA.16816.F32 R24, R12, R20, R4 ;  /* 0x000000140c18723c */ /* 0x001fe40000001804 */
[----:B------:R-:W3:-:S15]  /*b9ea0*/  LDL R4, [R1+0x40] ;  /* 0x0000400001047983 */ /* 0x000ede0000100800 */
[----:B------:R-:W-:-:S06]  /*b9eb0*/  NOP ;  /* 0x0000000000007918 */ /* 0x000fcc0000000000 */
[----:B------:R0:W-:Y:S04]  /*b9ec0*/  STL.64 [R1+0x960], R24 ;  /* 0x0009601801007387 */ /* 0x0001e80000100a00 */
[----:B------:R-:W-:Y:S04]  /*b9ed0*/  STL.64 [R1+0x968], R26 ;  /* 0x0009681a01007387 */ /* 0x000fe80000100a00 */
[----:B------:R-:W3:Y:S04]  /*b9ee0*/  LDL R5, [R1+0x44] ;  /* 0x0000440001057983 */ /* 0x000ee80000100800 */
[----:B------:R-:W2:Y:S04]  /*b9ef0*/  LDL R6, [R1+0x48] ;  /* 0x0000480001067983 */ /* 0x000ea80000100800 */
[----:B------:R-:W2:Y:S04]  /*b9f00*/  LDL R7, [R1+0x4c] ;  /* 0x00004c0001077983 */ /* 0x000ea80000100800 */
[----:B---3--:R-:W-:Y:S04]  /*b9f10*/  STL.64 [R1+0x12380], R4 ;  /* 0x0123800401007387 */ /* 0x008fe80000100a00 */
[----:B0-----:R-:W3:Y:S04]  /*b9f20*/  LDL R24, [R1+0x38] ;  /* 0x0000380001187983 */ /* 0x001ee80000100800 */
[----:B------:R-:W3:Y:S01]  /*b9f30*/  LDL R25, [R1+0x3c] ;  /* 0x00003c0001197983 */ /* 0x000ee20000100800 */
[----:B------:R-:W-:-:S03]  /*b9f40*/  IMAD.MOV.U32 R11, RZ, RZ, R0 ;  /* 0x000000ffff0b7224 */ /* 0x000fc600078e0000 */
[----:B---3--:R-:W-:Y:S04]  /*b9f50*/  STL.64 [R1+0x12378], R24 ;  /* 0x0123781801007387 */ /* 0x008fe80000100a00 */
[----:B------:R-:W3:Y:S04]  /*b9f60*/  LDL R10, [R1] ;  /* 0x00000000010a7983 */ /* 0x000ee80000100800 */
[----:B---3--:R-:W-:Y:S04]  /*b9f70*/  STL.64 [R1+0x12328], R10 ;  /* 0x0123280a01007387 */ /* 0x008fe80000100a00 */
[----:B----4-:R2:W-:Y:S02]  /*b9f80*/  STL.64 [R1+0x12320], R8 ;  /* 0x0123200801007387 */ /* 0x0105e40000100a00 */
[----:B--2---:R-:W-:-:S15]  /*b9f90*/  HMMA.16816.F32 R8, R12, R22, R16 ;  /* 0x000000160c08723c */ /* 0x004fde0000001810 */
[----:B------:R-:W-:-:S08]  /*b9fa0*/  NOP ;  /* 0x0000000000007918 */ /* 0x000fd00000000000 */
[----:B------:R-:W-:Y:S04]  /*b9fb0*/  STL.64 [R1+0x980], R8 ;  /* 0x0009800801007387 */ /* 0x000fe80000100a00 */
[----:B------:R-:W-:Y:S04]  /*b9fc0*/  STL.64 [R1+0x988], R10 ;  /* 0x0009880a01007387 */ /* 0x000fe80000100a00 */
[----:B------:R-:W2:Y:S04]  /*b9fd0*/  LDL.LU.64 R24, [R1+0x2720] ;  /* 0x0027200001187983 */ /* 0x000ea80000300a00 */
[----:B------:R-:W3:Y:S04]  /*b9fe0*/  LDL.LU.64 R26, [R1+0x2728] ;  /* 0x00272800011a7983 */ /* 0x000ee80000300a00 */
[----:B---3--:R-:W-:Y:S04]  /*b9ff0*/  STL.64 [R1+0x12390], R26 ;  /* 0x0123901a01007387 */ /* 0x008fe80000100a00 */
[----:B--2---:R0:W-:Y:S04]  /*ba000*/  STL.64 [R1+0x12388], R24 ;  /* 0x0123881801007387 */ /* 0x0041e80000100a00 */
[----:B0-----:R-:W2:Y:S04]  /*ba010*/  LDL.LU.64 R24, [R1+0x2730] ;  /* 0x0027300001187983 */ /* 0x001ea80000300a00 */
[----:B------:R-:W2:Y:S04]  /*ba020*/  LDL.LU.64 R26, [R1+0x2738] ;  /* 0x00273800011a7983 */ /* 0x000ea80000300a00 */
[----:B------:R-:W3:Y:S04]  /*ba030*/  LDL.LU.64 R8, [R1+0x26e0] ;  /* 0x0026e00001087983 */ /* 0x000ee80000300a00 */
[----:B------:R-:W4:Y:S04]  /*ba040*/  LDL.LU.64 R10, [R1+0x26e8] ;  /* 0x0026e800010a7983 */ /* 0x000f280000300a00 */
[----:B----4-:R-:W-:Y:S04]  /*ba050*/  STL.64 [R1+0x12340], R10 ;  /* 0x0123400a01007387 */ /* 0x010fe80000100a00 */
[----:B---3--:R0:W-:Y:S04]  /*ba060*/  STL.64 [R1+0x12338], R8 ;  /* 0x0123380801007387 */ /* 0x0081e80000100a00 */
[----:B0-----:R-:W3:Y:S04]  /*ba070*/  LDL.LU.64 R8, [R1+0x26f0] ;  /* 0x0026f00001087983 */ /* 0x001ee80000300a00 */
[----:B------:R-:W4:Y:S01]  /*ba080*/  LDL.LU.64 R10, [R1+0x26f8] ;  /* 0x0026f800010a7983 */ /* 0x000f220000300a00 */
[----:B--2---:R-:W-:Y:S03]  /*ba090*/  HMMA.16816.F32 R4, R12, R6, R24 ;  /* 0x000000060c04723c */ /* 0x004fe60000001818 */
[----:B----4-:R-:W-:Y:S04]  /*ba0a0*/  STL.64 [R1+0x12358], R10 ;  /* 0x0123580a01007387 */ /* 0x010fe80000100a00 */
[----:B---3--:R0:W-:Y:S04]  /*ba0b0*/  STL.64 [R1+0x12350], R8 ;  /* 0x0123500801007387 */ /* 0x0081e80000100a00 */
[----:B0-----:R-:W2:Y:S04]  /*ba0c0*/  LDL.LU.64 R8, [R1+0x2700] ;  /* 0x0027000001087983 */ /* 0x001ea80000300a00 */
[----:B------:R-:W3:Y:S01]  /*ba0d0*/  LDL.LU.64 R10, [R1+0x2708] ;  /* 0x00270800010a7983 */ /* 0x000ee20000300a00 */
[----:B------:R-:W-:-:S02]  /*ba0e0*/  IMAD.MOV.U32 R2, RZ, RZ, R22 ;  /* 0x000000ffff027224 */ /* 0x000fc400078e0016 */
[----:B------:R-:W-:Y:S01]  /*ba0f0*/  IMAD.MOV.U32 R3, RZ, RZ, R23 ;  /* 0x000000ffff037224 */ /* 0x000fe200078e0017 */
        /* <DEDUP_REMOVED lines=10> */
[----:B------:R0:W-:Y:S04]  /*ba1a0*/  STL.64 [R1+0x990], R4 ;  /* 0x0009900401007387 */ /* 0x0001e80000100a00 */
[----:B------:R1:W-:Y:S04]  /*ba1b0*/  STL.64 [R1+0x998], R6 ;  /* 0x0009980601007387 */ /* 0x0003e80000100a00 */
[----:B0-----:R-:W2:Y:S04]  /*ba1c0*/  LDL.LU.64 R4, [R1+0x12380] ;  /* 0x0123800001047983 */ /* 0x001ea80000300a00 */
[----:B-1----:R-:W3:Y:S04]  /*ba1d0*/  LDL.LU R6, [R1+0x3238] ;  /* 0x0032380001067983 */ /* 0x002ee80000300800 */
[----:B------:R-:W3:Y:S01]  /*ba1e0*/  LDL.LU R7, [R1+0x3240] ;  /* 0x0032400001077983 */ /* 0x000ee20000300800 */
[----:B--2---:R-:W-:-:S15]  /*ba1f0*/  HMMA.16816.F32 R24, R12, R4, R24 ;  /* 0x000000040c18723c */ /* 0x004fde0000001818 */
[----:B------:R-:W-:-:S08]  /*ba200*/  NOP ;  /* 0x0000000000007918 */ /* 0x000fd00000000000 */
[----:B------:R0:W-:Y:S04]  /*ba210*/  STL.64 [R1+0x9a0], R24 ;  /* 0x0009a01801007387 */ /* 0x0001e80000100a00 */
[----:B------:R1:W-:Y:S04]  /*ba220*/  STL.64 [R1+0x9a8], R26 ;  /* 0x0009a81a01007387 */ /* 0x0003e80000100a00 */
[----:B0-----:R-:W1:Y:S04]  /*ba230*/  LDL.LU.64 R24, [R1+0x12378] ;  /* 0x0123780001187983 */ /* 0x001e680000300a00 */
[----:B------:R-:W2:Y:S04]  /*ba240*/  LDL.LU R4, [R1+0x3228] ;  /* 0x0032280001047983 */ /* 0x000ea80000300800 */
[----:B------:R-:W2:Y:S04]  /*ba250*/  LDL.LU R5, [R1+0x3230] ;  /* 0x0032300001057983 */ /* 0x000ea80000300800 */
[----:B---3--:R-:W-:Y:S01]  /*ba260*/  STL.64 [R1+0x122b8], R6 ;  /* 0x0122b80601007387 */ /* 0x008fe20000100a00 */
[C---:B-1----:R-:W-:Y:S03]  /*ba270*/  HMMA.16816.F32 R24, R12.reuse, R24, R8 ;  /* 0x000000180c18723c */ /* 0x042fe60000001808 */
[----:B--2---:R0:W-:Y:S04]  /*ba280*/  STL.64 [R1+0x122b0], R4 ;  /* 0x0122b00401007387 */ /* 0x0041e80000100a00 */
[----:B0-----:R-:W2:Y:S04]  /*ba290*/  LDL.LU.64 R4, [R1+0x26d0] ;  /* 0x0026d00001047983 */ /* 0x001ea80000300a00 */
[----:B------:R-:W2:Y:S04]  /*ba2a0*/  LDL.LU.64 R6, [R1+0x26d8] ;  /* 0x0026d80001067983 */ /* 0x000ea80000300a00 */
[----:B------:R-:W3:Y:S04]  /*ba2b0*/  LDL.LU.64 R10, [R1+0x12370] ;  /* 0x01237000010a7983 */ /* 0x000ee80000300a00 */
[----:B------:R-:W3:Y:S04]  /*ba2c0*/  LDL.LU.64 R8, [R1+0x12368] ;  /* 0x0123680001087983 */ /* 0x000ee80000300a00 */
[----:B------:R-:W-:Y:S04]  /*ba2d0*/  STL.64 [R1+0x9b0], R24 ;  /* 0x0009b01801007387 */ /* 0x000fe80000100a00 */
[----:B------:R0:W-:Y:S04]  /*ba2e0*/  STL.64 [R1+0x9b8], R26 ;  /* 0x0009b81a01007387 */ /* 0x0001e80000100a00 */
[----:B0-----:R-:W3:Y:S02]  /*ba2f0*/  LDL.LU.64 R26, [R1+0x12360] ;  /* 0x01236000011a7983 */ /* 0x001ee40000300a00 */
[----:B---3--:R-:W-:Y:S02]  /*ba300*/  HMMA.16816.F32 R24, R12, R26, R8 ;  /* 0x0000001a0c18723c */ /* 0x008fe40000001808 */
[----:B------:R-:W3:Y:S04]  /*ba310*/  LDL.LU.64 R10, [R1+0x12358] ;  /* 0x01235800010a7983 */ /* 0x000ee80000300a00 */
[----:B------:R-:W3:-:S15]  /*ba320*/  LDL.LU.64 R8, [R1+0x12350] ;  /* 0x0123500001087983 */ /* 0x000ede0000300a00 */
[----:B------:R-:W-:-:S02]  /*ba330*/  NOP ;  /* 0x0000000000007918 */ /* 0x000fc40000000000 */
[----:B------:R0:W-:Y:S04]  /*ba340*/  STL.64 [R1+0x9c0], R24 ;  /* 0x0009c01801007387 */ /* 0x0001e80000100a00 */
[----:B------:R3:W-:Y:S04]  /*ba350*/  STL.64 [R1+0x9c8], R26 ;  /* 0x0009c81a01007387 */ /* 0x0007e80000100a00 */
[----:B0-----:R-:W3:Y:S02]  /*ba360*/  LDL.LU.64 R24, [R1+0x12348] ;  /* 0x0123480001187983 */ /* 0x001ee40000300a00 */
[----:B---3--:R-:W-:Y:S02]  /*ba370*/  HMMA.16816.F32 R24, R12, R24, R8 ;  /* 0x000000180c18723c */ /* 0x008fe40000001808 */
[----:B------:R-:W3:Y:S04]  /*ba380*/  LDL.LU.64 R10, [R1+0x12340] ;  /* 0x01234000010a7983 */ /* 0x000ee80000300a00 */
[----:B------:R-:W3:-:S15]  /*ba390*/  LDL.LU.64 R8, [R1+0x12338] ;  /* 0x0123380001087983 */ /* 0x000ede0000300a00 */
[----:B------:R-:W-:-:S02]  /*ba3a0*/  NOP ;  /* 0x0000000000007918 */ /* 0x000fc40000000000 */
[----:B------:R-:W-:Y:S04]  /*ba3b0*/  STL.64 [R1+0x9d0], R24 ;  /* 0x0009d01801007387 */ /* 0x000fe80000100a00 */
[----:B------:R0:W-:Y:S04]  /*ba3c0*/  STL.64 [R1+0x9d8], R26 ;  /* 0x0009d81a01007387 */ /* 0x0001e80000100a00 */
[----:B0-----:R-:W3:Y:S02]  /*ba3d0*/  LDL.LU.64 R26, [R1+0x12330] ;  /* 0x01233000011a7983 */ /* 0x001ee40000300a00 */
[----:B---3--:R-:W-:Y:S02]  /*ba3e0*/  HMMA.16816.F32 R24, R12, R26, R8 ;  /* 0x0000001a0c18723c */ /* 0x008fe40000001808 */
[----:B------:R-:W3:Y:S04]  /*ba3f0*/  LDL.LU.64 R10, [R1+0x12328] ;  /* 0x01232800010a7983 */ /* 0x000ee80000300a00 */
[----:B------:R-:W2:-:S15]  /*ba400*/  LDL.LU.64 R8, [R1+0x12320] ;  /* 0x0123200001087983 */ /* 0x000e9e0000300a00 */
[----:B------:R-:W-:-:S02]  /*ba410*/  NOP ;  /* 0x0000000000007918 */ /* 0x000fc40000000000 */
[----:B------:R-:W-:Y:S04]  /*ba420*/  STL.64 [R1+0x9e0], R24 ;  /* 0x0009e01801007387 */ /* 0x000fe80000100a00 */
[----:B------:R0:W-:Y:S04]  /*ba430*/  STL.64 [R1+0x9e8], R26 ;  /* 0x0009e81a01007387 */ /* 0x0001e80000100a00 */
[----:B0-----:R-:W4:Y:S04]  /*ba440*/  LDL.LU.64 R26, [R1+0x12318] ;  /* 0x01231800011a7983 */ /* 0x001f280000300a00 */
[----:B------:R-:W3:Y:S01]  /*ba450*/  LDL.LU.64 R24, [R1+0x12310] ;  /* 0x0123100001187983 */ /* 0x000ee20000300a00 */
[C---:B--2---:R-:W-:Y:S06]  /*ba460*/  HMMA.16816.F32 R4, R12.reuse, R8, R4 ;  /* 0x000000080c04723c */ /* 0x044fec0000001804 */
[C---:B----4-:R-:W-:Y:S06]  /*ba470*/  HMMA.16816.F32 R16, R12.reuse, R26, R16 ;  /* 0x0000001a0c10723c */ /* 0x050fec0000001810 */
[C---:B---3--:R-:W-:Y:S11]  /*ba480*/  HMMA.16816.F32 R20, R12.reuse, R24, R20 ;  /* 0x000000180c14723c */ /* 0x048ff60000001814 */
[----:B------:R0:W-:Y:S04]  /*ba490*/  STL.64 [R1+0xa20], R4 ;  /* 0x000a200401007387 */ /* 0x0001e80000100a00 */
[----:B------:R1:W-:Y:S04]  /*ba4a0*/  STL.64 [R1+0xa28], R6 ;  /* 0x000a280601007387 */ /* 0x0003e80000100a00 */
[----:B0-----:R-:W2:Y:S04]  /*ba4b0*/  LDL.LU.64 R4, [R1+0x26a0] ;  /* 0x0026a00001047983 */ /* 0x001ea80000300a00 */
[----:B-1----:R-:W2:Y:S04]  /*ba4c0*/  LDL.LU.64 R6, [R1+0x26a8] ;  /* 0x0026a80001067983 */ /* 0x002ea80000300a00 */
[----:B------:R-:W3:Y:S04]  /*ba4d0*/  LDL.LU.64 R24, [R1+0x2690] ;  /* 0x0026900001187983 */ /* 0x000ee80000300a00 */
[----:B------:R0:W-:Y:S04]  /*ba4e0*/  STL.64 [R1+0xa30], R20 ;  /* 0x000a301401007387 */ /* 0x0001e80000100a00 */
[----:B------:R1:W-:Y:S04]  /*ba4f0*/  STL.64 [R1+0xa38], R22 ;  /* 0x000a381601007387 */ /* 0x0003e80000100a00 */
[----:B------:R-:W3:Y:S04]  /*ba500*/  LDL.LU.64 R26, [R1+0x2698] ;  /* 0x00269800011a7983 */ /* 0x000ee80000300a00 */
[----:B------:R-:W-:Y:S04]  /*ba510*/  STL.64 [R1+0xa40], R16 ;  /* 0x000a401001007387 */ /* 0x000fe80000100a00 */
[----:B------:R-:W-:Y:S04]  /*ba520*/  STL.64 [R1+0xa48], R18 ;  /* 0x000a481201007387 */ /* 0x000fe80000100a00 */
[----:B0-----:R-:W4:Y:S04]  /*ba530*/  LDL.LU.64 R20, [R1+0x2670] ;  /* 0x0026700001147983 */ /* 0x001f280000300a00 */
[----:B-1----:R-:W2:Y:S04]  /*ba540*/  LDL.LU.64 R22, [R1+0x2678] ;  /* 0x0026780001167983 */ /* 0x002ea80000300a00 */
[----:B--2---:R-:W-:Y:S04]  /*ba550*/  STL.64 [R1+0x122f8], R22 ;  /* 0x0122f81601007387 */ /* 0x004fe80000100a00 */
[----:B----4-:R0:W-:Y:S04]  /*ba560*/  STL.64 [R1+0x122f0], R20 ;  /* 0x0122f01401007387 */ /* 0x0101e80000100a00 */
[----:B0-----:R-:W2:Y:S04]  /*ba570*/  LDL.LU.64 R20, [R1+0x2680] ;  /* 0x0026800001147983 */ /* 0x001ea80000300a00 */
[----:B------:R-:W2:Y:S04]  /*ba580*/  LDL.LU.64 R22, [R1+0x2688] ;  /* 0x0026880001167983 */ /* 0x000ea80000300a00 */
[----:B------:R-:W4:Y:S04]  /*ba590*/  LDL.LU.64 R16, [R1+0x2650] ;  /* 0x0026500001107983 */ /* 0x000f280000300a00 */
[----:B------:R-:W2:Y:S01]  /*ba5a0*/  LDL.LU.64 R18, [R1+0x2658] ;  /* 0x0026580001127983 */ /* 0x000ea20000300a00 */
[C---:B------:R-:W-:Y:S06]  /*ba5b0*/  HMMA.16816.F32 R4, R12.reuse, R10, R4 ;  /* 0x0000000a0c04723c */ /* 0x040fec0000001804 */
[----:B---3--:R-:W-:-:S15]  /*ba5c0*/  HMMA.16816.F32 R24, R12, R28, R24 ;  /* 0x0000001c0c18723c */ /* 0x008fde0000001818 */
[----:B------:R-:W-:-:S03]  /*ba5d0*/  NOP ;  /* 0x0000000000007918 */ /* 0x000fc60000000000 */
[----:B------:R-:W-:Y:S01]  /*ba5e0*/  IMAD.MOV.U32 R0, RZ, RZ, R7 ;  /* 0x000000ffff007224 */ /* 0x000fe200078e0007 */
[----:B--2---:R-:W-:Y:S04]  /*ba5f0*/  STL.64 [R1+0x122d8], R18 ;  /* 0x0122d81201007387 */ /* 0x004fe80000100a00 */
[----:B----4-:R0:W-:Y:S04]  /*ba600*/  STL.64 [R1+0x122d0], R16 ;  /* 0x0122d01001007387 */ /* 0x0101e80000100a00 */
[----:B0-----:R-:W2:Y:S04]  /*ba610*/  LDL.LU.64 R16, [R1+0x2660] ;  /* 0x0026600001107983 */ /* 0x001ea80000300a00 */
[----:B------:R-:W2:Y:S04]  /*ba620*/  LDL.LU.64 R18, [R1+0x2668] ;  /* 0x0026680001127983 */ /* 0x000ea80000300a00 */
[----:B------:R0:W-:Y:S04]  /*ba630*/  STL.64 [R1+0xa50], R4 ;  /* 0x000a500401007387 */ /* 0x0001e80000100a00 */
[----:B------:R1:W-:Y:S04]  /*ba640*/  STL [R1+0xa58], R6 ;  /* 0x000a580601007387 */ /* 0x0003e80000100800 */
[----:B0-----:R-:W3:Y:S04]  /*ba650*/  LDL.LU.64 R4, [R1+0x2640] ;  /* 0x0026400001047983 */ /* 0x001ee80000300a00 */
[----:B-1----:R-:W3:Y:S04]  /*ba660*/  LDL.LU.64 R6, [R1+0x2648] ;  /* 0x0026480001067983 */ /* 0x002ee80000300a00 */
[----:B------:R-:W4:Y:S04]  /*ba670*/  LDL.LU.64 R8, [R1+0x2630] ;  /* 0x0026300001087983 */ /* 0x000f280000300a00 */
[----:B------:R-:W4:Y:S04]  /*ba680*/  LDL.LU.64 R10, [R1+0x2638] ;  /* 0x00263800010a7983 */ /* 0x000f280000300a00 */
[----:B------:R0:W-:Y:S04]  /*ba690*/  STL [R1+0x10600], R0 ;  /* 0x0106000001007387 */ /* 0x0001e80000100800 */
[----:B0-----:R-:W4:Y:S04]  /*ba6a0*/  LDL.LU R0, [R1+0x3244] ;  /* 0x0032440001007983 */ /* 0x001f280000300800 */
        /* <DEDUP_REMOVED lines=16> */
[----:B------:R-:W-:Y:S04]  /*ba7b0*/  STL.64 [R1+0x121a0], R26 ;  /* 0x0121a01a01007387 */ /* 0x000fe80000100a00 */
[----:B------:R0:W-:Y:S04]  /*ba7c0*/  STL.64 [R1+0x12198], R24 ;  /* 0x0121981801007387 */ /* 0x0001e80000100a00 */
[----:B0-----:R-:W4:Y:S04]  /*ba7d0*/  LDL.LU.64 R24, [R1+0x3110] ;  /* 0x0031100001187983 */ /* 0x001f280000300a00 */
[----:B------:R-:W4:Y:S01]  /*ba7e0*/  LDL.LU.64 R26, [R1+0x3118] ;  /* 0x00311800011a7983 */ /* 0x000f220000300a00 */
        /* <DEDUP_REMOVED lines=12> */
[----:B------:R0:W-:Y:S04]  /*ba8b0*/  STL.64 [R1+0x12180], R22 ;  /* 0x0121801601007387 */ /* 0x0001e80000100a00 */
[----:B0-----:R-:W3:Y:S04]  /*ba8c0*/  LDL.LU R22, [R1+0x3234] ;  /* 0x0032340001167983 */ /* 0x001ee80000300800 */
[----:B------:R-:W3:Y:S04]  /*ba8d0*/  LDL.LU R23, [R1+0x323c] ;  /* 0x00323c0001177983 */ /* 0x000ee80000300800 */
[----:B------:R0:W-:Y:S04]  /*ba8e0*/  STL.64 [R1+0x12178], R20 ;  /* 0x0121781401007387 */ /* 0x0001e80000100a00 */
[----:B0-----:R-:W3:Y:S01]  /*ba8f0*/  LDL.LU R21, [R1+0x322c] ;  /* 0x00322c0001157983 */ /* 0x001ee20000300800 */
[C---:B--2---:R-:W-:Y:S06]  /*ba900*/  HMMA.16816.F32 R4, R12.reuse, R18, R4 ;  /* 0x000000120c04723c */ /* 0x044fec0000001804 */
[----:B----4-:R-:W-:-:S15]  /*ba910*/  HMMA.16816.F32 R8, R12, R16, R8 ;  /* 0x000000100c08723c */ /* 0x010fde0000001808 */
[----:B------:R-:W-:-:S02]  /*ba920*/  NOP ;  /* 0x0000000000007918 */ /* 0x000fc40000000000 */
[----:B------:R-:W-:Y:S04]  /*ba930*/  STL.64 [R1+0xad0], R4 ;  /* 0x000ad00401007387 */ /* 0x000fe80000100a00 */
[----:B------:R0:W-:Y:S04]  /*ba940*/  STL.64 [R1+0xad8], R6 ;  /* 0x000ad80601007387 */ /* 0x0001e80000100a00 */
[----:B0-----:R-:W2:Y:S04]  /*ba950*/  LDL.LU.64 R6, [R1+0x122b8] ;  /* 0x0122b80001067983 */ /* 0x001ea80000300a00 */
[----:B------:R-:W3:Y:S04]  /*ba960*/  LDL.LU.64 R4, [R1+0x122b0] ;  /* 0x0122b00001047983 */ /* 0x000ee80000300a00 */
[----:B------:R-:W-:Y:S04]  /*ba970*/  STL.64 [R1+0xaf0], R8 ;  /* 0x000af00801007387 */ /* 0x000fe80000100a00 */
[----:B------:R0:W-:Y:S04]  /*ba980*/  STL.64 [R1+0xaf8], R10 ;  /* 0x000af80a01007387 */ /* 0x0001e80000100a00 */
[----:B0-----:R-:W4:Y:S04]  /*ba990*/  LDL.LU.64 R10, [R1+0x122a8] ;  /* 0x0122a800010a7983 */ /* 0x001f280000300a00 */
[----:B------:R-:W2:Y:S04]  /*ba9a0*/  LDL.LU.64 R8, [R1+0x122a0] ;  /* 0x0122a00001087983 */ /* 0x000ea80000300a00 */
[----:B------:R-:W-:Y:S04]  /*ba9b0*/  STL.64 [R1+0x12160], R18 ;  /* 0x0121601201007387 */ /* 0x000fe80000100a00 */
[----:B------:R0:W-:Y:S04]  /*ba9c0*/  STL.64 [R1+0x12158], R16 ;  /* 0x0121581001007387 */ /* 0x0001e80000100a00 */
[----:B0-----:R-:W4:Y:S04]  /*ba9d0*/  LDL.LU.64 R16, [R1+0x2620] ;  /* 0x0026200001107983 */ /* 0x001f280000300a00 */
[----:B------:R-:W4:Y:S02]  /*ba9e0*/  LDL.LU.64 R18, [R1+0x2628] ;  /* 0x0026280001127983 */ /* 0x000f240000300a00 */
[----:B----4-:R-:W-:-:S15]  /*ba9f0*/  HMMA.16816.F32 R16, R12, R10, R16 ;  /* 0x0000000a0c10723c */ /* 0x010fde0000001810 */
[----:B------:R-:W-:-:S08]  /*baa00*/  NOP ;  /* 0x0000000000007918 */ /* 0x000fd00000000000 */
[----:B------:R-:W-:Y:S04]  /*baa10*/  STL.64 [R1+0xb00], R16 ;  /* 0x000b001001007387 */ /* 0x000fe80000100a00 */
[----:B------:R2:W-:Y:S02]  /*baa20*/  STL.64 [R1+0xb08], R18 ;  /* 0x000b081201007387 */ /* 0x0005e40000100a00 */
[----:B--2---:R-:W-:Y:S02]  /*baa30*/  HMMA.16816.F32 R16, R12, R8, R24 ;  /* 0x000000080c10723c */ /* 0x004fe40000001818 */
[----:B------:R-:W2:-:S15]  /*baa40*/  LDL R24, [R1+0x48] ;  /* 0x0000480001187983 */ /* 0x000e9e0000100800 */
[----:B------:R-:W-:-:S06]  /*baa50*/  NOP ;  /* 0x0000000000007918 */ /* 0x000fcc0000000000 */
[----:B------:R-:W-:Y:S04]  /*baa60*/  STL.64 [R1+0xb20], R16 ;  /* 0x000b201001007387 */ /* 0x000fe80000100a00 */
[----:B------:R-:W-:Y:S04]  /*baa70*/  STL.64 [R1+0xb28], R18 ;  /* 0x000b281201007387 */ /* 0x000fe80000100a00 */
[----:B------:R-:W4:Y:S04]  /*baa80*/  LDL.64 R26, [R1+0x38] ;  /* 0x00003800011a7983 */ /* 0x000f280000100a00 */
[----:B------:R-:W2:Y:S01]  /*baa90*/  LDL R25, [R1+0x4c] ;  /* 0x00004c0001197983 */ /* 0x000ea20000100800 */
[----:B---3--:R-:W-:-:S02]  /*baaa0*/  IMAD R5, R5, 0x100, R22 ;  /* 0x0000010005057824 */ /* 0x008fc400078e0216 */
[----:B------:R-:W-:Y:S01]  /*baab0*/  IMAD R6, R6, 0x100, R23 ;  /* 0x0000010006067824 */ /* 0x000fe200078e0217 */
[----:B----4-:R0:W-:Y:S02]  /*baac0*/  STL.64 [R1+0x121e8], R26 ;  /* 0x0121e81a01007387 */ /* 0x0101e40000100a00 */
[----:B0-----:R-:W-:Y:S02]  /*baad0*/  IMAD.MOV.U32 R26, RZ, RZ, R2 ;  /* 0x000000ffff1a7224 */ /* 0x001fe400078e0002 */
[----:B------:R-:W-:Y:S01]  /*baae0*/  IMAD.MOV.U32 R27, RZ, RZ, R3 ;  /* 0x000000ffff1b7224 */ /* 0x000fe200078e0003 */
[----:B------:R-:W3:Y:S04]  /*baaf0*/  LDL.LU R2, [R1+0x1229c] ;  /* 0x01229c0001027983 */ /* 0x000ee80000300800 */
[----:B------:R-:W4:Y:S04]  /*bab00*/  LDL.LU R3, [R1+0x12298] ;  /* 0x0122980001037983 */ /* 0x000f280000300800 */
[----:B--2---:R0:W-:Y:S04]  /*bab10*/  STL.64 [R1+0x12200], R24 ;  /* 0x0122001801007387 */ /* 0x0041e80000100a00 */
[----:B------:R1:W-:Y:S04]  /*bab20*/  STL.64 [R1+0x12218], R26 ;  /* 0x0122181a01007387 */ /* 0x0003e80000100a00 */
[----:B0-----:R-:W2:Y:S04]  /*bab30*/  LDL.LU.64 R24, [R1+0x3100] ;  /* 0x0031000001187983 */ /* 0x001ea80000300a00 */
[----:B-1----:R-:W2:Y:S04]  /*bab40*/  LDL.LU.64 R26, [R1+0x3108] ;  /* 0x00310800011a7983 */ /* 0x002ea80000300a00 */
[----:B------:R-:W3:Y:S01]  /*bab50*/  LDL.64 R22, [R1+0x28] ;  /* 0x0000280001167983 */ /* 0x000ee20000100a00 */
[----:B------:R-:W-:-:S03]  /*bab60*/  IMAD R4, R4, 0x100, R21 ;  /* 0x0000010004047824 */ /* 0x000fc600078e0215 */
[----:B------:R-:W2:Y:S01]  /*bab70*/  LDL.64 R20, [R1+0x30] ;  /* 0x0000300001147983 */ /* 0x000ea20000100a00 */
[----:B----4-:R-:W-:-:S03]  /*bab80*/  IMAD.MOV.U32 R18, RZ, RZ, R3 ;  /* 0x000000ffff127224 */ /* 0x010fc600078e0003 */
[----:B---3--:R0:W-:Y:S04]  /*bab90*/  STL.64 [R1+0x121d0], R22 ;  /* 0x0121d01601007387 */ /* 0x0081e80000100a00 */
[----:B0-----:R-:W3:Y:S01]  /*baba0*/  LDL R22, [R1+0x90] ;  /* 0x0000900001167983 */ /* 0x001ee20000100800 */
[----:B------:R-:W-:-:S03]  /*babb0*/  IMAD.MOV.U32 R23, RZ, RZ, R2 ;  /* 0x000000ffff177224 */ /* 0x000fc600078e0002 */
[----:B------:R-:W4:Y:S04]  /*babc0*/  LDL.LU R2, [R1+0x12294] ;  /* 0x0122940001027983 */ /* 0x000f280000300800 */
[----:B------:R-:W4:Y:S04]  /*babd0*/  LDL.LU R3, [R1+0x12290] ;  /* 0x0122900001037983 */ /* 0x000f280000300800 */
[----:B------:R-:W3:Y:S04]  /*babe0*/  LDL R19, [R1+0xa4] ;  /* 0x0000a40001137983 */ /* 0x000ee80000100800 */
[----:B------:R-:W3:Y:S04]  /*babf0*/  LDL R16, [R1+0x98] ;  /* 0x0000980001107983 */ /* 0x000ee80000100800 */
[----:B------:R-:W3:Y:S04]  /*bac00*/  LDL R17, [R1+0x9c] ;  /* 0x00009c0001117983 */ /* 0x000ee80000100800 */
[----:B--2---:R0:W-:Y:S04]  /*bac10*/  STL.64 [R1+0x121c8], R20 ;  /* 0x0121c81401007387 */ /* 0x0041e80000100a00 */
[----:B0-----:R-:W2:Y:S04]  /*bac20*/  LDL.64 R20, [R1+0xa8] ;  /* 0x0000a80001147983 */ /* 0x001ea80000100a00 */
[----:B------:R-:W-:Y:S04]  /*bac30*/  STL [R1+0x12124], R8 ;  /* 0x0121240801007387 */ /* 0x000fe80000100800 */
[----:B------:R-:W-:Y:S01]  /*bac40*/  STL [R1+0x12120], R9 ;  /* 0x0121200901007387 */ /* 0x000fe20000100800 */
[----:B----4-:R-:W-:-:S15]  /*bac50*/  HMMA.16816.F32 R24, R12, R2, R24 ;  /* 0x000000020c18723c */ /* 0x010fde0000001818 */
[----:B------:R-:W-:-:S08]  /*bac60*/  NOP ;  /* 0x0000000000007918 */ /* 0x000fd00000000000 */
[----:B------:R0:W-:Y:S04]  /*bac70*/  STL.64 [R1+0xb40], R24 ;  /* 0x000b401801007387 */ /* 0x0001e80000100a00 */
[----:B------:R1:W-:Y:S04]  /*bac80*/  STL.64 [R1+0xb48], R26 ;  /* 0x000b481a01007387 */ /* 0x0003e80000100a00 */
[----:B0-----:R-:W4:Y:S04]  /*bac90*/  LDL R24, [R1+0x58] ;  /* 0x0000580001187983 */ /* 0x001f280000100800 */
[----:B-1----:R-:W3:Y:S04]  /*baca0*/  LDL R26, [R1+0x60] ;  /* 0x00006000011a7983 */ /* 0x002ee80000100800 */
[----:B------:R-:W3:Y:S04]  /*bacb0*/  LDL R27, [R1+0x64] ;  /* 0x00006400011b7983 */ /* 0x000ee80000100800 */
[----:B------:R-:W4:Y:S04]  /*bacc0*/  LDL R25, [R1+0x5c] ;  /* 0x00005c0001197983 */ /* 0x000f280000100800 */
[----:B---3--:R0:W-:Y:S04]  /*bacd0*/  STL.64 [R1+0x12238], R26 ;  /* 0x0122381a01007387 */ /* 0x0081e80000100a00 */
[----:B0-----:R-:W3:Y:S04]  /*bace0*/  LDL R26, [R1+0x68] ;  /* 0x00006800011a7983 */ /* 0x001ee80000100800 */
[----:B------:R-:W3:Y:S04]  /*bacf0*/  LDL R27, [R1+0x6c] ;  /* 0x00006c00011b7983 */ /* 0x000ee80000100800 */
[----:B----4-:R0:W-:Y:S04]  /*bad00*/  STL.64 [R1+0x12230], R24 ;  /* 0x0122301801007387 */ /* 0x0101e80000100a00 */
[----:B---3--:R1:W-:Y:S04]  /*bad10*/  STL.64 [R1+0x12250], R26 ;  /* 0x0122501a01007387 */ /* 0x0083e80000100a00 */
[----:B0-----:R-:W2:Y:S04]  /*bad20*/  LDL.LU.64 R24, [R1+0x2610] ;  /* 0x0026100001187983 */ /* 0x001ea80000300a00 */
[----:B-1----:R-:W2:Y:S04]  /*bad30*/  LDL.LU.64 R26, [R1+0x2618] ;  /* 0x00261800011a7983 */ /* 0x002ea80000300a00 */
[----:B------:R-:W-:Y:S04]  /*bad40*/  STL [R1+0x12114], R2 ;  /* 0x0121140201007387 */ /* 0x000fe80000100800 */
[----:B------:R0:W-:Y:S04]  /*bad50*/  STL [R1+0x12110], R3 ;  /* 0x0121100301007387 */ /* 0x0001e80000100800 */
[----:B0-----:R-:W3:Y:S01]  /*bad60*/  LDL.64 R2, [R1+0x40] ;  /* 0x0000400001027983 */ /* 0x001ee20000100a00 */
[----:B--2---:R-:W-:Y:S03]  /*bad70*/  HMMA.16816.F32 R24, R12, R20, R24 ;  /* 0x000000140c18723c */ /* 0x004fe60000001818 */
[----:B------:R-:W2:-:S15]  /*bad80*/  LDL.LU.64 R12, [R1+0x25e0] ;  /* 0x0025e000010c7983 */ /* 0x000e9e0000300a00 */
[----:B------:R-:W-:-:S05]  /*bad90*/  NOP ;  /* 0x0000000000007918 */ /* 0x000fca0000000000 */
[----:B------:R0:W-:Y:S04]  /*bada0*/  STL.64 [R1+0xb30], R24 ;  /* 0x000b301801007387 */ /* 0x0001e80000100a00 */
[----:B------:R-:W-:Y:S04]  /*badb0*/  STL.64 [R1+0xb38], R26 ;  /* 0x000b381a01007387 */ /* 0x000fe80000100a00 */
[----:B------:R-:W2:Y:S04]  /*badc0*/  LDL.LU.64 R14, [R1+0x25e8] ;  /* 0x0025e800010e7983 */ /* 0x000ea80000300a00 */
[----:B0-----:R-:W4:Y:S04]  /*badd0*/  LDL R24, [R1+0x70] ;  /* 0x0000700001187983 */ /* 0x001f280000100800 */
[----:B------:R-:W4:Y:S01]  /*bade0*/  LDL R25, [R1+0x74] ;  /* 0x0000740001197983 */ /* 0x000f220000100800 */
[----:B------:R-:W-:-:S02]  /*badf0*/  IMAD.MOV.U32 R8, RZ, RZ, R21 ;  /* 0x000000ffff087224 */ /* 0x000fc400078e0015 */
[----:B------:R-:W-:Y:S01]  /*bae00*/  IMAD R7, R7, 0x100, R0 ;  /* 0x0000010007077824 */ /* 0x000fe200078e0200 */
[----:B----4-:R0:W-:Y:S04]  /*bae10*/  STL.64 [R1+0x12268], R24 ;  /* 0x0122681801007387 */ /* 0x0101e80000100a00 */
[----:B0-----:R-:W4:Y:S04]  /*bae20*/  LDL.LU.64 R24, [R1+0x25f0] ;  /* 0x0025f00001187983 */ /* 0x001f280000300a00 */
[----:B------:R-:W4:Y:S04]  /*bae30*/  LDL.LU.64 R26, [R1+0x25f8] ;  /* 0x0025f800011a7983 */ /* 0x000f280000300a00 */
[----:B------:R-:W-:Y:S04]  /*bae40*/  STL.64 [R1+0x121e0], R10 ;  /* 0x0121e00a01007387 */ /* 0x000fe80000100a00 */
[----:B------:R0:W-:Y:S04]  /*bae50*/  STL [R1+0x121d8], R8 ;  /* 0x0121d80801007387 */ /* 0x0001e80000100800 */
[----:B0-----:R-:W3:Y:S04]  /*bae60*/  LDL.LU.64 R8, [R1+0x2600] ;  /* 0x0026000001087983 */ /* 0x001ee80000300a00 */
[----:B------:R-:W3:Y:S01]  /*bae70*/  LDL.LU.64 R10, [R1+0x2608] ;  /* 0x00260800010a7983 */ /* 0x000ee20000300a00 */
[----:B------:R-:W-:-:S02]  /*bae80*/  F2FP.F16.E4M3.UNPACK_B R4, R4 ;  /* 0x00000004ff04723e */ /* 0x000fc400020006ff */
[----:B------:R-:W-:Y:S02]  /*bae90*/  F2FP.F16.E4M3.UNPACK_B R5, R5 ;  /* 0x00000005ff05723e */ /* 0x000fe400020006ff */
[----:B------:R-:W-:Y:S02]  /*baea0*/  F2FP.F16.E4M3.UNPACK_B R6, R6 ;  /* 0x00000006ff06723e */ /* 0x000fe400020006ff */
[----:B------:R-:W-:-:S07]  /*baeb0*/  F2FP.F16.E4M3.UNPACK_B R7, R7 ;  /* 0x00000007ff07723e */ /* 0x000fce00020006ff */
[----:B---3--:R-:W-:Y:S01]  /*baec0*/  HMMA.16816.F32 R8, R4, R18, R8 ;  /* 0x000000120408723c */ /* 0x008fe20000001808 */
[----:B------:R-:W3:-:S15]  /*baed0*/  LDL R18, [R1+0x78] ;  /* 0x0000780001127983 */ /* 0x000ede0000100800 */
[----:B------:R-:W-:-:S07]  /*baee0*/  NOP ;  /* 0x0000000000007918 */ /* 0x000fce0000000000 */
[----:B------:R-:W-:Y:S04]  /*baef0*/  STL.64 [R1+0xb50], R8 ;  /* 0x000b500801007387 */ /* 0x000fe80000100a00 */
[----:B------:R4:W-:Y:S04]  /*baf00*/  STL.64 [R1+0xb58], R10 ;  /* 0x000b580a01007387 */ /* 0x0009e80000100a00 */
[----:B------:R-:W3:Y:S01]  /*baf10*/  LDL R19, [R1+0x7c] ;  /* 0x00007c0001137983 */ /* 0x000ee20000100800 */
[----:B----4-:R-:W-:Y:S03]  /*baf20*/  HMMA.16816.F32 R8, R4, R16, R24 ;  /* 0x000000100408723c */ /* 0x010fe60000001818 */
[----:B---3--:R-:W-:Y:S04]  /*baf30*/  STL.64 [R1+0x12270], R18 ;  /* 0x0122701201007387 */ /* 0x008fe80000100a00 */
[----:B------:R-:W3:-:S15]  /*baf40*/  LDL R16, [R1+0x80] ;  /* 0x0000800001107983 */ /* 0x000ede0000100800 */
[----:B------:R-:W-:-:S01]  /*baf50*/  NOP ;  /* 0x0000000000007918 */ /* 0x000fc20000000000 */
[----:B------:R-:W-:Y:S04]  /*baf60*/  STL.64 [R1+0xb60], R8 ;  /* 0x000b600801007387 */ /* 0x000fe80000100a00 */
[----:B------:R2:W-:Y:S04]  /*baf70*/  STL.64 [R1+0xb68], R10 ;  /* 0x000b680a01007387 */ /* 0x0005e80000100a00 */
[----:B------:R-:W3:Y:S01]  /*baf80*/  LDL R17, [R1+0x84] ;  /* 0x0000840001117983 */ /* 0x000ee20000100800 */
[----:B--2---:R-:W-:Y:S03]  /*baf90*/  HMMA.16816.F32 R8, R4, R22, R12 ;  /* 0x000000160408723c */ /* 0x004fe6000000180c */
[----:B---3--:R0:W-:Y:S04]  /*bafa0*/  STL.64 [R1+0x12288], R16 ;  /* 0x0122881001007387 */ /* 0x0081e80000100a00 */
[----:B------:R-:W2:-:S15]  /*bafb0*/  LDL R22, [R1+0x88] ;  /* 0x0000880001167983 */ /* 0x000e9e0000100800 */
[----:B------:R-:W-:-:S01]  /*bafc0*/  NOP ;  /* 0x0000000000007918 */ /* 0x000fc20000000000 */
[----:B------:R-:W-:Y:S04]  /*bafd0*/  STL.64 [R1+0xb80], R8 ;  /* 0x000b800801007387 */ /* 0x000fe80000100a00 */
[----:B------:R-:W-:Y:S04]  /*bafe0*/  STL.64 [R1+0xb88], R10 ;  /* 0x000b880a01007387 */ /* 0x000fe80000100a00 */
[----:B------:R-:W2:Y:S04]  /*baff0*/  LDL R23, [R1+0x8c] ;  /* 0x00008c0001177983 */ /* 0x000ea80000100800 */
[----:B0-----:R-:W2:Y:S04]  /*bb000*/  LDL.LU.64 R16, [R1+0x25d0] ;  /* 0x0025d00001107983 */ /* 0x001ea80000300a00 */
[----:B------:R-:W2:Y:S04]  /*bb010*/  LDL.LU.64 R18, [R1+0x25d8] ;  /* 0x0025d80001127983 */ /* 0x000ea80000300a00 */
[----:B------:R-:W3:Y:S04]  /*bb020*/  LDL.LU.64 R24, [R1+0x25b0] ;  /* 0x0025b00001187983 */ /* 0x000ee80000300a00 */
[----:B------:R-:W4:Y:S04]  /*bb030*/  LDL.LU.64 R26, [R1+0x25b8] ;  /* 0x0025b800011a7983 */ /* 0x000f280000300a00 */
[----:B----4-:R-:W-:Y:S04]  /*bb040*/  STL.64 [R1+0x12280], R26 ;  /* 0x0122801a01007387 */ /* 0x010fe80000100a00 */
[----:B---3--:R0:W-:Y:S04]  /*bb050*/  STL.64 [R1+0x12278], R24 ;  /* 0x0122781801007387 */ /* 0x0081e80000100a00 */
[----:B0-----:R-:W3:Y:S04]  /*bb060*/  LDL.LU.64 R24, [R1+0x25c0] ;  /* 0x0025c00001187983 */ /* 0x001ee80000300a00 */
[----:B------:R-:W3:Y:S04]  /*bb070*/  LDL.LU.64 R26, [R1+0x25c8] ;  /* 0x0025c800011a7983 */ /* 0x000ee80000300a00 */
[----:B------:R-:W4:Y:S04]  /*bb080*/  LDL.LU.64 R12, [R1+0x2580] ;  /* 0x00258000010c7983 */ /* 0x000f280000300a00 */
        /* <DEDUP_REMOVED lines=8> */
[----:B------:R-:W2:Y:S04]  /*bb110*/  LDL.LU.64 R14, [R1+0x25a8] ;  /* 0x0025a800010e7983 */ /* 0x000ea80000300a00 */
        /* <DEDUP_REMOVED lines=9> */
[----:B------:R-:W4:Y:S01]  /*bb1b0*/  LDL.LU.64 R10, [R1+0x2568] ;  /* 0x00256800010a7983 */ /* 0x000f220000300a00 */
[C---:B------:R-:W-:Y:S03]  /*bb1c0*/  HMMA.16816.F32 R20, R4.reuse, R22, R16 ;  /* 0x000000160414723c */ /* 0x040fe60000001810 */
[----:B----4-:R-:W-:Y:S04]  /*bb1d0*/  STL.64 [R1+0x12228], R10 ;  /* 0x0122280a01007387 */ /* 0x010fe80000100a00 */
[----:B---3--:R0:W-:Y:S04]  /*bb1e0*/  STL.64 [R1+0x12220], R8 ;  /* 0x0122200801007387 */ /* 0x0081e80000100a00 */
[----:B0-----:R-:W3:Y:S04]  /*bb1f0*/  LDL.LU.64 R8, [R1+0x2570] ;  /* 0x0025700001087983 */ /* 0x001ee80000300a00 */
[----:B------:R-:W3:Y:S04]  /*bb200*/  LDL.LU.64 R10, [R1+0x2578] ;  /* 0x00257800010a7983 */ /* 0x000ee80000300a00 */
[----:B------:R-:W4:Y:S04]  /*bb210*/  LDL.LU.64 R16, [R1+0x12288] ;  /* 0x0122880001107983 */ /* 0x000f280000300a00 */
[----:B------:R0:W-:Y:S04]  /*bb220*/  STL.64 [R1+0xb90], R20 ;  /* 0x000b901401007387 */ /* 0x0001e80000100a00 */
[----:B------:R1:W-:Y:S04]  /*bb230*/  STL.64 [R1+0xb98], R22 ;  /* 0x000b981601007387 */ /* 0x0003e80000100a00 */
[----:B0-----:R-:W3:Y:S04]  /*bb240*/  LDL.LU.64 R20, [R1+0x2530] ;  /* 0x0025300001147983 */ /* 0x001ee80000300a00 */
[----:B-1----:R-:W3:Y:S01]  /*bb250*/  LDL.LU.64 R22, [R1+0x2538] ;  /* 0x0025380001167983 */ /* 0x002ee20000300a00 */
[----:B----4-:R-:W-:Y:S03]  /*bb260*/  HMMA.16816.F32 R16, R4, R16, R24 ;  /* 0x000000100410723c */ /* 0x010fe60000001818 */
[----:B------:R-:W4:Y:S04]  /*bb270*/  LDL.LU.64 R26, [R1+0x12280] ;  /* 0x01228000011a7983 */ /* 0x000f280000300a00 */
[----:B------:R-:W4:-:S15]  /*bb280*/  LDL.LU.64 R24, [R1+0x12278] ;  /* 0x0122780001187983 */ /* 0x000f1e0000300a00 */
[----:B------:R-:W-:-:S01]  /*bb290*/  NOP ;  /* 0x0000000000007918 */ /* 0x000fc20000000000 */
[----:B------:R-:W-:Y:S04]  /*bb2a0*/  STL.64 [R1+0xba0], R16 ;  /* 0x000ba01001007387 */ /* 0x000fe80000100a00 */
[----:B------:R0:W-:Y:S04]  /*bb2b0*/  STL.64 [R1+0xba8], R18 ;  /* 0x000ba81201007387 */ /* 0x0001e80000100a00 */
[----:B0-----:R-:W4:Y:S02]  /*bb2c0*/  LDL.LU.64 R18, [R1+0x12270] ;  /* 0x0122700001127983 */ /* 0x001f240000300a00 */
[----:B----4-:R-:W-:Y:S02]  /*bb2d0*/  HMMA.16816.F32 R16, R4, R18, R24 ;  /* 0x000000120410723c */ /* 0x010fe40000001818 */
[----:B------:R-:W2:-:S15]  /*bb2e0*/  LDL.LU.64 R24, [R1+0x12268] ;  /* 0x0122680001187983 */ /* 0x000e9e0000300a00 */
[----:B------:R-:W-:-:S06]  /*bb2f0*/  NOP ;  /* 0x0000000000007918 */ /* 0x000fcc0000000000 */
        /* <DEDUP_REMOVED lines=18> */
[----:B------:R-:W3:Y:S01]  /*bb420*/  LDL.LU.64 R24, [R1+0x12230] ;  /* 0x0122300001187983 */ /* 0x000ee20000300a00 */
[C---:B--2---:R-:W-:Y:S06]  /*bb430*/  HMMA.16816.F32 R12, R4.reuse, R26, R12 ;  /* 0x0000001a040c723c */ /* 0x044fec000000180c */
[----:B---3--:R-:W-:-:S15]  /*bb440*/  HMMA.16816.F32 R24, R4, R24, R8 ;  /* 0x000000180418723c */ /* 0x008fde0000001808 */
[----:B------:R-:W-:-:S02]  /*bb450*/  NOP ;  /* 0x0000000000007918 */ /* 0x000fc40000000000 */
[----:B------:R0:W-:Y:S04]  /*bb460*/  STL.64 [R1+0xc00], R12 ;  /* 0x000c000c01007387 */ /* 0x0001e80000100a00 */
[----:B------:R1:W-:Y:S04]  /*bb470*/  STL.64 [R1+0xc08], R14 ;  /* 0x000c080e01007387 */ /* 0x0003e80000100a00 */
[----:B0-----:R-:W2:Y:S04]  /*bb480*/  LDL.LU.64 R12, [R1+0x2510] ;  /* 0x00251000010c7983 */ /* 0x001ea80000300a00 */
[----:B-1----:R-:W2:Y:S04]  /*bb490*/  LDL.LU.64 R14, [R1+0x2518] ;  /* 0x00251800010e7983 */ /* 0x002ea80000300a00 */
        /* <DEDUP_REMOVED lines=18> */
[----:B0-----:R-:W4:Y:S04]  /*bb5c0*/  LDL.LU.64 R26, [R1+0x121e8] ;  /* 0x0121e800011a7983 */ /* 0x001f280000300a00 */
[----:B------:R-:W2:Y:S01]  /*bb5d0*/  LDL.64 R24, [R1+0x20] ;  /* 0x0000200001187983 */ /* 0x000ea20000100a00 */
[C---:B---3--:R-:W-:Y:S07]  /*bb5e0*/  HMMA.16816.F32 R8, R4.reuse, R2, R8 ;  /* 0x000000020408723c */ /* 0x048fee0000001808 */
[----:B------:R-:W-:Y:S01]  /*bb5f0*/  IMAD.MOV.U32 R3, RZ, RZ, R2 ;  /* 0x000000ffff037224 */ /* 0x000fe200078e0002 */
[----:B----4-:R-:W-:-:S15]  /*bb600*/  HMMA.16816.F32 R20, R4, R26, R20 ;  /* 0x0000001a0414723c */ /* 0x010fde0000001814 */
[----:B------:R-:W-:Y:S04]  /*bb610*/  STL.64 [R1+0xc50], R8 ;  /* 0x000c500801007387 */ /* 0x000fe80000100a00 */
[----:B------:R0:W-:Y:S04]  /*bb620*/  STL.64 [R1+0xc58], R10 ;  /* 0x000c580a01007387 */ /* 0x0001e80000100a00 */
[----:B0-----:R-:W3:Y:S04]  /*bb630*/  LDL.LU.64 R10, [R1+0x121e0] ;  /* 0x0121e000010a7983 */ /* 0x001ee80000300a00 */
[----:B------:R-:W4:Y:S04]  /*bb640*/  LDL.LU R8, [R1+0x121d8] ;  /* 0x0121d80001087983 */ /* 0x000f280000300800 */
[----:B------:R-:W-:Y:S04]  /*bb650*/  STL [R1+0x12118], R3 ;  /* 0x0121180301007387 */ /* 0x000fe80000100800 */
[----:B------:R-:W-:Y:S04]  /*bb660*/  STL.64 [R1+0xc60], R20 ;  /* 0x000c601401007387 */ /* 0x000fe80000100a00 */
[----:B------:R0:W-:Y:S04]  /*bb670*/  STL.64 [R1+0xc68], R22 ;  /* 0x000c681601007387 */ /* 0x0001e80000100a00 */
[----:B0-----:R-:W2:Y:S04]  /*bb680*/  LDL.LU.64 R22, [R1+0x121d0] ;  /* 0x0121d00001167983 */ /* 0x001ea80000300a00 */
[----:B------:R-:W3:Y:S01]  /*bb690*/  LDL.LU.64 R20, [R1+0x121c8] ;  /* 0x0121c80001147983 */ /* 0x000ee20000300a00 */
[----:B------:R-:W-:-:S03]  /*bb6a0*/  IMAD.MOV.U32 R2, RZ, RZ, R27 ;  /* 0x000000ffff027224 */ /* 0x000fc600078e001b */
[----:B------:R-:W4:Y:S04]  /*bb6b0*/  LDL.64 R26, [R1+0x18] ;  /* 0x00001800011a7983 */ /* 0x000f280000100a00 */
[----:B------:R-:W-:Y:S01]  /*bb6c0*/  STL [R1+0x1211c], R2 ;  /* 0x01211c0201007387 */ /* 0x000fe20000100800 */
[----:B---3--:R-:W-:-:S15]  /*bb6d0*/  HMMA.16816.F32 R16, R4, R20, R16 ;  /* 0x000000140410723c */ /* 0x008fde0000001810 */
[----:B------:R-:W-:-:S08]  /*bb6e0*/  NOP ;  /* 0x0000000000007918 */ /* 0x000fd00000000000 */
[----:B------:R-:W-:Y:S04]  /*bb6f0*/  STL.64 [R1+0xc70], R16 ;  /* 0x000c701001007387 */ /* 0x000fe80000100a00 */
[----:B------:R0:W-:Y:S04]  /*bb700*/  STL.64 [R1+0xc78], R18 ;  /* 0x000c781201007387 */ /* 0x0001e80000100a00 */
[----:B0-----:R-:W3:Y:S01]  /*bb710*/  LDL.64 R18, [R1+0x8] ;  /* 0x0000080001127983 */ /* 0x001ee20000100a00 */
[----:B--2---:R-:W-:Y:S01]  /*bb720*/  HMMA.16816.F32 R12, R4, R22, R12 ;  /* 0x00000016040c723c */ /* 0x004fe2000000180c */
[----:B------:R-:W-:-:S05]  /*bb730*/  IMAD.MOV.U32 R3, RZ, RZ, R21 ;  /* 0x000000ffff037224 */ /* 0x000fca00078e0015 */
[----:B------:R-:W-:Y:S02]  /*bb740*/  IMAD.MOV.U32 R9, RZ, RZ, R22 ;  /* 0x000000ffff097224 */ /* 0x000fe400078e0016 */
[----:B------:R-:W-:Y:S01]  /*bb750*/  IMAD.MOV.U32 R2, RZ, RZ, R23 ;  /* 0x000000ffff027224 */ /* 0x000fe200078e0017 */
[----:B---3--:R-:W-:Y:S04]  /*bb760*/  STL.64 [R1+0x121b0], R18 ;  /* 0x0121b01201007387 */ /* 0x008fe80000100a00 */
[----:B------:R-:W-:Y:S10]  /*bb770*/  STL [R1+0x12128], R3 ;  /* 0x0121280301007387 */ /* 0x000ff40000100800 */
[----:B------:R0:W-:Y:S04]  /*bb780*/  STL.64 [R1+0xc90], R12 ;  /* 0x000c900c01007387 */ /* 0x0001e80000100a00 */
[----:B------:R1:W-:Y:S04]  /*bb790*/  STL.64 [R1+0xc98], R14 ;  /* 0x000c980e01007387 */ /* 0x0003e80000100a00 */
[----:B------:R-:W2:Y:S04]  /*bb7a0*/  LDL R16, [R1+0x10] ;  /* 0x0000100001107983 */ /* 0x000ea80000100800 */
[----:B------:R-:W2:Y:S04]  /*bb7b0*/  LDL R17, [R1+0x14] ;  /* 0x0000140001117983 */ /* 0x000ea80000100800 */
[----:B------:R-:W4:Y:S04]  /*bb7c0*/  LDL.LU.64 R20, [R1+0x24f0] ;  /* 0x0024f00001147983 */ /* 0x000f280000300a00 */
[----:B------:R-:W4:Y:S04]  /*bb7d0*/  LDL.LU.64 R22, [R1+0x24f8] ;  /* 0x0024f80001167983 */ /* 0x000f280000300a00 */
[----:B0-----:R-:W3:Y:S04]  /*bb7e0*/  LDL.LU R12, [R1+0x3248] ;  /* 0x00324800010c7983 */ /* 0x001ee80000300800 */
[----:B------:R-:W3:Y:S04]  /*bb7f0*/  LDL.LU R13, [R1+0x3250] ;  /* 0x00325000010d7983 */ /* 0x000ee80000300800 */
[----:B-1----:R-:W2:Y:S04]  /*bb800*/  LDL.LU R14, [R1+0x3258] ;  /* 0x00325800010e7983 */ /* 0x002ea80000300800 */
[----:B------:R-:W2:Y:S04]  /*bb810*/  LDL.LU R15, [R1+0x3260] ;  /* 0x00326000010f7983 */ /* 0x000ea80000300800 */
[----:B--2---:R0:W-:Y:S04]  /*bb820*/  STL.64 [R1+0x12140], R14 ;  /* 0x0121400e01007387 */ /* 0x0041e80000100a00 */
[----:B0-----:R-:W2:Y:S04]  /*bb830*/  LDL R14, [R1] ;  /* 0x00000000010e7983 */ /* 0x001ea80000100800 */
[----:B------:R-:W2:Y:S04]  /*bb840*/  LDL R15, [R1+0x4] ;  /* 0x00000400010f7983 */ /* 0x000ea80000100800 */
[----:B---3--:R0:W-:Y:S04]  /*bb850*/  STL.64 [R1+0x12138], R12 ;  /* 0x0121380c01007387 */ /* 0x0081e80000100a00 */
[----:B--2---:R1:W-:Y:S04]  /*bb860*/  STL.64 [R1+0x121a8], R14 ;  /* 0x0121a80e01007387 */ /* 0x0043e80000100a00 */
[----:B0-----:R-:W2:Y:S04]  /*bb870*/  LDL.LU.64 R12, [R1+0x2500] ;  /* 0x00250000010c7983 */ /* 0x001ea80000300a00 */
[----:B-1----:R-:W2:Y:S04]  /*bb880*/  LDL.LU.64 R14, [R1+0x2508] ;  /* 0x00250800010e7983 */ /* 0x002ea80000300a00 */
[----:B------:R-:W-:Y:S04]  /*bb890*/  STL [R1+0x12130], R2 ;  /* 0x0121300201007387 */ /* 0x000fe80000100800 */
[----:B------:R-:W-:Y:S01]  /*bb8a0*/  STL [R1+0x1212c], R9 ;  /* 0x01212c0901007387 */ /* 0x000fe20000100800 */
[----:B--2---:R-:W-:-:S15]  /*bb8b0*/  HMMA.16816.F32 R12, R4, R24, R12 ;  /* 0x00000018040c723c */ /* 0x004fde000000180c */
[----:B------:R-:W-:-:S08]  /*bb8c0*/  NOP ;  /* 0x0000000000007918 */ /* 0x000fd00000000000 */
[----:B------:R0:W-:Y:S04]  /*bb8d0*/  STL.64 [R1+0xca0], R12 ;  /* 0x000ca00c01007387 */ /* 0x0001e80000100a00 */
[----:B------:R1:W-:Y:S04]  /*bb8e0*/  STL.64 [R1+0xca8], R14 ;  /* 0x000ca80e01007387 */ /* 0x0003e80000100a00 */
[----:B0-----:R-:W2:Y:S04]  /*bb8f0*/  LDL.LU.64 R12, [R1+0x24d0] ;  /* 0x0024d000010c7983 */ /* 0x001ea80000300a00 */
[----:B-1----:R-:W3:Y:S01]  /*bb900*/  LDL.LU.64 R14, [R1+0x24d8] ;  /* 0x0024d800010e7983 */ /* 0x002ee20000300a00 */
[----:B----4-:R-:W-:Y:S01]  /*bb910*/  HMMA.16816.F32 R20, R4, R26, R20 ;  /* 0x0000001a0414723c */ /* 0x010fe20000001814 */
[----:B------:R-:W-:-:S05]  /*bb920*/  IMAD.MOV.U32 R3, RZ, RZ, R25 ;  /* 0x000000ffff037224 */ /* 0x000fca00078e0019 */
[----:B------:R-:W-:Y:S02]  /*bb930*/  IMAD.MOV.U32 R2, RZ, RZ, R26 ;  /* 0x000000ffff027224 */ /* 0x000fe400078e001a */
[----:B------:R-:W-:Y:S01]  /*bb940*/  IMAD.MOV.U32 R9, RZ, RZ, R27 ;  /* 0x000000ffff097224 */ /* 0x000fe200078e001b */
[----:B---3--:R-:W-:Y:S04]  /*bb950*/  STL.64 [R1+0x121c0], R14 ;  /* 0x0121c00e01007387 */ /* 0x008fe80000100a00 */
[----:B--2---:R0:W-:Y:S04]  /*bb960*/  STL.64 [R1+0x121b8], R12 ;  /* 0x0121b80c01007387 */ /* 0x0041e80000100a00 */
[----:B0-----:R-:W2:Y:S04]  /*bb970*/  LDL.LU.64 R12, [R1+0x24e0] ;  /* 0x0024e000010c7983 */ /* 0x001ea80000300a00 */
[----:B------:R-:W2:Y:S04]  /*bb980*/  LDL.LU.64 R14, [R1+0x24e8] ;  /* 0x0024e800010e7983 */ /* 0x000ea80000300a00 */
[----:B------:R0:W-:Y:S04]  /*bb990*/  STL.64 [R1+0xcb0], R20 ;  /* 0x000cb01401007387 */ /* 0x0001e80000100a00 */
[----:B------:R1:W-:Y:S04]  /*bb9a0*/  STL.64 [R1+0xcb8], R22 ;  /* 0x000cb81601007387 */ /* 0x0003e80000100a00 */
[----:B------:R-:W3:Y:S04]  /*bb9b0*/  LDL.LU.64 R24, [R1+0x24b0] ;  /* 0x0024b00001187983 */ /* 0x000ee80000300a00 */
[----:B------:R-:W3:Y:S04]  /*bb9c0*/  LDL.LU.64 R26, [R1+0x24b8] ;  /* 0x0024b800011a7983 */ /* 0x000ee80000300a00 */
[----:B0-----:R-:W4:Y:S04]  /*bb9d0*/  LDL.LU.64 R20, [R1+0x2490] ;  /* 0x0024900001147983 */ /* 0x001f280000300a00 */
[----:B-1----:R-:W3:Y:S01]  /*bb9e0*/  LDL.LU.64 R22, [R1+0x2498] ;  /* 0x0024980001167983 */ /* 0x002ee20000300a00 */
[C---:B--2---:R-:W-:Y:S03]  /*bb9f0*/  HMMA.16816.F32 R16, R4.reuse, R16, R12 ;  /* 0x000000100410723c */ /* 0x044fe6000000180c */
[----:B---3--:R-:W-:Y:S04]  /*bba00*/  STL.64 [R1+0x12190], R22 ;  /* 0x0121901601007387 */ /* 0x008fe80000100a00 */
        /* <DEDUP_REMOVED lines=11> */
[----:B0-----:R-:W4:Y:S02]  /*bbac0*/  LDL.LU.64 R18, [R1+0x121b0] ;  /* 0x0121b00001127983 */ /* 0x001f240000300a00 */
[----:B----4-:R-:W-:Y:S06]  /*bbad0*/  HMMA.16816.F32 R12, R4, R18, R12 ;  /* 0x00000012040c723c */ /* 0x010fec000000180c */
[----:B------:R-:W-:-:S15]  /*bbae0*/  IMAD.MOV.U32 R0, RZ, RZ, R19 ;  /* 0x000000ffff007224 */ /* 0x000fde00078e0013 */
[----:B------:R-:W-:-:S02]  /*bbaf0*/  NOP ;  /* 0x0000000000007918 */ /* 0x000fc40000000000 */
[----:B------:R-:W-:Y:S04]  /*bbb00*/  STL.64 [R1+0xce0], R12 ;  /* 0x000ce00c01007387 */ /* 0x000fe80000100a00 */
[----:B------:R0:W-:Y:S04]  /*bbb10*/  STL.64 [R1+0xce8], R14 ;  /* 0x000ce80e01007387 */ /* 0x0001e80000100a00 */
[----:B0-----:R-:W3:Y:S04]  /*bbb20*/  LDL.LU.64 R14, [R1+0x121a8] ;  /* 0x0121a800010e7983 */ /* 0x001ee80000300a00 */
[----:B------:R-:W4:Y:S04]  /*bbb30*/  LDL.LU.64 R16, [R1+0x2470] ;  /* 0x0024700001107983 */ /* 0x000f280000300a00 */
[----:B------:R-:W2:Y:S01]  /*bbb40*/  LDL.LU.64 R18, [R1+0x2478] ;  /* 0x0024780001127983 */ /* 0x000ea20000300a00 */
[C---:B------:R-:W-:Y:S06]  /*bbb50*/  HMMA.16816.F32 R24, R4.reuse, R28, R24 ;  /* 0x0000001c0418723c */ /* 0x040fec0000001818 */
[C---:B---3--:R-:W-:Y:S01]  /*bbb60*/  HMMA.16816.F32 R12, R4.reuse, R14, R8 ;  /* 0x0000000e040c723c */ /* 0x048fe20000001808 */
[----:B--2---:R-:W-:Y:S04]  /*bbb70*/  STL.64 [R1+0x12170], R18 ;  /* 0x0121701201007387 */ /* 0x004fe80000100a00 */
[----:B----4-:R0:W-:Y:S04]  /*bbb80*/  STL.64 [R1+0x12168], R16 ;  /* 0x0121681001007387 */ /* 0x0101e80000100a00 */
[----:B0-----:R-:W2:Y:S04]  /*bbb90*/  LDL.LU.64 R16, [R1+0x2480] ;  /* 0x0024800001107983 */ /* 0x001ea80000300a00 */
[----:B------:R-:W2:Y:S04]  /*bbba0*/  LDL.LU.64 R18, [R1+0x2488] ;  /* 0x0024880001127983 */ /* 0x000ea80000300a00 */
[----:B------:R-:W3:Y:S04]  /*bbbb0*/  LDL.LU.64 R8, [R1+0x2460] ;  /* 0x0024600001087983 */ /* 0x000ee80000300a00 */
[----:B------:R-:W3:Y:S04]  /*bbbc0*/  LDL.LU.64 R10, [R1+0x2468] ;  /* 0x00246800010a7983 */ /* 0x000ee80000300a00 */
[----:B------:R0:W-:Y:S04]  /*bbbd0*/  STL.64 [R1+0xcf0], R12 ;  /* 0x000cf00c01007387 */ /* 0x0001e80000100a00 */
[----:B------:R1:W-:Y:S04]  /*bbbe0*/  STL.64 [R1+0xcf8], R14 ;  /* 0x000cf80e01007387 */ /* 0x0003e80000100a00 */
[----:B0-----:R-:W4:Y:S04]  /*bbbf0*/  LDL.LU.64 R12, [R1+0x2450] ;  /* 0x00245000010c7983 */ /* 0x001f280000300a00 */
[----:B-1----:R-:W4:Y:S04]  /*bbc00*/  LDL.LU.64 R14, [R1+0x2458] ;  /* 0x00245800010e7983 */ /* 0x002f280000300a00 */
        /* <DEDUP_REMOVED lines=17> */
[----:B0-----:R-:W4:Y:S04]  /*bbd20*/  LDL.LU R26, [R1+0x325c] ;  /* 0x00325c00011a7983 */ /* 0x001f280000300800 */
[----:B------:R-:W4:Y:S04]  /*bbd30*/  LDL.LU R27, [R1+0x3264] ;  /* 0x00326400011b7983 */ /* 0x000f280000300800 */
        /* <DEDUP_REMOVED lines=24> */
[----:B0-----:R-:W3:Y:S04]  /*bbec0*/  LDL.LU.64 R10, [R1+0x12150] ;  /* 0x01215000010a7983 */ /* 0x001ee80000300a00 */
[----:B------:R-:W2:Y:S04]  /*bbed0*/  LDL.LU.64 R8, [R1+0x12148] ;  /* 0x0121480001087983 */ /* 0x000ea80000300a00 */
[----:B------:R-:W-:Y:S04]  /*bbee0*/  STL.64 [R1+0xd80], R12 ;  /* 0x000d800c01007387 */ /* 0x000fe80000100a00 */
[----:B------:R0:W-:Y:S04]  /*bbef0*/  STL.64 [R1+0xd88], R14 ;  /* 0x000d880e01007387 */ /* 0x0001e80000100a00 */
[----:B0-----:R-:W4:Y:S04]  /*bbf00*/  LDL.LU.64 R14, [R1+0x12140] ;  /* 0x01214000010e7983 */ /* 0x001f280000300a00 */
[----:B------:R-:W2:Y:S04]  /*bbf10*/  LDL.LU.64 R12, [R1+0x12138] ;  /* 0x01213800010c7983 */ /* 0x000ea80000300a00 */
[----:B------:R-:W-:Y:S04]  /*bbf20*/  STL.64 [R1+0x11f38], R18 ;  /* 0x011f381201007387 */ /* 0x000fe80000100a00 */
[----:B------:R3:W-:Y:S02]  /*bbf30*/  STL.64 [R1+0x11f30], R16 ;  /* 0x011f301001007387 */ /* 0x0007e40000100a00 */
[----:B---3--:R-:W-:Y:S06]  /*bbf40*/  HMMA.16816.F32 R16, R4, R10, R20 ;  /* 0x0000000a0410723c */ /* 0x008fec0000001814 */
[----:B------:R-:W-:Y:S04]  /*bbf50*/  STL [R1+0x11f14], R10 ;  /* 0x011f140a01007387 */ /* 0x000fe80000100800 */
[----:B------:R-:W-:-:S13]  /*bbf60*/  STL [R1+0x11f10], R11 ;  /* 0x011f100b01007387 */ /* 0x000fda0000100800 */
[----:B------:R0:W-:Y:S01]  /*bbf70*/  STL.64 [R1+0xd90], R16 ;  /* 0x000d901001007387 */ /* 0x0001e20000100a00 */
[----:B----4-:R-:W-:Y:S02]  /*bbf80*/  IMAD R14, R14, 0x100, R26 ;  /* 0x000001000e0e7824 */ /* 0x010fe400078e021a */
[----:B------:R-:W-:Y:S01]  /*bbf90*/  IMAD R15, R15, 0x100, R27 ;  /* 0x000001000f0f7824 */ /* 0x000fe200078e021b */
[----:B------:R1:W-:Y:S01]  /*bbfa0*/  STL.64 [R1+0xd98], R18 ;  /* 0x000d981201007387 */ /* 0x0003e20000100a00 */
[----:B------:R-:W-:Y:S02]  /*bbfb0*/  IMAD.MOV.U32 R26, RZ, RZ, R2 ;  /* 0x000000ffff1a7224 */ /* 0x000fe400078e0002 */
[----:B--2---:R-:W-:Y:S01]  /*bbfc0*/  IMAD.MOV.U32 R27, RZ, RZ, R9 ;  /* 0x000000ffff1b7224 */ /* 0x004fe200078e0009 */
[----:B------:R-:W2:Y:S01]  /*bbfd0*/  LDL.LU R2, [R1+0x12130] ;  /* 0x0121300001027983 */ /* 0x000ea20000300800 */
[----:B------:R-:W-:-:S03]  /*bbfe0*/  IMAD R12, R12, 0x100, R24 ;  /* 0x000001000c0c7824 */ /* 0x000fc600078e0218 */
[----:B------:R-:W3:Y:S04]  /*bbff0*/  LDL.LU R9, [R1+0x1212c] ;  /* 0x01212c0001097983 */ /* 0x000ee80000300800 */
[----:B------:R-:W4:Y:S01]  /*bc000*/  LDL R24, [R1+0x20] ;  /* 0x0000200001187983 */ /* 0x000f220000100800 */
[----:B------:R-:W-:Y:S02]  /*bc010*/  IMAD R13, R13, 0x100, R25 ;  /* 0x000001000d0d7824 */ /* 0x000fe400078e0219 */
[----:B------:R-:W-:Y:S02]  /*bc020*/  IMAD.MOV.U32 R25, RZ, RZ, R3 ;  /* 0x000000ffff197224 */ /* 0x000fe400078e0003 */
[----:B------:R-:W2:Y:S01]  /*bc030*/  LDL.LU R3, [R1+0x12128] ;  /* 0x0121280001037983 */ /* 0x000ea20000300800 */
[----:B0-----:R-:W-:-:S03]  /*bc040*/  IMAD.MOV.U32 R17, RZ, RZ, R8 ;  /* 0x000000ffff117224 */ /* 0x001fc600078e0008 */
[----:B------:R-:W2:Y:S04]  /*bc050*/  LDL R16, [R1+0xa8] ;  /* 0x0000a80001107983 */ /* 0x000ea80000100800 */
[----:B------:R-:W2:Y:S04]  /*bc060*/  LDL.LU R8, [R1+0x12124] ;  /* 0x0121240001087983 */ /* 0x000ea80000300800 */
[----:B-1----:R-:W2:Y:S04]  /*bc070*/  LDL.64 R18, [R1+0xa0] ;  /* 0x0000a00001127983 */ /* 0x002ea80000100a00 */
[----:B------:R-:W-:Y:S01]  /*bc080*/  STL.64 [R1+0x11fc8], R26 ;  /* 0x011fc81a01007387 */ /* 0x000fe20000100a00 */
[----:B---3--:R-:W-:-:S03]  /*bc090*/  IMAD.MOV.U32 R22, RZ, RZ, R9 ;  /* 0x000000ffff167224 */ /* 0x008fc600078e0009 */
[----:B----4-:R0:W-:Y:S04]  /*bc0a0*/  STL.64 [R1+0x11fc0], R24 ;  /* 0x011fc01801007387 */ /* 0x0101e80000100a00 */
[----:B0-----:R-:W3:Y:S04]  /*bc0b0*/  LDL.LU.64 R24, [R1+0x30f0] ;  /* 0x0030f00001187983 */ /* 0x001ee80000300a00 */
[----:B------:R-:W3:Y:S04]  /*bc0c0*/  LDL.LU.64 R26, [R1+0x30f8] ;  /* 0x0030f800011a7983 */ /* 0x000ee80000300a00 */
[----:B------:R-:W3:Y:S01]  /*bc0d0*/  LDL.LU R9, [R1+0x12120] ;  /* 0x0121200001097983 */ /* 0x000ee20000300800 */
[----:B--2---:R-:W-:-:S03]  /*bc0e0*/  IMAD.MOV.U32 R23, RZ, RZ, R2 ;  /* 0x000000ffff177224 */ /* 0x004fc600078e0002 */
[----:B------:R-:W2:Y:S04]  /*bc0f0*/  LDL.LU R2, [R1+0x1211c] ;  /* 0x01211c0001027983 */ /* 0x000ea80000300800 */
[----:B------:R-:W4:Y:S01]  /*bc100*/  LDL R20, [R1+0x30] ;  /* 0x0000300001147983 */ /* 0x000f220000100800 */
[----:B------:R-:W-:-:S03]  /*bc110*/  IMAD.MOV.U32 R21, RZ, RZ, R3 ;  /* 0x000000ffff157224 */ /* 0x000fc600078e0003 */
[----:B------:R-:W4:Y:S04]  /*bc120*/  LDL.LU R3, [R1+0x12118] ;  /* 0x0121180001037983 */ /* 0x000f280000300800 */
[----:B------:R2:W-:Y:S01]  /*bc130*/  STL.64 [R1+0x11fd8], R22 ;  /* 0x011fd81601007387 */ /* 0x0005e20000100a00 */
[----:B---3--:R-:W-:Y:S01]  /*bc140*/  HMMA.16816.F32 R24, R4, R8, R24 ;  /* 0x000000080418723c */ /* 0x008fe20000001818 */
[----:B--2---:R-:W-:Y:S02]  /*bc150*/  IMAD.MOV.U32 R23, RZ, RZ, R2 ;  /* 0x000000ffff177224 */ /* 0x004fe400078e0002 */
[----:B----4-:R0:W-:Y:S04]  /*bc160*/  STL.64 [R1+0x11fd0], R20 ;  /* 0x011fd01401007387 */ /* 0x0101e80000100a00 */
[----:B------:R-:W2:-:S15]  /*bc170*/  LDL R22, [R1+0x38] ;  /* 0x0000380001167983 */ /* 0x000e9e0000100800 */
[----:B------:R-:W-:-:S01]  /*bc180*/  NOP ;  /* 0x0000000000007918 */ /* 0x000fc20000000000 */
[----:B------:R1:W-:Y:S01]  /*bc190*/  STL.64 [R1+0xdb0], R24 ;  /* 0x000db01801007387 */ /* 0x0003e20000100a00 */
[----:B0-----:R-:W-:-:S03]  /*bc1a0*/  IMAD.MOV.U32 R20, RZ, RZ, R3 ;  /* 0x000000ffff147224 */ /* 0x001fc600078e0003 */
[----:B------:R0:W-:Y:S04]  /*bc1b0*/  STL.64 [R1+0xdb8], R26 ;  /* 0x000db81a01007387 */ /* 0x0001e80000100a00 */
[----:B------:R-:W3:Y:S04]  /*bc1c0*/  LDL.LU R2, [R1+0x12114] ;  /* 0x0121140001027983 */ /* 0x000ee80000300800 */
[----:B-1----:R-:W4:Y:S04]  /*bc1d0*/  LDL.LU.64 R24, [R1+0x2420] ;  /* 0x0024200001187983 */ /* 0x002f280000300a00 */
[----:B0-----:R-:W4:Y:S04]  /*bc1e0*/  LDL.LU.64 R26, [R1+0x2428] ;  /* 0x00242800011a7983 */ /* 0x001f280000300a00 */
[----:B------:R-:W3:Y:S04]  /*bc1f0*/  LDL.LU R3, [R1+0x12110] ;  /* 0x0121100001037983 */ /* 0x000ee80000300800 */
[----:B------:R-:W4:Y:S04]  /*bc200*/  LDL R21, [R1+0x44] ;  /* 0x0000440001157983 */ /* 0x000f280000100800 */
[----:B--2---:R-:W-:Y:S04]  /*bc210*/  STL.64 [R1+0x11ff0], R22 ;  /* 0x011ff01601007387 */ /* 0x004fe80000100a00 */
[----:B----4-:R0:W-:Y:S04]  /*bc220*/  STL.64 [R1+0x12008], R20 ;  /* 0x0120081401007387 */ /* 0x0101e80000100a00 */
[----:B0-----:R-:W3:Y:S04]  /*bc230*/  LDL.LU.64 R20, [R1+0x30e0] ;  /* 0x0030e00001147983 */ /* 0x001ee80000300a00 */
[----:B------:R-:W3:Y:S04]  /*bc240*/  LDL.LU.64 R22, [R1+0x30e8] ;  /* 0x0030e80001167983 */ /* 0x000ee80000300a00 */
[----:B------:R-:W-:Y:S04]  /*bc250*/  STL [R1+0x11f0c], R8 ;  /* 0x011f0c0801007387 */ /* 0x000fe80000100800 */
[----:B------:R0:W-:Y:S04]  /*bc260*/  STL [R1+0x11f08], R9 ;  /* 0x011f080901007387 */ /* 0x0001e80000100800 */
[----:B0-----:R-:W2:Y:S04]  /*bc270*/  LDL.LU.64 R8, [R1+0x2430] ;  /* 0x0024300001087983 */ /* 0x001ea80000300a00 */
[----:B------:R-:W2:Y:S01]  /*bc280*/  LDL.LU.64 R10, [R1+0x2438] ;  /* 0x00243800010a7983 */ /* 0x000ea20000300a00 */
[----:B---3--:R-:W-:-:S15]  /*bc290*/  HMMA.16816.F32 R20, R4, R2, R20 ;  /* 0x000000020414723c */ /* 0x008fde0000001814 */
[----:B------:R-:W-:-:S08]  /*bc2a0*/  NOP ;  /* 0x0000000000007918 */ /* 0x000fd00000000000 */
[----:B------:R-:W-:Y:S04]  /*bc2b0*/  STL.64 [R1+0xde0], R20 ;  /* 0x000de01401007387 */ /* 0x000fe80000100a00 */
[----:B------:R0:W-:Y:S04]  /*bc2c0*/  STL.64 [R1+0xde8], R22 ;  /* 0x000de81601007387 */ /* 0x0001e80000100a00 */
[----:B0-----:R-:W3:Y:S04]  /*bc2d0*/  LDL R22, [R1+0x48] ;  /* 0x0000480001167983 */ /* 0x001ee80000100800 */
[----:B------:R-:W3:Y:S01]  /*bc2e0*/  LDL R23, [R1+0x4c] ;  /* 0x00004c0001177983 */ /* 0x000ee20000100800 */
[----:B--2---:R-:W-:Y:S01]  /*bc2f0*/  HMMA.16816.F32 R4, R4, R16, R8 ;  /* 0x000000100404723c */ /* 0x004fe20000001808 */
[----:B------:R-:W-:-:S02]  /*bc300*/  F2FP.F16.E4M3.UNPACK_B R12, R12 ;  /* 0x0000000cff0c723e */ /* 0x000fc400020006ff */
[----:B------:R-:W-:Y:S02]  /*bc310*/  F2FP.F16.E4M3.UNPACK_B R13, R13 ;  /* 0x0000000dff0d723e */ /* 0x000fe400020006ff */
[----:B------:R-:W-:Y:S02]  /*bc320*/  F2FP.F16.E4M3.UNPACK_B R14, R14 ;  /* 0x0000000eff0e723e */ /* 0x000fe400020006ff */
[----:B------:R-:W-:Y:S01]  /*bc330*/  F2FP.F16.E4M3.UNPACK_B R15, R15 ;  /* 0x0000000fff0f723e */ /* 0x000fe200020006ff */
[----:B---3--:R-:W-:Y:S04]  /*bc340*/  STL.64 [R1+0x12020], R22 ;  /* 0x0120201601007387 */ /* 0x008fe80000100a00 */
[----:B------:R-:W-:Y:S04]  /*bc350*/  STL [R1+0x11f2c], R2 ;  /* 0x011f2c0201007387 */ /* 0x000fe80000100800 */
[----:B------:R-:W-:Y:S04]  /*bc360*/  STL [R1+0x11f28], R3 ;  /* 0x011f280301007387 */ /* 0x000fe80000100800 */
[----:B------:R-:W2:Y:S04]  /*bc370*/  LDL R20, [R1+0x50] ;  /* 0x0000500001147983 */ /* 0x000ea80000100800 */
[----:B------:R-:W-:Y:S04]  /*bc380*/  STL.64 [R1+0xdd0], R4 ;  /* 0x000dd00401007387 */ /* 0x000fe80000100a00 */
[----:B------:R0:W-:Y:S04]  /*bc390*/  STL.64 [R1+0xdd8], R6 ;  /* 0x000dd80601007387 */ /* 0x0001e80000100a00 */
[----:B------:R-:W2:Y:S01]  /*bc3a0*/  LDL R21, [R1+0x54] ;  /* 0x0000540001157983 */ /* 0x000ea20000100800 */
[----:B0-----:R-:W-:Y:S03]  /*bc3b0*/  HMMA.16816.F32 R4, R12, R18, R24 ;  /* 0x000000120c04723c */ /* 0x001fe60000001818 */
[----:B--2---:R0:W-:-:S15]  /*bc3c0*/  STL.64 [R1+0x12038], R20 ;  /* 0x0120381401007387 */ /* 0x0041de0000100a00 */
[----:B------:R-:W-:-:S05]  /*bc3d0*/  NOP ;  /* 0x0000000000007918 */ /* 0x000fca0000000000 */
[----:B------:R-:W-:Y:S04]  /*bc3e0*/  STL.64 [R1+0xdf0], R4 ;  /* 0x000df00401007387 */ /* 0x000fe80000100a00 */
[----:B------:R-:W-:Y:S04]  /*bc3f0*/  STL.64 [R1+0xdf8], R6 ;  /* 0x000df80601007387 */ /* 0x000fe80000100a00 */
[----:B------:R-:W2:Y:S04]  /*bc400*/  LDL R22, [R1+0x58] ;  /* 0x0000580001167983 */ /* 0x000ea80000100800 */
[----:B------:R-:W2:Y:S04]  /*bc410*/  LDL R23, [R1+0x5c] ;  /* 0x00005c0001177983 */ /* 0x000ea80000100800 */
        /* <DEDUP_REMOVED lines=23> */
[----:B---3--:R-:W-:Y:S04]  /*bc590*/  STL.64 [R1+0x120f8], R20 ;  /* 0x0120f81401007387 */ /* 0x008fe80000100a00 */
[----:B------:R-:W3:Y:S04]  /*bc5a0*/  LDL.LU.64 R24, [R1+0x2340] ;  /* 0x0023400001187983 */ /* 0x000ee80000300a00 */
        /* <DEDUP_REMOVED lines=53> */
[----:B------:R-:W-:-:S02]  /*bc900*/  IMAD.MOV.U32 R2, RZ, RZ, R18 ;  /* 0x000000ffff027224 */ /* 0x000fc400078e0012 */
[----:B------:R-:W-:Y:S01]  /*bc910*/  IMAD.MOV.U32 R3, RZ, RZ, R19 ;  /* 0x000000ffff037224 */ /* 0x000fe200078e0013 */
[----:B------:R-:W3:Y:S04]  /*bc920*/  LDL.LU.64 R16, [R1+0x2330] ;  /* 0x0023300001107983 */ /* 0x000ee80000300a00 */
[----:B------:R-:W3:Y:S04]  /*bc930*/  LDL.LU.64 R18, [R1+0x2338] ;  /* 0x0023380001127983 */ /* 0x000ee80000300a00 */
[----:B------:R-:W4:Y:S04]  /*bc940*/  LDL.LU.64 R8, [R1+0x2320] ;  /* 0x0023200001087983 */ /* 0x000f280000300a00 */
[----:B------:R-:W4:Y:S04]  /*bc950*/  LDL.LU.64 R10, [R1+0x2328] ;  /* 0x00232800010a7983 */ /* 0x000f280000300a00 */
[----:B------:R-:W4:Y:S04]  /*bc960*/  LDL.LU.64 R4, [R1+0x2310] ;  /* 0x0023100001047983 */ /* 0x000f280000300a00 */
[----:B------:R-:W4:Y:S01]  /*bc970*/  LDL.LU.64 R6, [R1+0x2318] ;  /* 0x0023180001067983 */ /* 0x000f220000300a00 */
        /* <DEDUP_REMOVED lines=96> */
[----:B0-----:R-:W2:Y:S04]  /*bcf80*/  LDL.LU.64 R26, [R1+0x11fc8] ;  /* 0x011fc800011a7983 */ /* 0x001ea80000300a00 */
[----:B------:R-:W4:Y:S01]  /*bcf90*/  LDL.LU.64 R24, [R1+0x11fc0] ;  /* 0x011fc00001187983 */ /* 0x000f220000300a00 */
[----:B---3--:R-:W-:-:S15]  /*bcfa0*/  HMMA.16816.F32 R16, R12, R22, R16 ;  /* 0x000000160c10723c */ /* 0x008fde0000001810 */
[----:B------:R-:W-:-:S08]  /*bcfb0*/  NOP ;  /* 0x0000000000007918 */ /* 0x000fd00000000000 */
[----:B------:R-:W-:Y:S04]  /*bcfc0*/  STL.64 [R1+0xf10], R16 ;  /* 0x000f101001007387 */ /* 0x000fe80000100a00 */
[----:B------:R-:W-:Y:S01]  /*bcfd0*/  STL.64 [R1+0xf18], R18 ;  /* 0x000f181201007387 */ /* 0x000fe20000100a00 */
[C---:B----4-:R-:W-:Y:S03]  /*bcfe0*/  HMMA.16816.F32 R8, R12.reuse, R24, R8 ;  /* 0x000000180c08723c */ /* 0x050fe60000001808 */
[----:B------:R-:W3:Y:S03]  /*bcff0*/  LDL.LU.64 R24, [R1+0x22d0] ;  /* 0x0022d00001187983 */ /* 0x000ee60000300a00 */
[----:B--2---:R-:W-:-:S15]  /*bd000*/  HMMA.16816.F32 R4, R12, R26, R4 ;  /* 0x0000001a0c04723c */ /* 0x004fde0000001804 */
[----:B------:R-:W-:-:S02]  /*bd010*/  NOP ;  /* 0x0000000000007918 */ /* 0x000fc40000000000 */
[----:B------:R-:W-:Y:S04]  /*bd020*/  STL.64 [R1+0xf30], R8 ;  /* 0x000f300801007387 */ /* 0x000fe80000100a00 */
[----:B------:R-:W-:Y:S04]  /*bd030*/  STL.64 [R1+0xf38], R10 ;  /* 0x000f380a01007387 */ /* 0x000fe80000100a00 */
[----:B------:R-:W2:Y:S04]  /*bd040*/  LDL.LU.64 R26, [R1+0x22d8] ;  /* 0x0022d800011a7983 */ /* 0x000ea80000300a00 */
[----:B------:R-:W-:Y:S04]  /*bd050*/  STL.64 [R1+0xf40], R4 ;  /* 0x000f400401007387 */ /* 0x000fe80000100a00 */
[----:B------:R-:W-:Y:S04]  /*bd060*/  STL.64 [R1+0xf48], R6 ;  /* 0x000f480601007387 */ /* 0x000fe80000100a00 */
[----:B--2---:R-:W-:Y:S04]  /*bd070*/  STL.64 [R1+0x11f88], R26 ;  /* 0x011f881a01007387 */ /* 0x004fe80000100a00 */
[----:B---3--:R0:W-:Y:S04]  /*bd080*/  STL.64 [R1+0x11f80], R24 ;  /* 0x011f801801007387 */ /* 0x0081e80000100a00 */
[----:B0-----:R-:W2:Y:S04]  /*bd090*/  LDL.LU.64 R24, [R1+0x22e0] ;  /* 0x0022e00001187983 */ /* 0x001ea80000300a00 */
[----:B------:R-:W3:Y:S04]  /*bd0a0*/  LDL.LU.64 R26, [R1+0x22e8] ;  /* 0x0022e800011a7983 */ /* 0x000ee80000300a00 */
[----:B---3--:R0:W-:Y:S04]  /*bd0b0*/  STL.64 [R1+0x11f98], R26 ;  /* 0x011f981a01007387 */ /* 0x0081e80000100a00 */
[----:B0-----:R-:W3:Y:S04]  /*bd0c0*/  LDL R26, [R1+0x8] ;  /* 0x00000800011a7983 */ /* 0x001ee80000100800 */
[----:B--2---:R0:W-:Y:S04]  /*bd0d0*/  STL.64 [R1+0x11f90], R24 ;  /* 0x011f901801007387 */ /* 0x0041e80000100a00 */
[----:B0-----:R-:W2:Y:S04]  /*bd0e0*/  LDL.64 R24, [R1+0x10] ;  /* 0x0000100001187983 */ /* 0x001ea80000100a00 */
        /* <DEDUP_REMOVED lines=20> */
[----:B------:R-:W4:Y:S04]  /*bd230*/  LDL.LU R10, [R1+0x326c] ;  /* 0x00326c00010a7983 */ /* 0x000f280000300800 */
[----:B------:R-:W3:Y:S04]  /*bd240*/  LDL.LU R4, [R1+0x3268] ;  /* 0x0032680001047983 */ /* 0x000ee80000300800 */
[----:B------:R-:W4:Y:S04]  /*bd250*/  LDL.LU R11, [R1+0x3274] ;  /* 0x00327400010b7983 */ /* 0x000f280000300800 */
[----:B------:R-:W3:Y:S04]  /*bd260*/  LDL.LU R5, [R1+0x3270] ;  /* 0x0032700001057983 */ /* 0x000ee80000300800 */
[----:B------:R-:W3:Y:S04]  /*bd270*/  LDL.LU R8, [R1+0x327c] ;  /* 0x00327c0001087983 */ /* 0x000ee80000300800 */
[----:B------:R-:W3:Y:S04]  /*bd280*/  LDL.LU R6, [R1+0x3278] ;  /* 0x0032780001067983 */ /* 0x000ee80000300800 */
[----:B------:R-:W3:Y:S01]  /*bd290*/  LDL.LU R9, [R1+0x3284] ;  /* 0x0032840001097983 */ /* 0x000ee20000300800 */
[----:B--2---:R-:W-:Y:S03]  /*bd2a0*/  HMMA.16816.F32 R20, R12, R24, R20 ;  /* 0x000000180c14723c */ /* 0x004fe60000001814 */
[----:B----4-:R0:W-:Y:S04]  /*bd2b0*/  STL.64 [R1+0x11f20], R10 ;  /* 0x011f200a01007387 */ /* 0x0101e80000100a00 */
[----:B0-----:R-:W2:Y:S04]  /*bd2c0*/  LDL.64 R10, [R1] ;  /* 0x00000000010a7983 */ /* 0x001ea80000100a00 */
[----:B---3--:R-:W-:Y:S04]  /*bd2d0*/  STL.64 [R1+0x11f18], R8 ;  /* 0x011f180801007387 */ /* 0x008fe80000100a00 */
[----:B------:R-:W3:Y:S08]  /*bd2e0*/  LDL.LU R7, [R1+0x3280] ;  /* 0x0032800001077983 */ /* 0x000ef00000300800 */
[----:B------:R-:W-:Y:S04]  /*bd2f0*/  STL.64 [R1+0xf60], R20 ;  /* 0x000f601401007387 */ /* 0x000fe80000100a00 */
[----:B------:R0:W-:Y:S04]  /*bd300*/  STL.64 [R1+0xf68], R22 ;  /* 0x000f681601007387 */ /* 0x0001e80000100a00 */
[----:B0-----:R-:W4:Y:S04]  /*bd310*/  LDL.LU.64 R22, [R1+0x11fb8] ;  /* 0x011fb80001167983 */ /* 0x001f280000300a00 */
[----:B------:R-:W4:Y:S01]  /*bd320*/  LDL.LU.64 R20, [R1+0x11fb0] ;  /* 0x011fb00001147983 */ /* 0x000f220000300a00 */
[----:B------:R-:W-:-:S02]  /*bd330*/  IMAD.MOV.U32 R27, RZ, RZ, R0 ;  /* 0x000000ffff1b7224 */ /* 0x000fc400078e0000 */
[----:B------:R-:W-:-:S05]  /*bd340*/  IMAD.MOV.U32 R0, RZ, RZ, R25 ;  /* 0x000000ffff007224 */ /* 0x000fca00078e0019 */
[----:B------:R-:W-:Y:S01]  /*bd350*/  STL [R1+0x11ef8], R0 ;  /* 0x011ef80001007387 */ /* 0x000fe20000100800 */
[----:B----4-:R-:W-:Y:S03]  /*bd360*/  HMMA.16816.F32 R24, R12, R26, R20 ;  /* 0x0000001a0c18723c */ /* 0x010fe60000001814 */
[----:B------:R-:W4:Y:S04]  /*bd370*/  LDL.LU.64 R22, [R1+0x11fa8] ;  /* 0x011fa80001167983 */ /* 0x000f280000300a00 */
[----:B------:R-:W4:-:S15]  /*bd380*/  LDL.LU.64 R20, [R1+0x11fa0] ;  /* 0x011fa00001147983 */ /* 0x000f1e0000300a00 */
[----:B------:R-:W-:-:S01]  /*bd390*/  NOP ;  /* 0x0000000000007918 */ /* 0x000fc20000000000 */
        /* <DEDUP_REMOVED lines=8> */
[----:B0-----:R-:W2:Y:S04]  /*bd420*/  LDL.LU.64 R26, [R1+0x11f88] ;  /* 0x011f8800011a7983 */ /* 0x001ea80000300a00 */
[----:B------:R-:W2:Y:S01]  /*bd430*/  LDL.LU.64 R24, [R1+0x11f80] ;  /* 0x011f800001187983 */ /* 0x000ea20000300a00 */
[----:B------:R-:W-:-:S03]  /*bd440*/  IMAD.MOV.U32 R0, RZ, RZ, R11 ;  /* 0x000000ffff007224 */ /* 0x000fc600078e000b */
[----:B------:R-:W3:Y:S04]  /*bd450*/  LDL.LU.64 R8, [R1+0x2270] ;  /* 0x0022700001087983 */ /* 0x000ee80000300a00 */
[----:B------:R-:W3:Y:S01]  /*bd460*/  LDL.LU.64 R10, [R1+0x2278] ;  /* 0x00227800010a7983 */ /* 0x000ee20000300a00 */
[----:B--2---:R-:W-:-:S15]  /*bd470*/  HMMA.16816.F32 R24, R12, R28, R24 ;  /* 0x0000001c0c18723c */ /* 0x004fde0000001818 */
[----:B------:R-:W-:-:S08]  /*bd480*/  NOP ;  /* 0x0000000000007918 */ /* 0x000fd00000000000 */
[----:B------:R-:W-:Y:S04]  /*bd490*/  STL.64 [R1+0xfb0], R24 ;  /* 0x000fb01801007387 */ /* 0x000fe80000100a00 */
[----:B------:R0:W-:Y:S04]  /*bd4a0*/  STL.64 [R1+0xfb8], R26 ;  /* 0x000fb81a01007387 */ /* 0x0001e80000100a00 */
[----:B0-----:R-:W4:Y:S04]  /*bd4b0*/  LDL.LU.64 R26, [R1+0x11f78] ;  /* 0x011f7800011a7983 */ /* 0x001f280000300a00 */
[----:B------:R-:W2:Y:S01]  /*bd4c0*/  LDL.LU.64 R24, [R1+0x11f70] ;  /* 0x011f700001187983 */ /* 0x000ea20000300a00 */
[----:B----4-:R-:W-:-:S15]  /*bd4d0*/  HMMA.16816.F32 R20, R12, R26, R20 ;  /* 0x0000001a0c14723c */ /* 0x010fde0000001814 */
[----:B------:R-:W-:-:S08]  /*bd4e0*/  NOP ;  /* 0x0000000000007918 */ /* 0x000fd00000000000 */
        /* <DEDUP_REMOVED lines=14> */
[----:B--2---:R-:W-:-:S15]  /*bd5d0*/  HMMA.16816.F32 R16, R12, R22, R16 ;  /* 0x000000160c10723c */ /* 0x004fde0000001810 */
[----:B------:R-:W-:-:S08]  /*bd5e0*/  NOP ;  /* 0x0000000000007918 */ /* 0x000fd00000000000 */
        /* <DEDUP_REMOVED lines=9> */
[----:B------:R-:W2:Y:S04]  /*bd680*/  LDL.LU.64 R16, [R1+0x11f30] ;  /* 0x011f300001107983 */ /* 0x000ea80000300a00 */
[----:B------:R-:W-:Y:S04]  /*bd690*/  STL.64 [R1+0x11d90], R22 ;  /* 0x011d901601007387 */ /* 0x000fe80000100a00 */
[----:B------:R0:W-:Y:S04]  /*bd6a0*/  STL.64 [R1+0x11d88], R20 ;  /* 0x011d881401007387 */ /* 0x0001e80000100a00 */
[----:B0-----:R-:W4:Y:S04]  /*bd6b0*/  LDL.LU.64 R20, [R1+0x30d0] ;  /* 0x0030d00001147983 */ /* 0x001f280000300a00 */
[----:B------:R-:W4:Y:S01]  /*bd6c0*/  LDL.LU.64 R22, [R1+0x30d8] ;  /* 0x0030d80001167983 */ /* 0x000f220000300a00 */
[C---:B---3--:R-:W-:Y:S06]  /*bd6d0*/  HMMA.16816.F32 R24, R12.reuse, R18, R24 ;  /* 0x000000120c18723c */ /* 0x048fec0000001818 */
[----:B--2---:R-:W-:-:S15]  /*bd6e0*/  HMMA.16816.F32 R8, R12, R16, R8 ;  /* 0x000000100c08723c */ /* 0x004fde0000001808 */
[----:B------:R-:W-:-:S02]  /*bd6f0*/  NOP ;  /* 0x0000000000007918 */ /* 0x000fc40000000000 */
[----:B------:R0:W-:Y:S04]  /*bd700*/  STL.64 [R1+0x1000], R24 ;  /* 0x0010001801007387 */ /* 0x0001e80000100a00 */
[----:B------:R1:W-:Y:S04]  /*bd710*/  STL.64 [R1+0x1008], R26 ;  /* 0x0010081a01007387 */ /* 0x0003e80000100a00 */
[----:B0-----:R-:W2:Y:S04]  /*bd720*/  LDL R24, [R1+0xa8] ;  /* 0x0000a80001187983 */ /* 0x001ea80000100800 */
[----:B------:R-:W2:Y:S01]  /*bd730*/  LDL R25, [R1+0xac] ;  /* 0x0000ac0001197983 */ /* 0x000ea20000100800 */
[----:B-1----:R-:W-:-:S02]  /*bd740*/  IMAD.MOV.U32 R26, RZ, RZ, R2 ;  /* 0x000000ffff1a7224 */ /* 0x002fc400078e0002 */
[----:B------:R-:W-:Y:S01]  /*bd750*/  IMAD.MOV.U32 R27, RZ, RZ, R3 ;  /* 0x000000ffff1b7224 */ /* 0x000fe200078e0003 */
[----:B------:R-:W3:Y:S04]  /*bd760*/  LDL.LU R2, [R1+0x11f2c] ;  /* 0x011f2c0001027983 */ /* 0x000ee80000300800 */
[----:B------:R-:W3:Y:S04]  /*bd770*/  LDL.LU R3, [R1+0x11f28] ;  /* 0x011f280001037983 */ /* 0x000ee80000300800 */
[----:B------:R-:W-:Y:S04]  /*bd780*/  STL.64 [R1+0x1010], R8 ;  /* 0x0010100801007387 */ /* 0x000fe80000100a00 */
[----:B------:R0:W-:Y:S04]  /*bd790*/  STL.64 [R1+0x1018], R10 ;  /* 0x0010180a01007387 */ /* 0x0001e80000100a00 */
[----:B0-----:R-:W4:Y:S04]  /*bd7a0*/  LDL.LU.64 R10, [R1+0x11f20] ;  /* 0x011f2000010a7983 */ /* 0x001f280000300a00 */
[----:B------:R-:W2:Y:S04]  /*bd7b0*/  LDL.LU.64 R8, [R1+0x11f18] ;  /* 0x011f180001087983 */ /* 0x000ea80000300a00 */
[----:B------:R-:W-:Y:S04]  /*bd7c0*/  STL.64 [R1+0x11d70], R18 ;  /* 0x011d701201007387 */ /* 0x000fe80000100a00 */
[----:B------:R0:W-:Y:S04]  /*bd7d0*/  STL.64 [R1+0x11d68], R16 ;  /* 0x011d681001007387 */ /* 0x0001e80000100a00 */
[----:B0-----:R-:W3:Y:S04]  /*bd7e0*/  LDL.LU.64 R16, [R1+0x2260] ;  /* 0x0022600001107983 */ /* 0x001ee80000300a00 */
[----:B------:R-:W3:Y:S01]  /*bd7f0*/  LDL.LU.64 R18, [R1+0x2268] ;  /* 0x0022680001127983 */ /* 0x000ee20000300a00 */
[----:B----4-:R-:W-:-:S03]  /*bd800*/  IMAD R4, R4, 0x100, R10 ;  /* 0x0000010004047824 */ /* 0x010fc600078e020a */
[----:B------:R-:W3:Y:S01]  /*bd810*/  LDL.LU R10, [R1+0x11f14] ;  /* 0x011f1400010a7983 */ /* 0x000ee20000300800 */
[----:B------:R-:W-:-:S03]  /*bd820*/  IMAD R5, R5, 0x100, R11 ;  /* 0x0000010005057824 */ /* 0x000fc600078e020b */
[----:B------:R-:W3:Y:S01]  /*bd830*/  LDL.LU R11, [R1+0x11f10] ;  /* 0x011f1000010b7983 */ /* 0x000ee20000300800 */
[----:B--2---:R-:W-:Y:S02]  /*bd840*/  IMAD R6, R6, 0x100, R8 ;  /* 0x0000010006067824 */ /* 0x004fe400078e0208 */
[----:B------:R-:W-:Y:S01]  /*bd850*/  IMAD R7, R7, 0x100, R9 ;  /* 0x0000010007077824 */ /* 0x000fe200078e0209 */
[----:B---3--:R-:W-:-:S15]  /*bd860*/  HMMA.16816.F32 R16, R12, R10, R16 ;  /* 0x0000000a0c10723c */ /* 0x008fde0000001810 */
[----:B------:R-:W-:-:S08]  /*bd870*/  NOP ;  /* 0x0000000000007918 */ /* 0x000fd00000000000 */
[----:B------:R0:W-:Y:S04]  /*bd880*/  STL.64 [R1+0x1030], R16 ;  /* 0x0010301001007387 */ /* 0x0001e80000100a00 */
[----:B------:R1:W-:Y:S04]  /*bd890*/  STL.64 [R1+0x1038], R18 ;  /* 0x0010381201007387 */ /* 0x0003e80000100a00 */
[----:B0-----:R-:W2:Y:S04]  /*bd8a0*/  LDL.LU.64 R16, [R1+0x30c0] ;  /* 0x0030c00001107983 */ /* 0x001ea80000300a00 */
[----:B-1----:R-:W2:Y:S04]  /*bd8b0*/  LDL.LU.64 R18, [R1+0x30c8] ;  /* 0x0030c80001127983 */ /* 0x002ea80000300a00 */
[----:B------:R-:W3:Y:S04]  /*bd8c0*/  LDL.LU R8, [R1+0x11f0c] ;  /* 0x011f0c0001087983 */ /* 0x000ee80000300800 */
[----:B------:R-:W3:Y:S02]  /*bd8d0*/  LDL.LU R9, [R1+0x11f08] ;  /* 0x011f080001097983 */ /* 0x000ee40000300800 */
[----:B---3--:R-:W-:-:S15]  /*bd8e0*/  HMMA.16816.F32 R20, R12, R8, R20 ;  /* 0x000000080c14723c */ /* 0x008fde0000001814 */
[----:B------:R-:W-:-:S08]  /*bd8f0*/  NOP ;  /* 0x0000000000007918 */ /* 0x000fd00000000000 */
[----:B------:R0:W-:Y:S04]  /*bd900*/  STL.64 [R1+0x1040], R20 ;  /* 0x0010401401007387 */ /* 0x0001e80000100a00 */
[----:B------:R-:W-:Y:S04]  /*bd910*/  STL.64 [R1+0x1048], R22 ;  /* 0x0010481601007387 */ /* 0x000fe80000100a00 */
[----:B0-----:R-:W3:Y:S01]  /*bd920*/  LDL.64 R20, [R1+0x98] ;  /* 0x0000980001147983 */ /* 0x001ee20000100a00 */
[C---:B--2---:R-:W-:Y:S03]  /*bd930*/  HMMA.16816.F32 R16, R12.reuse, R2, R16 ;  /* 0x000000020c10723c */ /* 0x044fe60000001810 */
[----:B---3--:R0:W-:Y:S04]  /*bd940*/  STL.64 [R1+0x11f00], R20 ;  /* 0x011f001401007387 */ /* 0x0081e80000100a00 */
[----:B0-----:R-:W2:Y:S04]  /*bd950*/  LDL.LU.64 R20, [R1+0x2250] ;  /* 0x0022500001147983 */ /* 0x001ea80000300a00 */
[----:B------:R-:W2:Y:S04]  /*bd960*/  LDL.LU.64 R22, [R1+0x2258] ;  /* 0x0022580001167983 */ /* 0x000ea80000300a00 */
[----:B------:R-:W-:Y:S04]  /*bd970*/  STL [R1+0x11d38], R8 ;  /* 0x011d380801007387 */ /* 0x000fe80000100800 */
[----:B------:R0:W-:Y:S04]  /*bd980*/  STL [R1+0x11d34], R9 ;  /* 0x011d340901007387 */ /* 0x0001e80000100800 */
[----:B------:R1:W-:Y:S04]  /*bd990*/  STL.64 [R1+0x11ed8], R10 ;  /* 0x011ed80a01007387 */ /* 0x0003e80000100a00 */
[----:B0-----:R-:W3:Y:S04]  /*bd9a0*/  LDL.LU.64 R8, [R1+0x2240] ;  /* 0x0022400001087983 */ /* 0x001ee80000300a00 */
[----:B-1----:R-:W3:Y:S04]  /*bd9b0*/  LDL.LU.64 R10, [R1+0x2248] ;  /* 0x00224800010a7983 */ /* 0x002ee80000300a00 */
[----:B------:R0:W-:Y:S04]  /*bd9c0*/  STL.64 [R1+0x1070], R16 ;  /* 0x0010701001007387 */ /* 0x0001e80000100a00 */
[----:B------:R1:W-:Y:S04]  /*bd9d0*/  STL.64 [R1+0x1078], R18 ;  /* 0x0010781201007387 */ /* 0x0003e80000100a00 */
[----:B0-----:R-:W4:Y:S04]  /*bd9e0*/  LDL.64 R16, [R1+0x80] ;  /* 0x0000800001107983 */ /* 0x001f280000100a00 */
[----:B-1----:R-:W3:Y:S04]  /*bd9f0*/  LDL R18, [R1+0x78] ;  /* 0x0000780001127983 */ /* 0x002ee80000100800 */
[----:B------:R-:W3:Y:S01]  /*bda00*/  LDL R19, [R1+0x7c] ;  /* 0x00007c0001137983 */ /* 0x000ee20000100800 */
[----:B--2---:R-:W-:Y:S03]  /*bda10*/  HMMA.16816.F32 R12, R12, R24, R20 ;  /* 0x000000180c0c723c */ /* 0x004fe60000001814 */
[----:B---3--:R0:W-:Y:S04]  /*bda20*/  STL.64 [R1+0x11ee8], R18 ;  /* 0x011ee81201007387 */ /* 0x0081e80000100a00 */
[----:B0-----:R-:W2:Y:S04]  /*bda30*/  LDL R18, [R1+0x90] ;  /* 0x0000900001127983 */ /* 0x001ea80000100800 */
[----:B------:R-:W2:Y:S04]  /*bda40*/  LDL R19, [R1+0x94] ;  /* 0x0000940001137983 */ /* 0x000ea80000100800 */
[----:B----4-:R-:W-:Y:S04]  /*bda50*/  STL.64 [R1+0x11ee0], R16 ;  /* 0x011ee01001007387 */ /* 0x010fe80000100a00 */
[----:B------:R-:W-:Y:S04]  /*bda60*/  STL [R1+0x11d3c], R2 ;  /* 0x011d3c0201007387 */ /* 0x000fe80000100800 */
[----:B------:R-:W-:Y:S04]  /*bda70*/  STL [R1+0x11d30], R3 ;  /* 0x011d300301007387 */ /* 0x000fe80000100800 */
[----:B------:R-:W3:Y:S04]  /*bda80*/  LDL.LU.64 R20, [R1+0x11f00] ;  /* 0x011f000001147983 */ /* 0x000ee80000300a00 */
[----:B------:R0:W-:Y:S04]  /*bda90*/  STL.64 [R1+0x1060], R12 ;  /* 0x0010600c01007387 */ /* 0x0001e80000100a00 */
[----:B------:R-:W-:Y:S04]  /*bdaa0*/  STL.64 [R1+0x1068], R14 ;  /* 0x0010680e01007387 */ /* 0x000fe80000100a00 */
[----:B0-----:R-:W4:Y:S01]  /*bdab0*/  LDL.64 R12, [R1+0x88] ;  /* 0x00008800010c7983 */ /* 0x001f220000100a00 */
[----:B------:R-:W-:-:S02]  /*bdac0*/  F2FP.F16.E4M3.UNPACK_B R4, R4 ;  /* 0x00000004ff04723e */ /* 0x000fc400020006ff */
[----:B------:R-:W-:Y:S02]  /*bdad0*/  F2FP.F16.E4M3.UNPACK_B R5, R5 ;  /* 0x00000005ff05723e */ /* 0x000fe400020006ff */
[----:B------:R-:W-:Y:S02]  /*bdae0*/  F2FP.F16.E4M3.UNPACK_B R6, R6 ;  /* 0x00000006ff06723e */ /* 0x000fe400020006ff */
[----:B------:R-:W-:-:S07]  /*bdaf0*/  F2FP.F16.E4M3.UNPACK_B R7, R7 ;  /* 0x00000007ff07723e */ /* 0x000fce00020006ff */
[----:B------:R-:W-:Y:S07]  /*bdb00*/  HMMA.16816.F32 R8, R4, R26, R8 ;  /* 0x0000001a0408723c */ /* 0x000fee0000001808 */
[----:B------:R-:W-:Y:S01]  /*bdb10*/  IMAD.MOV.U32 R27, RZ, RZ, R0 ;  /* 0x000000ffff1b7224 */ /* 0x000fe200078e0000 */
[----:B----4-:R0:W-:Y:S04]  /*bdb20*/  STL.64 [R1+0x11ef0], R12 ;  /* 0x011ef00c01007387 */ /* 0x0101e80000100a00 */
[----:B------:R-:W4:Y:S11]  /*bdb30*/  LDL R26, [R1] ;  /* 0x00000000011a7983 */ /* 0x000f360000100800 */
[----:B------:R-:W-:Y:S04]  /*bdb40*/  STL.64 [R1+0x1080], R8 ;  /* 0x0010800801007387 */ /* 0x000fe80000100a00 */
[----:B------:R-:W-:Y:S04]  /*bdb50*/  STL.64 [R1+0x1088], R10 ;  /* 0x0010880a01007387 */ /* 0x000fe80000100a00 */
[----:B------:R-:W2:Y:S04]  /*bdb60*/  LDL.LU R0, [R1+0x11ef8] ;  /* 0x011ef80001007983 */ /* 0x000ea80000300800 */
[----:B------:R-:W3:Y:S04]  /*bdb70*/  LDL R24, [R1+0x8] ;  /* 0x0000080001187983 */ /* 0x000ee80000100800 */
[----:B------:R-:W3:Y:S04]  /*bdb80*/  LDL R25, [R1+0xc] ;  /* 0x00000c0001197983 */ /* 0x000ee80000100800 */
[----:B0-----:R-:W2:Y:S04]  /*bdb90*/  LDL.LU.64 R12, [R1+0x1970] ;  /* 0x00197000010c7983 */ /* 0x001ea80000300a00 */
[----:B------:R-:W2:Y:S04]  /*bdba0*/  LDL.LU.64 R14, [R1+0x1978] ;  /* 0x00197800010e7983 */ /* 0x000ea80000300a00 */
[----:B----4-:R-:W-:Y:S04]  /*bdbb0*/  STL.64 [R1+0x11dc0], R26 ;  /* 0x011dc01a01007387 */ /* 0x010fe80000100a00 */
[----:B---3--:R0:W-:Y:S04]  /*bdbc0*/  STL.64 [R1+0x11db8], R24 ;  /* 0x011db81801007387 */ /* 0x0081e80000100a00 */
[----:B0-----:R-:W3:Y:S04]  /*bdbd0*/  LDL.LU.64 R24, [R1+0x2230] ;  /* 0x0022300001187983 */ /* 0x001ee80000300a00 */
[----:B------:R-:W3:Y:S04]  /*bdbe0*/  LDL.LU.64 R26, [R1+0x2238] ;  /* 0x00223800011a7983 */ /* 0x000ee80000300a00 */
[----:B------:R-:W4:Y:S01]  /*bdbf0*/  LDL R22, [R1+0x10] ;  /* 0x0000100001167983 */ /* 0x000f220000100800 */
[----:B--2---:R-:W-:-:S03]  /*bdc00*/  IMAD.MOV.U32 R23, RZ, RZ, R0 ;  /* 0x000000ffff177224 */ /* 0x004fc600078e0000 */
[----:B------:R-:W2:Y:S04]  /*bdc10*/  LDL.LU.64 R8, [R1+0x1950] ;  /* 0x0019500001087983 */ /* 0x000ea80000300a00 */
[----:B------:R-:W2:Y:S01]  /*bdc20*/  LDL.LU.64 R10, [R1+0x1958] ;  /* 0x00195800010a7983 */ /* 0x000ea20000300a00 */
[----:B------:R-:W-:Y:S02]  /*bdc30*/  IMAD.MOV.U32 R3, RZ, RZ, R20 ;  /* 0x000000ffff037224 */ /* 0x000fe400078e0014 */
[----:B------:R-:W-:Y:S01]  /*bdc40*/  IMAD.MOV.U32 R0, RZ, RZ, R21 ;  /* 0x000000ffff007224 */ /* 0x000fe200078e0015 */
[----:B---3--:R-:W-:Y:S01]  /*bdc50*/  HMMA.16816.F32 R24, R4, R20, R24 ;  /* 0x000000140418723c */ /* 0x008fe20000001818 */
[----:B----4-:R-:W-:-:S15]  /*bdc60*/  STL.64 [R1+0x11dc8], R22 ;  /* 0x011dc81601007387 */ /* 0x010fde0000100a00 */
[----:B------:R-:W-:-:S07]  /*bdc70*/  NOP ;  /* 0x0000000000007918 */ /* 0x000fce0000000000 */
[----:B------:R0:W-:Y:S04]  /*bdc80*/  STL.64 [R1+0x1090], R24 ;  /* 0x0010901801007387 */ /* 0x0001e80000100a00 */
[----:B------:R1:W-:Y:S04]  /*bdc90*/  STL.64 [R1+0x1098], R26 ;  /* 0x0010981a01007387 */ /* 0x0003e80000100a00 */
[----:B0-----:R-:W3:Y:S04]  /*bdca0*/  LDL.LU.64 R24, [R1+0x16b0] ;  /* 0x0016b00001187983 */ /* 0x001ee80000300a00 */
[----:B-1----:R-:W3:Y:S04]  /*bdcb0*/  LDL.LU.64 R26, [R1+0x16b8] ;  /* 0x0016b800011a7983 */ /* 0x002ee80000300a00 */
[----:B------:R-:W4:Y:S04]  /*bdcc0*/  LDL R20, [R1+0x18] ;  /* 0x0000180001147983 */ /* 0x000f280000100800 */
[----:B------:R-:W4:Y:S01]  /*bdcd0*/  LDL R21, [R1+0x1c] ;  /* 0x00001c0001157983 */ /* 0x000f220000100800 */
[C---:B------:R-:W-:Y:S03]  /*bdce0*/  HMMA.16816.F32 R16, R4.reuse, R18, R12 ;  /* 0x000000120410723c */ /* 0x040fe6000000180c */
[----:B----4-:R0:W-:Y:S04]  /*bdcf0*/  STL.64 [R1+0x11de0], R20 ;  /* 0x011de01401007387 */ /* 0x0101e80000100a00 */
[----:B0-----:R-:W4:Y:S04]  /*bdd00*/  LDL.LU.64 R20, [R1+0x16d0] ;  /* 0x0016d00001147983 */ /* 0x001f280000300a00 */
[----:B------:R-:W4:Y:S04]  /*bdd10*/  LDL.LU.64 R22, [R1+0x16d8] ;  /* 0x0016d80001167983 */ /* 0x000f280000300a00 */
[----:B------:R-:W-:Y:S04]  /*bdd20*/  STL [R1+0x11d40], R3 ;  /* 0x011d400301007387 */ /* 0x000fe80000100800 */
[----:B------:R-:W2:Y:S04]  /*bdd30*/  LDL.LU.64 R12, [R1+0x11ef0] ;  /* 0x011ef000010c7983 */ /* 0x000ea80000300a00 */
[----:B------:R-:W-:Y:S04]  /*bdd40*/  STL.64 [R1+0x10b0], R16 ;  /* 0x0010b01001007387 */ /* 0x000fe80000100a00 */
[----:B------:R0:W-:Y:S04]  /*bdd50*/  STL.64 [R1+0x10b8], R18 ;  /* 0x0010b81201007387 */ /* 0x0001e80000100a00 */
[----:B0-----:R-:W3:Y:S04]  /*bdd60*/  LDL.LU.64 R18, [R1+0x11ee8] ;  /* 0x011ee80001127983 */ /* 0x001ee80000300a00 */
[----:B------:R-:W4:Y:S04]  /*bdd70*/  LDL.LU.64 R16, [R1+0x11ee0] ;  /* 0x011ee00001107983 */ /* 0x000f280000300a00 */
[----:B------:R-:W3:Y:S04]  /*bdd80*/  LDL R14, [R1+0x20] ;  /* 0x00002000010e7983 */ /* 0x000ee80000100800 */
[----:B------:R-:W3:Y:S01]  /*bdd90*/  LDL R15, [R1+0x24] ;  /* 0x00002400010f7983 */ /* 0x000ee20000100800 */
[----:B--2---:R-:W-:Y:S03]  /*bdda0*/  HMMA.16816.F32 R8, R4, R12, R8 ;  /* 0x0000000c0408723c */ /* 0x004fe60000001808 */
[----:B---3--:R-:W-:-:S15]  /*bddb0*/  STL.64 [R1+0x11e98], R14 ;  /* 0x011e980e01007387 */ /* 0x008fde0000100a00 */
[----:B------:R-:W-:-:S05]  /*bddc0*/  NOP ;  /* 0x0000000000007918 */ /* 0x000fca0000000000 */
[----:B------:R-:W-:Y:S04]  /*bddd0*/  STL.64 [R1+0x10c0], R8 ;  /* 0x0010c00801007387 */ /* 0x000fe80000100a00 */
[----:B------:R0:W-:Y:S04]  /*bdde0*/  STL.64 [R1+0x10c8], R10 ;  /* 0x0010c80a01007387 */ /* 0x0001e80000100a00 */
[----:B0-----:R-:W2:Y:S01]  /*bddf0*/  LDL.LU.64 R10, [R1+0x11ed8] ;  /* 0x011ed800010a7983 */ /* 0x001ea20000300a00 */
[----:B------:R-:W-:Y:S02]  /*bde00*/  IMAD.MOV.U32 R8, RZ, RZ, R12 ;  /* 0x000000ffff087224 */ /* 0x000fe400078e000c */
[----:B------:R-:W-:Y:S01]  /*bde10*/  IMAD.MOV.U32 R9, RZ, RZ, R13 ;  /* 0x000000ffff097224 */ /* 0x000fe200078e000d */
[----:B--2---:R-:W-:Y:S04]  /*bde20*/  STL.64 [R1+0x11d50], R10 ;  /* 0x011d500a01007387 */ /* 0x004fe80000100a00 */
[----:B------:R4:W-:Y:S02]  /*bde30*/  STL.64 [R1+0x11d48], R8 ;  /* 0x011d480801007387 */ /* 0x0009e40000100a00 */
[----:B----4-:R-:W-:-:S15]  /*bde40*/  HMMA.16816.F32 R8, R4, R16, R20 ;  /* 0x000000100408723c */ /* 0x010fde0000001814 */
[----:B------:R-:W-:-:S08]  /*bde50*/  NOP ;  /* 0x0000000000007918 */ /* 0x000fd00000000000 */
[----:B------:R-:W-:Y:S04]  /*bde60*/  STL.64 [R1+0x10d0], R8 ;  /* 0x0010d00801007387 */ /* 0x000fe80000100a00 */
[----:B------:R0:W-:Y:S04]  /*bde70*/  STL.64 [R1+0x10d8], R10 ;  /* 0x0010d80a01007387 */ /* 0x0001e80000100a00 */
[----:B------:R-:W2:Y:S04]  /*bde80*/  LDL.LU.64 R20, [R1+0x11d0] ;  /* 0x0011d00001147983 */ /* 0x000ea80000300a00 */
[----:B------:R-:W3:Y:S01]  /*bde90*/  LDL.LU.64 R22, [R1+0x11d8] ;  /* 0x0011d80001167983 */ /* 0x000ee20000300a00 */
[----:B0-----:R-:W-:-:S15]  /*bdea0*/  HMMA.16816.F32 R8, R4, R18, R24 ;  /* 0x000000120408723c */ /* 0x001fde0000001818 */
[----:B------:R-:W-:-:S08]  /*bdeb0*/  NOP ;  /* 0x0000000000007918 */ /* 0x000fd00000000000 */
[----:B------:R-:W-:Y:S04]  /*bdec0*/  STL.64 [R1+0x10e0], R8 ;  /* 0x0010e00801007387 */ /* 0x000fe80000100a00 */
[----:B------:R-:W-:Y:S04]  /*bded0*/  STL.64 [R1+0x10e8], R10 ;  /* 0x0010e80a01007387 */ /* 0x000fe80000100a00 */
        /* <DEDUP_REMOVED lines=19> */
[----:B------:R-:W3:Y:S04]  /*be010*/  LDL R12, [R1+0x60] ;  /* 0x00006000010c7983 */ /* 0x000ee80000100800 */
[----:B------:R-:W3:Y:S04]  /*be020*/  LDL R13, [R1+0x64] ;  /* 0x00006400010d7983 */ /* 0x000ee80000100800 */
[----:B------:R-:W4:Y:S04]  /*be030*/  LDL R14, [R1+0x68] ;  /* 0x00006800010e7983 */ /* 0x000f280000100800 */
[----:B------:R-:W4:Y:S04]  /*be040*/  LDL R15, [R1+0x6c] ;  /* 0x00006c00010f7983 */ /* 0x000f280000100800 */
[----:B0-----:R-:W2:Y:S04]  /*be050*/  LDL R22, [R1+0x58] ;  /* 0x0000580001167983 */ /* 0x001ea80000100800 */
[----:B------:R-:W2:Y:S04]  /*be060*/  LDL R23, [R1+0x5c] ;  /* 0x00005c0001177983 */ /* 0x000ea80000100800 */
[----:B---3--:R0:W-:Y:S04]  /*be070*/  STL.64 [R1+0x11ea8], R12 ;  /* 0x011ea80c01007387 */ /* 0x0081e80000100a00 */
[----:B0-----:R-:W3:Y:S04]  /*be080*/  LDL R12, [R1+0x70] ;  /* 0x00007000010c7983 */ /* 0x001ee80000100800 */
[----:B------:R-:W3:Y:S04]  /*be090*/  LDL R13, [R1+0x74] ;  /* 0x00007400010d7983 */ /* 0x000ee80000100800 */
[----:B----4-:R-:W-:Y:S04]  /*be0a0*/  STL.64 [R1+0x11ec0], R14 ;  /* 0x011ec00e01007387 */ /* 0x010fe80000100a00 */
[----:B--2---:R0:W-:Y:S04]  /*be0b0*/  STL.64 [R1+0x11e80], R20 ;  /* 0x011e801401007387 */ /* 0x0041e80000100a00 */
[----:B------:R1:W-:Y:S04]  /*be0c0*/  STL.64 [R1+0x11ea0], R22 ;  /* 0x011ea01601007387 */ /* 0x0003e80000100a00 */
[----:B0-----:R-:W2:Y:S04]  /*be0d0*/  LDL.LU.64 R20, [R1+0x12d0] ;  /* 0x0012d00001147983 */ /* 0x001ea80000300a00 */
[----:B-1----:R-:W4:Y:S04]  /*be0e0*/  LDL.LU.64 R22, [R1+0x12d8] ;  /* 0x0012d80001167983 */ /* 0x002f280000300a00 */
        /* <DEDUP_REMOVED lines=34> */
[----:B---3--:R-:W-:Y:S03]  /*be310*/  HMMA.16816.F32 R12, R4, R12, R20 ;  /* 0x0000000c040c723c */ /* 0x008fe60000001814 */
[----:B----4-:R-:W-:Y:S04]  /*be320*/  STL.64 [R1+0x11e78], R26 ;  /* 0x011e781a01007387 */ /* 0x010fe80000100a00 */
[----:B--2---:R0:W-:Y:S04]  /*be330*/  STL.64 [R1+0x11e70], R24 ;  /* 0x011e701801007387 */ /* 0x0041e80000100a00 */
        /* <DEDUP_REMOVED lines=25> */
[----:B------:R-:W2:-:S15]  /*be4d0*/  LDL.LU.64 R22, [R1+0x11ea0] ;  /* 0x011ea00001167983 */ /* 0x000e9e0000300a00 */
[----:B------:R-:W-:-:S06]  /*be4e0*/  NOP ;  /* 0x0000000000007918 */ /* 0x000fcc0000000000 */
[----:B------:R-:W-:Y:S04]  /*be4f0*/  STL.64 [R1+0x1120], R12 ;  /* 0x0011200c01007387 */ /* 0x000fe80000100a00 */
[----:B------:R0:W-:Y:S04]  /*be500*/  STL.64 [R1+0x1128], R14 ;  /* 0x0011280e01007387 */ /* 0x0001e80000100a00 */
[----:B0-----:R-:W3:Y:S04]  /*be510*/  LDL.LU.64 R14, [R1+0x11e98] ;  /* 0x011e9800010e7983 */ /* 0x001ee80000300a00 */
[----:B------:R-:W4:Y:S04]  /*be520*/  LDL.LU R12, [R1+0x3288] ;  /* 0x00328800010c7983 */ /* 0x000f280000300800 */
[----:B------:R-:W4:Y:S01]  /*be530*/  LDL.LU R13, [R1+0x3290] ;  /* 0x00329000010d7983 */ /* 0x000f220000300800 */
        /* <DEDUP_REMOVED lines=63> */
[----:B------:R-:W4:Y:S04]  /*be930*/  LDL.LU.64 R26, [R1+0x11dc0] ;  /* 0x011dc000011a7983 */ /* 0x000f280000300a00 */
[----:B------:R-:W2:-:S15]  /*be940*/  LDL.LU.64 R24, [R1+0x11db8] ;  /* 0x011db80001187983 */ /* 0x000e9e0000300a00 */
[----:B------:R-:W-:-:S02]  /*be950*/  NOP ;  /* 0x0000000000007918 */ /* 0x000fc40000000000 */
[----:B------:R0:W-:Y:S04]  /*be960*/  STL.64 [R1+0x11f0], R20 ;  /* 0x0011f01401007387 */ /* 0x0001e80000100a00 */
[----:B------:R1:W-:Y:S01]  /*be970*/  STL.64 [R1+0x11f8], R22 ;  /* 0x0011f81601007387 */ /* 0x0003e20000100a00 */
[C---:B--2---:R-:W-:Y:S06]  /*be980*/  HMMA.16816.F32 R16, R4.reuse, R24, R16 ;  /* 0x000000180410723c */ /* 0x044fec0000001810 */
[----:B----4-:R-:W-:Y:S01]  /*be990*/  HMMA.16816.F32 R8, R4, R26, R8 ;  /* 0x0000001a0408723c */ /* 0x010fe20000001808 */
[----:B------:R-:W2:-:S15]  /*be9a0*/  LDL.LU.64 R24, [R1+0x1220] ;  /* 0x0012200001187983 */ /* 0x000e9e0000300a00 */
[----:B------:R-:W-:-:S01]  /*be9b0*/  NOP ;  /* 0x0000000000007918 */ /* 0x000fc20000000000 */
[----:B------:R-:W-:Y:S04]  /*be9c0*/  STL.64 [R1+0x1200], R16 ;  /* 0x0012001001007387 */ /* 0x000fe80000100a00 */
[----:B------:R-:W-:Y:S04]  /*be9d0*/  STL.64 [R1+0x1208], R18 ;  /* 0x0012081201007387 */ /* 0x000fe80000100a00 */
[----:B------:R-:W2:Y:S04]  /*be9e0*/  LDL.LU.64 R26, [R1+0x1228] ;  /* 0x00122800011a7983 */ /* 0x000ea80000300a00 */
[----:B------:R-:W-:Y:S04]  /*be9f0*/  STL.64 [R1+0x1210], R8 ;  /* 0x0012100801007387 */ /* 0x000fe80000100a00 */
[----:B------:R-:W-:Y:S04]  /*bea00*/  STL.64 [R1+0x1218], R10 ;  /* 0x0012180a01007387 */ /* 0x000fe80000100a00 */
[----:B0-----:R-:W3:Y:S04]  /*bea10*/  LDL.LU.64 R20, [R1+0x1240] ;  /* 0x0012400001147983 */ /* 0x001ee80000300a00 */
[----:B-1----:R-:W4:Y:S04]  /*bea20*/  LDL.LU.64 R22, [R1+0x1248] ;  /* 0x0012480001167983 */ /* 0x002f280000300a00 */
[----:B----4-:R-:W-:Y:S04]  /*bea30*/  STL.64 [R1+0x11da0], R22 ;  /* 0x011da01601007387 */ /* 0x010fe80000100a00 */
[----:B---3--:R0:W-:Y:S04]  /*bea40*/  STL.64 [R1+0x11d98], R20 ;  /* 0x011d981401007387 */ /* 0x0081e80000100a00 */
[----:B0-----:R-:W3:Y:S04]  /*bea50*/  LDL.LU.64 R20, [R1+0x1230] ;  /* 0x0012300001147983 */ /* 0x001ee80000300a00 */
[----:B------:R-:W3:Y:S04]  /*bea60*/  LDL.LU.64 R22, [R1+0x1238] ;  /* 0x0012380001167983 */ /* 0x000ee80000300a00 */
[----:B------:R-:W4:Y:S04]  /*bea70*/  LDL.LU.64 R16, [R1+0x1260] ;  /* 0x0012600001107983 */ /* 0x000f280000300a00 */
[----:B------:R-:W3:Y:S01]  /*bea80*/  LDL.LU.64 R18, [R1+0x1268] ;  /* 0x0012680001127983 */ /* 0x000ee20000300a00 */
[C---:B--2---:R-:W-:Y:S03]  /*bea90*/  HMMA.16816.F32 R24, R4.reuse, R28, R24 ;  /* 0x0000001c0418723c */ /* 0x044fe60000001818 */
[----:B---3--:R-:W-:Y:S04]  /*beaa0*/  STL.64 [R1+0x11d80], R18 ;  /* 0x011d801201007387 */ /* 0x008fe80000100a00 */
[----:B----4-:R0:W-:Y:S04]  /*beab0*/  STL.64 [R1+0x11d78], R16 ;  /* 0x011d781001007387 */ /* 0x0101e80000100a00 */
        /* <DEDUP_REMOVED lines=8> */
[----:B------:R-:W-:Y:S04]  /*beb40*/  STL.64 [R1+0x1220], R24 ;  /* 0x0012201801007387 */ /* 0x000fe80000100a00 */
[----:B------:R0:W-:Y:S04]  /*beb50*/  STL.64 [R1+0x1228], R26 ;  /* 0x0012281a01007387 */ /* 0x0001e80000100a00 */
[----:B0-----:R-:W4:Y:S04]  /*beb60*/  LDL.LU.64 R26, [R1+0x11db0] ;  /* 0x011db000011a7983 */ /* 0x001f280000300a00 */
[----:B------:R-:W2:Y:S04]  /*beb70*/  LDL.LU.64 R24, [R1+0x11da8] ;  /* 0x011da80001187983 */ /* 0x000ea80000300a00 */
[----:B------:R-:W3:Y:S04]  /*beb80*/  LDL.LU R14, [R1+0x3298] ;  /* 0x00329800010e7983 */ /* 0x000ee80000300800 */
[----:B------:R-:W3:Y:S01]  /*beb90*/  LDL.LU R15, [R1+0x32a0] ;  /* 0x0032a000010f7983 */ /* 0x000ee20000300800 */
        /* <DEDUP_REMOVED lines=28> */
[----:B------:R0:W-:Y:S04]  /*bed60*/  STL.64 [R1+0x11bf8], R22 ;  /* 0x011bf81601007387 */ /* 0x0001e80000100a00 */
[----:B0-----:R-:W4:Y:S04]  /*bed70*/  LDL.LU R22, [R1+0x328c] ;  /* 0x00328c0001167983 */ /* 0x001f280000300800 */
[----:B------:R-:W4:Y:S04]  /*bed80*/  LDL.LU R23, [R1+0x3294] ;  /* 0x0032940001177983 */ /* 0x000f280000300800 */
[----:B------:R-:W-:Y:S01]  /*bed90*/  STL.64 [R1+0x11bf0], R20 ;  /* 0x011bf01401007387 */ /* 0x000fe20000100a00 */
[----:B---3--:R-:W-:-:S15]  /*beda0*/  HMMA.16816.F32 R8, R4, R18, R8 ;  /* 0x000000120408723c */ /* 0x008fde0000001808 */
        /* <DEDUP_REMOVED lines=10> */
[----:B------:R-:W3:Y:S04]  /*bee50*/  LDL.LU.64 R8, [R1+0x11d48] ;  /* 0x011d480001087983 */ /* 0x000ee80000300a00 */
[----:B------:R-:W-:Y:S04]  /*bee60*/  STL.64 [R1+0x11bd8], R18 ;  /* 0x011bd81201007387 */ /* 0x000fe80000100a00 */
[----:B------:R2:W-:Y:S01]  /*bee70*/  STL.64 [R1+0x11bd0], R16 ;  /* 0x011bd01001007387 */ /* 0x0005e20000100a00 */
[----:B------:R-:W-:-:S03]  /*bee80*/  IMAD.MOV.U32 R20, RZ, RZ, R3 ;  /* 0x000000ffff147224 */ /* 0x000fc600078e0003 */
[----:B------:R-:W4:Y:S01]  /*bee90*/  LDL.LU R3, [R1+0x11d40] ;  /* 0x011d400001037983 */ /* 0x000f220000300800 */
[----:B------:R-:W-:Y:S01]  /*beea0*/  IMAD.MOV.U32 R21, RZ, RZ, R2 ;  /* 0x000000ffff157224 */ /* 0x000fe200078e0002 */
[----:B--2---:R-:W-:-:S15]  /*beeb0*/  HMMA.16816.F32 R16, R4, R10, R24 ;  /* 0x0000000a0410723c */ /* 0x004fde0000001818 */
[----:B------:R-:W-:-:S08]  /*beec0*/  NOP ;  /* 0x0000000000007918 */ /* 0x000fd00000000000 */
[----:B------:R-:W-:Y:S04]  /*beed0*/  STL.64 [R1+0x1290], R16 ;  /* 0x0012901001007387 */ /* 0x000fe80000100a00 */
[----:B------:R3:W-:Y:S04]  /*beee0*/  STL.64 [R1+0x1298], R18 ;  /* 0x0012981201007387 */ /* 0x0007e80000100a00 */
[----:B------:R-:W2:Y:S01]  /*beef0*/  LDL.LU R2, [R1+0x11d3c] ;  /* 0x011d3c0001027983 */ /* 0x000ea20000300800 */
[----:B---3--:R-:W-:Y:S02]  /*bef00*/  IMAD.MOV.U32 R18, RZ, RZ, R8 ;  /* 0x000000ffff127224 */ /* 0x008fe400078e0008 */
[----:B------:R-:W-:Y:S01]  /*bef10*/  IMAD.MOV.U32 R19, RZ, RZ, R9 ;  /* 0x000000ffff137224 */ /* 0x000fe200078e0009 */
[----:B------:R-:W3:Y:S04]  /*bef20*/  LDL.LU R8, [R1+0x11d38] ;  /* 0x011d380001087983 */ /* 0x000ee80000300800 */
[----:B------:R-:W3:Y:S04]  /*bef30*/  LDL.LU R9, [R1+0x11d34] ;  /* 0x011d340001097983 */ /* 0x000ee80000300800 */
[----:B------:R-:W3:Y:S04]  /*bef40*/  LDL.LU.64 R24, [R1+0x30b0] ;  /* 0x0030b00001187983 */ /* 0x000ee80000300a00 */
[----:B------:R-:W3:Y:S04]  /*bef50*/  LDL.LU.64 R26, [R1+0x30b8] ;  /* 0x0030b800011a7983 */ /* 0x000ee80000300a00 */
[----:B------:R-:W2:Y:S04]  /*bef60*/  LDL.64 R16, [R1+0x90] ;  /* 0x0000900001107983 */ /* 0x000ea80000100a00 */
[----:B------:R0:W-:Y:S01]  /*bef70*/  STL.64 [R1+0x11cf8], R18 ;  /* 0x011cf81201007387 */ /* 0x0001e20000100a00 */
[----:B----4-:R-:W-:-:S02]  /*bef80*/  IMAD R12, R12, 0x100, R22 ;  /* 0x000001000c0c7824 */ /* 0x010fc400078e0216 */
[----:B------:R-:W-:Y:S01]  /*bef90*/  IMAD R13, R13, 0x100, R23 ;  /* 0x000001000d0d7824 */ /* 0x000fe200078e0217 */
[----:B0-----:R-:W4:Y:S04]  /*befa0*/  LDL.LU R18, [R1+0x329c] ;  /* 0x00329c0001127983 */ /* 0x001f280000300800 */
[----:B------:R-:W3:Y:S04]  /*befb0*/  LDL.LU R19, [R1+0x32a4] ;  /* 0x0032a40001137983 */ /* 0x000ee80000300800 */
[----:B--2---:R-:W-:Y:S04]  /*befc0*/  STL.64 [R1+0x11cf0], R16 ;  /* 0x011cf01001007387 */ /* 0x004fe80000100a00 */
[----:B------:R-:W2:Y:S01]  /*befd0*/  LDL.64 R22, [R1+0x78] ;  /* 0x0000780001167983 */ /* 0x000ea20000100a00 */
[----:B----4-:R-:W-:-:S02]  /*befe0*/  IMAD R14, R14, 0x100, R18 ;  /* 0x000001000e0e7824 */ /* 0x010fc400078e0212 */
[----:B------:R-:W-:Y:S01]  /*beff0*/  IMAD.MOV.U32 R18, RZ, RZ, R3 ;  /* 0x000000ffff127224 */ /* 0x000fe200078e0003 */
[----:B--2---:R-:W-:Y:S04]  /*bf000*/  STL.64 [R1+0x11cc0], R22 ;  /* 0x011cc01601007387 */ /* 0x004fe80000100a00 */
[----:B------:R0:W-:Y:S04]  /*bf010*/  STL.64 [R1+0x11cd8], R20 ;  /* 0x011cd81401007387 */ /* 0x0001e80000100a00 */
[----:B------:R-:W-:Y:S04]  /*bf020*/  STL [R1+0x11bb4], R10 ;  /* 0x011bb40a01007387 */ /* 0x000fe80000100800 */
[----:B------:R-:W-:Y:S04]  /*bf030*/  STL [R1+0x11bb0], R11 ;  /* 0x011bb00b01007387 */ /* 0x000fe80000100800 */
[----:B0-----:R-:W2:Y:S04]  /*bf040*/  LDL.LU.64 R20, [R1+0x30a0] ;  /* 0x0030a00001147983 */ /* 0x001ea80000300a00 */
[----:B------:R-:W2:Y:S04]  /*bf050*/  LDL.LU.64 R22, [R1+0x30a8] ;  /* 0x0030a80001167983 */ /* 0x000ea80000300a00 */
[----:B------:R-:W2:Y:S04]  /*bf060*/  LDL.LU R3, [R1+0x11d30] ;  /* 0x011d300001037983 */ /* 0x000ea80000300800 */
[----:B------:R-:W4:Y:S01]  /*bf070*/  LDL.64 R16, [R1+0xa0] ;  /* 0x0000a00001107983 */ /* 0x000f220000100a00 */
[----:B---3--:R-:W-:-:S02]  /*bf080*/  IMAD R15, R15, 0x100, R19 ;  /* 0x000001000f0f7824 */ /* 0x008fc400078e0213 */
[----:B------:R-:W-:-:S05]  /*bf090*/  IMAD.MOV.U32 R19, RZ, RZ, R0 ;  /* 0x000000ffff137224 */ /* 0x000fca00078e0000 */
[----:B------:R-:W-:Y:S04]  /*bf0a0*/  STL.64 [R1+0x11d28], R18 ;  /* 0x011d281201007387 */ /* 0x000fe80000100a00 */
[----:B----4-:R0:W-:Y:S02]  /*bf0b0*/  STL.64 [R1+0x11d20], R16 ;  /* 0x011d201001007387 */ /* 0x0101e40000100a00 */
[C---:B0-----:R-:W-:Y:S02]  /*bf0c0*/  HMMA.16816.F32 R16, R4.reuse, R8, R24 ;  /* 0x000000080410723c */ /* 0x041fe40000001818 */
[----:B------:R-:W3:Y:S04]  /*bf0d0*/  LDL.64 R26, [R1+0x68] ;  /* 0x00006800011a7983 */ /* 0x000ee80000100a00 */
[----:B------:R-:W4:Y:S01]  /*bf0e0*/  LDL.64 R24, [R1+0x70] ;  /* 0x0000700001187983 */ /* 0x000f220000100a00 */
[----:B--2---:R-:W-:-:S15]  /*bf0f0*/  HMMA.16816.F32 R20, R4, R2, R20 ;  /* 0x000000020414723c */ /* 0x004fde0000001814 */
[----:B------:R-:W-:-:S01]  /*bf100*/  NOP ;  /* 0x0000000000007918 */ /* 0x000fc20000000000 */
[----:B------:R-:W-:Y:S04]  /*bf110*/  STL.64 [R1+0x12a0], R16 ;  /* 0x0012a01001007387 */ /* 0x000fe80000100a00 */
[----:B------:R-:W-:Y:S04]  /*bf120*/  STL.64 [R1+0x12a8], R18 ;  /* 0x0012a81201007387 */ /* 0x000fe80000100a00 */
[----:B---3--:R-:W-:Y:S04]  /*bf130*/  STL.64 [R1+0x11cd0], R26 ;  /* 0x011cd01a01007387 */ /* 0x008fe80000100a00 */
[----:B----4-:R-:W-:Y:S04]  /*bf140*/  STL.64 [R1+0x11cc8], R24 ;  /* 0x011cc81801007387 */ /* 0x010fe80000100a00 */
[----:B------:R-:W-:Y:S04]  /*bf150*/  STL [R1+0x11b9c], R8 ;  /* 0x011b9c0801007387 */ /* 0x000fe80000100800 */
[----:B------:R0:W-:Y:S04]  /*bf160*/  STL [R1+0x11b98], R9 ;  /* 0x011b980901007387 */ /* 0x0001e80000100800 */
[----:B0-----:R-:W2:Y:S04]  /*bf170*/  LDL.64 R8, [R1+0xa8] ;  /* 0x0000a80001087983 */ /* 0x001ea80000100a00 */
[----:B------:R-:W2:Y:S04]  /*bf180*/  LDL.LU.64 R16, [R1+0x12b0] ;  /* 0x0012b00001107983 */ /* 0x000ea80000300a00 */
[----:B------:R-:W2:Y:S04]  /*bf190*/  LDL.LU.64 R18, [R1+0x12b8] ;  /* 0x0012b80001127983 */ /* 0x000ea80000300a00 */
[----:B------:R0:W-:Y:S04]  /*bf1a0*/  STL.64 [R1+0x12d0], R20 ;  /* 0x0012d01401007387 */ /* 0x0001e80000100a00 */
[----:B------:R1:W-:Y:S04]  /*bf1b0*/  STL.64 [R1+0x12d8], R22 ;  /* 0x0012d81601007387 */ /* 0x0003e80000100a00 */
[----:B0-----:R-:W3:Y:S04]  /*bf1c0*/  LDL.LU.64 R20, [R1+0x1310] ;  /* 0x0013100001147983 */ /* 0x001ee80000300a00 */
[----:B-1----:R-:W4:Y:S04]  /*bf1d0*/  LDL.LU.64 R22, [R1+0x1318] ;  /* 0x0013180001167983 */ /* 0x002f280000300a00 */
[----:B----4-:R-:W-:Y:S04]  /*bf1e0*/  STL.64 [R1+0x11ce8], R22 ;  /* 0x011ce81601007387 */ /* 0x010fe80000100a00 */
[----:B---3--:R0:W-:Y:S04]  /*bf1f0*/  STL.64 [R1+0x11ce0], R20 ;  /* 0x011ce01401007387 */ /* 0x0081e80000100a00 */
[----:B0-----:R-:W3:Y:S04]  /*bf200*/  LDL.LU.64 R20, [R1+0x1300] ;  /* 0x0013000001147983 */ /* 0x001ee80000300a00 */
        /* <DEDUP_REMOVED lines=9> */
[----:B------:R-:W2:Y:S04]  /*bf2a0*/  LDL.LU.64 R22, [R1+0x12e8] ;  /* 0x0012e80001167983 */ /* 0x000ea80000300a00 */
[----:B------:R-:W3:Y:S04]  /*bf2b0*/  LDL.LU.64 R24, [R1+0x1320] ;  /* 0x0013200001187983 */ /* 0x000ee80000300a00 */
[----:B------:R-:W3:Y:S04]  /*bf2c0*/  LDL.LU.64 R26, [R1+0x1328] ;  /* 0x00132800011a7983 */ /* 0x000ee80000300a00 */
[----:B------:R-:W-:Y:S04]  /*bf2d0*/  STL [R1+0x11b94], R2 ;  /* 0x011b940201007387 */ /* 0x000fe80000100800 */
[----:B------:R-:W-:Y:S04]  /*bf2e0*/  STL [R1+0x11b90], R3 ;  /* 0x011b900301007387 */ /* 0x000fe80000100800 */
[----:B------:R-:W4:Y:S04]  /*bf2f0*/  LDL.LU.64 R18, [R1+0x11d28] ;  /* 0x011d280001127983 */ /* 0x000f280000300a00 */
[----:B------:R-:W2:Y:S01]  /*bf300*/  LDL.LU.64 R16, [R1+0x11d20] ;  /* 0x011d200001107983 */ /* 0x000ea20000300a00 */
[----:B------:R-:W-:-:S02]  /*bf310*/  F2FP.F16.E4M3.UNPACK_B R12, R12 ;  /* 0x0000000cff0c723e */ /* 0x000fc400020006ff */
[----:B------:R-:W-:Y:S02]  /*bf320*/  F2FP.F16.E4M3.UNPACK_B R13, R13 ;  /* 0x0000000dff0d723e */ /* 0x000fe400020006ff */
[----:B------:R-:W-:Y:S02]  /*bf330*/  F2FP.F16.E4M3.UNPACK_B R14, R14 ;  /* 0x0000000eff0e723e */ /* 0x000fe400020006ff */
[----:B------:R-:W-:Y:S01]  /*bf340*/  F2FP.F16.E4M3.UNPACK_B R15, R15 ;  /* 0x0000000fff0f723e */ /* 0x000fe200020006ff */
[----:B------:R0:W-:Y:S04]  /*bf350*/  STL.64 [R1+0x12b0], R4 ;  /* 0x0012b00401007387 */ /* 0x0001e80000100a00 */
[----:B------:R1:W-:Y:S04]  /*bf360*/  STL.64 [R1+0x12b8], R6 ;  /* 0x0012b80601007387 */ /* 0x0003e80000100a00 */
[----:B0-----:R-:W3:Y:S04]  /*bf370*/  LDL.LU.64 R4, [R1+0x1330] ;  /* 0x0013300001047983 */ /* 0x001ee80000300a00 */
[----:B-1----:R-:W3:Y:S01]  /*bf380*/  LDL.LU.64 R6, [R1+0x1338] ;  /* 0x0013380001067983 */ /* 0x002ee20000300a00 */
        /* <DEDUP_REMOVED lines=9> */
[----:B------:R-:W2:Y:S04]  /*bf420*/  LDL.LU.64 R22, [R1+0x11d08] ;  /* 0x011d080001167983 */ /* 0x000ea80000300a00 */
[----:B------:R-:W2:-:S15]  /*bf430*/  LDL.LU.64 R20, [R1+0x11d00] ;  /* 0x011d000001147983 */ /* 0x000e9e0000300a00 */
[----:B------:R-:W-:-:S01]  /*bf440*/  NOP ;  /* 0x0000000000007918 */ /* 0x000fc20000000000 */
[----:B------:R-:W-:Y:S04]  /*bf450*/  STL.64 [R1+0x12f0], R16 ;  /* 0x0012f01001007387 */ /* 0x000fe80000100a00 */
[----:B------:R0:W-:Y:S04]  /*bf460*/  STL.64 [R1+0x12f8], R18 ;  /* 0x0012f81201007387 */ /* 0x0001e80000100a00 */
[----:B0-----:R-:W4:Y:S04]  /*bf470*/  LDL.LU.64 R18, [R1+0x11cf8] ;  /* 0x011cf80001127983 */ /* 0x001f280000300a00 */
[----:B------:R-:W2:Y:S02]  /*bf480*/  LDL.LU.64 R16, [R1+0x11cf0] ;  /* 0x011cf00001107983 */ /* 0x000ea40000300a00 */
        /* <DEDUP_REMOVED lines=9> */
[----:B------:R-:W3:-:S15]  /*bf520*/  LDL.LU.64 R20, [R1+0x11cd8] ;  /* 0x011cd80001147983 */ /* 0x000ede0000300a00 */
[----:B------:R-:W-:-:S05]  /*bf530*/  NOP ;  /* 0x0000000000007918 */ /* 0x000fca0000000000 */
[----:B------:R0:W-:Y:S04]  /*bf540*/  STL.64 [R1+0x1310], R16 ;  /* 0x0013101001007387 */ /* 0x0001e80000100a00 */
[----:B------:R1:W-:Y:S04]  /*bf550*/  STL.64 [R1+0x1318], R18 ;  /* 0x0013181201007387 */ /* 0x0003e80000100a00 */
[----:B0-----:R-:W2:Y:S04]  /*bf560*/  LDL.LU.64 R16, [R1+0x1350] ;  /* 0x0013500001107983 */ /* 0x001ea80000300a00 */
[----:B-1----:R-:W2:Y:S01]  /*bf570*/  LDL.LU.64 R18, [R1+0x1358] ;  /* 0x0013580001127983 */ /* 0x002ea20000300a00 */
[----:B---3--:R-:W-:Y:S03]  /*bf580*/  HMMA.16816.F32 R20, R12, R20, R24 ;  /* 0x000000140c14723c */ /* 0x008fe60000001818 */
[----:B------:R-:W3:Y:S04]  /*bf590*/  LDL.LU.64 R26, [R1+0x11cd0] ;  /* 0x011cd000011a7983 */ /* 0x000ee80000300a00 */
[----:B------:R-:W4:-:S15]  /*bf5a0*/  LDL.LU.64 R24, [R1+0x11cc8] ;  /* 0x011cc80001187983 */ /* 0x000f1e0000300a00 */
[----:B------:R-:W-:-:S01]  /*bf5b0*/  NOP ;  /* 0x0000000000007918 */ /* 0x000fc20000000000 */
[----:B------:R-:W-:Y:S04]  /*bf5c0*/  STL.64 [R1+0x1320], R20 ;  /* 0x0013201401007387 */ /* 0x000fe80000100a00 */
[----:B------:R0:W-:Y:S04]  /*bf5d0*/  STL.64 [R1+0x1328], R22 ;  /* 0x0013281601007387 */ /* 0x0001e80000100a00 */
[----:B0-----:R-:W2:Y:S02]  /*bf5e0*/  LDL.LU.64 R22, [R1+0x11cc0] ;  /* 0x011cc00001167983 */ /* 0x001ea40000300a00 */
[----:B--2---:R-:W-:-:S15]  /*bf5f0*/  HMMA.16816.F32 R4, R12, R22, R4 ;  /* 0x000000160c04723c */ /* 0x004fde0000001804 */
[----:B------:R-:W-:-:S08]  /*bf600*/  NOP ;  /* 0x0000000000007918 */ /* 0x000fd00000000000 */
[----:B------:R0:W-:Y:S04]  /*bf610*/  STL.64 [R1+0x1330], R4 ;  /* 0x0013300401007387 */ /* 0x0001e80000100a00 */
[----:B------:R1:W-:Y:S04]  /*bf620*/  STL.64 [R1+0x1338], R6 ;  /* 0x0013380601007387 */ /* 0x0003e80000100a00 */
[----:B0-----:R-:W2:Y:S04]  /*bf630*/  LDL.64 R4, [R1+0x58] ;  /* 0x0000580001047983 */ /* 0x001ea80000100a00 */
[----:B-1----:R-:W3:Y:S04]  /*bf640*/  LDL R6, [R1+0x50] ;  /* 0x0000500001067983 */ /* 0x002ee80000100800 */
[----:B------:R-:W3:Y:S04]  /*bf650*/  LDL R7, [R1+0x54] ;  /* 0x0000540001077983 */ /* 0x000ee80000100800 */
[----:B---3--:R-:W-:Y:S04]  /*bf660*/  STL.64 [R1+0x11cb8], R6 ;  /* 0x011cb80601007387 */ /* 0x008fe80000100a00 */
[----:B--2---:R0:W-:Y:S04]  /*bf670*/  STL.64 [R1+0x11cb0], R4 ;  /* 0x011cb00401007387 */ /* 0x0041e80000100a00 */
[----:B0-----:R-:W2:Y:S04]  /*bf680*/  LDL.LU.64 R4, [R1+0x1340] ;  /* 0x0013400001047983 */ /* 0x001ea80000300a00 */
[----:B------:R-:W2:Y:S01]  /*bf690*/  LDL.LU.64 R6, [R1+0x1348] ;  /* 0x0013480001067983 */ /* 0x000ea20000300a00 */
[----:B------:R-:W-:-:S02]  /*bf6a0*/  IMAD.MOV.U32 R0, RZ, RZ, R23 ;  /* 0x000000ffff007224 */ /* 0x000fc400078e0017 */
[----:B------:R-:W-:Y:S02]  /*bf6b0*/  IMAD.MOV.U32 R3, RZ, RZ, R22 ;  /* 0x000000ffff037224 */ /* 0x000fe400078e0016 */
[----:B----4-:R-:W-:Y:S01]  /*bf6c0*/  IMAD.MOV.U32 R2, RZ, RZ, R25 ;  /* 0x000000ffff027224 */ /* 0x010fe200078e0019 */
[----:B------:R-:W3:Y:S04]  /*bf6d0*/  LDL.64 R22, [R1+0x48] ;  /* 0x0000480001167983 */ /* 0x000ee80000100a00 */
[----:B------:R-:W-:Y:S04]  /*bf6e0*/  STL [R1+0x11ba4], R0 ;  /* 0x011ba40001007387 */ /* 0x000fe80000100800 */
[----:B------:R-:W-:Y:S04]  /*bf6f0*/  STL [R1+0x11ba0], R3 ;  /* 0x011ba00301007387 */ /* 0x000fe80000100800 */
[----:B------:R0:W-:Y:S01]  /*bf700*/  STL [R1+0x11ba8], R2 ;  /* 0x011ba80201007387 */ /* 0x0001e20000100800 */
[----:B------:R-:W-:-:S02]  /*bf710*/  IMAD.MOV.U32 R10, RZ, RZ, R8 ;  /* 0x000000ffff0a7224 */ /* 0x000fc400078e0008 */
[----:B------:R-:W-:Y:S02]  /*bf720*/  IMAD.MOV.U32 R11, RZ, RZ, R9 ;  /* 0x000000ffff0b7224 */ /* 0x000fe400078e0009 */
[----:B------:R-:W-:Y:S02]  /*bf730*/  IMAD.MOV.U32 R8, RZ, RZ, R26 ;  /* 0x000000ffff087224 */ /* 0x000fe400078e001a */
[----:B------:R-:W-:Y:S01]  /*bf740*/  IMAD.MOV.U32 R9, RZ, RZ, R27 ;  /* 0x000000ffff097224 */ /* 0x000fe200078e001b */
[----:B--2---:R-:W-:-:S15]  /*bf750*/  HMMA.16816.F32 R4, R12, R24, R4 ;  /* 0x000000180c04723c */ /* 0x004fde0000001804 */
[----:B------:R-:W-:-:S08]  /*bf760*/  NOP ;  /* 0x0000000000007918 */ /* 0x000fd00000000000 */
[----:B------:R-:W-:Y:S04]  /*bf770*/  STL.64 [R1+0x1340], R4 ;  /* 0x0013400401007387 */ /* 0x000fe80000100a00 */
[----:B------:R1:W-:Y:S04]  /*bf780*/  STL.64 [R1+0x1348], R6 ;  /* 0x0013480601007387 */ /* 0x0003e80000100a00 */
[----:B0-----:R-:W2:Y:S01]  /*bf790*/  LDL.64 R2, [R1+0x60] ;  /* 0x0000600001027983 */ /* 0x001ea20000100a00 */
[----:B-1----:R-:W-:-:S15]  /*bf7a0*/  HMMA.16816.F32 R4, R12, R26, R16 ;  /* 0x0000001a0c04723c */ /* 0x002fde0000001810 */
[----:B------:R-:W-:-:S08]  /*bf7b0*/  NOP ;  /* 0x0000000000007918 */ /* 0x000fd00000000000 */
[----:B------:R0:W-:Y:S04]  /*bf7c0*/  STL.64 [R1+0x1350], R4 ;  /* 0x0013500401007387 */ /* 0x0001e80000100a00 */
[----:B------:R1:W-:Y:S04]  /*bf7d0*/  STL.64 [R1+0x1358], R6 ;  /* 0x0013580601007387 */ /* 0x0003e80000100a00 */
[----:B0-----:R-:W2:Y:S04]  /*bf7e0*/  LDL.LU.64 R4, [R1+0x1360] ;  /* 0x0013600001047983 */ /* 0x001ea80000300a00 */
[----:B-1----:R-:W2:Y:S04]  /*bf7f0*/  LDL.LU.64 R6, [R1+0x1368] ;  /* 0x0013680001067983 */ /* 0x002ea80000300a00 */
[----:B------:R-:W4:Y:S04]  /*bf800*/  LDL R26, [R1+0x28] ;  /* 0x00002800011a7983 */ /* 0x000f280000100800 */
[----:B------:R-:W4:Y:S04]  /*bf810*/  LDL R27, [R1+0x2c] ;  /* 0x00002c00011b7983 */ /* 0x000f280000100800 */
[----:B------:R-:W3:Y:S04]  /*bf820*/  LDL R24, [R1+0x30] ;  /* 0x0000300001187983 */ /* 0x000ee80000100800 */
[----:B------:R-:W3:Y:S04]  /*bf830*/  LDL R25, [R1+0x34] ;  /* 0x0000340001197983 */ /* 0x000ee80000100800 */
[----:B------:R-:W2:Y:S04]  /*bf840*/  LDL.LU.64 R16, [R1+0x1390] ;  /* 0x0013900001107983 */ /* 0x000ea80000300a00 */
[----:B------:R-:W4:Y:S04]  /*bf850*/  LDL.LU.64 R18, [R1+0x1398] ;  /* 0x0013980001127983 */ /* 0x000f280000300a00 */
[----:B----4-:R-:W-:Y:S04]  /*bf860*/  STL.64 [R1+0x11c98], R18 ;  /* 0x011c981201007387 */ /* 0x010fe80000100a00 */
[----:B--2---:R0:W-:Y:S04]  /*bf870*/  STL.64 [R1+0x11c90], R16 ;  /* 0x011c901001007387 */ /* 0x0041e80000100a00 */
[----:B0-----:R-:W2:Y:S04]  /*bf880*/  LDL.LU.64 R16, [R1+0x1380] ;  /* 0x0013800001107983 */ /* 0x001ea80000300a00 */
[----:B------:R-:W4:Y:S01]  /*bf890*/  LDL.LU.64 R18, [R1+0x1388] ;  /* 0x0013880001127983 */ /* 0x000f220000300a00 */
[----:B------:R-:W-:Y:S03]  /*bf8a0*/  HMMA.16816.F32 R4, R12, R2, R4 ;  /* 0x000000020c04723c */ /* 0x000fe60000001804 */
[----:B----4-:R-:W-:Y:S04]  /*bf8b0*/  STL.64 [R1+0x11ca8], R18 ;  /* 0x011ca81201007387 */ /* 0x010fe80000100a00 */
[----:B--2---:R0:W-:Y:S04]  /*bf8c0*/  STL.64 [R1+0x11ca0], R16 ;  /* 0x011ca01001007387 */ /* 0x0041e80000100a00 */
[----:B0-----:R-:W2:Y:S04]  /*bf8d0*/  LDL.LU.64 R16, [R1+0x1370] ;  /* 0x0013700001107983 */ /* 0x001ea80000300a00 */
[----:B------:R-:W2:Y:S04]  /*bf8e0*/  LDL.LU.64 R18, [R1+0x1378] ;  /* 0x0013780001127983 */ /* 0x000ea80000300a00 */
[----:B------:R0:W-:Y:S04]  /*bf8f0*/  STL.64 [R1+0x11c78], R26 ;  /* 0x011c781a01007387 */ /* 0x0001e80000100a00 */
[----:B---3--:R-:W-:Y:S04]  /*bf900*/  STL.64 [R1+0x11c70], R24 ;  /* 0x011c701801007387 */ /* 0x008fe80000100a00 */
[----:B------:R-:W3:Y:S04]  /*bf910*/  LDL R20, [R1+0x38] ;  /* 0x0000380001147983 */ /* 0x000ee80000100800 */
[----:B------:R-:W3:Y:S04]  /*bf920*/  LDL R21, [R1+0x3c] ;  /* 0x00003c0001157983 */ /* 0x000ee80000100800 */
[----:B0-----:R-:W4:Y:S04]  /*bf930*/  LDL R26, [R1+0x40] ;  /* 0x00004000011a7983 */ /* 0x001f280000100800 */
[----:B------:R-:W4:Y:S04]  /*bf940*/  LDL R27, [R1+0x44] ;  /* 0x00004400011b7983 */ /* 0x000f280000100800 */
[----:B------:R-:W-:Y:S04]  /*bf950*/  STL [R1+0x11bb8], R9 ;  /* 0x011bb80901007387 */ /* 0x000fe80000100800 */
[----:B------:R-:W-:Y:S04]  /*bf960*/  STL [R1+0x11bac], R8 ;  /* 0x011bac0801007387 */ /* 0x000fe80000100800 */
[----:B------:R-:W-:Y:S04]  /*bf970*/  STL.64 [R1+0x1360], R4 ;  /* 0x0013600401007387 */ /* 0x000fe80000100a00 */
[----:B------:R0:W-:Y:S04]  /*bf980*/  STL.64 [R1+0x1368], R6 ;  /* 0x0013680601007387 */ /* 0x0001e80000100a00 */
[----:B0-----:R-:W3:Y:S04]  /*bf990*/  LDL.LU.64 R6, [R1+0x11cb8] ;  /* 0x011cb80001067983 */ /* 0x001ee80000300a00 */
[----:B------:R-:W2:Y:S01]  /*bf9a0*/  LDL.LU.64 R4, [R1+0x11cb0] ;  /* 0x011cb00001047983 */ /* 0x000ea20000300a00 */
[----:B------:R-:W-:-:S05]  /*bf9b0*/  IMAD.MOV.U32 R0, RZ, RZ, R2 ;  /* 0x000000ffff007224 */ /* 0x000fca00078e0002 */
[----:B------:R-:W-:Y:S01]  /*bf9c0*/  STL [R1+0x11bbc], R0 ;  /* 0x011bbc0001007387 */ /* 0x000fe20000100800 */
[----:B--2---:R-:W-:-:S15]  /*bf9d0*/  HMMA.16816.F32 R16, R12, R4, R16 ;  /* 0x000000040c10723c */ /* 0x004fde0000001810 */
[----:B------:R-:W-:-:S08]  /*bf9e0*/  NOP ;  /* 0x0000000000007918 */ /* 0x000fd00000000000 */
[----:B------:R-:W-:Y:S04]  /*bf9f0*/  STL.64 [R1+0x1370], R16 ;  /* 0x0013701001007387 */ /* 0x000fe80000100a00 */
[----:B------:R0:W-:Y:S04]  /*bfa00*/  STL.64 [R1+0x1378], R18 ;  /* 0x0013781201007387 */ /* 0x0001e80000100a00 */
[----:B0-----:R-:W3:Y:S04]  /*bfa10*/  LDL.LU.64 R18, [R1+0x11ca8] ;  /* 0x011ca80001127983 */ /* 0x001ee80000300a00 */
[----:B------:R-:W3:Y:S01]  /*bfa20*/  LDL.LU.64 R16, [R1+0x11ca0] ;  /* 0x011ca00001107983 */ /* 0x000ee20000300a00 */
[----:B------:R-:W-:-:S02]  /*bfa30*/  IMAD.MOV.U32 R8, RZ, RZ, R4 ;  /* 0x000000ffff087224 */ /* 0x000fc400078e0004 */
[----:B------:R-:W-:Y:S02]  /*bfa40*/  IMAD.MOV.U32 R2, RZ, RZ, R5 ;  /* 0x000000ffff027224 */ /* 0x000fe400078e0005 */
[----:B---3--:R-:W-:Y:S01]  /*bfa50*/  HMMA.16816.F32 R4, R12, R6, R16 ;  /* 0x000000060c04723c */ /* 0x008fe20000001810 */
[----:B------:R-:W2:Y:S04]  /*bfa60*/  LDL.LU.64 R18, [R1+0x11c98] ;  /* 0x011c980001127983 */ /* 0x000ea80000300a00 */
[----:B------:R-:W2:-:S15]  /*bfa70*/  LDL.LU.64 R16, [R1+0x11c90] ;  /* 0x011c900001107983 */ /* 0x000e9e0000300a00 */
[----:B------:R-:W-:-:S03]  /*bfa80*/  NOP ;  /* 0x0000000000007918 */ /* 0x000fc60000000000 */
[----:B------:R0:W-:Y:S04]  /*bfa90*/  STL.64 [R1+0x1380], R4 ;  /* 0x0013800401007387 */ /* 0x0001e80000100a00 */
[----:B------:R-:W-:Y:S04]  /*bfaa0*/  STL.64 [R1+0x1388], R6 ;  /* 0x0013880601007387 */ /* 0x000fe80000100a00 */
[----:B0-----:R-:W3:Y:S04]  /*bfab0*/  LDL.LU R4, [R1+0x32a8] ;  /* 0x0032a80001047983 */ /* 0x001ee80000300800 */
[----:B---3--:R2:W-:Y:S02]  /*bfac0*/  STL [R1+0x11c00], R4 ;  /* 0x011c000401007387 */ /* 0x0085e40000100800 */
[----:B--2---:R-:W-:-:S15]  /*bfad0*/  HMMA.16816.F32 R4, R12, R22, R16 ;  /* 0x000000160c04723c */ /* 0x004fde0000001810 */
[----:B------:R-:W-:-:S08]  /*bfae0*/  NOP ;  /* 0x0000000000007918 */ /* 0x000fd00000000000 */
[----:B------:R-:W-:Y:S04]  /*bfaf0*/  STL.64 [R1+0x1390], R4 ;  /* 0x0013900401007387 */ /* 0x000fe80000100a00 */
[----:B------:R-:W-:Y:S04]  /*bfb00*/  STL.64 [R1+0x1398], R6 ;  /* 0x0013980601007387 */ /* 0x000fe80000100a00 */
[----:B------:R-:W2:Y:S04]  /*bfb10*/  LDL.LU.64 R16, [R1+0x13c0] ;  /* 0x0013c00001107983 */ /* 0x000ea80000300a00 */
[----:B------:R-:W3:Y:S01]  /*bfb20*/  LDL.LU.64 R18, [R1+0x13c8] ;  /* 0x0013c80001127983 */ /* 0x000ee20000300a00 */
[----:B------:R-:W-:-:S03]  /*bfb30*/  IMAD.MOV.U32 R9, RZ, RZ, R23 ;  /* 0x000000ffff097224 */ /* 0x000fc600078e0017 */
[----:B---3--:R-:W-:Y:S04]  /*bfb40*/  STL.64 [R1+0x11c88], R18 ;  /* 0x011c881201007387 */ /* 0x008fe80000100a00 */
[----:B--2---:R0:W-:Y:S04]  /*bfb50*/  STL.64 [R1+0x11c80], R16 ;  /* 0x011c801001007387 */ /* 0x0041e80000100a00 */
[----:B0-----:R-:W4:Y:S04]  /*bfb60*/  LDL.LU.64 R16, [R1+0x13a0] ;  /* 0x0013a00001107983 */ /* 0x001f280000300a00 */
[----:B------:R-:W4:Y:S04]  /*bfb70*/  LDL.LU.64 R18, [R1+0x13a8] ;  /* 0x0013a80001127983 */ /* 0x000f280000300a00 */
[----:B------:R-:W2:Y:S04]  /*bfb80*/  LDL.LU.64 R4, [R1+0x13d0] ;  /* 0x0013d00001047983 */ /* 0x000ea80000300a00 */
[----:B------:R-:W2:Y:S04]  /*bfb90*/  LDL.LU.64 R6, [R1+0x13d8] ;  /* 0x0013d80001067983 */ /* 0x000ea80000300a00 */
[----:B------:R0:W-:Y:S04]  /*bfba0*/  STL.64 [R1+0x11bc8], R10 ;  /* 0x011bc80a01007387 */ /* 0x0001e80000100a00 */
[----:B0-----:R-:W3:Y:S04]  /*bfbb0*/  LDL R10, [R1+0x8] ;  /* 0x00000800010a7983 */ /* 0x001ee80000100800 */
[----:B------:R-:W3:Y:S04]  /*bfbc0*/  LDL R11, [R1+0xc] ;  /* 0x00000c00010b7983 */ /* 0x000ee80000100800 */
[----:B------:R0:W-:Y:S01]  /*bfbd0*/  STL.64 [R1+0x11bc0], R8 ;  /* 0x011bc00801007387 */ /* 0x0001e20000100a00 */
[----:B------:R-:W-:-:S03]  /*bfbe0*/  IMAD.MOV.U32 R0, RZ, RZ, R22 ;  /* 0x000000ffff007224 */ /* 0x000fc600078e0016 */
[----:B------:R-:W2:Y:S04]  /*bfbf0*/  LDL R23, [R1+0x24] ;  /* 0x0000240001177983 */ /* 0x000ea80000100800 */
[----:B------:R-:W2:Y:S04]  /*bfc00*/  LDL R22, [R1+0x20] ;  /* 0x0000200001167983 */ /* 0x000ea80000100800 */
[----:B0-----:R-:W2:Y:S04]  /*bfc10*/  LDL R8, [R1+0x10] ;  /* 0x0000100001087983 */ /* 0x001ea80000100800 */
[----:B------:R-:W2:Y:S01]  /*bfc20*/  LDL R9, [R1+0x14] ;  /* 0x0000140001097983 */ /* 0x000ea20000100800 */
[C---:B----4-:R-:W-:Y:S03]  /*bfc30*/  HMMA.16816.F32 R24, R12.reuse, R26, R16 ;  /* 0x0000001a0c18723c */ /* 0x050fe60000001810 */
[----:B---3--:R-:W-:Y:S04]  /*bfc40*/  STL.64 [R1+0x11c40], R10 ;  /* 0x011c400a01007387 */ /* 0x008fe80000100a00 */
[----:B--2---:R0:W-:Y:S04]  /*bfc50*/  STL.64 [R1+0x11c58], R8 ;  /* 0x011c580801007387 */ /* 0x0041e80000100a00 */
[----:B0-----:R-:W2:Y:S04]  /*bfc60*/  LDL.LU.64 R8, [R1+0x13b0] ;  /* 0x0013b00001087983 */ /* 0x001ea80000300a00 */
[----:B------:R-:W2:Y:S04]  /*bfc70*/  LDL.LU.64 R10, [R1+0x13b8] ;  /* 0x0013b800010a7983 */ /* 0x000ea80000300a00 */
[----:B------:R-:W3:Y:S04]  /*bfc80*/  LDL.LU.64 R18, [R1+0x11c88] ;  /* 0x011c880001127983 */ /* 0x000ee80000300a00 */
[----:B------:R-:W3:Y:S04]  /*bfc90*/  LDL.LU.64 R16, [R1+0x11c80] ;  /* 0x011c800001107983 */ /* 0x000ee80000300a00 */
[----:B------:R-:W-:Y:S04]  /*bfca0*/  STL.64 [R1+0x13a0], R24 ;  /* 0x0013a01801007387 */ /* 0x000fe80000100a00 */
[----:B------:R0:W-:Y:S04]  /*bfcb0*/  STL.64 [R1+0x13a8], R26 ;  /* 0x0013a81a01007387 */ /* 0x0001e80000100a00 */
[----:B0-----:R-:W4:Y:S04]  /*bfcc0*/  LDL.LU.64 R26, [R1+0x11c78] ;  /* 0x011c7800011a7983 */ /* 0x001f280000300a00 */
[----:B------:R-:W3:Y:S01]  /*bfcd0*/  LDL.LU.64 R24, [R1+0x11c70] ;  /* 0x011c700001187983 */ /* 0x000ee20000300a00 */
[C---:B--2---:R-:W-:Y:S06]  /*bfce0*/  HMMA.16816.F32 R8, R12.reuse, R20, R8 ;  /* 0x000000140c08723c */ /* 0x044fec0000001808 */
[C---:B---3--:R-:W-:Y:S06]  /*bfcf0*/  HMMA.16816.F32 R16, R12.reuse, R24, R16 ;  /* 0x000000180c10723c */ /* 0x048fec0000001810 */
[C---:B----4-:R-:W-:Y:S11]  /*bfd00*/  HMMA.16816.F32 R4, R12.reuse, R26, R4 ;  /* 0x0000001a0c04723c */ /* 0x050ff60000001804 */
[----:B------:R-:W-:Y:S04]  /*bfd10*/  STL.64 [R1+0x13b0], R8 ;  /* 0x0013b00801007387 */ /* 0x000fe80000100a00 */
[----:B------:R0:W-:Y:S04]  /*bfd20*/  STL.64 [R1+0x13b8], R10 ;  /* 0x0013b80a01007387 */ /* 0x0001e80000100a00 */
[----:B0-----:R-:W2:Y:S04]  /*bfd30*/  LDL R10, [R1+0x18] ;  /* 0x00001800010a7983 */ /* 0x001ea80000100800 */
[----:B------:R-:W2:Y:S04]  /*bfd40*/  LDL R11, [R1+0x1c] ;  /* 0x00001c00010b7983 */ /* 0x000ea80000100800 */
[----:B------:R0:W-:Y:S04]  /*bfd50*/  STL.64 [R1+0x13c0], R16 ;  /* 0x0013c01001007387 */ /* 0x0001e80000100a00 */
[----:B------:R1:W-:Y:S04]  /*bfd60*/  STL.64 [R1+0x13c8], R18 ;  /* 0x0013c81201007387 */ /* 0x0003e80000100a00 */
[----:B0-----:R-:W3:Y:S04]  /*bfd70*/  LDL.LU.64 R16, [R1+0x13e0] ;  /* 0x0013e00001107983 */ /* 0x001ee80000300a00 */
[----:B-1----:R-:W3:Y:S04]  /*bfd80*/  LDL.LU.64 R18, [R1+0x13e8] ;  /* 0x0013e80001127983 */ /* 0x002ee80000300a00 */
[----:B------:R-:W-:Y:S04]  /*bfd90*/  STL.64 [R1+0x13d0], R4 ;  /* 0x0013d00401007387 */ /* 0x000fe80000100a00 */
[----:B------:R-:W-:Y:S04]  /*bfda0*/  STL.64 [R1+0x13d8], R6 ;  /* 0x0013d80601007387 */ /* 0x000fe80000100a00 */
[----:B------:R-:W4:Y:S04]  /*bfdb0*/  LDL.LU.64 R24, [R1+0x1430] ;  /* 0x0014300001187983 */ /* 0x000f280000300a00 */
[----:B------:R-:W2:Y:S04]  /*bfdc0*/  LDL.LU.64 R26, [R1+0x1438] ;  /* 0x00143800011a7983 */ /* 0x000ea80000300a00 */
[----:B--2---:R0:W-:Y:S04]  /*bfdd0*/  STL.64 [R1+0x11c20], R26 ;  /* 0x011c201a01007387 */ /* 0x0041e80000100a00 */
[----:B0-----:R-:W2:Y:S04]  /*bfde0*/  LDL R26, [R1] ;  /* 0x00000000011a7983 */ /* 0x001ea80000100800 */
[----:B------:R-:W2:Y:S04]  /*bfdf0*/  LDL R27, [R1+0x4] ;  /* 0x00000400011b7983 */ /* 0x000ea80000100800 */
[----:B----4-:R0:W-:Y:S04]  /*bfe00*/  STL.64 [R1+0x11c18], R24 ;  /* 0x011c181801007387 */ /* 0x0101e80000100a00 */
[----:B--2---:R1:W-:Y:S04]  /*bfe10*/  STL.64 [R1+0x11c38], R26 ;  /* 0x011c381a01007387 */ /* 0x0043e80000100a00 */
[----:B0-----:R-:W2:Y:S04]  /*bfe20*/  LDL.LU.64 R24, [R1+0x1410] ;  /* 0x0014100001187983 */ /* 0x001ea80000300a00 */
[----:B-1----:R-:W4:Y:S04]  /*bfe30*/  LDL.LU.64 R26, [R1+0x1418] ;  /* 0x00141800011a7983 */ /* 0x002f280000300a00 */
[----:B----4-:R-:W-:Y:S04]  /*bfe40*/  STL.64 [R1+0x11c50], R26 ;  /* 0x011c501a01007387 */ /* 0x010fe80000100a00 */
[----:B--2---:R0:W-:Y:S04]  /*bfe50*/  STL.64 [R1+0x11c48], R24 ;  /* 0x011c481801007387 */ /* 0x0041e80000100a00 */
[----:B0-----:R-:W2:Y:S04]  /*bfe60*/  LDL.LU.64 R24, [R1+0x1400] ;  /* 0x0014000001187983 */ /* 0x001ea80000300a00 */
[----:B------:R-:W4:Y:S01]  /*bfe70*/  LDL.LU.64 R26, [R1+0x1408] ;  /* 0x00140800011a7983 */ /* 0x000f220000300a00 */
[C---:B---3--:R-:W-:Y:S03]  /*bfe80*/  HMMA.16816.F32 R16, R12.reuse, R22, R16 ;  /* 0x000000160c10723c */ /* 0x048fe60000001810 */
[----:B----4-:R-:W-:Y:S04]  /*bfe90*/  STL.64 [R1+0x11c68], R26 ;  /* 0x011c681a01007387 */ /* 0x010fe80000100a00 */
        /* <DEDUP_REMOVED lines=10> */
[----:B------:R-:W4:Y:S04]  /*bff40*/  LDL.LU.64 R22, [R1+0x1458] ;  /* 0x0014580001167983 */ /* 0x000f280000300a00 */
[----:B------:R0:W-:Y:S04]  /*bff50*/  STL.64 [R1+0x13e0], R16 ;  /* 0x0013e01001007387 */ /* 0x0001e80000100a00 */
[----:B------:R1:W-:Y:S04]  /*bff60*/  STL.64 [R1+0x13e8], R18 ;  /* 0x0013e81201007387 */ /* 0x0003e80000100a00 */
[----:B0-----:R-:W3:Y:S04]  /*bff70*/  LDL.LU.64 R16, [R1+0x1470] ;  /* 0x0014700001107983 */ /* 0x001ee80000300a00 */
[----:B-1----:R-:W4:Y:S01]  /*bff80*/  LDL.LU.64 R18, [R1+0x1478] ;  /* 0x0014780001127983 */ /* 0x002f220000300a00 */
[C---:B--2---:R-:W-:Y:S03]  /*bff90*/  HMMA.16816.F32 R8, R12.reuse, R10, R24 ;  /* 0x0000000a0c08723c */ /* 0x044fe60000001818 */
[----:B----4-:R-:W-:Y:S04]  /*bffa0*/  STL.64 [R1+0x11be8], R18 ;  /* 0x011be81201007387 */ /* 0x010fe80000100a00 */
[----:B---3--:R0:W-:Y:S04]  /*bffb0*/  STL.64 [R1+0x11be0], R16 ;  /* 0x011be01001007387 */ /* 0x0081e80000100a00 */
        /* <DEDUP_REMOVED lines=15> */
[----:B------:R-:W3:-:S15]  /*c00b0*/  LDL.LU.64 R26, [R1+0x11c38] ;  /* 0x011c3800011a7983 */ /* 0x000ede0000300a00 */
[----:B------:R-:W-:-:S06]  /*c00c0*/  NOP ;  /* 0x0000000000007918 */ /* 0x000fcc0000000000 */
[----:B------:R0:W-:Y:S04]  /*c00d0*/  STL.64 [R1+0x1410], R8 ;  /* 0x0014100801007387 */ /* 0x0001e80000100a00 */
[----:B------:R1:W-:Y:S04]  /*c00e0*/  STL.64 [R1+0x1418], R10 ;  /* 0x0014180a01007387 */ /* 0x0003e80000100a00 */
[----:B0-----:R-:W4:Y:S04]  /*c00f0*/  LDL.LU.64 R8, [R1+0x1480] ;  /* 0x0014800001087983 */ /* 0x001f280000300a00 */
[----:B-1----:R-:W4:Y:S01]  /*c0100*/  LDL.LU.64 R10, [R1+0x1488] ;  /* 0x00148800010a7983 */ /* 0x002f220000300a00 */
[----:B---3--:R-:W-:Y:S03]  /*c0110*/  HMMA.16816.F32 R24, R12, R26, R4 ;  /* 0x0000001a0c18723c */ /* 0x008fe60000001804 */
[----:B------:R-:W3:Y:S04]  /*c0120*/  LDL.LU.64 R6, [R1+0x11c30] ;  /* 0x011c300001067983 */ /* 0x000ee80000300a00 */
[----:B------:R-:W3:-:S15]  /*c0130*/  LDL.LU.64 R4, [R1+0x11c28] ;  /* 0x011c280001047983 */ /* 0x000ede0000300a00 */
        /* <DEDUP_REMOVED lines=16> */
[----:B0-----:R-:W2:Y:S04]  /*c0240*/  LDL.LU R4, [R1+0x11c00] ;  /* 0x011c000001047983 */ /* 0x001ea80000300800 */
[----:B------:R-:W3:Y:S04]  /*c0250*/  LDL.LU R5, [R1+0x32b0] ;  /* 0x0032b00001057983 */ /* 0x000ee80000300800 */
[----:B-1----:R-:W3:Y:S04]  /*c0260*/  LDL.LU R6, [R1+0x32b8] ;  /* 0x0032b80001067983 */ /* 0x002ee80000300800 */
[----:B------:R-:W3:Y:S04]  /*c0270*/  LDL.LU R7, [R1+0x32c0] ;  /* 0x0032c00001077983 */ /* 0x000ee80000300800 */
[----:B------:R-:W-:Y:S04]  /*c0280*/  STL.64 [R1+0x1450], R20 ;  /* 0x0014501401007387 */ /* 0x000fe80000100a00 */
[----:B------:R0:W-:Y:S04]  /*c0290*/  STL.64 [R1+0x1458], R22 ;  /* 0x0014581601007387 */ /* 0x0001e80000100a00 */
[----:B0-----:R-:W4:Y:S04]  /*c02a0*/  LDL.LU.64 R22, [R1+0x11bf8] ;  /* 0x011bf80001167983 */ /* 0x001f280000300a00 */
[----:B------:R-:W2:Y:S04]  /*c02b0*/  LDL.LU.64 R20, [R1+0x11bf0] ;  /* 0x011bf00001147983 */ /* 0x000ea80000300a00 */
[----:B------:R-:W-:Y:S04]  /*c02c0*/  STL.64 [R1+0x11a00], R26 ;  /* 0x011a001a01007387 */ /* 0x000fe80000100a00 */
[----:B------:R0:W-:Y:S04]  /*c02d0*/  STL.64 [R1+0x119f8], R24 ;  /* 0x0119f81801007387 */ /* 0x0001e80000100a00 */
[----:B0-----:R-:W3:Y:S01]  /*c02e0*/  LDL.LU R25, [R1+0x32ac] ;  /* 0x0032ac0001197983 */ /* 0x001ee20000300800 */
        /* <DEDUP_REMOVED lines=14> */
[----:B0-----:R-:W4:Y:S04]  /*c03d0*/  LDL.LU.64 R20, [R1+0x1490] ;  /* 0x0014900001147983 */ /* 0x001f280000300a00 */
[----:B------:R-:W4:Y:S01]  /*c03e0*/  LDL.LU.64 R22, [R1+0x1498] ;  /* 0x0014980001167983 */ /* 0x000f220000300a00 */
[C---:B--2---:R-:W-:Y:S06]  /*c03f0*/  HMMA.16816.F32 R8, R12.reuse, R18, R8 ;  /* 0x000000120c08723c */ /* 0x044fec0000001808 */
[----:B----4-:R-:W-:-:S15]  /*c0400*/  HMMA.16816.F32 R20, R12, R16, R20 ;  /* 0x000000100c14723c */ /* 0x010fde0000001814 */
[----:B------:R-:W-:-:S02]  /*c0410*/  NOP ;  /* 0x0000000000007918 */ /* 0x000fc40000000000 */
[----:B------:R-:W-:Y:S04]  /*c0420*/  STL.64 [R1+0x1480], R8 ;  /* 0x0014800801007387 */ /* 0x000fe80000100a00 */
[----:B------:R0:W-:Y:S04]  /*c0430*/  STL.64 [R1+0x1488], R10 ;  /* 0x0014880a01007387 */ /* 0x0001e80000100a00 */
[----:B0-----:R-:W2:Y:S04]  /*c0440*/  LDL.LU.64 R10, [R1+0x11bc8] ;  /* 0x011bc800010a7983 */ /* 0x001ea80000300a00 */
[----:B------:R-:W4:Y:S04]  /*c0450*/  LDL.LU.64 R8, [R1+0x11bc0] ;  /* 0x011bc00001087983 */ /* 0x000f280000300a00 */
[----:B------:R-:W4:Y:S04]  /*c0460*/  LDL.64 R26, [R1+0x40] ;  /* 0x00004000011a7983 */ /* 0x000f280000100a00 */
[----:B------:R-:W-:Y:S04]  /*c0470*/  STL.64 [R1+0x119d0], R18 ;  /* 0x0119d01201007387 */ /* 0x000fe80000100a00 */
[----:B------:R-:W-:Y:S04]  /*c0480*/  STL.64 [R1+0x1490], R20 ;  /* 0x0014901401007387 */ /* 0x000fe80000100a00 */
[----:B------:R-:W-:Y:S04]  /*c0490*/  STL.64 [R1+0x1498], R22 ;  /* 0x0014981601007387 */ /* 0x000fe80000100a00 */
[----:B------:R0:W-:Y:S04]  /*c04a0*/  STL.64 [R1+0x119c8], R16 ;  /* 0x0119c81001007387 */ /* 0x0001e80000100a00 */
[----:B0-----:R-:W4:Y:S04]  /*c04b0*/  LDL.LU R16, [R1+0x32bc] ;  /* 0x0032bc0001107983 */ /* 0x001f280000300800 */
[----:B------:R-:W4:Y:S04]  /*c04c0*/  LDL.LU R17, [R1+0x32c4] ;  /* 0x0032c40001117983 */ /* 0x000f280000300800 */
[----:B------:R-:W4:Y:S01]  /*c04d0*/  LDL.64 R22, [R1+0x50] ;  /* 0x0000500001167983 */ /* 0x000f220000100a00 */
[----:B---3--:R-:W-:-:S02]  /*c04e0*/  IMAD R4, R4, 0x100, R25 ;  /* 0x0000010004047824 */ /* 0x008fc400078e0219 */
[----:B------:R-:W-:Y:S02]  /*c04f0*/  IMAD.MOV.U32 R24, RZ, RZ, R0 ;  /* 0x000000ffff187224 */ /* 0x000fe400078e0000 */
[----:B--2---:R-:W-:Y:S02]  /*c0500*/  IMAD.MOV.U32 R18, RZ, RZ, R10 ;  /* 0x000000ffff127224 */ /* 0x004fe400078e000a */
[----:B----4-:R-:W-:Y:S02]  /*c0510*/  IMAD.MOV.U32 R25, RZ, RZ, R9 ;  /* 0x000000ffff197224 */ /* 0x010fe400078e0009 */
[----:B------:R-:W-:Y:S01]  /*c0520*/  IMAD.MOV.U32 R19, RZ, RZ, R11 ;  /* 0x000000ffff137224 */ /* 0x000fe200078e000b */
[----:B------:R0:W-:Y:S04]  /*c0530*/  STL.64 [R1+0x11a98], R22 ;  /* 0x011a981601007387 */ /* 0x0001e80000100a00 */
[----:B0-----:R-:W2:Y:S04]  /*c0540*/  LDL.LU R23, [R1+0x32b4] ;  /* 0x0032b40001177983 */ /* 0x001ea80000300800 */
[----:B------:R-:W3:Y:S04]  /*c0550*/  LDL.LU R0, [R1+0x11bbc] ;  /* 0x011bbc0001007983 */ /* 0x000ee80000300800 */
[----:B------:R-:W4:Y:S04]  /*c0560*/  LDL.LU R9, [R1+0x11bb8] ;  /* 0x011bb80001097983 */ /* 0x000f280000300800 */
[----:B------:R-:W4:Y:S04]  /*c0570*/  LDL.LU R10, [R1+0x11bb4] ;  /* 0x011bb400010a7983 */ /* 0x000f280000300800 */
[----:B------:R-:W4:Y:S04]  /*c0580*/  LDL.LU R11, [R1+0x11bb0] ;  /* 0x011bb000010b7983 */ /* 0x000f280000300800 */
[----:B------:R-:W-:Y:S04]  /*c0590*/  STL.64 [R1+0x11aa8], R26 ;  /* 0x011aa81a01007387 */ /* 0x000fe80000100a00 */
[----:B------:R0:W-:Y:S04]  /*c05a0*/  STL.64 [R1+0x11aa0], R24 ;  /* 0x011aa01801007387 */ /* 0x0001e80000100a00 */
[----:B0-----:R-:W4:Y:S04]  /*c05b0*/  LDL.LU.64 R24, [R1+0x14a0] ;  /* 0x0014a00001187983 */ /* 0x001f280000300a00 */
[----:B------:R-:W4:Y:S01]  /*c05c0*/  LDL.LU.64 R26, [R1+0x14a8] ;  /* 0x0014a800011a7983 */ /* 0x000f220000300a00 */
[----:B------:R-:W-:-:S03]  /*c05d0*/  IMAD.MOV.U32 R20, RZ, RZ, R8 ;  /* 0x000000ffff147224 */ /* 0x000fc600078e0008 */
[----:B------:R-:W4:Y:S01]  /*c05e0*/  LDL.LU R8, [R1+0x11bac] ;  /* 0x011bac0001087983 */ /* 0x000f220000300800 */
[----:B------:R-:W-:-:S03]  /*c05f0*/  IMAD.MOV.U32 R21, RZ, RZ, R2 ;  /* 0x000000ffff157224 */ /* 0x000fc600078e0002 */
[----:B------:R-:W4:Y:S04]  /*c0600*/  LDL.LU R2, [R1+0x11ba8] ;  /* 0x011ba80001027983 */ /* 0x000f280000300800 */
[----:B------:R-:W-:Y:S01]  /*c0610*/  STL.64 [R1+0x11ab0], R20 ;  /* 0x011ab01401007387 */ /* 0x000fe20000100a00 */
[----:B--2---:R-:W-:Y:S02]  /*c0620*/  IMAD R5, R5, 0x100, R23 ;  /* 0x0000010005057824 */ /* 0x004fe400078e0217 */
[----:B---3--:R-:W-:Y:S02]  /*c0630*/  IMAD.MOV.U32 R22, RZ, RZ, R0 ;  /* 0x000000ffff167224 */ /* 0x008fe400078e0000 */
[----:B------:R-:W-:Y:S01]  /*c0640*/  IMAD.MOV.U32 R23, RZ, RZ, R3 ;  /* 0x000000ffff177224 */ /* 0x000fe200078e0003 */
[----:B------:R-:W2:Y:S04]  /*c0650*/  LDL.LU R0, [R1+0x11ba4] ;  /* 0x011ba40001007983 */ /* 0x000ea80000300800 */
[----:B------:R-:W3:Y:S04]  /*c0660*/  LDL.LU R3, [R1+0x11ba0] ;  /* 0x011ba00001037983 */ /* 0x000ee80000300800 */
[----:B------:R4:W-:Y:S02]  /*c0670*/  STL.64 [R1+0x11ac8], R22 ;  /* 0x011ac81601007387 */ /* 0x0009e40000100a00 */
[----:B----4-:R-:W-:-:S15]  /*c0680*/  HMMA.16816.F32 R20, R12, R10, R24 ;  /* 0x0000000a0c14723c */ /* 0x010fde0000001818 */
[----:B------:R-:W-:-:S08]  /*c0690*/  NOP ;  /* 0x0000000000007918 */ /* 0x000fd00000000000 */
[----:B------:R0:W-:Y:S04]  /*c06a0*/  STL.64 [R1+0x14a0], R20 ;  /* 0x0014a01401007387 */ /* 0x0001e80000100a00 */
[----:B------:R1:W-:Y:S01]  /*c06b0*/  STL.64 [R1+0x14a8], R22 ;  /* 0x0014a81601007387 */ /* 0x0003e20000100a00 */
[----:B0-----:R-:W-:Y:S02]  /*c06c0*/  IMAD.MOV.U32 R20, RZ, RZ, R8 ;  /* 0x000000ffff147224 */ /* 0x001fe400078e0008 */
[----:B------:R-:W-:Y:S01]  /*c06d0*/  IMAD.MOV.U32 R21, RZ, RZ, R9 ;  /* 0x000000ffff157224 */ /* 0x000fe200078e0009 */
[----:B------:R-:W4:Y:S04]  /*c06e0*/  LDL.LU R8, [R1+0x11b9c] ;  /* 0x011b9c0001087983 */ /* 0x000f280000300800 */
[----:B------:R-:W4:Y:S04]  /*c06f0*/  LDL.LU R9, [R1+0x11b98] ;  /* 0x011b980001097983 */ /* 0x000f280000300800 */
[----:B------:R-:W2:Y:S04]  /*c0700*/  LDL.LU.64 R24, [R1+0x14c0] ;  /* 0x0014c00001187983 */ /* 0x000ea80000300a00 */
[----:B------:R-:W2:Y:S04]  /*c0710*/  LDL.LU.64 R26, [R1+0x14c8] ;  /* 0x0014c800011a7983 */ /* 0x000ea80000300a00 */
[----:B-1----:R-:W3:Y:S01]  /*c0720*/  LDL R22, [R1+0x70] ;  /* 0x0000700001167983 */ /* 0x002ee20000100800 */
[----:B------:R-:W-:-:S03]  /*c0730*/  IMAD.MOV.U32 R23, RZ, RZ, R2 ;  /* 0x000000ffff177224 */ /* 0x000fc600078e0002 */
[----:B------:R-:W2:Y:S04]  /*c0740*/  LDL.LU R2, [R1+0x11b94] ;  /* 0x011b940001027983 */ /* 0x000ea80000300800 */
[----:B------:R0:W-:Y:S04]  /*c0750*/  STL.64 [R1+0x11ae0], R20 ;  /* 0x011ae01401007387 */ /* 0x0001e80000100a00 */
[----:B---3--:R1:W-:Y:S04]  /*c0760*/  STL.64 [R1+0x11af8], R22 ;  /* 0x011af81601007387 */ /* 0x0083e80000100a00 */
[----:B0-----:R-:W4:Y:S04]  /*c0770*/  LDL.LU.64 R20, [R1+0x3090] ;  /* 0x0030900001147983 */ /* 0x001f280000300a00 */
[----:B-1----:R-:W4:Y:S02]  /*c0780*/  LDL.LU.64 R22, [R1+0x3098] ;  /* 0x0030980001167983 */ /* 0x002f240000300a00 */
[----:B----4-:R-:W-:-:S15]  /*c0790*/  HMMA.16816.F32 R20, R12, R8, R20 ;  /* 0x000000080c14723c */ /* 0x010fde0000001814 */
[----:B------:R-:W-:-:S08]  /*c07a0*/  NOP ;  /* 0x0000000000007918 */ /* 0x000fd00000000000 */
[----:B------:R0:W-:Y:S04]  /*c07b0*/  STL.64 [R1+0x14b0], R20 ;  /* 0x0014b01401007387 */ /* 0x0001e80000100a00 */
[----:B------:R1:W-:Y:S01]  /*c07c0*/  STL.64 [R1+0x14b8], R22 ;  /* 0x0014b81601007387 */ /* 0x0003e20000100a00 */
[----:B0-----:R-:W-:Y:S02]  /*c07d0*/  IMAD.MOV.U32 R20, RZ, RZ, R3 ;  /* 0x000000ffff147224 */ /* 0x001fe400078e0003 */
[----:B--2---:R-:W-:Y:S01]  /*c07e0*/  IMAD.MOV.U32 R21, RZ, RZ, R0 ;  /* 0x000000ffff157224 */ /* 0x004fe200078e0000 */
[----:B------:R-:W2:Y:S04]  /*c07f0*/  LDL.LU R3, [R1+0x11b90] ;  /* 0x011b900001037983 */ /* 0x000ea80000300800 */
[----:B------:R-:W3:Y:S04]  /*c0800*/  LDL.LU R0, [R1+0x11b8c] ;  /* 0x011b8c0001007983 */ /* 0x000ee80000300800 */
[----:B-1----:R-:W4:Y:S04]  /*c0810*/  LDL.64 R22, [R1+0x80] ;  /* 0x0000800001167983 */ /* 0x002f280000100a00 */
[----:B----4-:R-:W-:Y:S04]  /*c0820*/  STL.64 [R1+0x11b28], R22 ;  /* 0x011b281601007387 */ /* 0x010fe80000100a00 */
[----:B------:R0:W-:Y:S04]  /*c0830*/  STL.64 [R1+0x11b20], R20 ;  /* 0x011b201401007387 */ /* 0x0001e80000100a00 */
[----:B0-----:R-:W2:Y:S04]  /*c0840*/  LDL.LU.64 R20, [R1+0x3080] ;  /* 0x0030800001147983 */ /* 0x001ea80000300a00 */
[----:B------:R-:W2:Y:S04]  /*c0850*/  LDL.LU.64 R22, [R1+0x3088] ;  /* 0x0030880001167983 */ /* 0x000ea80000300a00 */
[----:B------:R-:W-:Y:S04]  /*c0860*/  STL.64 [R1+0x119b0], R10 ;  /* 0x0119b00a01007387 */ /* 0x000fe80000100a00 */
[----:B------:R0:W-:Y:S02]  /*c0870*/  STL.64 [R1+0x119a8], R8 ;  /* 0x0119a80801007387 */ /* 0x0001e40000100a00 */
[C---:B0-----:R-:W-:Y:S06]  /*c0880*/  HMMA.16816.F32 R8, R12.reuse, R18, R24 ;  /* 0x000000120c08723c */ /* 0x041fec0000001818 */
[----:B--2---:R-:W-:-:S15]  /*c0890*/  HMMA.16816.F32 R20, R12, R2, R20 ;  /* 0x000000020c14723c */ /* 0x004fde0000001814 */
[----:B------:R-:W-:-:S08]  /*c08a0*/  NOP ;  /* 0x0000000000007918 */ /* 0x000fd00000000000 */
[----:B------:R-:W-:Y:S04]  /*c08b0*/  STL.64 [R1+0x14d0], R20 ;  /* 0x0014d01401007387 */ /* 0x000fe80000100a00 */
[----:B------:R0:W-:Y:S04]  /*c08c0*/  STL.64 [R1+0x14d8], R22 ;  /* 0x0014d81601007387 */ /* 0x0001e80000100a00 */
[----:B0-----:R-:W2:Y:S04]  /*c08d0*/  LDL R22, [R1+0x88] ;  /* 0x0000880001167983 */ /* 0x001ea80000100800 */
[----:B------:R-:W-:Y:S04]  /*c08e0*/  STL.64 [R1+0x14c0], R8 ;  /* 0x0014c00801007387 */ /* 0x000fe80000100a00 */
[----:B------:R-:W-:Y:S04]  /*c08f0*/  STL.64 [R1+0x14c8], R10 ;  /* 0x0014c80a01007387 */ /* 0x000fe80000100a00 */
[----:B------:R-:W2:Y:S01]  /*c0900*/  LDL R23, [R1+0x8c] ;  /* 0x00008c0001177983 */ /* 0x000ea20000100800 */
[----:B---3--:R-:W-:-:S03]  /*c0910*/  IMAD.MOV.U32 R20, RZ, RZ, R0 ;  /* 0x000000ffff147224 */ /* 0x008fc600078e0000 */
[----:B------:R-:W3:Y:S04]  /*c0920*/  LDL.LU R0, [R1+0x11b88] ;  /* 0x011b880001007983 */ /* 0x000ee80000300800 */
[----:B------:R-:W4:Y:S04]  /*c0930*/  LDL R21, [R1+0x94] ;  /* 0x0000940001157983 */ /* 0x000f280000100800 */
[----:B--2---:R0:W-:Y:S04]  /*c0940*/  STL.64 [R1+0x11b40], R22 ;  /* 0x011b401601007387 */ /* 0x0041e80000100a00 */
[----:B0-----:R-:W2:Y:S04]  /*c0950*/  LDL R22, [R1+0x98] ;  /* 0x0000980001167983 */ /* 0x001ea80000100800 */
[----:B------:R-:W2:Y:S04]  /*c0960*/  LDL R23, [R1+0x9c] ;  /* 0x00009c0001177983 */ /* 0x000ea80000100800 */
[----:B----4-:R0:W-:Y:S04]  /*c0970*/  STL.64 [R1+0x11b58], R20 ;  /* 0x011b581401007387 */ /* 0x0101e80000100a00 */
[----:B0-----:R-:W4:Y:S04]  /*c0980*/  LDL R20, [R1+0xa0] ;  /* 0x0000a00001147983 */ /* 0x001f280000100800 */
[----:B--2---:R-:W-:Y:S04]  /*c0990*/  STL.64 [R1+0x11b70], R22 ;  /* 0x011b701601007387 */ /* 0x004fe80000100a00 */
        /* <DEDUP_REMOVED lines=33> */
[----:B------:R-:W3:Y:S01]  /*c0bb0*/  LDL.LU.64 R26, [R1+0x14f8] ;  /* 0x0014f800011a7983 */ /* 0x000ee20000300a00 */
[----:B------:R-:W-:-:S02]  /*c0bc0*/  IMAD R6, R6, 0x100, R16 ;  /* 0x0000010006067824 */ /* 0x000fc400078e0210 */
[----:B------:R-:W-:Y:S01]  /*c0bd0*/  IMAD R7, R7, 0x100, R17 ;  /* 0x0000010007077824 */ /* 0x000fe200078e0211 */
[----:B------:R-:W-:Y:S02]  /*c0be0*/  F2FP.F16.E4M3.UNPACK_B R4, R4 ;  /* 0x00000004ff04723e */ /* 0x000fe400020006ff */
[----:B------:R-:W-:Y:S01]  /*c0bf0*/  F2FP.F16.E4M3.UNPACK_B R5, R5 ;  /* 0x00000005ff05723e */ /* 0x000fe200020006ff */
[----:B---3--:R-:W-:Y:S04]  /*c0c00*/  STL.64 [R1+0x11b80], R26 ;  /* 0x011b801a01007387 */ /* 0x008fe80000100a00 */
[----:B--2---:R0:W-:Y:S04]  /*c0c10*/  STL.64 [R1+0x11b78], R24 ;  /* 0x011b781801007387 */ /* 0x0041e80000100a00 */
[----:B0-----:R-:W4:Y:S04]  /*c0c20*/  LDL.LU.64 R24, [R1+0x14e0] ;  /* 0x0014e00001187983 */ /* 0x001f280000300a00 */
[----:B------:R-:W4:Y:S01]  /*c0c30*/  LDL.LU.64 R26, [R1+0x14e8] ;  /* 0x0014e800011a7983 */ /* 0x000f220000300a00 */
[----:B------:R-:W-:-:S02]  /*c0c40*/  F2FP.F16.E4M3.UNPACK_B R6, R6 ;  /* 0x00000006ff06723e */ /* 0x000fc400020006ff */
[----:B------:R-:W-:Y:S01]  /*c0c50*/  F2FP.F16.E4M3.UNPACK_B R7, R7 ;  /* 0x00000007ff07723e */ /* 0x000fe200020006ff */
[----:B------:R-:W-:Y:S01]  /*c0c60*/  IMAD.MOV.U32 R21, RZ, RZ, R0 ;  /* 0x000000ffff157224 */ /* 0x000fe200078e0000 */
[----:B------:R-:W2:Y:S04]  /*c0c70*/  LDL.LU.64 R12, [R1+0x1580] ;  /* 0x00158000010c7983 */ /* 0x000ea80000300a00 */
[----:B------:R-:W2:Y:S04]  /*c0c80*/  LDL.LU.64 R14, [R1+0x1588] ;  /* 0x00158800010e7983 */ /* 0x000ea80000300a00 */
[----:B------:R-:W3:Y:S04]  /*c0c90*/  LDL.LU.64 R16, [R1+0x1590] ;  /* 0x0015900001107983 */ /* 0x000ee80000300a00 */
[----:B------:R-:W3:Y:S04]  /*c0ca0*/  LDL.LU.64 R18, [R1+0x1598] ;  /* 0x0015980001127983 */ /* 0x000ee80000300a00 */
[----:B------:R-:W2:Y:S04]  /*c0cb0*/  LDL.LU.64 R8, [R1+0x15a0] ;  /* 0x0015a00001087983 */ /* 0x000ea80000300a00 */
[----:B------:R-:W2:Y:S01]  /*c0cc0*/  LDL.LU.64 R10, [R1+0x15a8] ;  /* 0x0015a800010a7983 */ /* 0x000ea20000300a00 */
        /* <DEDUP_REMOVED lines=8> */
[----:B------:R-:W4:Y:S04]  /*c0d50*/  LDL.LU.64 R26, [R1+0x11b68] ;  /* 0x011b6800011a7983 */ /* 0x000f280000300a00 */
[----:B------:R-:W4:-:S15]  /*c0d60*/  LDL.LU.64 R24, [R1+0x11b60] ;  /* 0x011b600001187983 */ /* 0x000f1e0000300a00 */
[----:B------:R-:W-:-:S02]  /*c0d70*/  NOP ;  /* 0x0000000000007918 */ /* 0x000fc40000000000 */
[----:B------:R0:W-:Y:S04]  /*c0d80*/  STL.64 [R1+0x14f0], R20 ;  /* 0x0014f01401007387 */ /* 0x0001e80000100a00 */
[----:B------:R4:W-:Y:S04]  /*c0d90*/  STL.64 [R1+0x14f8], R22 ;  /* 0x0014f81601007387 */ /* 0x0009e80000100a00 */
[----:B0-----:R-:W4:Y:S02]  /*c0da0*/  LDL.LU.64 R20, [R1+0x11b58] ;  /* 0x011b580001147983 */ /* 0x001f240000300a00 */
[----:B----4-:R-:W-:Y:S02]  /*c0db0*/  HMMA.16816.F32 R20, R4, R20, R24 ;  /* 0x000000140414723c */ /* 0x010fe40000001818 */
[----:B------:R-:W4:Y:S04]  /*c0dc0*/  LDL.LU.64 R26, [R1+0x11b50] ;  /* 0x011b5000011a7983 */ /* 0x000f280000300a00 */
[----:B------:R-:W4:-:S15]  /*c0dd0*/  LDL.LU.64 R24, [R1+0x11b48] ;  /* 0x011b480001187983 */ /* 0x000f1e0000300a00 */
[----:B------:R-:W-:-:S02]  /*c0de0*/  NOP ;  /* 0x0000000000007918 */ /* 0x000fc40000000000 */
[----:B------:R-:W-:Y:S04]  /*c0df0*/  STL.64 [R1+0x1500], R20 ;  /* 0x0015001401007387 */ /* 0x000fe80000100a00 */
        /* <DEDUP_REMOVED lines=8> */
[----:B0-----:R-:W4:Y:S04]  /*c0e80*/  LDL.LU.64 R22, [R1+0x11b28] ;  /* 0x011b280001167983 */ /* 0x001f280000300a00 */
[----:B------:R-:W3:Y:S01]  /*c0e90*/  LDL.LU.64 R20, [R1+0x11b20] ;  /* 0x011b200001147983 */ /* 0x000ee20000300a00 */
[----:B----4-:R-:W-:-:S15]  /*c0ea0*/  HMMA.16816.F32 R24, R4, R22, R24 ;  /* 0x000000160418723c */ /* 0x010fde0000001818 */
[----:B------:R-:W-:-:S08]  /*c0eb0*/  NOP ;  /* 0x0000000000007918 */ /* 0x000fd00000000000 */
[----:B------:R-:W-:Y:S04]  /*c0ec0*/  STL.64 [R1+0x1520], R24 ;  /* 0x0015201801007387 */ /* 0x000fe80000100a00 */
[----:B------:R0:W-:Y:S04]  /*c0ed0*/  STL.64 [R1+0x1528], R26 ;  /* 0x0015281a01007387 */ /* 0x0001e80000100a00 */
[----:B0-----:R-:W3:Y:S04]  /*c0ee0*/  LDL.LU.64 R26, [R1+0x11b18] ;  /* 0x011b1800011a7983 */ /* 0x001ee80000300a00 */
[----:B------:R-:W3:Y:S01]  /*c0ef0*/  LDL.LU.64 R24, [R1+0x11b10] ;  /* 0x011b100001187983 */ /* 0x000ee20000300a00 */
[----:B------:R-:W-:-:S05]  /*c0f00*/  IMAD.MOV.U32 R0, RZ, RZ, R23 ;  /* 0x000000ffff007224 */ /* 0x000fca00078e0017 */
[----:B------:R-:W-:Y:S01]  /*c0f10*/  STL [R1+0x11990], R0 ;  /* 0x0119900001007387 */ /* 0x000fe20000100800 */
[----:B---3--:R-:W-:Y:S03]  /*c0f20*/  HMMA.16816.F32 R20, R4, R20, R24 ;  /* 0x000000140414723c */ /* 0x008fe60000001818 */
[----:B------:R-:W3:Y:S04]  /*c0f30*/  LDL.LU.64 R26, [R1+0x11b08] ;  /* 0x011b0800011a7983 */ /* 0x000ee80000300a00 */
[----:B------:R-:W3:-:S15]  /*c0f40*/  LDL.LU.64 R24, [R1+0x11b00] ;  /* 0x011b000001187983 */ /* 0x000ede0000300a00 */
[----:B------:R-:W-:-:S01]  /*c0f50*/  NOP ;  /* 0x0000000000007918 */ /* 0x000fc20000000000 */
        /* <DEDUP_REMOVED lines=25> */
[----:B------:R-:W2:Y:S04]  /*c10f0*/  LDL.LU.64 R26, [R1+0x11aa8] ;  /* 0x011aa800011a7983 */ /* 0x000ea80000300a00 */
[----:B------:R-:W3:-:S15]  /*c1100*/  LDL.LU.64 R24, [R1+0x11aa0] ;  /* 0x011aa00001187983 */ /* 0x000ede0000300a00 */
[----:B------:R-:W-:-:S02]  /*c1110*/  NOP ;  /* 0x0000000000007918 */ /* 0x000fc40000000000 */
[----:B------:R-:W-:Y:S04]  /*c1120*/  STL.64 [R1+0x1570], R20 ;  /* 0x0015701401007387 */ /* 0x000fe80000100a00 */
[----:B------:R0:W-:Y:S04]  /*c1130*/  STL.64 [R1+0x1578], R22 ;  /* 0x0015781601007387 */ /* 0x0001e80000100a00 */
[----:B0-----:R-:W4:Y:S01]  /*c1140*/  LDL.LU.64 R22, [R1+0x11a98] ;  /* 0x011a980001167983 */ /* 0x001f220000300a00 */
[C---:B--2---:R-:W-:Y:S06]  /*c1150*/  HMMA.16816.F32 R8, R4.reuse, R26, R8 ;  /* 0x0000001a0408723c */ /* 0x044fec0000001808 */
[----:B----4-:R-:W-:Y:S06]  /*c1160*/  HMMA.16816.F32 R12, R4, R22, R12 ;  /* 0x00000016040c723c */ /* 0x010fec000000180c */
[----:B------:R-:W-:-:S05]  /*c1170*/  IMAD.MOV.U32 R0, RZ, RZ, R23 ;  /* 0x000000ffff007224 */ /* 0x000fca00078e0017 */
[----:B------:R-:W-:-:S12]  /*c1180*/  STL [R1+0x119a0], R0 ;  /* 0x0119a00001007387 */ /* 0x000fd80000100800 */
[----:B------:R-:W-:Y:S04]  /*c1190*/  STL.64 [R1+0x1580], R12 ;  /* 0x0015800c01007387 */ /* 0x000fe80000100a00 */
[----:B------:R3:W-:Y:S02]  /*c11a0*/  STL.64 [R1+0x1588], R14 ;  /* 0x0015880e01007387 */ /* 0x0007e40000100a00 */
[----:B---3--:R-:W-:-:S15]  /*c11b0*/  HMMA.16816.F32 R12, R4, R24, R16 ;  /* 0x00000018040c723c */ /* 0x008fde0000001810 */
[----:B------:R-:W-:-:S08]  /*c11c0*/  NOP ;  /* 0x0000000000007918 */ /* 0x000fd00000000000 */
[----:B------:R-:W-:Y:S04]  /*c11d0*/  STL.64 [R1+0x1590], R12 ;  /* 0x0015900c01007387 */ /* 0x000fe80000100a00 */
[----:B------:R-:W-:Y:S04]  /*c11e0*/  STL.64 [R1+0x1598], R14 ;  /* 0x0015980e01007387 */ /* 0x000fe80000100a00 */
[----:B------:R-:W2:Y:S04]  /*c11f0*/  LDL R18, [R1+0x10] ;  /* 0x0000100001127983 */ /* 0x000ea80000100800 */
[----:B------:R0:W-:Y:S04]  /*c1200*/  STL.64 [R1+0x15a0], R8 ;  /* 0x0015a00801007387 */ /* 0x0001e80000100a00 */
[----:B------:R1:W-:Y:S04]  /*c1210*/  STL.64 [R1+0x15a8], R10 ;  /* 0x0015a80a01007387 */ /* 0x0003e80000100a00 */
[----:B------:R-:W2:Y:S04]  /*c1220*/  LDL R19, [R1+0x14] ;  /* 0x0000140001137983 */ /* 0x000ea80000100800 */
[----:B------:R-:W3:Y:S04]  /*c1230*/  LDL R16, [R1+0x18] ;  /* 0x0000180001107983 */ /* 0x000ee80000100800 */
[----:B------:R-:W3:Y:S04]  /*c1240*/  LDL R17, [R1+0x1c] ;  /* 0x00001c0001117983 */ /* 0x000ee80000100800 */
[----:B--2---:R-:W-:Y:S04]  /*c1250*/  STL.64 [R1+0x11a30], R18 ;  /* 0x011a301201007387 */ /* 0x004fe80000100a00 */
[----:B---3--:R-:W-:Y:S04]  /*c1260*/  STL.64 [R1+0x11a48], R16 ;  /* 0x011a481001007387 */ /* 0x008fe80000100a00 */
[----:B0-----:R-:W2:Y:S04]  /*c1270*/  LDL.LU.64 R8, [R1+0x1630] ;  /* 0x0016300001087983 */ /* 0x001ea80000300a00 */
[----:B-1----:R-:W3:Y:S04]  /*c1280*/  LDL.LU.64 R10, [R1+0x1638] ;  /* 0x00163800010a7983 */ /* 0x002ee80000300a00 */
[----:B---3--:R0:W-:Y:S04]  /*c1290*/  STL.64 [R1+0x11a10], R10 ;  /* 0x011a100a01007387 */ /* 0x0081e80000100a00 */
[----:B------:R-:W3:Y:S04]  /*c12a0*/  LDL R22, [R1+0x28] ;  /* 0x0000280001167983 */ /* 0x000ee80000100800 */
[----:B------:R-:W3:Y:S04]  /*c12b0*/  LDL R23, [R1+0x2c] ;  /* 0x00002c0001177983 */ /* 0x000ee80000100800 */
[----:B0-----:R-:W4:Y:S04]  /*c12c0*/  LDL R10, [R1+0x8] ;  /* 0x00000800010a7983 */ /* 0x001f280000100800 */
[----:B------:R-:W4:Y:S04]  /*c12d0*/  LDL R11, [R1+0xc] ;  /* 0x00000c00010b7983 */ /* 0x000f280000100800 */
[----:B---3--:R0:W-:Y:S04]  /*c12e0*/  STL.64 [R1+0x11a68], R22 ;  /* 0x011a681601007387 */ /* 0x0081e80000100a00 */
[----:B------:R-:W3:Y:S04]  /*c12f0*/  LDL R20, [R1+0x30] ;  /* 0x0000300001147983 */ /* 0x000ee80000100800 */
[----:B------:R-:W3:Y:S04]  /*c1300*/  LDL R21, [R1+0x34] ;  /* 0x0000340001157983 */ /* 0x000ee80000100800 */
[----:B------:R-:W2:Y:S04]  /*c1310*/  LDL R18, [R1+0x20] ;  /* 0x0000200001127983 */ /* 0x000ea80000100800 */
[----:B------:R-:W2:Y:S04]  /*c1320*/  LDL R19, [R1+0x24] ;  /* 0x0000240001137983 */ /* 0x000ea80000100800 */
[----:B0-----:R-:W4:Y:S04]  /*c1330*/  LDL R22, [R1+0x38] ;  /* 0x0000380001167983 */ /* 0x001f280000100800 */
[----:B------:R-:W4:Y:S04]  /*c1340*/  LDL R23, [R1+0x3c] ;  /* 0x00003c0001177983 */ /* 0x000f280000100800 */
[----:B---3--:R-:W-:Y:S04]  /*c1350*/  STL.64 [R1+0x11a80], R20 ;  /* 0x011a801401007387 */ /* 0x008fe80000100a00 */
[----:B--2---:R-:W-:Y:S04]  /*c1360*/  STL.64 [R1+0x11a60], R18 ;  /* 0x011a601201007387 */ /* 0x004fe80000100a00 */
[----:B------:R-:W-:Y:S04]  /*c1370*/  STL.64 [R1+0x11a08], R8 ;  /* 0x011a080801007387 */ /* 0x000fe80000100a00 */
[----:B----4-:R-:W-:Y:S04]  /*c1380*/  STL.64 [R1+0x11a28], R10 ;  /* 0x011a280a01007387 */ /* 0x010fe80000100a00 */
[----:B------:R-:W2:Y:S04]  /*c1390*/  LDL.LU R12, [R1+0x32c8] ;  /* 0x0032c800010c7983 */ /* 0x000ea80000300800 */
[----:B------:R-:W2:Y:S04]  /*c13a0*/  LDL.LU R13, [R1+0x32d0] ;  /* 0x0032d000010d7983 */ /* 0x000ea80000300800 */
[----:B------:R-:W3:Y:S04]  /*c13b0*/  LDL.LU R14, [R1+0x32d8] ;  /* 0x0032d800010e7983 */ /* 0x000ee80000300800 */
[----:B------:R-:W3:Y:S04]  /*c13c0*/  LDL.LU R15, [R1+0x32e0] ;  /* 0x0032e000010f7983 */ /* 0x000ee80000300800 */
[----:B---3--:R0:W-:Y:S04]  /*c13d0*/  STL.64 [R1+0x119c0], R14 ;  /* 0x0119c00e01007387 */ /* 0x0081e80000100a00 */
[----:B0-----:R-:W3:Y:S04]  /*c13e0*/  LDL R14, [R1] ;  /* 0x00000000010e7983 */ /* 0x001ee80000100800 */
[----:B------:R-:W3:Y:S04]  /*c13f0*/  LDL R15, [R1+0x4] ;  /* 0x00000400010f7983 */ /* 0x000ee80000100800 */
        /* <DEDUP_REMOVED lines=16> */
[----:B------:R-:W-:Y:S01]  /*c1500*/  IMAD.MOV.U32 R0, RZ, RZ, R27 ;  /* 0x000000ffff007224 */ /* 0x000fe200078e001b */
[C---:B--2---:R-:W-:Y:S02]  /*c1510*/  HMMA.16816.F32 R20, R4.reuse, R22, R16 ;  /* 0x000000160414723c */ /* 0x044fe40000001810 */
        /* <DEDUP_REMOVED lines=11> */
[----:B------:R-:W4:Y:S04]  /*c15d0*/  LDL.LU.64 R18, [R1+0x11a90] ;  /* 0x011a900001127983 */ /* 0x000f280000300a00 */
[----:B------:R-:W4:Y:S04]  /*c15e0*/  LDL.LU.64 R16, [R1+0x11a88] ;  /* 0x011a880001107983 */ /* 0x000f280000300a00 */
        /* <DEDUP_REMOVED lines=16> */
[----:B-1----:R-:W3:Y:S01]  /*c16f0*/  LDL.LU.64 R22, [R1+0x1658] ;  /* 0x0016580001167983 */ /* 0x002ee20000300a00 */
[C---:B--2---:R-:W-:Y:S03]  /*c1700*/  HMMA.16816.F32 R16, R4.reuse, R18, R8 ;  /* 0x000000120410723c */ /* 0x044fe60000001808 */
[----:B---3--:R-:W-:Y:S04]  /*c1710*/  STL.64 [R1+0x119f0], R22 ;  /* 0x0119f01601007387 */ /* 0x008fe80000100a00 */
[----:B----4-:R0:W-:Y:S04]  /*c1720*/  STL.64 [R1+0x119e8], R20 ;  /* 0x0119e81401007387 */ /* 0x0101e80000100a00 */
        /* <DEDUP_REMOVED lines=28> */
[----:B------:R-:W2:Y:S01]  /*c18f0*/  LDL.LU.64 R8, [R1+0x11a08] ;  /* 0x011a080001087983 */ /* 0x000ea20000300a00 */
[C---:B---3--:R-:W-:Y:S03]  /*c1900*/  HMMA.16816.F32 R12, R4.reuse, R14, R24 ;  /* 0x0000000e040c723c */ /* 0x048fe60000001818 */
[----:B------:R-:W3:Y:S04]  /*c1910*/  LDL.LU.64 R26, [R1+0x11a00] ;  /* 0x011a0000011a7983 */ /* 0x000ee80000300a00 */
[----:B------:R-:W4:Y:S01]  /*c1920*/  LDL.LU.64 R24, [R1+0x119f8] ;  /* 0x0119f80001187983 */ /* 0x000f220000300a00 */
[----:B--2---:R-:W-:-:S15]  /*c1930*/  HMMA.16816.F32 R8, R4, R28, R8 ;  /* 0x0000001c0408723c */ /* 0x004fde0000001808 */
[----:B------:R0:W-:Y:S04]  /*c1940*/  STL.64 [R1+0x1620], R12 ;  /* 0x0016200c01007387 */ /* 0x0001e80000100a00 */
[----:B------:R1:W-:Y:S04]  /*c1950*/  STL.64 [R1+0x1628], R14 ;  /* 0x0016280e01007387 */ /* 0x0003e80000100a00 */
[----:B0-----:R-:W2:Y:S04]  /*c1960*/  LDL.LU.64 R12, [R1+0x1680] ;  /* 0x00168000010c7983 */ /* 0x001ea80000300a00 */
[----:B-1----:R-:W2:Y:S04]  /*c1970*/  LDL.LU.64 R14, [R1+0x1688] ;  /* 0x00168800010e7983 */ /* 0x002ea80000300a00 */
[----:B------:R0:W-:Y:S04]  /*c1980*/  STL.64 [R1+0x1630], R8 ;  /* 0x0016300801007387 */ /* 0x0001e80000100a00 */
[----:B------:R1:W-:Y:S04]  /*c1990*/  STL.64 [R1+0x1638], R10 ;  /* 0x0016380a01007387 */ /* 0x0003e80000100a00 */
[----:B0-----:R-:W2:Y:S04]  /*c19a0*/  LDL.LU.64 R8, [R1+0x1690] ;  /* 0x0016900001087983 */ /* 0x001ea80000300a00 */
[----:B-1----:R-:W2:Y:S04]  /*c19b0*/  LDL.LU.64 R10, [R1+0x1698] ;  /* 0x00169800010a7983 */ /* 0x002ea80000300a00 */
[----:B------:R0:W-:Y:S04]  /*c19c0*/  STL.64 [R1+0x11900], R28 ;  /* 0x0119001c01007387 */ /* 0x0001e80000100a00 */
[----:B0-----:R-:W2:Y:S04]  /*c19d0*/  LDL.LU R28, [R1+0x32dc] ;  /* 0x0032dc00011c7983 */ /* 0x001ea80000300800 */
[----:B------:R-:W2:Y:S01]  /*c19e0*/  LDL.LU R29, [R1+0x32e4] ;  /* 0x0032e400011d7983 */ /* 0x000ea20000300800 */
[----:B---3--:R-:W-:-:S15]  /*c19f0*/  HMMA.16816.F32 R20, R4, R26, R20 ;  /* 0x0000001a0414723c */ /* 0x008fde0000001814 */
        /* <DEDUP_REMOVED lines=10> */
[----:B------:R-:W4:Y:S04]  /*c1aa0*/  LDL.LU.64 R20, [R1+0x119d8] ;  /* 0x0119d80001147983 */ /* 0x000f280000300a00 */
[----:B------:R-:W-:Y:S04]  /*c1ab0*/  STL.64 [R1+0x11838], R26 ;  /* 0x0118381a01007387 */ /* 0x000fe80000100a00 */
[----:B------:R0:W-:Y:S04]  /*c1ac0*/  STL.64 [R1+0x11830], R24 ;  /* 0x0118301801007387 */ /* 0x0001e80000100a00 */
[----:B0-----:R-:W4:Y:S04]  /*c1ad0*/  LDL.LU.64 R24, [R1+0x1670] ;  /* 0x0016700001187983 */ /* 0x001f280000300a00 */
[----:B------:R-:W4:Y:S01]  /*c1ae0*/  LDL.LU.64 R26, [R1+0x1678] ;  /* 0x00167800011a7983 */ /* 0x000f220000300a00 */
[----:B---3--:R-:W-:-:S15]  /*c1af0*/  HMMA.16816.F32 R16, R4, R22, R16 ;  /* 0x000000160410723c */ /* 0x008fde0000001810 */
[----:B------:R-:W-:-:S08]  /*c1b00*/  NOP ;  /* 0x0000000000007918 */ /* 0x000fd00000000000 */
[----:B------:R-:W-:Y:S04]  /*c1b10*/  STL.64 [R1+0x1660], R16 ;  /* 0x0016601001007387 */ /* 0x000fe80000100a00 */
[----:B------:R0:W-:Y:S04]  /*c1b20*/  STL.64 [R1+0x1668], R18 ;  /* 0x0016681201007387 */ /* 0x0001e80000100a00 */
[----:B0-----:R-:W2:Y:S04]  /*c1b30*/  LDL.LU.64 R18, [R1+0x119d0] ;  /* 0x0119d00001127983 */ /* 0x001ea80000300a00 */
[----:B------:R-:W3:Y:S01]  /*c1b40*/  LDL.LU.64 R16, [R1+0x119c8] ;  /* 0x0119c80001107983 */ /* 0x000ee20000300a00 */
[----:B----4-:R-:W-:-:S15]  /*c1b50*/  HMMA.16816.F32 R24, R4, R20, R24 ;  /* 0x000000140418723c */ /* 0x010fde0000001818 */
[----:B------:R-:W-:-:S08]  /*c1b60*/  NOP ;  /* 0x0000000000007918 */ /* 0x000fd00000000000 */
[----:B------:R0:W-:Y:S04]  /*c1b70*/  STL.64 [R1+0x1670], R24 ;  /* 0x0016701801007387 */ /* 0x0001e80000100a00 */
[----:B------:R1:W-:Y:S04]  /*c1b80*/  STL.64 [R1+0x1678], R26 ;  /* 0x0016781a01007387 */ /* 0x0003e80000100a00 */
[----:B0-----:R-:W4:Y:S04]  /*c1b90*/  LDL.LU.64 R24, [R1+0x3070] ;  /* 0x0030700001187983 */ /* 0x001f280000300a00 */
[----:B-1----:R-:W4:Y:S04]  /*c1ba0*/  LDL.LU.64 R26, [R1+0x3078] ;  /* 0x00307800011a7983 */ /* 0x002f280000300a00 */
[----:B------:R-:W-:Y:S04]  /*c1bb0*/  STL.64 [R1+0x11818], R22 ;  /* 0x0118181601007387 */ /* 0x000fe80000100a00 */
[----:B------:R0:W-:Y:S04]  /*c1bc0*/  STL.64 [R1+0x11810], R20 ;  /* 0x0118101401007387 */ /* 0x0001e80000100a00 */
[----:B0-----:R-:W4:Y:S04]  /*c1bd0*/  LDL.LU.64 R20, [R1+0x16a0] ;  /* 0x0016a00001147983 */ /* 0x001f280000300a00 */
[----:B------:R-:W4:Y:S01]  /*c1be0*/  LDL.LU.64 R22, [R1+0x16a8] ;  /* 0x0016a80001167983 */ /* 0x000f220000300a00 */
[C---:B--2---:R-:W-:Y:S06]  /*c1bf0*/  HMMA.16816.F32 R12, R4.reuse, R18, R12 ;  /* 0x00000012040c723c */ /* 0x044fec000000180c */
[----:B---3--:R-:W-:-:S15]  /*c1c00*/  HMMA.16816.F32 R8, R4, R16, R8 ;  /* 0x000000100408723c */ /* 0x008fde0000001808 */
        /* <DEDUP_REMOVED lines=9> */
[----:B------:R0:W-:Y:S04]  /*c1ca0*/  STL.64 [R1+0x117f8], R18 ;  /* 0x0117f81201007387 */ /* 0x0001e80000100a00 */
[----:B0-----:R-:W3:Y:S04]  /*c1cb0*/  LDL.LU R18, [R1+0x32cc] ;  /* 0x0032cc0001127983 */ /* 0x001ee80000300800 */
[----:B------:R-:W3:Y:S04]  /*c1cc0*/  LDL.LU R19, [R1+0x32d4] ;  /* 0x0032d40001137983 */ /* 0x000ee80000300800 */
[----:B------:R0:W-:Y:S04]  /*c1cd0*/  STL.64 [R1+0x117f0], R16 ;  /* 0x0117f01001007387 */ /* 0x0001e80000100a00 */
[----:B0-----:R-:W3:Y:S01]  /*c1ce0*/  LDL.LU.64 R16, [R1+0x3060] ;  /* 0x0030600001107983 */ /* 0x001ee20000300a00 */
[C---:B----4-:R-:W-:Y:S06]  /*c1cf0*/  HMMA.16816.F32 R20, R4.reuse, R10, R20 ;  /* 0x0000000a0414723c */ /* 0x050fec0000001814 */
[----:B--2---:R-:W-:Y:S01]  /*c1d00*/  HMMA.16816.F32 R24, R4, R8, R24 ;  /* 0x000000080418723c */ /* 0x004fe20000001818 */
[----:B---3--:R-:W-:-:S02]  /*c1d10*/  IMAD R12, R12, 0x100, R18 ;  /* 0x000001000c0c7824 */ /* 0x008fc400078e0212 */
[----:B------:R-:W-:Y:S02]  /*c1d20*/  IMAD R13, R13, 0x100, R19 ;  /* 0x000001000d0d7824 */ /* 0x000fe400078e0213 */
[----:B------:R-:W2:-:S12]  /*c1d30*/  LDL.LU.64 R18, [R1+0x3068] ;  /* 0x0030680001127983 */ /* 0x000e980000300a00 */
[----:B------:R0:W-:Y:S04]  /*c1d40*/  STL.64 [R1+0x16a0], R20 ;  /* 0x0016a01401007387 */ /* 0x0001e80000100a00 */
[----:B------:R1:W-:Y:S04]  /*c1d50*/  STL.64 [R1+0x16a8], R22 ;  /* 0x0016a81601007387 */ /* 0x0003e80000100a00 */
[----:B0-----:R-:W3:Y:S04]  /*c1d60*/  LDL R20, [R1+0x90] ;  /* 0x0000900001147983 */ /* 0x001ee80000100800 */
[----:B------:R-:W-:Y:S04]  /*c1d70*/  STL.64 [R1+0x16b0], R24 ;  /* 0x0016b01801007387 */ /* 0x000fe80000100a00 */
[----:B------:R-:W-:Y:S04]  /*c1d80*/  STL.64 [R1+0x16b8], R26 ;  /* 0x0016b81a01007387 */ /* 0x000fe80000100a00 */
[----:B-1----:R-:W4:Y:S04]  /*c1d90*/  LDL.64 R22, [R1+0x88] ;  /* 0x0000880001167983 */ /* 0x002f280000100a00 */
[----:B------:R-:W3:Y:S01]  /*c1da0*/  LDL R21, [R1+0x94] ;  /* 0x0000940001157983 */ /* 0x000ee20000100800 */
[----:B--2---:R-:W-:Y:S03]  /*c1db0*/  HMMA.16816.F32 R16, R4, R2, R16 ;  /* 0x000000020410723c */ /* 0x004fe60000001810 */
[----:B----4-:R-:W-:Y:S04]  /*c1dc0*/  STL.64 [R1+0x11968], R22 ;  /* 0x0119681601007387 */ /* 0x010fe80000100a00 */
[----:B---3--:R-:W-:Y:S04]  /*c1dd0*/  STL.64 [R1+0x11960], R20 ;  /* 0x0119601401007387 */ /* 0x008fe80000100a00 */
[----:B------:R-:W-:Y:S04]  /*c1de0*/  STL [R1+0x117d4], R8 ;  /* 0x0117d40801007387 */ /* 0x000fe80000100800 */
[----:B------:R0:W-:Y:S04]  /*c1df0*/  STL [R1+0x117d0], R9 ;  /* 0x0117d00901007387 */ /* 0x0001e80000100800 */
[----:B------:R1:W-:Y:S04]  /*c1e00*/  STL.64 [R1+0x11998], R10 ;  /* 0x0119980a01007387 */ /* 0x0003e80000100a00 */
[----:B0-----:R-:W2:Y:S04]  /*c1e10*/  LDL.LU.64 R8, [R1+0x16c0] ;  /* 0x0016c00001087983 */ /* 0x001ea80000300a00 */
[----:B-1----:R-:W2:Y:S04]  /*c1e20*/  LDL.LU.64 R10, [R1+0x16c8] ;  /* 0x0016c800010a7983 */ /* 0x002ea80000300a00 */
[----:B------:R-:W-:Y:S04]  /*c1e30*/  STL.64 [R1+0x16d0], R16 ;  /* 0x0016d01001007387 */ /* 0x000fe80000100a00 */
[----:B------:R-:W-:Y:S04]  /*c1e40*/  STL.64 [R1+0x16d8], R18 ;  /* 0x0016d81201007387 */ /* 0x000fe80000100a00 */
[----:B------:R-:W3:Y:S01]  /*c1e50*/  LDL R26, [R1+0x40] ;  /* 0x00004000011a7983 */ /* 0x000ee20000100800 */
[----:B------:R-:W-:-:S03]  /*c1e60*/  IMAD.MOV.U32 R27, RZ, RZ, R0 ;  /* 0x000000ffff1b7224 */ /* 0x000fc600078e0000 */
[----:B------:R-:W4:Y:S04]  /*c1e70*/  LDL.LU R0, [R1+0x119a0] ;  /* 0x0119a00001007983 */ /* 0x000f280000300800 */
[----:B------:R-:W2:Y:S04]  /*c1e80*/  LDL R24, [R1+0x48] ;  /* 0x0000480001187983 */ /* 0x000ea80000100800 */
[----:B------:R-:W2:Y:S04]  /*c1e90*/  LDL R25, [R1+0x4c] ;  /* 0x00004c0001197983 */ /* 0x000ea80000100800 */
[----:B---3--:R0:W-:Y:S04]  /*c1ea0*/  STL.64 [R1+0x118e0], R26 ;  /* 0x0118e01a01007387 */ /* 0x0081e80000100a00 */
[----:B0-----:R-:W3:Y:S04]  /*c1eb0*/  LDL R26, [R1+0x58] ;  /* 0x00005800011a7983 */ /* 0x001ee80000100800 */
[----:B------:R-:W3:Y:S04]  /*c1ec0*/  LDL R27, [R1+0x5c] ;  /* 0x00005c00011b7983 */ /* 0x000ee80000100800 */
[----:B------:R-:W4:Y:S04]  /*c1ed0*/  LDL.LU.64 R20, [R1+0x16f0] ;  /* 0x0016f00001147983 */ /* 0x000f280000300a00 */
[----:B------:R-:W2:Y:S04]  /*c1ee0*/  LDL.LU.64 R22, [R1+0x16f8] ;  /* 0x0016f80001167983 */ /* 0x000ea80000300a00 */
[----:B--2---:R0:W-:Y:S04]  /*c1ef0*/  STL.64 [R1+0x11978], R22 ;  /* 0x0119781601007387 */ /* 0x0041e80000100a00 */
[----:B0-----:R-:W2:Y:S04]  /*c1f00*/  LDL R22, [R1+0xa0] ;  /* 0x0000a00001167983 */ /* 0x001ea80000100800 */
[----:B------:R-:W2:Y:S04]  /*c1f10*/  LDL R23, [R1+0xa4] ;  /* 0x0000a40001177983 */ /* 0x000ea80000100800 */
[----:B----4-:R0:W-:Y:S04]  /*c1f20*/  STL.64 [R1+0x11970], R20 ;  /* 0x0119701401007387 */ /* 0x0101e80000100a00 */
[----:B0-----:R-:W4:Y:S04]  /*c1f30*/  LDL.64 R20, [R1+0xa8] ;  /* 0x0000a80001147983 */ /* 0x001f280000100a00 */
[----:B------:R-:W3:Y:S04]  /*c1f40*/  LDL.LU.64 R16, [R1+0x1720] ;  /* 0x0017200001107983 */ /* 0x000ee80000300a00 */
[----:B------:R-:W2:Y:S01]  /*c1f50*/  LDL.LU.64 R18, [R1+0x1728] ;  /* 0x0017280001127983 */ /* 0x000ea20000300a00 */
[----:B------:R-:W-:-:S02]  /*c1f60*/  IMAD R14, R14, 0x100, R28 ;  /* 0x000001000e0e7824 */ /* 0x000fc400078e021c */
[----:B------:R-:W-:Y:S01]  /*c1f70*/  IMAD R15, R15, 0x100, R29 ;  /* 0x000001000f0f7824 */ /* 0x000fe200078e021d */
[----:B--2---:R-:W-:Y:S04]  /*c1f80*/  STL.64 [R1+0x11988], R18 ;  /* 0x0119881201007387 */ /* 0x004fe80000100a00 */
[----:B---3--:R0:W-:Y:S04]  /*c1f90*/  STL.64 [R1+0x11980], R16 ;  /* 0x0119801001007387 */ /* 0x0081e80000100a00 */
[----:B0-----:R-:W2:Y:S04]  /*c1fa0*/  LDL.LU.64 R16, [R1+0x16e0] ;  /* 0x0016e00001107983 */ /* 0x001ea80000300a00 */
[----:B------:R-:W2:Y:S04]  /*c1fb0*/  LDL.LU.64 R18, [R1+0x16e8] ;  /* 0x0016e80001127983 */ /* 0x000ea80000300a00 */
[----:B------:R-:W3:Y:S04]  /*c1fc0*/  LDL.64 R28, [R1+0x68] ;  /* 0x00006800011c7983 */ /* 0x000ee80000100a00 */
[----:B------:R0:W-:Y:S04]  /*c1fd0*/  STL.64 [R1+0x118d8], R24 ;  /* 0x0118d81801007387 */ /* 0x0001e80000100a00 */
[----:B0-----:R-:W2:Y:S01]  /*c1fe0*/  LDL.64 R24, [R1+0x60] ;  /* 0x0000600001187983 */ /* 0x001ea20000100a00 */
[----:B----4-:R-:W-:Y:S03]  /*c1ff0*/  HMMA.16816.F32 R4, R4, R20, R8 ;  /* 0x000000140404723c */ /* 0x010fe60000001808 */
[----:B------:R-:W-:Y:S01]  /*c2000*/  STL.64 [R1+0x11910], R26 ;  /* 0x0119101a01007387 */ /* 0x000fe20000100a00 */
[----:B------:R-:W-:-:S02]  /*c2010*/  F2FP.F16.E4M3.UNPACK_B R12, R12 ;  /* 0x0000000cff0c723e */ /* 0x000fc400020006ff */
[----:B------:R-:W-:Y:S02]  /*c2020*/  F2FP.F16.E4M3.UNPACK_B R13, R13 ;  /* 0x0000000dff0d723e */ /* 0x000fe400020006ff */
[----:B------:R-:W-:Y:S02]  /*c2030*/  F2FP.F16.E4M3.UNPACK_B R14, R14 ;  /* 0x0000000eff0e723e */ /* 0x000fe400020006ff */
[----:B------:R-:W-:Y:S01]  /*c2040*/  F2FP.F16.E4M3.UNPACK_B R15, R15 ;  /* 0x0000000fff0f723e */ /* 0x000fe200020006ff */
[----:B------:R-:W-:Y:S02]  /*c2050*/  IMAD.MOV.U32 R8, RZ, RZ, R20 ;  /* 0x000000ffff087224 */ /* 0x000fe400078e0014 */
[----:B------:R-:W-:Y:S01]  /*c2060*/  IMAD.MOV.U32 R9, RZ, RZ, R21 ;  /* 0x000000ffff097224 */ /* 0x000fe200078e0015 */
[----:B--2---:R0:W-:Y:S04]  /*c2070*/  STL.64 [R1+0x11908], R24 ;  /* 0x0119081801007387 */ /* 0x0041e80000100a00 */
[----:B0-----:R-:W2:Y:S04]  /*c2080*/  LDL.LU.64 R24, [R1+0x1710] ;  /* 0x0017100001187983 */ /* 0x001ea80000300a00 */
[----:B------:R-:W2:Y:S04]  /*c2090*/  LDL.LU.64 R26, [R1+0x1718] ;  /* 0x00171800011a7983 */ /* 0x000ea80000300a00 */
[----:B------:R0:W-:Y:S04]  /*c20a0*/  STL [R1+0x117cc], R2 ;  /* 0x0117cc0201007387 */ /* 0x0001e80000100800 */
[----:B------:R1:W-:Y:S04]  /*c20b0*/  STL [R1+0x117c8], R3 ;  /* 0x0117c80301007387 */ /* 0x0003e80000100800 */
[----:B------:R-:W4:Y:S04]  /*c20c0*/  LDL.LU.64 R10, [R1+0x11998] ;  /* 0x01199800010a7983 */ /* 0x000f280000300a00 */
[----:B------:R3:W-:Y:S04]  /*c20d0*/  STL.64 [R1+0x16c0], R4 ;  /* 0x0016c00401007387 */ /* 0x0007e80000100a00 */
[----:B------:R3:W-:Y:S01]  /*c20e0*/  STL.64 [R1+0x16c8], R6 ;  /* 0x0016c80601007387 */ /* 0x0007e20000100a00 */
[----:B------:R-:W-:Y:S03]  /*c20f0*/  HMMA.16816.F32 R20, R12, R22, R16 ;  /* 0x000000160c14723c */ /* 0x000fe60000001810 */
[----:B0-----:R-:W4:Y:S04]  /*c2100*/  LDL R2, [R1+0x70] ;  /* 0x0000700001027983 */ /* 0x001f280000100800 */
[----:B-1----:R-:W4:Y:S04]  /*c2110*/  LDL R3, [R1+0x74] ;  /* 0x0000740001037983 */ /* 0x002f280000100800 */
[----:B---3--:R-:W3:Y:S04]  /*c2120*/  LDL R4, [R1+0x98] ;  /* 0x0000980001047983 */ /* 0x008ee80000100800 */
[----:B------:R-:W2:Y:S01]  /*c2130*/  LDL R6, [R1+0x50] ;  /* 0x0000500001067983 */ /* 0x000ea20000100800 */
[----:B------:R-:W-:-:S03]  /*c2140*/  IMAD.MOV.U32 R7, RZ, RZ, R0 ;  /* 0x000000ffff077224 */ /* 0x000fc600078e0000 */
[----:B------:R-:W3:Y:S04]  /*c2150*/  LDL R5, [R1+0x9c] ;  /* 0x00009c0001057983 */ /* 0x000ee80000100800 */
[----:B------:R-:W4:Y:S04]  /*c2160*/  LDL.LU R0, [R1+0x11990] ;  /* 0x0119900001007983 */ /* 0x000f280000300800 */
[----:B--2---:R-:W-:Y:S04]  /*c2170*/  STL.64 [R1+0x118e8], R6 ;  /* 0x0118e80601007387 */ /* 0x004fe80000100a00 */
[----:B------:R-:W-:Y:S04]  /*c2180*/  STL [R1+0x117dc], R8 ;  /* 0x0117dc0801007387 */ /* 0x000fe80000100800 */
[----:B------:R-:W-:Y:S04]  /*c2190*/  STL [R1+0x117d8], R9 ;  /* 0x0117d80901007387 */ /* 0x000fe80000100800 */
[----:B------:R-:W2:Y:S04]  /*c21a0*/  LDL.LU.64 R18, [R1+0x11988] ;  /* 0x0119880001127983 */ /* 0x000ea80000300a00 */
[----:B------:R-:W2:Y:S04]  /*c21b0*/  LDL.LU.64 R16, [R1+0x11980] ;  /* 0x0119800001107983 */ /* 0x000ea80000300a00 */
[----:B------:R-:W-:Y:S04]  /*c21c0*/  STL.64 [R1+0x16e0], R20 ;  /* 0x0016e01401007387 */ /* 0x000fe80000100a00 */
[----:B------:R0:W-:Y:S04]  /*c21d0*/  STL.64 [R1+0x16e8], R22 ;  /* 0x0016e81601007387 */ /* 0x0001e80000100a00 */
[----:B0-----:R-:W3:Y:S04]  /*c21e0*/  LDL.LU.64 R22, [R1+0x11978] ;  /* 0x0119780001167983 */ /* 0x001ee80000300a00 */
[----:B------:R-:W3:Y:S02]  /*c21f0*/  LDL.LU.64 R20, [R1+0x11970] ;  /* 0x0119700001147983 */ /* 0x000ee40000300a00 */
[----:B---3--:R-:W-:Y:S02]  /*c2200*/  HMMA.16816.F32 R4, R12, R4, R20 ;  /* 0x000000040c04723c */ /* 0x008fe40000001814 */
[----:B------:R-:W2:Y:S04]  /*c2210*/  LDL.LU.64 R22, [R1+0x11968] ;  /* 0x0119680001167983 */ /* 0x000ea80000300a00 */
[----:B------:R-:W3:-:S15]  /*c2220*/  LDL.LU.64 R20, [R1+0x11960] ;  /* 0x0119600001147983 */ /* 0x000ede0000300a00 */
[----:B------:R-:W-:-:S02]  /*c2230*/  NOP ;  /* 0x0000000000007918 */ /* 0x000fc40000000000 */
[----:B------:R-:W-:Y:S04]  /*c2240*/  STL.64 [R1+0x16f0], R4 ;  /* 0x0016f00401007387 */ /* 0x000fe80000100a00 */
[----:B------:R2:W-:Y:S01]  /*c2250*/  STL.64 [R1+0x16f8], R6 ;  /* 0x0016f80601007387 */ /* 0x0005e20000100a00 */
[C---:B---3--:R-:W-:Y:S06]  /*c2260*/  HMMA.16816.F32 R24, R12.reuse, R20, R24 ;  /* 0x000000140c18723c */ /* 0x048fec0000001818 */
[----:B--2---:R-:W-:-:S15]  /*c2270*/  HMMA.16816.F32 R4, R12, R22, R16 ;  /* 0x000000160c04723c */ /* 0x004fde0000001810 */
[----:B------:R-:W-:-:S02]  /*c2280*/  NOP ;  /* 0x0000000000007918 */ /* 0x000fc40000000000 */
[----:B------:R0:W-:Y:S04]  /*c2290*/  STL.64 [R1+0x1710], R24 ;  /* 0x0017101801007387 */ /* 0x0001e80000100a00 */
[----:B------:R1:W-:Y:S04]  /*c22a0*/  STL.64 [R1+0x1718], R26 ;  /* 0x0017181a01007387 */ /* 0x0003e80000100a00 */
[----:B------:R-:W-:Y:S04]  /*c22b0*/  STL.64 [R1+0x1720], R4 ;  /* 0x0017200401007387 */ /* 0x000fe80000100a00 */
[----:B------:R-:W-:Y:S04]  /*c22c0*/  STL.64 [R1+0x1728], R6 ;  /* 0x0017280601007387 */ /* 0x000fe80000100a00 */
[----:B0-----:R-:W2:Y:S04]  /*c22d0*/  LDL.LU.64 R24, [R1+0x1790] ;  /* 0x0017900001187983 */ /* 0x001ea80000300a00 */
[----:B-1----:R-:W3:Y:S04]  /*c22e0*/  LDL.LU.64 R26, [R1+0x1798] ;  /* 0x00179800011a7983 */ /* 0x002ee80000300a00 */
[----:B---3--:R-:W-:Y:S04]  /*c22f0*/  STL.64 [R1+0x11920], R26 ;  /* 0x0119201a01007387 */ /* 0x008fe80000100a00 */
[----:B--2---:R0:W-:Y:S04]  /*c2300*/  STL.64 [R1+0x11918], R24 ;  /* 0x0119181801007387 */ /* 0x0041e80000100a00 */
[----:B0-----:R-:W2:Y:S04]  /*c2310*/  LDL.LU.64 R24, [R1+0x1760] ;  /* 0x0017600001187983 */ /* 0x001ea80000300a00 */
[----:B------:R-:W3:Y:S04]  /*c2320*/  LDL.LU.64 R26, [R1+0x1768] ;  /* 0x00176800011a7983 */ /* 0x000ee80000300a00 */
[----:B---3--:R0:W-:Y:S04]  /*c2330*/  STL.64 [R1+0x11930], R26 ;  /* 0x0119301a01007387 */ /* 0x0081e80000100a00 */
[----:B0-----:R-:W3:Y:S04]  /*c2340*/  LDL R26, [R1+0x78] ;  /* 0x00007800011a7983 */ /* 0x001ee80000100800 */
[----:B------:R-:W3:Y:S04]  /*c2350*/  LDL R27, [R1+0x7c] ;  /* 0x00007c00011b7983 */ /* 0x000ee80000100800 */
[----:B--2---:R0:W-:Y:S04]  /*c2360*/  STL.64 [R1+0x11928], R24 ;  /* 0x0119281801007387 */ /* 0x0041e80000100a00 */
[----:B0-----:R-:W2:Y:S04]  /*c2370*/  LDL R24, [R1+0x80] ;  /* 0x0000800001187983 */ /* 0x001ea80000100800 */
        /* <DEDUP_REMOVED lines=11> */
[----:B------:R-:W-:-:S03]  /*c2430*/  IMAD.MOV.U32 R25, RZ, RZ, R0 ;  /* 0x000000ffff197224 */ /* 0x000fc600078e0000 */
        /* <DEDUP_REMOVED lines=10> */
[----:B------:R-:W-:Y:S04]  /*c24e0*/  STL.64 [R1+0x117e8], R10 ;  /* 0x0117e80a01007387 */ /* 0x000fe80000100a00 */
[----:B------:R0:W-:Y:S04]  /*c24f0*/  STL.64 [R1+0x117e0], R8 ;  /* 0x0117e00801007387 */ /* 0x0001e80000100a00 */
[----:B0-----:R-:W3:Y:S04]  /*c2500*/  LDL.LU.64 R8, [R1+0x17d0] ;  /* 0x0017d00001087983 */ /* 0x001ee80000300a00 */
[----:B------:R-:W3:Y:S01]  /*c2510*/  LDL.LU.64 R10, [R1+0x17d8] ;  /* 0x0017d800010a7983 */ /* 0x000ee20000300a00 */
        /* <DEDUP_REMOVED lines=26> */
[----:B------:R-:W2:Y:S01]  /*c26c0*/  LDL.LU.64 R24, [R1+0x11908] ;  /* 0x0119080001187983 */ /* 0x000ea20000300a00 */
[----:B------:R-:W-:-:S02]  /*c26d0*/  IMAD.MOV.U32 R2, RZ, RZ, R28 ;  /* 0x000000ffff027224 */ /* 0x000fc400078e001c */
[----:B------:R-:W-:Y:S02]  /*c26e0*/  IMAD.MOV.U32 R3, RZ, RZ, R29 ;  /* 0x000000ffff037224 */ /* 0x000fe400078e001d */
[----:B------:R-:W3:Y:S01]  /*c26f0*/  LDL.LU.64 R28, [R1+0x11900] ;  /* 0x01190000011c7983 */ /* 0x000ee20000300a00 */
[----:B--2---:R-:W-:-:S15]  /*c2700*/  HMMA.16816.F32 R4, R12, R24, R4 ;  /* 0x000000180c04723c */ /* 0x004fde0000001804 */
[----:B------:R-:W-:-:S08]  /*c2710*/  NOP ;  /* 0x0000000000007918 */ /* 0x000fd00000000000 */
[----:B------:R-:W-:Y:S04]  /*c2720*/  STL.64 [R1+0x17a0], R4 ;  /* 0x0017a00401007387 */ /* 0x000fe80000100a00 */
[----:B------:R0:W-:Y:S04]  /*c2730*/  STL.64 [R1+0x17a8], R6 ;  /* 0x0017a80601007387 */ /* 0x0001e80000100a00 */
[----:B0-----:R-:W4:Y:S04]  /*c2740*/  LDL.LU.64 R6, [R1+0x118f8] ;  /* 0x0118f80001067983 */ /* 0x001f280000300a00 */
[----:B------:R-:W4:Y:S01]  /*c2750*/  LDL.LU.64 R4, [R1+0x118f0] ;  /* 0x0118f00001047983 */ /* 0x000f220000300a00 */
[----:B------:R-:W-:-:S02]  /*c2760*/  IMAD.MOV.U32 R0, RZ, RZ, R25 ;  /* 0x000000ffff007224 */ /* 0x000fc400078e0019 */
[----:B----4-:R-:W-:Y:S01]  /*c2770*/  HMMA.16816.F32 R24, R12, R26, R4 ;  /* 0x0000001a0c18723c */ /* 0x010fe20000001804 */
[----:B------:R-:W3:-:S15]  /*c2780*/  LDL.LU.64 R6, [R1+0x118e8] ;  /* 0x0118e80001067983 */ /* 0x000ede0000300a00 */
[----:B------:R-:W-:-:S07]  /*c2790*/  NOP ;  /* 0x0000000000007918 */ /* 0x000fce0000000000 */
[----:B------:R-:W-:Y:S04]  /*c27a0*/  STL.64 [R1+0x17c0], R24 ;  /* 0x0017c01801007387 */ /* 0x000fe80000100a00 */
[----:B------:R0:W-:Y:S04]  /*c27b0*/  STL.64 [R1+0x17c8], R26 ;  /* 0x0017c81a01007387 */ /* 0x0001e80000100a00 */
[----:B0-----:R-:W2:Y:S04]  /*c27c0*/  LDL.LU.64 R26, [R1+0x118e0] ;  /* 0x0118e000011a7983 */ /* 0x001ea80000300a00 */
[----:B------:R-:W4:Y:S04]  /*c27d0*/  LDL.LU.64 R24, [R1+0x118d8] ;  /* 0x0118d80001187983 */ /* 0x000f280000300a00 */
[----:B------:R-:W2:Y:S04]  /*c27e0*/  LDL.LU R4, [R1+0x32e8] ;  /* 0x0032e80001047983 */ /* 0x000ea80000300800 */
[----:B------:R-:W2:Y:S01]  /*c27f0*/  LDL.LU R5, [R1+0x32f0] ;  /* 0x0032f00001057983 */ /* 0x000ea20000300800 */
[----:B---3--:R-:W-:-:S15]  /*c2800*/  HMMA.16816.F32 R8, R12, R6, R8 ;  /* 0x000000060c08723c */ /* 0x008fde0000001808 */
[----:B------:R-:W-:-:S08]  /*c2810*/  NOP ;  /* 0x0000000000007918 */ /* 0x000fd00000000000 */
[----:B------:R-:W-:Y:S04]  /*c2820*/  STL.64 [R1+0x17d0], R8 ;  /* 0x0017d00801007387 */ /* 0x000fe80000100a00 */
[----:B------:R0:W-:Y:S04]  /*c2830*/  STL.64 [R1+0x17d8], R10 ;  /* 0x0017d80a01007387 */ /* 0x0001e80000100a00 */
[----:B------:R-:W3:Y:S01]  /*c2840*/  LDL.LU R6, [R1+0x32f8] ;  /* 0x0032f80001067983 */ /* 0x000ee20000300800 */
[C---:B----4-:R-:W-:Y:S03]  /*c2850*/  HMMA.16816.F32 R20, R12.reuse, R24, R20 ;  /* 0x000000180c14723c */ /* 0x050fe60000001814 */
[----:B---3--:R-:W-:Y:S04]  /*c2860*/  STL [R1+0x11808], R6 ;  /* 0x0118080601007387 */ /* 0x008fe80000100800 */
[----:B--2---:R1:W-:Y:S04]  /*c2870*/  STL.64 [R1+0x11800], R4 ;  /* 0x0118000401007387 */ /* 0x0043e80000100a00 */
[----:B0-----:R-:W2:Y:S01]  /*c2880*/  LDL R10, [R1+0x10] ;  /* 0x00001000010a7983 */ /* 0x001ea20000100800 */
[C---:B-1----:R-:W-:Y:S11]  /*c2890*/  HMMA.16816.F32 R4, R12.reuse, R26, R16 ;  /* 0x0000001a0c04723c */ /* 0x042ff60000001810 */
[----:B------:R-:W-:Y:S04]  /*c28a0*/  STL.64 [R1+0x17f0], R20 ;  /* 0x0017f01401007387 */ /* 0x000fe80000100a00 */
[----:B------:R-:W-:Y:S08]  /*c28b0*/  STL.64 [R1+0x17f8], R22 ;  /* 0x0017f81601007387 */ /* 0x000ff00000100a00 */
[----:B------:R-:W-:Y:S04]  /*c28c0*/  STL.64 [R1+0x1800], R4 ;  /* 0x0018000401007387 */ /* 0x000fe80000100a00 */
[----:B------:R-:W-:Y:S04]  /*c28d0*/  STL.64 [R1+0x1808], R6 ;  /* 0x0018080601007387 */ /* 0x000fe80000100a00 */
[----:B------:R-:W2:Y:S04]  /*c28e0*/  LDL R11, [R1+0x14] ;  /* 0x00001400010b7983 */ /* 0x000ea80000100800 */
[----:B------:R-:W3:Y:S04]  /*c28f0*/  LDL R8, [R1+0x18] ;  /* 0x0000180001087983 */ /* 0x000ee80000100800 */
[----:B------:R-:W3:Y:S04]  /*c2900*/  LDL R9, [R1+0x1c] ;  /* 0x00001c0001097983 */ /* 0x000ee80000100800 */
[----:B--2---:R0:W-:Y:S04]  /*c2910*/  STL.64 [R1+0x11880], R10 ;  /* 0x0118800a01007387 */ /* 0x0041e80000100a00 */
[----:B---3--:R-:W-:Y:S04]  /*c2920*/  STL.64 [R1+0x11898], R8 ;  /* 0x0118980801007387 */ /* 0x008fe80000100a00 */
[----:B------:R-:W2:Y:S04]  /*c2930*/  LDL.LU.64 R24, [R1+0x18d0] ;  /* 0x0018d00001187983 */ /* 0x000ea80000300a00 */
[----:B------:R-:W3:Y:S04]  /*c2940*/  LDL.LU.64 R26, [R1+0x18d8] ;  /* 0x0018d800011a7983 */ /* 0x000ee80000300a00 */
[----:B---3--:R1:W-:Y:S04]  /*c2950*/  STL.64 [R1+0x11848], R26 ;  /* 0x0118481a01007387 */ /* 0x0083e80000100a00 */
[----:B0-----:R-:W3:Y:S04]  /*c2960*/  LDL R10, [R1+0x20] ;  /* 0x00002000010a7983 */ /* 0x001ee80000100800 */
[----:B------:R-:W3:Y:S04]  /*c2970*/  LDL R11, [R1+0x24] ;  /* 0x00002400010b7983 */ /* 0x000ee80000100800 */
[----:B-1----:R-:W4:Y:S04]  /*c2980*/  LDL R26, [R1] ;  /* 0x00000000011a7983 */ /* 0x002f280000100800 */
[----:B------:R-:W4:Y:S04]  /*c2990*/  LDL R27, [R1+0x4] ;  /* 0x00000400011b7983 */ /* 0x000f280000100800 */
[----:B---3--:R-:W-:Y:S04]  /*c29a0*/  STL.64 [R1+0x118b0], R10 ;  /* 0x0118b00a01007387 */ /* 0x008fe80000100a00 */
[----:B------:R-:W3:Y:S04]  /*c29b0*/  LDL R18, [R1+0x28] ;  /* 0x0000280001127983 */ /* 0x000ee80000100800 */
[----:B------:R-:W3:Y:S04]  /*c29c0*/  LDL R19, [R1+0x2c] ;  /* 0x00002c0001137983 */ /* 0x000ee80000100800 */
[----:B------:R-:W2:Y:S04]  /*c29d0*/  LDL R16, [R1+0x30] ;  /* 0x0000300001107983 */ /* 0x000ea80000100800 */
[----:B------:R-:W2:Y:S04]  /*c29e0*/  LDL R17, [R1+0x34] ;  /* 0x0000340001117983 */ /* 0x000ea80000100800 */
[----:B---3--:R0:W-:Y:S04]  /*c29f0*/  STL.64 [R1+0x118c0], R18 ;  /* 0x0118c01201007387 */ /* 0x0081e80000100a00 */
[----:B--2---:R-:W-:Y:S04]  /*c2a00*/  STL.64 [R1+0x118b8], R16 ;  /* 0x0118b81001007387 */ /* 0x004fe80000100a00 */
[----:B------:R1:W-:Y:S04]  /*c2a10*/  STL.64 [R1+0x11840], R24 ;  /* 0x0118401801007387 */ /* 0x0003e80000100a00 */
[----:B0-----:R-:W2:Y:S04]  /*c2a20*/  LDL R18, [R1+0x38] ;  /* 0x0000380001127983 */ /* 0x001ea80000100800 */
[----:B-1----:R-:W3:Y:S04]  /*c2a30*/  LDL R24, [R1+0x8] ;  /* 0x0000080001187983 */ /* 0x002ee80000100800 */
[----:B------:R-:W3:Y:S04]  /*c2a40*/  LDL R25, [R1+0xc] ;  /* 0x00000c0001197983 */ /* 0x000ee80000100800 */
[----:B------:R-:W2:Y:S04]  /*c2a50*/  LDL R19, [R1+0x3c] ;  /* 0x00003c0001137983 */ /* 0x000ea80000100800 */
[----:B------:R-:W4:Y:S04]  /*c2a60*/  LDL.LU.64 R8, [R1+0x1830] ;  /* 0x0018300001087983 */ /* 0x000f280000300a00 */
[----:B------:R-:W3:Y:S04]  /*c2a70*/  LDL.LU.64 R10, [R1+0x1838] ;  /* 0x00183800010a7983 */ /* 0x000ee80000300a00 */
[----:B---3--:R-:W-:Y:S04]  /*c2a80*/  STL.64 [R1+0x118d0], R10 ;  /* 0x0118d00a01007387 */ /* 0x008fe80000100a00 */
[----:B----4-:R0:W-:Y:S04]  /*c2a90*/  STL.64 [R1+0x118c8], R8 ;  /* 0x0118c80801007387 */ /* 0x0101e80000100a00 */
[----:B0-----:R-:W2:Y:S04]  /*c2aa0*/  LDL.LU.64 R8, [R1+0x1810] ;  /* 0x0018100001087983 */ /* 0x001ea80000300a00 */
[----:B------:R-:W2:Y:S04]  /*c2ab0*/  LDL.LU.64 R10, [R1+0x1818] ;  /* 0x00181800010a7983 */ /* 0x000ea80000300a00 */
[----:B------:R-:W3:Y:S04]  /*c2ac0*/  LDL.LU.64 R4, [R1+0x1840] ;  /* 0x0018400001047983 */ /* 0x000ee80000300a00 */
[----:B------:R-:W3:Y:S04]  /*c2ad0*/  LDL.LU.64 R6, [R1+0x1848] ;  /* 0x0018480001067983 */ /* 0x000ee80000300a00 */
        /* <DEDUP_REMOVED lines=18> */
[C---:B------:R-:W-:Y:S03]  /*c2c00*/  HMMA.16816.F32 R16, R12.reuse, R18, R8 ;  /* 0x000000120c10723c */ /* 0x040fe60000001808 */
        /* <DEDUP_REMOVED lines=8> */
[----:B------:R-:W4:Y:S04]  /*c2c90*/  LDL.LU.64 R10, [R1+0x118d0] ;  /* 0x0118d000010a7983 */ /* 0x000f280000300a00 */
[----:B------:R-:W4:Y:S04]  /*c2ca0*/  LDL.LU.64 R8, [R1+0x118c8] ;  /* 0x0118c80001087983 */ /* 0x000f280000300a00 */
[----:B------:R-:W-:Y:S04]  /*c2cb0*/  STL.64 [R1+0x1810], R16 ;  /* 0x0018101001007387 */ /* 0x000fe80000100a00 */
[----:B------:R0:W-:Y:S04]  /*c2cc0*/  STL.64 [R1+0x1818], R18 ;  /* 0x0018181201007387 */ /* 0x0001e80000100a00 */
[----:B0-----:R-:W2:Y:S04]  /*c2cd0*/  LDL.LU.64 R18, [R1+0x118c0] ;  /* 0x0118c00001127983 */ /* 0x001ea80000300a00 */
[----:B------:R-:W4:Y:S02]  /*c2ce0*/  LDL.LU.64 R16, [R1+0x118b8] ;  /* 0x0118b80001107983 */ /* 0x000f240000300a00 */
[----:B----4-:R-:W-:-:S15]  /*c2cf0*/  HMMA.16816.F32 R8, R12, R16, R8 ;  /* 0x000000100c08723c */ /* 0x010fde0000001808 */
[----:B------:R-:W-:-:S08]  /*c2d00*/  NOP ;  /* 0x0000000000007918 */ /* 0x000fd00000000000 */
[----:B------:R-:W-:Y:S04]  /*c2d10*/  STL.64 [R1+0x1830], R8 ;  /* 0x0018300801007387 */ /* 0x000fe80000100a00 */
[----:B------:R0:W-:Y:S04]  /*c2d20*/  STL.64 [R1+0x1838], R10 ;  /* 0x0018380a01007387 */ /* 0x0001e80000100a00 */
[----:B0-----:R-:W4:Y:S01]  /*c2d30*/  LDL.LU.64 R10, [R1+0x118b0] ;  /* 0x0118b000010a7983 */ /* 0x001f220000300a00 */
[----:B--2---:R-:W-:Y:S03]  /*c2d40*/  HMMA.16816.F32 R16, R12, R18, R4 ;  /* 0x000000120c10723c */ /* 0x004fe60000001804 */
[----:B------:R-:W2:Y:S04]  /*c2d50*/  LDL.LU.64 R4, [R1+0x1900] ;  /* 0x0019000001047983 */ /* 0x000ea80000300a00 */
[----:B------:R-:W2:-:S15]  /*c2d60*/  LDL.LU.64 R6, [R1+0x1908] ;  /* 0x0019080001067983 */ /* 0x000e9e0000300a00 */
[----:B------:R-:W-:-:S01]  /*c2d70*/  NOP ;  /* 0x0000000000007918 */ /* 0x000fc20000000000 */
[----:B------:R0:W-:Y:S04]  /*c2d80*/  STL.64 [R1+0x1840], R16 ;  /* 0x0018401001007387 */ /* 0x0001e80000100a00 */
[----:B------:R1:W-:Y:S04]  /*c2d90*/  STL.64 [R1+0x1848], R18 ;  /* 0x0018481201007387 */ /* 0x0003e80000100a00 */
[----:B0-----:R-:W2:Y:S04]  /*c2da0*/  LDL.LU.64 R16, [R1+0x1910] ;  /* 0x0019100001107983 */ /* 0x001ea80000300a00 */
[----:B-1----:R-:W2:Y:S01]  /*c2db0*/  LDL.LU.64 R18, [R1+0x1918] ;  /* 0x0019180001127983 */ /* 0x002ea20000300a00 */
[----:B----4-:R-:W-:Y:S03]  /*c2dc0*/  HMMA.16816.F32 R8, R12, R10, R24 ;  /* 0x0000000a0c08723c */ /* 0x010fe60000001818 */
[----:B------:R-:W4:Y:S04]  /*c2dd0*/  LDL.LU.64 R26, [R1+0x118a8] ;  /* 0x0118a800011a7983 */ /* 0x000f280000300a00 */
[----:B------:R-:W4:-:S15]  /*c2de0*/  LDL.LU.64 R24, [R1+0x118a0] ;  /* 0x0118a00001187983 */ /* 0x000f1e0000300a00 */
[----:B------:R-:W-:-:S01]  /*c2df0*/  NOP ;  /* 0x0000000000007918 */ /* 0x000fc20000000000 */
        /* <DEDUP_REMOVED lines=54> */
[----:B0-----:R-:W4:Y:S01]  /*c3160*/  LDL.LU R25, [R1+0x32ec] ;  /* 0x0032ec0001197983 */ /* 0x001f220000300800 */
[C---:B--2---:R-:W-:Y:S06]  /*c3170*/  HMMA.16816.F32 R4, R12.reuse, R22, R4 ;  /* 0x000000160c04723c */ /* 0x044fec0000001804 */
[----:B---3--:R-:W-:-:S15]  /*c3180*/  HMMA.16816.F32 R16, R12, R20, R16 ;  /* 0x000000140c10723c */ /* 0x008fde0000001810 */
[----:B------:R-:W-:-:S02]  /*c3190*/  NOP ;  /* 0x0000000000007918 */ /* 0x000fc40000000000 */
[----:B------:R-:W-:Y:S04]  /*c31a0*/  STL.64 [R1+0x1900], R4 ;  /* 0x0019000401007387 */ /* 0x000fe80000100a00 */
[----:B------:R0:W-:Y:S04]  /*c31b0*/  STL.64 [R1+0x1908], R6 ;  /* 0x0019080601007387 */ /* 0x0001e80000100a00 */
[----:B0-----:R-:W2:Y:S04]  /*c31c0*/  LDL.LU R6, [R1+0x11808] ;  /* 0x0118080001067983 */ /* 0x001ea80000300800 */
[----:B------:R-:W3:Y:S04]  /*c31d0*/  LDL.LU.64 R4, [R1+0x11800] ;  /* 0x0118000001047983 */ /* 0x000ee80000300a00 */
[----:B------:R-:W-:Y:S04]  /*c31e0*/  STL.64 [R1+0x1910], R16 ;  /* 0x0019101001007387 */ /* 0x000fe80000100a00 */
[----:B------:R0:W-:Y:S04]  /*c31f0*/  STL.64 [R1+0x1918], R18 ;  /* 0x0019181201007387 */ /* 0x0001e80000100a00 */
[----:B0-----:R-:W4:Y:S04]  /*c3200*/  LDL.LU.64 R18, [R1+0x117f8] ;  /* 0x0117f80001127983 */ /* 0x001f280000300a00 */
[----:B------:R-:W2:Y:S04]  /*c3210*/  LDL.LU.64 R16, [R1+0x117f0] ;  /* 0x0117f00001107983 */ /* 0x000ea80000300a00 */
[----:B------:R-:W-:Y:S04]  /*c3220*/  STL.64 [R1+0x11670], R22 ;  /* 0x0116701601007387 */ /* 0x000fe80000100a00 */
[----:B------:R0:W-:Y:S04]  /*c3230*/  STL.64 [R1+0x11668], R20 ;  /* 0x0116681401007387 */ /* 0x0001e80000100a00 */
[----:B0-----:R-:W2:Y:S04]  /*c3240*/  LDL.LU.64 R20, [R1+0x1930] ;  /* 0x0019300001147983 */ /* 0x001ea80000300a00 */
[----:B------:R-:W2:Y:S01]  /*c3250*/  LDL.LU.64 R22, [R1+0x1938] ;  /* 0x0019380001167983 */ /* 0x000ea20000300a00 */
[C---:B----4-:R-:W-:Y:S06]  /*c3260*/  HMMA.16816.F32 R8, R12.reuse, R18, R8 ;  /* 0x000000120c08723c */ /* 0x050fec0000001808 */
[----:B--2---:R-:W-:-:S15]  /*c3270*/  HMMA.16816.F32 R20, R12, R16, R20 ;  /* 0x000000100c14723c */ /* 0x004fde0000001814 */
[----:B------:R-:W-:-:S02]  /*c3280*/  NOP ;  /* 0x0000000000007918 */ /* 0x000fc40000000000 */
[----:B------:R-:W-:Y:S04]  /*c3290*/  STL.64 [R1+0x1920], R8 ;  /* 0x0019200801007387 */ /* 0x000fe80000100a00 */
[----:B------:R0:W-:Y:S04]  /*c32a0*/  STL.64 [R1+0x1928], R10 ;  /* 0x0019280a01007387 */ /* 0x0001e80000100a00 */
[----:B0-----:R-:W2:Y:S04]  /*c32b0*/  LDL.LU.64 R10, [R1+0x117e8] ;  /* 0x0117e800010a7983 */ /* 0x001ea80000300a00 */
[----:B------:R-:W4:Y:S04]  /*c32c0*/  LDL.LU.64 R8, [R1+0x117e0] ;  /* 0x0117e00001087983 */ /* 0x000f280000300a00 */
[----:B------:R-:W4:Y:S04]  /*c32d0*/  LDL.LU R7, [R1+0x3300] ;  /* 0x0033000001077983 */ /* 0x000f280000300800 */
[----:B------:R-:W-:Y:S04]  /*c32e0*/  STL.64 [R1+0x1930], R20 ;  /* 0x0019301401007387 */ /* 0x000fe80000100a00 */
[----:B------:R0:W-:Y:S04]  /*c32f0*/  STL.64 [R1+0x1938], R22 ;  /* 0x0019381601007387 */ /* 0x0001e80000100a00 */
[----:B0-----:R-:W4:Y:S04]  /*c3300*/  LDL.64 R22, [R1+0x80] ;  /* 0x0000800001167983 */ /* 0x001f280000100a00 */
[----:B------:R-:W-:Y:S04]  /*c3310*/  STL.64 [R1+0x11650], R18 ;  /* 0x0116501201007387 */ /* 0x000fe80000100a00 */
[----:B------:R0:W-:Y:S04]  /*c3320*/  STL.64 [R1+0x11648], R16 ;  /* 0x0116481001007387 */ /* 0x0001e80000100a00 */
[----:B0-----:R-:W2:Y:S04]  /*c3330*/  LDL.LU.64 R16, [R1+0x1940] ;  /* 0x0019400001107983 */ /* 0x001ea80000300a00 */
[----:B------:R-:W2:Y:S04]  /*c3340*/  LDL.LU.64 R18, [R1+0x1948] ;  /* 0x0019480001127983 */ /* 0x000ea80000300a00 */
[----:B------:R-:W4:Y:S01]  /*c3350*/  LDL R24, [R1+0x78] ;  /* 0x0000780001187983 */ /* 0x000f220000100800 */
[----:B--2---:R-:W-:-:S15]  /*c3360*/  HMMA.16816.F32 R16, R12, R10, R16 ;  /* 0x0000000a0c10723c */ /* 0x004fde0000001810 */
[----:B------:R-:W-:-:S08]  /*c3370*/  NOP ;  /* 0x0000000000007918 */ /* 0x000fd00000000000 */
[----:B------:R-:W-:Y:S04]  /*c3380*/  STL.64 [R1+0x1940], R16 ;  /* 0x0019401001007387 */ /* 0x000fe80000100a00 */
[----:B------:R-:W-:Y:S04]  /*c3390*/  STL.64 [R1+0x1948], R18 ;  /* 0x0019481201007387 */ /* 0x000fe80000100a00 */
[----:B------:R-:W2:Y:S01]  /*c33a0*/  LDL.64 R20, [R1+0x70] ;  /* 0x0000700001147983 */ /* 0x000ea20000100a00 */
[----:B---3--:R-:W-:-:S03]  /*c33b0*/  IMAD R4, R4, 0x100, R25 ;  /* 0x0000010004047824 */ /* 0x008fc600078e0219 */
[----:B------:R-:W3:Y:S04]  /*c33c0*/  LDL R25, [R1+0x7c] ;  /* 0x00007c0001197983 */ /* 0x000ee80000100800 */
[----:B----4-:R0:W-:Y:S02]  /*c33d0*/  STL.64 [R1+0x11768], R22 ;  /* 0x0117681601007387 */ /* 0x0101e40000100a00 */
[----:B0-----:R-:W-:Y:S02]  /*c33e0*/  IMAD.MOV.U32 R22, RZ, RZ, R8 ;  /* 0x000000ffff167224 */ /* 0x001fe400078e0008 */
[----:B------:R-:W-:Y:S01]  /*c33f0*/  IMAD.MOV.U32 R23, RZ, RZ, R9 ;  /* 0x000000ffff177224 */ /* 0x000fe200078e0009 */
[----:B------:R-:W4:Y:S04]  /*c3400*/  LDL.LU R8, [R1+0x117dc] ;  /* 0x0117dc0001087983 */ /* 0x000f280000300800 */
[----:B------:R-:W3:Y:S04]  /*c3410*/  LDL.LU R9, [R1+0x117d8] ;  /* 0x0117d80001097983 */ /* 0x000ee80000300800 */
[----:B--2---:R0:W-:Y:S04]  /*c3420*/  STL.64 [R1+0x11760], R20 ;  /* 0x0117601401007387 */ /* 0x0041e80000100a00 */
[----:B------:R-:W2:Y:S04]  /*c3430*/  LDL R18, [R1+0xa0] ;  /* 0x0000a00001127983 */ /* 0x000ea80000100800 */
[----:B------:R-:W2:Y:S04]  /*c3440*/  LDL R19, [R1+0xa4] ;  /* 0x0000a40001137983 */ /* 0x000ea80000100800 */
[----:B0-----:R-:W2:Y:S04]  /*c3450*/  LDL R20, [R1+0x90] ;  /* 0x0000900001147983 */ /* 0x001ea80000100800 */
[----:B------:R-:W2:Y:S01]  /*c3460*/  LDL R21, [R1+0x94] ;  /* 0x0000940001157983 */ /* 0x000ea20000100800 */
[----:B----4-:R-:W-:-:S02]  /*c3470*/  IMAD.MOV.U32 R16, RZ, RZ, R8 ;  /* 0x000000ffff107224 */ /* 0x010fc400078e0008 */
[----:B---3--:R-:W-:Y:S01]  /*c3480*/  IMAD.MOV.U32 R17, RZ, RZ, R9 ;  /* 0x000000ffff117224 */ /* 0x008fe200078e0009 */
[----:B------:R-:W3:Y:S04]  /*c3490*/  LDL.LU R8, [R1+0x117d4] ;  /* 0x0117d40001087983 */ /* 0x000ee80000300800 */
[----:B------:R-:W3:Y:S04]  /*c34a0*/  LDL.LU R9, [R1+0x117d0] ;  /* 0x0117d00001097983 */ /* 0x000ee80000300800 */
[----:B--2---:R-:W-:Y:S04]  /*c34b0*/  STL.64 [R1+0x117c0], R18 ;  /* 0x0117c01201007387 */ /* 0x004fe80000100a00 */
[----:B------:R0:W-:Y:S04]  /*c34c0*/  STL.64 [R1+0x117b8], R16 ;  /* 0x0117b81001007387 */ /* 0x0001e80000100a00 */
[----:B0-----:R-:W3:Y:S04]  /*c34d0*/  LDL.LU.64 R16, [R1+0x3050] ;  /* 0x0030500001107983 */ /* 0x001ee80000300a00 */
[----:B------:R-:W3:Y:S04]  /*c34e0*/  LDL.LU.64 R18, [R1+0x3058] ;  /* 0x0030580001127983 */ /* 0x000ee80000300a00 */
[----:B------:R0:W-:Y:S04]  /*c34f0*/  STL.64 [R1+0x11780], R22 ;  /* 0x0117801601007387 */ /* 0x0001e80000100a00 */
[----:B0-----:R-:W2:Y:S04]  /*c3500*/  LDL.64 R22, [R1+0x98] ;  /* 0x0000980001167983 */ /* 0x001ea80000100a00 */
[----:B--2---:R0:W-:Y:S04]  /*c3510*/  STL.64 [R1+0x117a0], R22 ;  /* 0x0117a01601007387 */ /* 0x0041e80000100a00 */
[----:B0-----:R-:W2:Y:S04]  /*c3520*/  LDL.LU R23, [R1+0x3304] ;  /* 0x0033040001177983 */ /* 0x001ea80000300800 */
[----:B------:R3:W-:Y:S01]  /*c3530*/  STL.64 [R1+0x11798], R20 ;  /* 0x0117981401007387 */ /* 0x0007e20000100a00 */
[----:B------:R-:W-:-:S02]  /*c3540*/  IMAD R5, R5, 0x100, R26 ;  /* 0x0000010005057824 */ /* 0x000fc400078e021a */
[----:B------:R-:W-:Y:S02]  /*c3550*/  IMAD R6, R6, 0x100, R27 ;  /* 0x0000010006067824 */ /* 0x000fe400078e021b */
[----:B------:R-:W-:Y:S02]  /*c3560*/  IMAD.MOV.U32 R26, RZ, RZ, R2 ;  /* 0x000000ffff1a7224 */ /* 0x000fe400078e0002 */
[----:B------:R-:W-:Y:S01]  /*c3570*/  IMAD.MOV.U32 R27, RZ, RZ, R3 ;  /* 0x000000ffff1b7224 */ /* 0x000fe200078e0003 */
[----:B------:R-:W4:Y:S04]  /*c3580*/  LDL.LU R2, [R1+0x117cc] ;  /* 0x0117cc0001027983 */ /* 0x000f280000300800 */
[----:B------:R-:W4:Y:S04]  /*c3590*/  LDL.LU R3, [R1+0x117c8] ;  /* 0x0117c80001037983 */ /* 0x000f280000300800 */
[----:B------:R-:W-:Y:S04]  /*c35a0*/  STL.64 [R1+0x11758], R26 ;  /* 0x0117581a01007387 */ /* 0x000fe80000100a00 */
[----:B------:R-:W-:Y:S01]  /*c35b0*/  STL.64 [R1+0x11750], R24 ;  /* 0x0117501801007387 */ /* 0x000fe20000100a00 */
[----:B--2---:R-:W-:-:S02]  /*c35c0*/  IMAD R7, R7, 0x100, R23 ;  /* 0x0000010007077824 */ /* 0x004fc400078e0217 */
[----:B---3--:R-:W-:Y:S01]  /*c35d0*/  HMMA.16816.F32 R20, R12, R8, R16 ;  /* 0x000000080c14723c */ /* 0x008fe20000001810 */
[----:B------:R-:W4:Y:S04]  /*c35e0*/  LDL.LU.64 R16, [R1+0x3040] ;  /* 0x0030400001107983 */ /* 0x000f280000300a00 */
[----:B------:R-:W4:-:S15]  /*c35f0*/  LDL.LU.64 R18, [R1+0x3048] ;  /* 0x0030480001127983 */ /* 0x000f1e0000300a00 */
[----:B------:R-:W-:-:S03]  /*c3600*/  NOP ;  /* 0x0000000000007918 */ /* 0x000fc60000000000 */
[----:B------:R0:W-:Y:S04]  /*c3610*/  STL.64 [R1+0x1950], R20 ;  /* 0x0019501401007387 */ /* 0x0001e80000100a00 */
[----:B------:R1:W-:Y:S04]  /*c3620*/  STL.64 [R1+0x1958], R22 ;  /* 0x0019581601007387 */ /* 0x0003e80000100a00 */
[----:B0-----:R-:W2:Y:S04]  /*c3630*/  LDL.LU.64 R20, [R1+0x1980] ;  /* 0x0019800001147983 */ /* 0x001ea80000300a00 */
[----:B-1----:R-:W3:Y:S04]  /*c3640*/  LDL.LU.64 R22, [R1+0x1988] ;  /* 0x0019880001167983 */ /* 0x002ee80000300a00 */
[----:B---3--:R-:W-:Y:S04]  /*c3650*/  STL.64 [R1+0x117b0], R22 ;  /* 0x0117b01601007387 */ /* 0x008fe80000100a00 */
[----:B--2---:R0:W-:Y:S04]  /*c3660*/  STL.64 [R1+0x117a8], R20 ;  /* 0x0117a81401007387 */ /* 0x0041e80000100a00 */
[----:B0-----:R-:W2:Y:S04]  /*c3670*/  LDL.LU.64 R20, [R1+0x1960] ;  /* 0x0019600001147983 */ /* 0x001ea80000300a00 */
[----:B------:R-:W2:Y:S04]  /*c3680*/  LDL.LU.64 R22, [R1+0x1968] ;  /* 0x0019680001167983 */ /* 0x000ea80000300a00 */
[----:B------:R-:W3:Y:S04]  /*c3690*/  LDL.LU.64 R24, [R1+0x2200] ;  /* 0x0022000001187983 */ /* 0x000ee80000300a00 */
[----:B------:R-:W2:Y:S01]  /*c36a0*/  LDL.LU.64 R26, [R1+0x2208] ;  /* 0x00220800011a7983 */ /* 0x000ea20000300a00 */
[----:B----4-:R-:W-:Y:S03]  /*c36b0*/  HMMA.16816.F32 R16, R12, R2, R16 ;  /* 0x000000020c10723c */ /* 0x010fe60000001810 */
[----:B--2---:R-:W-:Y:S04]  /*c36c0*/  STL.64 [R1+0x11778], R26 ;  /* 0x0117781a01007387 */ /* 0x004fe80000100a00 */
[----:B---3--:R0:W-:Y:S04]  /*c36d0*/  STL.64 [R1+0x11770], R24 ;  /* 0x0117701801007387 */ /* 0x0081e80000100a00 */
[----:B0-----:R-:W2:Y:S04]  /*c36e0*/  LDL.LU.64 R24, [R1+0x2210] ;  /* 0x0022100001187983 */ /* 0x001ea80000300a00 */
[----:B------:R-:W3:Y:S04]  /*c36f0*/  LDL.LU.64 R26, [R1+0x2218] ;  /* 0x00221800011a7983 */ /* 0x000ee80000300a00 */
[----:B---3--:R-:W-:Y:S04]  /*c3700*/  STL.64 [R1+0x11790], R26 ;  /* 0x0117901a01007387 */ /* 0x008fe80000100a00 */
[----:B--2---:R0:W-:Y:S04]  /*c3710*/  STL.64 [R1+0x11788], R24 ;  /* 0x0117881801007387 */ /* 0x0041e80000100a00 */
[----:B0-----:R-:W2:Y:S04]  /*c3720*/  LDL.LU.64 R24, [R1+0x2220] ;  /* 0x0022200001187983 */ /* 0x001ea80000300a00 */
[----:B------:R-:W2:Y:S04]  /*c3730*/  LDL.LU.64 R26, [R1+0x2228] ;  /* 0x00222800011a7983 */ /* 0x000ea80000300a00 */
[----:B------:R-:W-:Y:S04]  /*c3740*/  STL [R1+0x11624], R8 ;  /* 0x0116240801007387 */ /* 0x000fe80000100800 */
[----:B------:R-:W-:Y:S04]  /*c3750*/  STL [R1+0x11620], R9 ;  /* 0x0116200901007387 */ /* 0x000fe80000100800 */
[----:B------:R-:W-:Y:S04]  /*c3760*/  STL.64 [R1+0x1970], R16 ;  /* 0x0019701001007387 */ /* 0x000fe80000100a00 */
[----:B------:R0:W-:Y:S04]  /*c3770*/  STL.64 [R1+0x1978], R18 ;  /* 0x0019781201007387 */ /* 0x0001e80000100a00 */
[----:B0-----:R-:W3:Y:S04]  /*c3780*/  LDL.LU.64 R18, [R1+0x117c0] ;  /* 0x0117c00001127983 */ /* 0x001ee80000300a00 */
[----:B------:R-:W4:Y:S04]  /*c3790*/  LDL.LU.64 R16, [R1+0x117b8] ;  /* 0x0117b80001107983 */ /* 0x000f280000300a00 */
[----:B------:R-:W-:Y:S04]  /*c37a0*/  STL [R1+0x1161c], R2 ;  /* 0x01161c0201007387 */ /* 0x000fe80000100800 */
[----:B------:R-:W-:Y:S01]  /*c37b0*/  STL [R1+0x11618], R3 ;  /* 0x0116180301007387 */ /* 0x000fe20000100800 */
[----:B------:R-:W-:-:S02]  /*c37c0*/  F2FP.F16.E4M3.UNPACK_B R4, R4 ;  /* 0x00000004ff04723e */ /* 0x000fc400020006ff */
[----:B------:R-:W-:Y:S02]  /*c37d0*/  F2FP.F16.E4M3.UNPACK_B R5, R5 ;  /* 0x00000005ff05723e */ /* 0x000fe400020006ff */
[----:B------:R-:W-:Y:S01]  /*c37e0*/  F2FP.F16.E4M3.UNPACK_B R6, R6 ;  /* 0x00000006ff06723e */ /* 0x000fe200020006ff */
[----:B----4-:R-:W-:Y:S01]  /*c37f0*/  HMMA.16816.F32 R12, R12, R16, R20 ;  /* 0x000000100c0c723c */ /* 0x010fe20000001814 */
[----:B------:R-:W3:Y:S04]  /*c3800*/  LDL.LU.64 R22, [R1+0x117b0] ;  /* 0x0117b00001167983 */ /* 0x000ee80000300a00 */
[----:B------:R-:W3:Y:S01]  /*c3810*/  LDL.LU.64 R20, [R1+0x117a8] ;  /* 0x0117a80001147983 */ /* 0x000ee20000300a00 */
[----:B------:R-:W-:-:S15]  /*c3820*/  F2FP.F16.E4M3.UNPACK_B R7, R7 ;  /* 0x00000007ff07723e */ /* 0x000fde00020006ff */
[----:B------:R-:W-:-:S02]  /*c3830*/  NOP ;  /* 0x0000000000007918 */ /* 0x000fc40000000000 */
[----:B------:R0:W-:Y:S04]  /*c3840*/  STL.64 [R1+0x1960], R12 ;  /* 0x0019600c01007387 */ /* 0x0001e80000100a00 */
[----:B------:R1:W-:Y:S04]  /*c3850*/  STL.64 [R1+0x1968], R14 ;  /* 0x0019680e01007387 */ /* 0x0003e80000100a00 */
[----:B0-----:R-:W4:Y:S04]  /*c3860*/  LDL.LU.64 R12, [R1+0x1990] ;  /* 0x00199000010c7983 */ /* 0x001f280000300a00 */
[----:B-1----:R-:W4:Y:S01]  /*c3870*/  LDL.LU.64 R14, [R1+0x1998] ;  /* 0x00199800010e7983 */ /* 0x002f220000300a00 */
[----:B---3--:R-:W-:Y:S03]  /*c3880*/  HMMA.16816.F32 R16, R4, R18, R20 ;  /* 0x000000120410723c */ /* 0x008fe60000001814 */
[----:B------:R-:W4:Y:S04]  /*c3890*/  LDL.LU.64 R22, [R1+0x117a0] ;  /* 0x0117a00001167983 */ /* 0x000f280000300a00 */
[----:B------:R-:W2:-:S15]  /*c38a0*/  LDL.LU.64 R20, [R1+0x11798] ;  /* 0x0117980001147983 */ /* 0x000e9e0000300a00 */
[----:B------:R-:W-:-:S01]  /*c38b0*/  NOP ;  /* 0x0000000000007918 */ /* 0x000fc20000000000 */
[----:B------:R0:W-:Y:S04]  /*c38c0*/  STL.64 [R1+0x1980], R16 ;  /* 0x0019801001007387 */ /* 0x0001e80000100a00 */
[----:B------:R1:W-:Y:S04]  /*c38d0*/  STL.64 [R1+0x1988], R18 ;  /* 0x0019881201007387 */ /* 0x0003e80000100a00 */
[----:B0-----:R-:W3:Y:S04]  /*c38e0*/  LDL.LU.64 R16, [R1+0x1d70] ;  /* 0x001d700001107983 */ /* 0x001ee80000300a00 */
[----:B-1----:R-:W3:Y:S01]  /*c38f0*/  LDL.LU.64 R18, [R1+0x1d78] ;  /* 0x001d780001127983 */ /* 0x002ee20000300a00 */
[----:B----4-:R-:W-:Y:S06]  /*c3900*/  HMMA.16816.F32 R12, R4, R22, R12 ;  /* 0x00000016040c723c */ /* 0x010fec000000180c */
[----:B------:R-:W-:-:S02]  /*c3910*/  IMAD.MOV.U32 R2, RZ, RZ, R23 ;  /* 0x000000ffff027224 */ /* 0x000fc400078e0017 */
[----:B--2---:R-:W-:-:S15]  /*c3920*/  HMMA.16816.F32 R20, R4, R20, R24 ;  /* 0x000000140414723c */ /* 0x004fde0000001818 */
[----:B------:R0:W-:Y:S04]  /*c3930*/  STL.64 [R1+0x1990], R12 ;  /* 0x0019900c01007387 */ /* 0x0001e80000100a00 */
[----:B------:R1:W-:Y:S04]  /*c3940*/  STL.64 [R1+0x1998], R14 ;  /* 0x0019980e01007387 */ /* 0x0003e80000100a00 */
[----:B0-----:R-:W2:Y:S04]  /*c3950*/  LDL.LU.64 R12, [R1+0x1d50] ;  /* 0x001d5000010c7983 */ /* 0x001ea80000300a00 */
[----:B-1----:R-:W2:Y:S04]  /*c3960*/  LDL.LU.64 R14, [R1+0x1d58] ;  /* 0x001d5800010e7983 */ /* 0x002ea80000300a00 */
[----:B------:R-:W4:Y:S04]  /*c3970*/  LDL.LU.64 R26, [R1+0x11790] ;  /* 0x01179000011a7983 */ /* 0x000f280000300a00 */
[----:B------:R-:W4:Y:S04]  /*c3980*/  LDL.LU.64 R24, [R1+0x11788] ;  /* 0x0117880001187983 */ /* 0x000f280000300a00 */
        /* <DEDUP_REMOVED lines=11> */
[----:B----4-:R-:W-:Y:S06]  /*c3a40*/  HMMA.16816.F32 R24, R4, R22, R24 ;  /* 0x000000160418723c */ /* 0x010fec0000001818 */
[----:B------:R-:W-:-:S02]  /*c3a50*/  IMAD.MOV.U32 R8, RZ, RZ, R22 ;  /* 0x000000ffff087224 */ /* 0x000fc400078e0016 */
[----:B------:R-:W-:-:S15]  /*c3a60*/  IMAD.MOV.U32 R9, RZ, RZ, R23 ;  /* 0x000000ffff097224 */ /* 0x000fde00078e0017 */
[----:B------:R-:W-:Y:S04]  /*c3a70*/  STL.64 [R1+0x19c0], R24 ;  /* 0x0019c01801007387 */ /* 0x000fe80000100a00 */
[----:B------:R0:W-:Y:S04]  /*c3a80*/  STL.64 [R1+0x19c8], R26 ;  /* 0x0019c81a01007387 */ /* 0x0001e80000100a00 */
[----:B0-----:R-:W2:Y:S04]  /*c3a90*/  LDL.LU.64 R26, [R1+0x11758] ;  /* 0x01175800011a7983 */ /* 0x001ea80000300a00 */
[----:B------:R-:W4:Y:S04]  /*c3aa0*/  LDL.LU.64 R24, [R1+0x11750] ;  /* 0x0117500001187983 */ /* 0x000f280000300a00 */
[----:B------:R-:W-:Y:S04]  /*c3ab0*/  STL.64 [R1+0x11630], R10 ;  /* 0x0116300a01007387 */ /* 0x000fe80000100a00 */
[----:B------:R0:W-:Y:S04]  /*c3ac0*/  STL.64 [R1+0x11628], R8 ;  /* 0x0116280801007387 */ /* 0x0001e80000100a00 */
[----:B0-----:R-:W4:Y:S04]  /*c3ad0*/  LDL.LU.64 R8, [R1+0x21f0] ;  /* 0x0021f00001087983 */ /* 0x001f280000300a00 */
[----:B------:R-:W4:Y:S02]  /*c3ae0*/  LDL.LU.64 R10, [R1+0x21f8] ;  /* 0x0021f800010a7983 */ /* 0x000f240000300a00 */
[----:B----4-:R-:W-:Y:S02]  /*c3af0*/  HMMA.16816.F32 R8, R4, R24, R8 ;  /* 0x000000180408723c */ /* 0x010fe40000001808 */
[----:B------:R-:W4:-:S15]  /*c3b00*/  LDL R24, [R1+0x28] ;  /* 0x0000280001187983 */ /* 0x000f1e0000100800 */
[----:B------:R-:W-:-:S06]  /*c3b10*/  NOP ;  /* 0x0000000000007918 */ /* 0x000fcc0000000000 */
[----:B------:R-:W-:Y:S04]  /*c3b20*/  STL.64 [R1+0x19d0], R8 ;  /* 0x0019d00801007387 */ /* 0x000fe80000100a00 */
[----:B------:R3:W-:Y:S04]  /*c3b30*/  STL.64 [R1+0x19d8], R10 ;  /* 0x0019d80a01007387 */ /* 0x0007e80000100a00 */
[----:B------:R-:W4:Y:S04]  /*c3b40*/  LDL R25, [R1+0x2c] ;  /* 0x00002c0001197983 */ /* 0x000f280000100800 */
[----:B------:R-:W4:Y:S01]  /*c3b50*/  LDL R22, [R1+0x60] ;  /* 0x0000600001167983 */ /* 0x000f220000100800 */
[----:B---3--:R-:W-:-:S15]  /*c3b60*/  HMMA.16816.F32 R8, R4, R20, R16 ;  /* 0x000000140408723c */ /* 0x008fde0000001810 */
        /* <DEDUP_REMOVED lines=8> */
[----:B------:R-:W2:Y:S04]  /*c3bf0*/  LDL R27, [R1+0x24] ;  /* 0x00002400011b7983 */ /* 0x000ea80000100800 */
[----:B--2---:R0:W-:Y:S04]  /*c3c00*/  STL.64 [R1+0x116d8], R26 ;  /* 0x0116d81a01007387 */ /* 0x0041e80000100a00 */
[----:B0-----:R-:W2:Y:S04]  /*c3c10*/  LDL R26, [R1+0x38] ;  /* 0x00003800011a7983 */ /* 0x001ea80000100800 */
[----:B------:R-:W2:Y:S04]  /*c3c20*/  LDL R27, [R1+0x3c] ;  /* 0x00003c00011b7983 */ /* 0x000ea80000100800 */
[----:B----4-:R0:W-:Y:S04]  /*c3c30*/  STL.64 [R1+0x116d0], R24 ;  /* 0x0116d01801007387 */ /* 0x0101e80000100a00 */
[----:B--2---:R1:W-:Y:S04]  /*c3c40*/  STL.64 [R1+0x116f0], R26 ;  /* 0x0116f01a01007387 */ /* 0x0043e80000100a00 */
[----:B0-----:R-:W2:Y:S04]  /*c3c50*/  LDL R24, [R1+0x40] ;  /* 0x0000400001187983 */ /* 0x001ea80000100800 */
[----:B------:R-:W2:Y:S04]  /*c3c60*/  LDL R25, [R1+0x44] ;  /* 0x0000440001197983 */ /* 0x000ea80000100800 */
[----:B------:R-:W3:Y:S04]  /*c3c70*/  LDL R10, [R1] ;  /* 0x00000000010a7983 */ /* 0x000ee80000100800 */
[----:B------:R-:W3:Y:S04]  /*c3c80*/  LDL R11, [R1+0x4] ;  /* 0x00000400010b7983 */ /* 0x000ee80000100800 */
[----:B--2---:R0:W-:Y:S04]  /*c3c90*/  STL.64 [R1+0x11708], R24 ;  /* 0x0117081801007387 */ /* 0x0041e80000100a00 */
[----:B-1----:R-:W2:Y:S04]  /*c3ca0*/  LDL R26, [R1+0x48] ;  /* 0x00004800011a7983 */ /* 0x002ea80000100800 */
[----:B------:R-:W2:Y:S04]  /*c3cb0*/  LDL R27, [R1+0x4c] ;  /* 0x00004c00011b7983 */ /* 0x000ea80000100800 */
[----:B------:R-:W4:Y:S04]  /*c3cc0*/  LDL R18, [R1+0x10] ;  /* 0x0000100001127983 */ /* 0x000f280000100800 */
[----:B------:R-:W4:Y:S04]  /*c3cd0*/  LDL R19, [R1+0x14] ;  /* 0x0000140001137983 */ /* 0x000f280000100800 */
[----:B--2---:R-:W-:Y:S04]  /*c3ce0*/  STL.64 [R1+0x11720], R26 ;  /* 0x0117201a01007387 */ /* 0x004fe80000100a00 */
[----:B----4-:R1:W-:Y:S04]  /*c3cf0*/  STL.64 [R1+0x116b8], R18 ;  /* 0x0116b81201007387 */ /* 0x0103e80000100a00 */
[----:B0-----:R-:W2:Y:S04]  /*c3d00*/  LDL R24, [R1+0x50] ;  /* 0x0000500001187983 */ /* 0x001ea80000100800 */
[----:B------:R-:W2:Y:S04]  /*c3d10*/  LDL R25, [R1+0x54] ;  /* 0x0000540001197983 */ /* 0x000ea80000100800 */
[----:B-1----:R-:W4:Y:S04]  /*c3d20*/  LDL R18, [R1+0x30] ;  /* 0x0000300001127983 */ /* 0x002f280000100800 */
[----:B------:R-:W4:Y:S04]  /*c3d30*/  LDL R19, [R1+0x34] ;  /* 0x0000340001137983 */ /* 0x000f280000100800 */
[----:B--2---:R0:W-:Y:S04]  /*c3d40*/  STL.64 [R1+0x11738], R24 ;  /* 0x0117381801007387 */ /* 0x0041e80000100a00 */
[----:B0-----:R-:W2:Y:S04]  /*c3d50*/  LDL.LU.64 R24, [R1+0x1b70] ;  /* 0x001b700001187983 */ /* 0x001ea80000300a00 */
[----:B------:R-:W2:Y:S01]  /*c3d60*/  LDL.LU.64 R26, [R1+0x1b78] ;  /* 0x001b7800011a7983 */ /* 0x000ea20000300a00 */
[----:B------:R-:W-:-:S03]  /*c3d70*/  IMAD.MOV.U32 R23, RZ, RZ, R0 ;  /* 0x000000ffff177224 */ /* 0x000fc600078e0000 */
[----:B---3--:R2:W-:Y:S04]  /*c3d80*/  STL.64 [R1+0x11698], R10 ;  /* 0x0116980a01007387 */ /* 0x0085e80000100a00 */
[----:B------:R-:W3:Y:S04]  /*c3d90*/  LDL.LU R14, [R1+0x3318] ;  /* 0x00331800010e7983 */ /* 0x000ee80000300800 */
[----:B------:R-:W3:Y:S01]  /*c3da0*/  LDL.LU R15, [R1+0x3320] ;  /* 0x00332000010f7983 */ /* 0x000ee20000300800 */
[----:B--2---:R-:W-:Y:S03]  /*c3db0*/  HMMA.16816.F32 R8, R4, R22, R24 ;  /* 0x000000160408723c */ /* 0x004fe60000001818 */
[----:B------:R-:W2:-:S15]  /*c3dc0*/  LDL R26, [R1+0x58] ;  /* 0x00005800011a7983 */ /* 0x000e9e0000100800 */
[----:B------:R-:W-:-:S05]  /*c3dd0*/  NOP ;  /* 0x0000000000007918 */ /* 0x000fca0000000000 */
[----:B------:R-:W-:Y:S04]  /*c3de0*/  STL.64 [R1+0x1a00], R8 ;  /* 0x001a000801007387 */ /* 0x000fe80000100a00 */
[----:B------:R-:W-:Y:S04]  /*c3df0*/  STL.64 [R1+0x1a08], R10 ;  /* 0x001a080a01007387 */ /* 0x000fe80000100a00 */
[----:B------:R-:W3:Y:S04]  /*c3e00*/  LDL R16, [R1+0x18] ;  /* 0x0000180001107983 */ /* 0x000ee80000100800 */
[----:B------:R-:W3:Y:S04]  /*c3e10*/  LDL R17, [R1+0x1c] ;  /* 0x00001c0001117983 */ /* 0x000ee80000100800 */
[----:B------:R-:W2:Y:S04]  /*c3e20*/  LDL R27, [R1+0x5c] ;  /* 0x00005c00011b7983 */ /* 0x000ea80000100800 */
        /* <DEDUP_REMOVED lines=20> */
[----:B------:R-:W3:Y:S04]  /*c3f70*/  LDL R8, [R1+0x8] ;  /* 0x0000080001087983 */ /* 0x000ee80000100800 */
[----:B------:R-:W3:Y:S01]  /*c3f80*/  LDL R9, [R1+0xc] ;  /* 0x00000c0001097983 */ /* 0x000ee20000100800 */
[----:B------:R-:W-:-:S02]  /*c3f90*/  IMAD.MOV.U32 R3, RZ, RZ, R20 ;  /* 0x000000ffff037224 */ /* 0x000fc400078e0014 */
[----:B------:R-:W-:Y:S02]  /*c3fa0*/  IMAD.MOV.U32 R0, RZ, RZ, R21 ;  /* 0x000000ffff007224 */ /* 0x000fe400078e0015 */
[----:B------:R-:W4:Y:S04]  /*c3fb0*/  LDL.LU.64 R20, [R1+0x1a80] ;  /* 0x001a800001147983 */ /* 0x000f280000300a00 */
[----:B------:R-:W4:Y:S04]  /*c3fc0*/  LDL.LU.64 R22, [R1+0x1a88] ;  /* 0x001a880001167983 */ /* 0x000f280000300a00 */
[----:B---3--:R0:W-:Y:S04]  /*c3fd0*/  STL.64 [R1+0x116b0], R8 ;  /* 0x0116b00801007387 */ /* 0x0081e80000100a00 */
[----:B0-----:R-:W3:Y:S04]  /*c3fe0*/  LDL.LU.64 R8, [R1+0x1a70] ;  /* 0x001a700001087983 */ /* 0x001ee80000300a00 */
[----:B------:R-:W3:Y:S04]  /*c3ff0*/  LDL.LU.64 R10, [R1+0x1a78] ;  /* 0x001a7800010a7983 */ /* 0x000ee80000300a00 */
[----:B------:R-:W4:Y:S04]  /*c4000*/  LDL.LU R12, [R1+0x3308] ;  /* 0x00330800010c7983 */ /* 0x000f280000300800 */
[----:B------:R-:W4:Y:S01]  /*c4010*/  LDL.LU R13, [R1+0x3310] ;  /* 0x00331000010d7983 */ /* 0x000f220000300800 */
[C---:B--2---:R-:W-:Y:S03]  /*c4020*/  HMMA.16816.F32 R24, R4.reuse, R26, R16 ;  /* 0x0000001a0418723c */ /* 0x044fe60000001810 */
[----:B------:R-:W-:Y:S04]  /*c4030*/  STL.64 [R1+0x11640], R14 ;  /* 0x0116400e01007387 */ /* 0x000fe80000100a00 */
[----:B----4-:R0:W-:Y:S04]  /*c4040*/  STL.64 [R1+0x11638], R12 ;  /* 0x0116380c01007387 */ /* 0x0101e80000100a00 */
[----:B0-----:R-:W2:Y:S04]  /*c4050*/  LDL.LU.64 R12, [R1+0x1a60] ;  /* 0x001a6000010c7983 */ /* 0x001ea80000300a00 */
[----:B------:R-:W2:Y:S04]  /*c4060*/  LDL.LU.64 R14, [R1+0x1a68] ;  /* 0x001a6800010e7983 */ /* 0x000ea80000300a00 */
        /* <DEDUP_REMOVED lines=27> */
[----:B------:R-:W2:Y:S04]  /*c4220*/  LDL.LU.64 R18, [R1+0x116e8] ;  /* 0x0116e80001127983 */ /* 0x000ea80000300a00 */
[----:B------:R-:W4:-:S15]  /*c4230*/  LDL.LU.64 R16, [R1+0x116e0] ;  /* 0x0116e00001107983 */ /* 0x000f1e0000300a00 */
[----:B------:R-:W-:-:S02]  /*c4240*/  NOP ;  /* 0x0000000000007918 */ /* 0x000fc40000000000 */
[----:B------:R-:W-:Y:S04]  /*c4250*/  STL.64 [R1+0x1a50], R24 ;  /* 0x001a501801007387 */ /* 0x000fe80000100a00 */
[----:B------:R0:W-:Y:S04]  /*c4260*/  STL.64 [R1+0x1a58], R26 ;  /* 0x001a581a01007387 */ /* 0x0001e80000100a00 */
[----:B0-----:R-:W4:Y:S04]  /*c4270*/  LDL.LU.64 R26, [R1+0x116d8] ;  /* 0x0116d800011a7983 */ /* 0x001f280000300a00 */
[----:B------:R-:W3:Y:S01]  /*c4280*/  LDL.LU.64 R24, [R1+0x116d0] ;  /* 0x0116d00001187983 */ /* 0x000ee20000300a00 */
[----:B--2---:R-:W-:-:S15]  /*c4290*/  HMMA.16816.F32 R12, R4, R18, R12 ;  /* 0x00000012040c723c */ /* 0x004fde000000180c */
[----:B------:R-:W-:-:S08]  /*c42a0*/  NOP ;  /* 0x0000000000007918 */ /* 0x000fd00000000000 */
[----:B------:R-:W-:Y:S04]  /*c42b0*/  STL.64 [R1+0x1a60], R12 ;  /* 0x001a600c01007387 */ /* 0x000fe80000100a00 */
[----:B------:R3:W-:Y:S02]  /*c42c0*/  STL.64 [R1+0x1a68], R14 ;  /* 0x001a680e01007387 */ /* 0x0007e40000100a00 */
[----:B---3--:R-:W-:Y:S02]  /*c42d0*/  HMMA.16816.F32 R12, R4, R24, R8 ;  /* 0x00000018040c723c */ /* 0x008fe40000001808 */
[----:B------:R-:W2:Y:S04]  /*c42e0*/  LDL.LU.64 R8, [R1+0x1aa0] ;  /* 0x001aa00001087983 */ /* 0x000ea80000300a00 */
[----:B------:R-:W3:-:S15]  /*c42f0*/  LDL.LU.64 R10, [R1+0x1aa8] ;  /* 0x001aa800010a7983 */ /* 0x000ede0000300a00 */
[----:B------:R-:W-:-:S02]  /*c4300*/  NOP ;  /* 0x0000000000007918 */ /* 0x000fc40000000000 */
[----:B------:R-:W-:Y:S04]  /*c4310*/  STL.64 [R1+0x1a70], R12 ;  /* 0x001a700c01007387 */ /* 0x000fe80000100a00 */
[----:B------:R-:W-:Y:S04]  /*c4320*/  STL.64 [R1+0x1a78], R14 ;  /* 0x001a780e01007387 */ /* 0x000fe80000100a00 */
[----:B---3--:R-:W-:Y:S04]  /*c4330*/  STL.64 [R1+0x116c8], R10 ;  /* 0x0116c80a01007387 */ /* 0x008fe80000100a00 */
[----:B--2---:R0:W-:Y:S04]  /*c4340*/  STL.64 [R1+0x116c0], R8 ;  /* 0x0116c00801007387 */ /* 0x0041e80000100a00 */
[----:B0-----:R-:W2:Y:S04]  /*c4350*/  LDL.LU.64 R8, [R1+0x1a90] ;  /* 0x001a900001087983 */ /* 0x001ea80000300a00 */
[----:B------:R-:W2:Y:S04]  /*c4360*/  LDL.LU.64 R10, [R1+0x1a98] ;  /* 0x001a9800010a7983 */ /* 0x000ea80000300a00 */
[----:B------:R-:W3:Y:S04]  /*c4370*/  LDL.LU.64 R12, [R1+0x1ac0] ;  /* 0x001ac000010c7983 */ /* 0x000ee80000300a00 */
[----:B------:R-:W2:Y:S01]  /*c4380*/  LDL.LU.64 R14, [R1+0x1ac8] ;  /* 0x001ac800010e7983 */ /* 0x000ea20000300a00 */
[----:B----4-:R-:W-:-:S15]  /*c4390*/  HMMA.16816.F32 R20, R4, R26, R20 ;  /* 0x0000001a0414723c */ /* 0x010fde0000001814 */
[----:B------:R-:W-:-:S08]  /*c43a0*/  NOP ;  /* 0x0000000000007918 */ /* 0x000fd00000000000 */
[----:B------:R-:W-:Y:S04]  /*c43b0*/  STL.64 [R1+0x1a80], R20 ;  /* 0x001a801401007387 */ /* 0x000fe80000100a00 */
[----:B------:R-:W-:Y:S04]  /*c43c0*/  STL.64 [R1+0x1a88], R22 ;  /* 0x001a881601007387 */ /* 0x000fe80000100a00 */
[----:B--2---:R-:W-:Y:S04]  /*c43d0*/  STL.64 [R1+0x116a8], R14 ;  /* 0x0116a80e01007387 */ /* 0x004fe80000100a00 */
[----:B---3--:R0:W-:Y:S04]  /*c43e0*/  STL.64 [R1+0x116a0], R12 ;  /* 0x0116a00c01007387 */ /* 0x0081e80000100a00 */
[----:B0-----:R-:W2:Y:S04]  /*c43f0*/  LDL.LU.64 R12, [R1+0x1ab0] ;  /* 0x001ab000010c7983 */ /* 0x001ea80000300a00 */
[----:B------:R-:W2:Y:S04]  /*c4400*/  LDL.LU.64 R14, [R1+0x1ab8] ;  /* 0x001ab800010e7983 */ /* 0x000ea80000300a00 */
[----:B------:R-:W3:Y:S04]  /*c4410*/  LDL.LU.64 R24, [R1+0x1ad0] ;  /* 0x001ad00001187983 */ /* 0x000ee80000300a00 */
[----:B------:R-:W3:Y:S04]  /*c4420*/  LDL.LU.64 R26, [R1+0x1ad8] ;  /* 0x001ad800011a7983 */ /* 0x000ee80000300a00 */
[----:B------:R-:W4:Y:S04]  /*c4430*/  LDL.LU.64 R20, [R1+0x1af0] ;  /* 0x001af00001147983 */ /* 0x000f280000300a00 */
[----:B------:R-:W2:Y:S01]  /*c4440*/  LDL.LU.64 R22, [R1+0x1af8] ;  /* 0x001af80001167983 */ /* 0x000ea20000300a00 */
[C---:B------:R-:W-:Y:S03]  /*c4450*/  HMMA.16816.F32 R16, R4.reuse, R16, R8 ;  /* 0x000000100410723c */ /* 0x040fe60000001808 */
[----:B--2---:R-:W-:Y:S04]  /*c4460*/  STL.64 [R1+0x11680], R22 ;  /* 0x0116801601007387 */ /* 0x004fe80000100a00 */
[----:B----4-:R0:W-:Y:S04]  /*c4470*/  STL.64 [R1+0x11678], R20 ;  /* 0x0116781401007387 */ /* 0x0101e80000100a00 */
[----:B0-----:R-:W2:Y:S04]  /*c4480*/  LDL.LU.64 R20, [R1+0x1ae0] ;  /* 0x001ae00001147983 */ /* 0x001ea80000300a00 */
[----:B------:R-:W2:Y:S04]  /*c4490*/  LDL.LU.64 R22, [R1+0x1ae8] ;  /* 0x001ae80001167983 */ /* 0x000ea80000300a00 */
[----:B------:R-:W4:Y:S04]  /*c44a0*/  LDL.LU.64 R10, [R1+0x116c8] ;  /* 0x0116c800010a7983 */ /* 0x000f280000300a00 */
[----:B------:R-:W4:Y:S04]  /*c44b0*/  LDL.LU.64 R8, [R1+0x116c0] ;  /* 0x0116c00001087983 */ /* 0x000f280000300a00 */
[----:B------:R-:W-:Y:S04]  /*c44c0*/  STL.64 [R1+0x1a90], R16 ;  /* 0x001a901001007387 */ /* 0x000fe80000100a00 */
[----:B------:R0:W-:Y:S04]  /*c44d0*/  STL.64 [R1+0x1a98], R18 ;  /* 0x001a981201007387 */ /* 0x0001e80000100a00 */
[----:B0-----:R-:W4:Y:S02]  /*c44e0*/  LDL.LU.64 R18, [R1+0x116b8] ;  /* 0x0116b80001127983 */ /* 0x001f240000300a00 */
[----:B----4-:R-:W-:Y:S02]  /*c44f0*/  HMMA.16816.F32 R16, R4, R18, R8 ;  /* 0x000000120410723c */ /* 0x010fe40000001808 */
[----:B------:R-:W4:-:S15]  /*c4500*/  LDL.LU.64 R8, [R1+0x116b0] ;  /* 0x0116b00001087983 */ /* 0x000f1e0000300a00 */
[----:B------:R-:W-:-:S06]  /*c4510*/  NOP ;  /* 0x0000000000007918 */ /* 0x000fcc0000000000 */
[----:B------:R0:W-:Y:S04]  /*c4520*/  STL.64 [R1+0x1aa0], R16 ;  /* 0x001aa01001007387 */ /* 0x0001e80000100a00 */
[----:B------:R1:W-:Y:S04]  /*c4530*/  STL.64 [R1+0x1aa8], R18 ;  /* 0x001aa81201007387 */ /* 0x0003e80000100a00 */
[----:B0-----:R-:W3:Y:S04]  /*c4540*/  LDL.LU.64 R16, [R1+0x1b10] ;  /* 0x001b100001107983 */ /* 0x001ee80000300a00 */
[----:B-1----:R-:W2:Y:S01]  /*c4550*/  LDL.LU.64 R18, [R1+0x1b18] ;  /* 0x001b180001127983 */ /* 0x002ea20000300a00 */
[C---:B----4-:R-:W-:Y:S03]  /*c4560*/  HMMA.16816.F32 R8, R4.reuse, R8, R12 ;  /* 0x000000080408723c */ /* 0x050fe6000000180c */
[----:B--2---:R-:W-:Y:S04]  /*c4570*/  STL.64 [R1+0x11660], R18 ;  /* 0x0116601201007387 */ /* 0x004fe80000100a00 */
[----:B---3--:R0:W-:Y:S04]  /*c4580*/  STL.64 [R1+0x11658], R16 ;  /* 0x0116581001007387 */ /* 0x0081e80000100a00 */
[----:B0-----:R-:W2:Y:S04]  /*c4590*/  LDL.LU.64 R16, [R1+0x1b00] ;  /* 0x001b000001107983 */ /* 0x001ea80000300a00 */
[----:B------:R-:W2:Y:S04]  /*c45a0*/  LDL.LU.64 R18, [R1+0x1b08] ;  /* 0x001b080001127983 */ /* 0x000ea80000300a00 */
[----:B------:R-:W3:Y:S04]  /*c45b0*/  LDL.LU.64 R14, [R1+0x116a8] ;  /* 0x0116a800010e7983 */ /* 0x000ee80000300a00 */
[----:B------:R-:W3:Y:S04]  /*c45c0*/  LDL.LU.64 R12, [R1+0x116a0] ;  /* 0x0116a000010c7983 */ /* 0x000ee80000300a00 */
[----:B------:R-:W-:Y:S04]  /*c45d0*/  STL.64 [R1+0x1ab0], R8 ;  /* 0x001ab00801007387 */ /* 0x000fe80000100a00 */
[----:B------:R0:W-:Y:S04]  /*c45e0*/  STL.64 [R1+0x1ab8], R10 ;  /* 0x001ab80a01007387 */ /* 0x0001e80000100a00 */
[----:B0-----:R-:W3:Y:S01]  /*c45f0*/  LDL.LU.64 R10, [R1+0x11698] ;  /* 0x01169800010a7983 */ /* 0x001ee20000300a00 */
[C---:B------:R-:W-:Y:S06]  /*c4600*/  HMMA.16816.F32 R24, R4.reuse, R28, R24 ;  /* 0x0000001c0418723c */ /* 0x040fec0000001818 */
[----:B---3--:R-:W-:Y:S01]  /*c4610*/  HMMA.16816.F32 R8, R4, R10, R12 ;  /* 0x0000000a0408723c */ /* 0x008fe2000000180c */
[----:B------:R-:W3:Y:S04]  /*c4620*/  LDL.LU.64 R12, [R1+0x1b20] ;  /* 0x001b2000010c7983 */ /* 0x000ee80000300a00 */
[----:B------:R-:W3:-:S15]  /*c4630*/  LDL.LU.64 R14, [R1+0x1b28] ;  /* 0x001b2800010e7983 */ /* 0x000ede0000300a00 */
[----:B------:R-:W-:-:S03]  /*c4640*/  NOP ;  /* 0x0000000000007918 */ /* 0x000fc60000000000 */
        /* <DEDUP_REMOVED lines=53> */
[----:B------:R-:W-:Y:S04]  /*c49a0*/  STL.64 [R1+0x114d8], R18 ;  /* 0x0114d81201007387 */ /* 0x000fe80000100a00 */
[----:B------:R3:W-:Y:S02]  /*c49b0*/  STL.64 [R1+0x114d0], R16 ;  /* 0x0114d01001007387 */ /* 0x0007e40000100a00 */
[----:B---3--:R-:W-:Y:S01]  /*c49c0*/  HMMA.16816.F32 R16, R4, R10, R20 ;  /* 0x0000000a0410723c */ /* 0x008fe20000001814 */
[----:B----4-:R-:W-:-:S02]  /*c49d0*/  IMAD R12, R12, 0x100, R24 ;  /* 0x000001000c0c7824 */ /* 0x010fc400078e0218 */
[----:B------:R-:W-:Y:S02]  /*c49e0*/  IMAD R13, R13, 0x100, R25 ;  /* 0x000001000d0d7824 */ /* 0x000fe400078e0219 */
[----:B--2---:R-:W-:Y:S02]  /*c49f0*/  IMAD R14, R14, 0x100, R26 ;  /* 0x000001000e0e7824 */ /* 0x004fe400078e021a */
[----:B------:R-:W-:-:S15]  /*c4a00*/  IMAD R15, R15, 0x100, R27 ;  /* 0x000001000f0f7824 */ /* 0x000fde00078e021b */
[----:B------:R-:W-:-:S01]  /*c4a10*/  NOP ;  /* 0x0000000000007918 */ /* 0x000fc20000000000 */
[----:B------:R0:W-:Y:S04]  /*c4a20*/  STL.64 [R1+0x1b40], R16 ;  /* 0x001b401001007387 */ /* 0x0001e80000100a00 */
[----:B------:R1:W-:Y:S04]  /*c4a30*/  STL.64 [R1+0x1b48], R18 ;  /* 0x001b481201007387 */ /* 0x0003e80000100a00 */
[----:B------:R-:W2:Y:S04]  /*c4a40*/  LDL.LU.64 R24, [R1+0x3030] ;  /* 0x0030300001187983 */ /* 0x000ea80000300a00 */
[----:B------:R-:W2:Y:S04]  /*c4a50*/  LDL.LU.64 R26, [R1+0x3038] ;  /* 0x00303800011a7983 */ /* 0x000ea80000300a00 */
[----:B0-----:R-:W3:Y:S04]  /*c4a60*/  LDL R16, [R1+0xa8] ;  /* 0x0000a80001107983 */ /* 0x001ee80000100800 */
[----:B-1----:R-:W4:Y:S04]  /*c4a70*/  LDL.64 R18, [R1+0xa0] ;  /* 0x0000a00001127983 */ /* 0x002f280000100a00 */
[----:B------:R-:W3:Y:S01]  /*c4a80*/  LDL R17, [R1+0xac] ;  /* 0x0000ac0001117983 */ /* 0x000ee20000100800 */
[----:B------:R-:W-:-:S02]  /*c4a90*/  IMAD.MOV.U32 R22, RZ, RZ, R8 ;  /* 0x000000ffff167224 */ /* 0x000fc400078e0008 */
[----:B------:R-:W-:Y:S01]  /*c4aa0*/  IMAD.MOV.U32 R23, RZ, RZ, R9 ;  /* 0x000000ffff177224 */ /* 0x000fe200078e0009 */
[----:B----4-:R-:W-:Y:S04]  /*c4ab0*/  STL.64 [R1+0x11610], R18 ;  /* 0x0116101201007387 */ /* 0x010fe80000100a00 */
[----:B---3--:R-:W-:Y:S04]  /*c4ac0*/  STL.64 [R1+0x11608], R16 ;  /* 0x0116081001007387 */ /* 0x008fe80000100a00 */
[----:B------:R-:W2:Y:S04]  /*c4ad0*/  LDL.LU R8, [R1+0x11624] ;  /* 0x0116240001087983 */ /* 0x000ea80000300800 */
[----:B------:R-:W2:Y:S04]  /*c4ae0*/  LDL.LU R9, [R1+0x11620] ;  /* 0x0116200001097983 */ /* 0x000ea80000300800 */
[----:B------:R-:W3:Y:S04]  /*c4af0*/  LDL.64 R20, [R1+0x88] ;  /* 0x0000880001147983 */ /* 0x000ee80000100a00 */
[----:B------:R0:W-:Y:S04]  /*c4b00*/  STL.64 [R1+0x115f0], R22 ;  /* 0x0115f01601007387 */ /* 0x0001e80000100a00 */
[----:B0-----:R-:W4:Y:S01]  /*c4b10*/  LDL R22, [R1+0x98] ;  /* 0x0000980001167983 */ /* 0x001f220000100800 */
[----:B------:R-:W-:-:S03]  /*c4b20*/  IMAD.MOV.U32 R23, RZ, RZ, R2 ;  /* 0x000000ffff177224 */ /* 0x000fc600078e0002 */
[----:B------:R-:W2:Y:S04]  /*c4b30*/  LDL.LU R2, [R1+0x1161c] ;  /* 0x01161c0001027983 */ /* 0x000ea80000300800 */
[----:B------:R-:W2:Y:S04]  /*c4b40*/  LDL.LU.64 R16, [R1+0x3020] ;  /* 0x0030200001107983 */ /* 0x000ea80000300a00 */
[----:B------:R-:W2:Y:S04]  /*c4b50*/  LDL.LU.64 R18, [R1+0x3028] ;  /* 0x0030280001127983 */ /* 0x000ea80000300a00 */
[----:B---3--:R-:W-:Y:S04]  /*c4b60*/  STL.64 [R1+0x115e8], R20 ;  /* 0x0115e81401007387 */ /* 0x008fe80000100a00 */
[----:B----4-:R2:W-:Y:S02]  /*c4b70*/  STL.64 [R1+0x11600], R22 ;  /* 0x0116001601007387 */ /* 0x0105e40000100a00 */
[----:B--2---:R-:W-:Y:S07]  /*c4b80*/  HMMA.16816.F32 R20, R4, R8, R24 ;  /* 0x000000080414723c */ /* 0x004fee0000001818 */
[----:B------:R-:W-:-:S02]  /*c4b90*/  IMAD.MOV.U32 R26, RZ, RZ, R3 ;  /* 0x000000ffff1a7224 */ /* 0x000fc400078e0003 */
[----:B------:R-:W2:-:S14]  /*c4ba0*/  LDL.LU R3, [R1+0x11618] ;  /* 0x0116180001037983 */ /* 0x000e9c0000300800 */
[----:B------:R0:W-:Y:S04]  /*c4bb0*/  STL.64 [R1+0x1b50], R20 ;  /* 0x001b501401007387 */ /* 0x0001e80000100a00 */
[----:B------:R1:W-:Y:S04]  /*c4bc0*/  STL.64 [R1+0x1b58], R22 ;  /* 0x001b581601007387 */ /* 0x0003e80000100a00 */
[----:B0-----:R-:W3:Y:S04]  /*c4bd0*/  LDL.LU.64 R20, [R1+0x1b80] ;  /* 0x001b800001147983 */ /* 0x001ee80000300a00 */
[----:B-1----:R-:W3:Y:S04]  /*c4be0*/  LDL.LU.64 R22, [R1+0x1b88] ;  /* 0x001b880001167983 */ /* 0x002ee80000300a00 */
[----:B------:R-:W4:Y:S01]  /*c4bf0*/  LDL.64 R24, [R1+0x78] ;  /* 0x0000780001187983 */ /* 0x000f220000100a00 */
[----:B------:R-:W-:-:S05]  /*c4c00*/  IMAD.MOV.U32 R27, RZ, RZ, R0 ;  /* 0x000000ffff1b7224 */ /* 0x000fca00078e0000 */
[----:B------:R-:W-:Y:S01]  /*c4c10*/  STL.64 [R1+0x115e0], R26 ;  /* 0x0115e01a01007387 */ /* 0x000fe20000100a00 */
[----:B--2---:R-:W-:Y:S03]  /*c4c20*/  HMMA.16816.F32 R16, R4, R2, R16 ;  /* 0x000000020410723c */ /* 0x004fe60000001810 */
[----:B----4-:R0:W-:Y:S04]  /*c4c30*/  STL.64 [R1+0x115d8], R24 ;  /* 0x0115d81801007387 */ /* 0x0101e80000100a00 */
[----:B0-----:R-:W2:Y:S04]  /*c4c40*/  LDL.LU.64 R24, [R1+0x1b60] ;  /* 0x001b600001187983 */ /* 0x001ea80000300a00 */
[----:B------:R-:W2:Y:S04]  /*c4c50*/  LDL.LU.64 R26, [R1+0x1b68] ;  /* 0x001b6800011a7983 */ /* 0x000ea80000300a00 */
[----:B------:R-:W-:Y:S04]  /*c4c60*/  STL [R1+0x11494], R8 ;  /* 0x0114940801007387 */ /* 0x000fe80000100800 */
[----:B------:R0:W-:Y:S04]  /*c4c70*/  STL [R1+0x11490], R9 ;  /* 0x0114900901007387 */ /* 0x0001e80000100800 */
[----:B------:R1:W-:Y:S04]  /*c4c80*/  STL.64 [R1+0x115f8], R10 ;  /* 0x0115f80a01007387 */ /* 0x0003e80000100a00 */
[----:B0-----:R-:W4:Y:S04]  /*c4c90*/  LDL.LU.64 R8, [R1+0x1b90] ;  /* 0x001b900001087983 */ /* 0x001f280000300a00 */
[----:B-1----:R-:W4:Y:S04]  /*c4ca0*/  LDL.LU.64 R10, [R1+0x1b98] ;  /* 0x001b9800010a7983 */ /* 0x002f280000300a00 */
[----:B------:R-:W-:Y:S04]  /*c4cb0*/  STL.64 [R1+0x1b70], R16 ;  /* 0x001b701001007387 */ /* 0x000fe80000100a00 */
[----:B------:R0:W-:Y:S04]  /*c4cc0*/  STL.64 [R1+0x1b78], R18 ;  /* 0x001b781201007387 */ /* 0x0001e80000100a00 */
[----:B0-----:R-:W3:Y:S04]  /*c4cd0*/  LDL.LU.64 R18, [R1+0x11610] ;  /* 0x0116100001127983 */ /* 0x001ee80000300a00 */
[----:B------:R-:W2:Y:S01]  /*c4ce0*/  LDL.LU.64 R16, [R1+0x11608] ;  /* 0x0116080001107983 */ /* 0x000ea20000300a00 */
[----:B------:R-:W-:-:S02]  /*c4cf0*/  F2FP.F16.E4M3.UNPACK_B R12, R12 ;  /* 0x0000000cff0c723e */ /* 0x000fc400020006ff */
[----:B------:R-:W-:Y:S02]  /*c4d00*/  F2FP.F16.E4M3.UNPACK_B R13, R13 ;  /* 0x0000000dff0d723e */ /* 0x000fe400020006ff */
[----:B------:R-:W-:Y:S02]  /*c4d10*/  F2FP.F16.E4M3.UNPACK_B R14, R14 ;  /* 0x0000000eff0e723e */ /* 0x000fe400020006ff */
[----:B------:R-:W-:Y:S01]  /*c4d20*/  F2FP.F16.E4M3.UNPACK_B R15, R15 ;  /* 0x0000000fff0f723e */ /* 0x000fe200020006ff */
[----:B------:R-:W-:Y:S04]  /*c4d30*/  STL [R1+0x1149c], R2 ;  /* 0x01149c0201007387 */ /* 0x000fe80000100800 */
[----:B------:R0:W-:Y:S04]  /*c4d40*/  STL [R1+0x11498], R3 ;  /* 0x0114980301007387 */ /* 0x0001e80000100800 */
[----:B0-----:R-:W4:Y:S01]  /*c4d50*/  LDL.64 R2, [R1+0x90] ;  /* 0x0000900001027983 */ /* 0x001f220000100a00 */
[----:B--2---:R-:W-:Y:S06]  /*c4d60*/  HMMA.16816.F32 R24, R4, R16, R24 ;  /* 0x000000100418723c */ /* 0x004fec0000001818 */
[----:B---3--:R-:W-:Y:S01]  /*c4d70*/  HMMA.16816.F32 R20, R12, R18, R20 ;  /* 0x000000120c14723c */ /* 0x008fe20000001814 */
[----:B------:R-:W2:Y:S04]  /*c4d80*/  LDL.LU.64 R4, [R1+0x1ba0] ;  /* 0x001ba00001047983 */ /* 0x000ea80000300a00 */
[----:B------:R-:W2:-:S12]  /*c4d90*/  LDL.LU.64 R6, [R1+0x1ba8] ;  /* 0x001ba80001067983 */ /* 0x000e980000300a00 */
[----:B------:R0:W-:Y:S04]  /*c4da0*/  STL.64 [R1+0x1b60], R24 ;  /* 0x001b601801007387 */ /* 0x0001e80000100a00 */
[----:B------:R1:W-:Y:S04]  /*c4db0*/  STL.64 [R1+0x1b68], R26 ;  /* 0x001b681a01007387 */ /* 0x0003e80000100a00 */
[----:B0-----:R-:W3:Y:S04]  /*c4dc0*/  LDL.LU.64 R24, [R1+0x1bb0] ;  /* 0x001bb00001187983 */ /* 0x001ee80000300a00 */
[----:B-1----:R-:W3:Y:S04]  /*c4dd0*/  LDL.LU.64 R26, [R1+0x1bb8] ;  /* 0x001bb800011a7983 */ /* 0x002ee80000300a00 */
[----:B------:R-:W-:Y:S04]  /*c4de0*/  STL.64 [R1+0x1b80], R20 ;  /* 0x001b801401007387 */ /* 0x000fe80000100a00 */
[----:B------:R0:W-:Y:S04]  /*c4df0*/  STL.64 [R1+0x1b88], R22 ;  /* 0x001b881601007387 */ /* 0x0001e80000100a00 */
[----:B0-----:R-:W4:Y:S01]  /*c4e00*/  LDL.LU.64 R22, [R1+0x11600] ;  /* 0x0116000001167983 */ /* 0x001f220000300a00 */
[----:B------:R-:W-:-:S03]  /*c4e10*/  IMAD.MOV.U32 R0, RZ, RZ, R19 ;  /* 0x000000ffff007224 */ /* 0x000fc600078e0013 */
[----:B------:R-:W3:Y:S04]  /*c4e20*/  LDL.LU.64 R16, [R1+0x1bc0] ;  /* 0x001bc00001107983 */ /* 0x000ee80000300a00 */
[----:B------:R-:W3:Y:S04]  /*c4e30*/  LDL.LU.64 R18, [R1+0x1bc8] ;  /* 0x001bc80001127983 */ /* 0x000ee80000300a00 */
[----:B------:R-:W-:Y:S01]  /*c4e40*/  STL [R1+0x114a0], R0 ;  /* 0x0114a00001007387 */ /* 0x000fe20000100800 */
[----:B----4-:R-:W-:Y:S03]  /*c4e50*/  HMMA.16816.F32 R20, R12, R22, R8 ;  /* 0x000000160c14723c */ /* 0x010fe60000001808 */
[----:B------:R-:W4:-:S15]  /*c4e60*/  LDL.LU.64 R10, [R1+0x115f8] ;  /* 0x0115f800010a7983 */ /* 0x000f1e0000300a00 */
[----:B------:R-:W-:-:S05]  /*c4e70*/  NOP ;  /* 0x0000000000007918 */ /* 0x000fca0000000000 */
[----:B------:R-:W-:Y:S04]  /*c4e80*/  STL.64 [R1+0x1b90], R20 ;  /* 0x001b901401007387 */ /* 0x000fe80000100a00 */
[----:B------:R0:W-:Y:S04]  /*c4e90*/  STL.64 [R1+0x1b98], R22 ;  /* 0x001b981601007387 */ /* 0x0001e80000100a00 */
[----:B0-----:R-:W3:Y:S04]  /*c4ea0*/  LDL.LU.64 R22, [R1+0x115f0] ;  /* 0x0115f00001167983 */ /* 0x001ee80000300a00 */
[----:B------:R-:W3:Y:S01]  /*c4eb0*/  LDL.LU.64 R20, [R1+0x115e8] ;  /* 0x0115e80001147983 */ /* 0x000ee20000300a00 */
[----:B--2---:R-:W-:Y:S06]  /*c4ec0*/  HMMA.16816.F32 R4, R12, R2, R4 ;  /* 0x000000020c04723c */ /* 0x004fec0000001804 */
[----:B------:R-:W-:-:S02]  /*c4ed0*/  IMAD.MOV.U32 R9, RZ, RZ, R3 ;  /* 0x000000ffff097224 */ /* 0x000fc400078e0003 */
[----:B------:R-:W-:-:S15]  /*c4ee0*/  IMAD.MOV.U32 R8, RZ, RZ, R2 ;  /* 0x000000ffff087224 */ /* 0x000fde00078e0002 */
[----:B------:R0:W-:Y:S04]  /*c4ef0*/  STL.64 [R1+0x1ba0], R4 ;  /* 0x001ba00401007387 */ /* 0x0001e80000100a00 */
[----:B------:R1:W-:Y:S04]  /*c4f00*/  STL.64 [R1+0x1ba8], R6 ;  /* 0x001ba80601007387 */ /* 0x0003e80000100a00 */
[----:B0-----:R-:W2:Y:S04]  /*c4f10*/  LDL.LU.64 R4, [R1+0x1be0] ;  /* 0x001be00001047983 */ /* 0x001ea80000300a00 */
[----:B-1----:R-:W2:Y:S04]  /*c4f20*/  LDL.LU.64 R6, [R1+0x1be8] ;  /* 0x001be80001067983 */ /* 0x002ea80000300a00 */
[----:B------:R-:W-:Y:S04]  /*c4f30*/  STL [R1+0x114a8], R9 ;  /* 0x0114a80901007387 */ /* 0x000fe80000100800 */
[----:B------:R0:W-:Y:S04]  /*c4f40*/  STL [R1+0x114a4], R8 ;  /* 0x0114a40801007387 */ /* 0x0001e80000100800 */
[----:B----4-:R1:W-:Y:S04]  /*c4f50*/  STL.64 [R1+0x115d0], R10 ;  /* 0x0115d00a01007387 */ /* 0x0103e80000100a00 */
[----:B0-----:R-:W4:Y:S04]  /*c4f60*/  LDL.LU.64 R8, [R1+0x1bd0] ;  /* 0x001bd00001087983 */ /* 0x001f280000300a00 */
[----:B-1----:R-:W4:Y:S01]  /*c4f70*/  LDL.LU.64 R10, [R1+0x1bd8] ;  /* 0x001bd800010a7983 */ /* 0x002f220000300a00 */
[----:B---3--:R-:W-:Y:S06]  /*c4f80*/  HMMA.16816.F32 R24, R12, R20, R24 ;  /* 0x000000140c18723c */ /* 0x008fec0000001818 */
[----:B------:R-:W-:-:S02]  /*c4f90*/  IMAD.MOV.U32 R2, RZ, RZ, R20 ;  /* 0x000000ffff027224 */ /* 0x000fc400078e0014 */
[----:B------:R-:W-:Y:S02]  /*c4fa0*/  IMAD.MOV.U32 R3, RZ, RZ, R21 ;  /* 0x000000ffff037224 */ /* 0x000fe400078e0015 */
[----:B------:R-:W-:-:S13]  /*c4fb0*/  HMMA.16816.F32 R20, R12, R22, R16 ;  /* 0x000000160c14723c */ /* 0x000fda0000001810 */
[----:B------:R-:W-:Y:S04]  /*c4fc0*/  STL.64 [R1+0x1bb0], R24 ;  /* 0x001bb01801007387 */ /* 0x000fe80000100a00 */
[----:B------:R0:W-:Y:S04]  /*c4fd0*/  STL.64 [R1+0x1bb8], R26 ;  /* 0x001bb81a01007387 */ /* 0x0001e80000100a00 */
[----:B0-----:R-:W2:Y:S04]  /*c4fe0*/  LDL.LU.64 R26, [R1+0x115e0] ;  /* 0x0115e000011a7983 */ /* 0x001ea80000300a00 */
[----:B------:R-:W4:Y:S04]  /*c4ff0*/  LDL.LU.64 R24, [R1+0x115d8] ;  /* 0x0115d80001187983 */ /* 0x000f280000300a00 */
[----:B------:R-:W3:Y:S04]  /*c5000*/  LDL R18, [R1+0x58] ;  /* 0x0000580001127983 */ /* 0x000ee80000100800 */
[----:B------:R-:W-:Y:S04]  /*c5010*/  STL.64 [R1+0x1bc0], R20 ;  /* 0x001bc01401007387 */ /* 0x000fe80000100a00 */
[----:B------:R0:W-:Y:S04]  /*c5020*/  STL.64 [R1+0x1bc8], R22 ;  /* 0x001bc81601007387 */ /* 0x0001e80000100a00 */
[----:B------:R-:W3:Y:S04]  /*c5030*/  LDL R19, [R1+0x5c] ;  /* 0x00005c0001137983 */ /* 0x000ee80000100800 */
[----:B------:R-:W3:Y:S04]  /*c5040*/  LDL R16, [R1+0x60] ;  /* 0x0000600001107983 */ /* 0x000ee80000100800 */
[----:B------:R-:W3:Y:S04]  /*c5050*/  LDL R17, [R1+0x64] ;  /* 0x0000640001117983 */ /* 0x000ee80000100800 */
[----:B0-----:R-:W2:Y:S04]  /*c5060*/  LDL R22, [R1+0x8] ;  /* 0x0000080001167983 */ /* 0x001ea80000100800 */
[----:B------:R-:W2:Y:S01]  /*c5070*/  LDL R23, [R1+0xc] ;  /* 0x00000c0001177983 */ /* 0x000ea20000100800 */
[----:B----4-:R-:W-:Y:S03]  /*c5080*/  HMMA.16816.F32 R8, R12, R24, R8 ;  /* 0x000000180c08723c */ /* 0x010fe60000001808 */
[----:B--2---:R-:W-:Y:S04]  /*c5090*/  STL.64 [R1+0x11520], R22 ;  /* 0x0115201601007387 */ /* 0x004fe80000100a00 */
[----:B------:R-:W2:-:S15]  /*c50a0*/  LDL R20, [R1+0x10] ;  /* 0x0000100001147983 */ /* 0x000e9e0000100800 */
[----:B------:R-:W-:-:S01]  /*c50b0*/  NOP ;  /* 0x0000000000007918 */ /* 0x000fc20000000000 */
[----:B------:R0:W-:Y:S04]  /*c50c0*/  STL.64 [R1+0x1bd0], R8 ;  /* 0x001bd00801007387 */ /* 0x0001e80000100a00 */
[----:B------:R1:W-:Y:S04]  /*c50d0*/  STL.64 [R1+0x1bd8], R10 ;  /* 0x001bd80a01007387 */ /* 0x0003e80000100a00 */
[----:B------:R-:W2:Y:S01]  /*c50e0*/  LDL R21, [R1+0x14] ;  /* 0x0000140001157983 */ /* 0x000ea20000100800 */
[----:B------:R-:W-:Y:S03]  /*c50f0*/  HMMA.16816.F32 R4, R12, R26, R4 ;  /* 0x0000001a0c04723c */ /* 0x000fe60000001804 */
[----:B--2---:R2:W-:Y:S04]  /*c5100*/  STL.64 [R1+0x11530], R20 ;  /* 0x0115301401007387 */ /* 0x0045e80000100a00 */
[----:B0-----:R-:W4:Y:S04]  /*c5110*/  LDL.LU.64 R8, [R1+0x1bf0] ;  /* 0x001bf00001087983 */ /* 0x001f280000300a00 */
[----:B-1----:R-:W4:-:S12]  /*c5120*/  LDL.LU.64 R10, [R1+0x1bf8] ;  /* 0x001bf800010a7983 */ /* 0x002f180000300a00 */
[----:B------:R-:W-:Y:S04]  /*c5130*/  STL.64 [R1+0x1be0], R4 ;  /* 0x001be00401007387 */ /* 0x000fe80000100a00 */
[----:B------:R-:W-:Y:S04]  /*c5140*/  STL.64 [R1+0x1be8], R6 ;  /* 0x001be80601007387 */ /* 0x000fe80000100a00 */
[----:B------:R-:W3:Y:S04]  /*c5150*/  LDL R22, [R1+0x18] ;  /* 0x0000180001167983 */ /* 0x000ee80000100800 */
[----:B------:R-:W3:Y:S01]  /*c5160*/  LDL R23, [R1+0x1c] ;  /* 0x00001c0001177983 */ /* 0x000ee20000100800 */
[----:B------:R-:W-:-:S03]  /*c5170*/  IMAD.MOV.U32 R0, RZ, RZ, R25 ;  /* 0x000000ffff007224 */ /* 0x000fc600078e0019 */
[----:B---3--:R0:W-:Y:S04]  /*c5180*/  STL.64 [R1+0x11548], R22 ;  /* 0x0115481601007387 */ /* 0x0081e80000100a00 */
[----:B------:R-:W3:Y:S04]  /*c5190*/  LDL R26, [R1+0x20] ;  /* 0x00002000011a7983 */ /* 0x000ee80000100800 */
[----:B------:R-:W3:Y:S04]  /*c51a0*/  LDL R27, [R1+0x24] ;  /* 0x00002400011b7983 */ /* 0x000ee80000100800 */
[----:B--2---:R-:W2:Y:S04]  /*c51b0*/  LDL.LU.64 R20, [R1+0x1c00] ;  /* 0x001c000001147983 */ /* 0x004ea80000300a00 */
[----:B0-----:R-:W2:Y:S04]  /*c51c0*/  LDL.LU.64 R22, [R1+0x1c08] ;  /* 0x001c080001167983 */ /* 0x001ea80000300a00 */
[----:B------:R-:W2:Y:S04]  /*c51d0*/  LDL.LU.64 R4, [R1+0x1c10] ;  /* 0x001c100001047983 */ /* 0x000ea80000300a00 */
[----:B------:R-:W2:Y:S04]  /*c51e0*/  LDL.LU.64 R6, [R1+0x1c18] ;  /* 0x001c180001067983 */ /* 0x000ea80000300a00 */
[----:B------:R-:W4:Y:S04]  /*c51f0*/  LDL R24, [R1+0x28] ;  /* 0x0000280001187983 */ /* 0x000f280000100800 */
[----:B------:R-:W4:Y:S04]  /*c5200*/  LDL R25, [R1+0x2c] ;  /* 0x00002c0001197983 */ /* 0x000f280000100800 */
[----:B---3--:R0:W-:Y:S04]  /*c5210*/  STL.64 [R1+0x11558], R26 ;  /* 0x0115581a01007387 */ /* 0x0081e80000100a00 */
[----:B0-----:R-:W3:Y:S04]  /*c5220*/  LDL R26, [R1+0x30] ;  /* 0x00003000011a7983 */ /* 0x001ee80000100800 */
[----:B------:R-:W3:Y:S04]  /*c5230*/  LDL R27, [R1+0x34] ;  /* 0x00003400011b7983 */ /* 0x000ee80000100800 */
[----:B----4-:R0:W-:Y:S04]  /*c5240*/  STL.64 [R1+0x11550], R24 ;  /* 0x0115501801007387 */ /* 0x0101e80000100a00 */
[----:B0-----:R-:W4:Y:S02]  /*c5250*/  LDL.64 R24, [R1+0x68] ;  /* 0x0000680001187983 */ /* 0x001f240000100a00 */
[----:B----4-:R-:W-:Y:S02]  /*c5260*/  HMMA.16816.F32 R8, R12, R24, R8 ;  /* 0x000000180c08723c */ /* 0x010fe40000001808 */
[----:B---3--:R-:W-:-:S15]  /*c5270*/  STL.64 [R1+0x11570], R26 ;  /* 0x0115701a01007387 */ /* 0x008fde0000100a00 */
[----:B------:R-:W-:-:S06]  /*c5280*/  NOP ;  /* 0x0000000000007918 */ /* 0x000fcc0000000000 */
[----:B------:R0:W-:Y:S04]  /*c5290*/  STL.64 [R1+0x1bf0], R8 ;  /* 0x001bf00801007387 */ /* 0x0001e80000100a00 */
[----:B------:R1:W-:Y:S01]  /*c52a0*/  STL.64 [R1+0x1bf8], R10 ;  /* 0x001bf80a01007387 */ /* 0x0003e20000100a00 */
[----:B0-----:R-:W-:-:S03]  /*c52b0*/  IMAD.MOV.U32 R9, RZ, RZ, R24 ;  /* 0x000000ffff097224 */ /* 0x001fc600078e0018 */
[----:B-1----:R-:W3:Y:S01]  /*c52c0*/  LDL.LU.64 R10, [R1+0x115d0] ;  /* 0x0115d000010a7983 */ /* 0x002ee20000300a00 */
[----:B------:R-:W-:-:S03]  /*c52d0*/  IMAD.MOV.U32 R8, RZ, RZ, R25 ;  /* 0x000000ffff087224 */ /* 0x000fc600078e0019 */
[----:B------:R-:W4:Y:S04]  /*c52e0*/  LDL R24, [R1+0x38] ;  /* 0x0000380001187983 */ /* 0x000f280000100800 */
[----:B------:R-:W4:Y:S01]  /*c52f0*/  LDL R25, [R1+0x3c] ;  /* 0x00003c0001197983 */ /* 0x000f220000100800 */
[C---:B--2---:R-:W-:Y:S03]  /*c5300*/  HMMA.16816.F32 R4, R12.reuse, R18, R4 ;  /* 0x000000120c04723c */ /* 0x044fe60000001804 */
[----:B----4-:R-:W-:Y:S04]  /*c5310*/  STL.64 [R1+0x11588], R24 ;  /* 0x0115881801007387 */ /* 0x010fe80000100a00 */
[----:B---3--:R-:W-:Y:S04]  /*c5320*/  STL.64 [R1+0x114b8], R10 ;  /* 0x0114b80a01007387 */ /* 0x008fe80000100a00 */
[----:B------:R0:W-:Y:S04]  /*c5330*/  STL.64 [R1+0x114b0], R8 ;  /* 0x0114b00801007387 */ /* 0x0001e80000100a00 */
[----:B------:R-:W2:Y:S01]  /*c5340*/  LDL R26, [R1+0x40] ;  /* 0x00004000011a7983 */ /* 0x000ea20000100800 */
[----:B0-----:R-:W-:-:S15]  /*c5350*/  HMMA.16816.F32 R8, R12, R16, R20 ;  /* 0x000000100c08723c */ /* 0x001fde0000001814 */
[----:B------:R-:W-:-:S08]  /*c5360*/  NOP ;  /* 0x0000000000007918 */ /* 0x000fd00000000000 */
[----:B------:R-:W-:Y:S04]  /*c5370*/  STL.64 [R1+0x1c00], R8 ;  /* 0x001c000801007387 */ /* 0x000fe80000100a00 */
[----:B------:R0:W-:Y:S04]  /*c5380*/  STL.64 [R1+0x1c08], R10 ;  /* 0x001c080a01007387 */ /* 0x0001e80000100a00 */
[----:B------:R-:W-:Y:S04]  /*c5390*/  STL.64 [R1+0x1c10], R4 ;  /* 0x001c100401007387 */ /* 0x000fe80000100a00 */
[----:B------:R-:W-:Y:S04]  /*c53a0*/  STL.64 [R1+0x1c18], R6 ;  /* 0x001c180601007387 */ /* 0x000fe80000100a00 */
[----:B------:R-:W2:Y:S04]  /*c53b0*/  LDL R27, [R1+0x44] ;  /* 0x00004400011b7983 */ /* 0x000ea80000100800 */
[----:B--2---:R1:W-:Y:S04]  /*c53c0*/  STL.64 [R1+0x115a0], R26 ;  /* 0x0115a01a01007387 */ /* 0x0043e80000100a00 */
[----:B------:R-:W2:Y:S04]  /*c53d0*/  LDL R24, [R1+0x48] ;  /* 0x0000480001187983 */ /* 0x000ea80000100800 */
[----:B------:R-:W2:Y:S04]  /*c53e0*/  LDL R25, [R1+0x4c] ;  /* 0x00004c0001197983 */ /* 0x000ea80000100800 */
[----:B0-----:R-:W3:Y:S04]  /*c53f0*/  LDL R10, [R1] ;  /* 0x00000000010a7983 */ /* 0x001ee80000100800 */
[----:B------:R-:W3:Y:S04]  /*c5400*/  LDL R11, [R1+0x4] ;  /* 0x00000400010b7983 */ /* 0x000ee80000100800 */
[----:B-1----:R-:W4:Y:S04]  /*c5410*/  LDL R26, [R1+0x50] ;  /* 0x00005000011a7983 */ /* 0x002f280000100800 */
[----:B------:R-:W4:Y:S04]  /*c5420*/  LDL R27, [R1+0x54] ;  /* 0x00005400011b7983 */ /* 0x000f280000100800 */
        /* <DEDUP_REMOVED lines=21> */
[----:B0-----:R-:W4:Y:S04]  /*c5580*/  LDL.LU.64 R20, [R1+0x1c20] ;  /* 0x001c200001147983 */ /* 0x001f280000300a00 */
[----:B------:R-:W4:Y:S04]  /*c5590*/  LDL.LU.64 R22, [R1+0x1c28] ;  /* 0x001c280001167983 */ /* 0x000f280000300a00 */
[----:B------:R0:W-:Y:S04]  /*c55a0*/  STL.64 [R1+0x11528], R10 ;  /* 0x0115280a01007387 */ /* 0x0001e80000100a00 */
[----:B------:R-:W2:Y:S04]  /*c55b0*/  LDL.LU.64 R8, [R1+0x1ca0] ;  /* 0x001ca00001087983 */ /* 0x000ea80000300a00 */
[----:B0-----:R-:W3:Y:S04]  /*c55c0*/  LDL.LU.64 R10, [R1+0x1ca8] ;  /* 0x001ca800010a7983 */ /* 0x001ee80000300a00 */
[----:B---3--:R-:W-:Y:S04]  /*c55d0*/  STL.64 [R1+0x11540], R10 ;  /* 0x0115400a01007387 */ /* 0x008fe80000100a00 */
[----:B--2---:R0:W-:Y:S04]  /*c55e0*/  STL.64 [R1+0x11538], R8 ;  /* 0x0115380801007387 */ /* 0x0041e80000100a00 */
[----:B0-----:R-:W2:Y:S04]  /*c55f0*/  LDL.LU.64 R8, [R1+0x1c90] ;  /* 0x001c900001087983 */ /* 0x001ea80000300a00 */
[----:B------:R-:W2:Y:S04]  /*c5600*/  LDL.LU.64 R10, [R1+0x1c98] ;  /* 0x001c9800010a7983 */ /* 0x000ea80000300a00 */
[----:B------:R-:W3:Y:S04]  /*c5610*/  LDL.LU.64 R16, [R1+0x1cb0] ;  /* 0x001cb00001107983 */ /* 0x000ee80000300a00 */
[----:B------:R-:W3:Y:S04]  /*c5620*/  LDL.LU.64 R18, [R1+0x1cb8] ;  /* 0x001cb80001127983 */ /* 0x000ee80000300a00 */
[----:B------:R-:W2:Y:S04]  /*c5630*/  LDL.LU R4, [R1+0x3328] ;  /* 0x0033280001047983 */ /* 0x000ea80000300800 */
[----:B------:R-:W2:Y:S04]  /*c5640*/  LDL.LU R5, [R1+0x3330] ;  /* 0x0033300001057983 */ /* 0x000ea80000300800 */
[----:B------:R-:W3:Y:S04]  /*c5650*/  LDL.LU R6, [R1+0x3338] ;  /* 0x0033380001067983 */ /* 0x000ee80000300800 */
[----:B------:R-:W3:Y:S01]  /*c5660*/  LDL.LU R7, [R1+0x3340] ;  /* 0x0033400001077983 */ /* 0x000ee20000300800 */
[C---:B----4-:R-:W-:Y:S03]  /*c5670*/  HMMA.16816.F32 R24, R12.reuse, R26, R20 ;  /* 0x0000001a0c18723c */ /* 0x050fe60000001814 */
[----:B---3--:R-:W-:Y:S04]  /*c5680*/  STL.64 [R1+0x114c8], R6 ;  /* 0x0114c80601007387 */ /* 0x008fe80000100a00 */
        /* <DEDUP_REMOVED lines=36> */
[----:B------:R-:W3:Y:S02]  /*c58d0*/  LDL.LU.64 R24, [R1+0x11550] ;  /* 0x0115500001187983 */ /* 0x000ee40000300a00 */
[----:B---3--:R-:W-:-:S15]  /*c58e0*/  HMMA.16816.F32 R20, R12, R24, R20 ;  /* 0x000000180c14723c */ /* 0x008fde0000001814 */
[----:B------:R-:W-:-:S08]  /*c58f0*/  NOP ;  /* 0x0000000000007918 */ /* 0x000fd00000000000 */
[----:B------:R-:W-:Y:S04]  /*c5900*/  STL.64 [R1+0x1c70], R20 ;  /* 0x001c701401007387 */ /* 0x000fe80000100a00 */
[----:B------:R0:W-:Y:S04]  /*c5910*/  STL.64 [R1+0x1c78], R22 ;  /* 0x001c781601007387 */ /* 0x0001e80000100a00 */
[----:B0-----:R-:W3:Y:S01]  /*c5920*/  LDL.LU.64 R22, [R1+0x11548] ;  /* 0x0115480001167983 */ /* 0x001ee20000300a00 */
[----:B--2---:R-:W-:Y:S03]  /*c5930*/  HMMA.16816.F32 R4, R12, R26, R4 ;  /* 0x0000001a0c04723c */ /* 0x004fe60000001804 */
[----:B------:R-:W2:Y:S04]  /*c5940*/  LDL.LU.64 R24, [R1+0x1cc0] ;  /* 0x001cc00001187983 */ /* 0x000ea80000300a00 */
[----:B------:R-:W2:-:S15]  /*c5950*/  LDL.LU.64 R26, [R1+0x1cc8] ;  /* 0x001cc800011a7983 */ /* 0x000e9e0000300a00 */
[----:B------:R-:W-:-:S01]  /*c5960*/  NOP ;  /* 0x0000000000007918 */ /* 0x000fc20000000000 */
        /* <DEDUP_REMOVED lines=8> */
[----:B------:R0:W-:Y:S04]  /*c59f0*/  STL.64 [R1+0x1c90], R20 ;  /* 0x001c901401007387 */ /* 0x0001e80000100a00 */
[----:B------:R3:W-:Y:S04]  /*c5a00*/  STL.64 [R1+0x1c98], R22 ;  /* 0x001c981601007387 */ /* 0x0007e80000100a00 */
[----:B0-----:R-:W3:Y:S02]  /*c5a10*/  LDL.LU.64 R20, [R1+0x11530] ;  /* 0x0115300001147983 */ /* 0x001ee40000300a00 */
[----:B---3--:R-:W-:Y:S02]  /*c5a20*/  HMMA.16816.F32 R20, R12, R20, R8 ;  /* 0x000000140c14723c */ /* 0x008fe40000001808 */
[----:B------:R-:W2:-:S15]  /*c5a30*/  LDL.LU.64 R10, [R1+0x11528] ;  /* 0x01152800010a7983 */ /* 0x000e9e0000300a00 */
[----:B------:R-:W-:-:S06]  /*c5a40*/  NOP ;  /* 0x0000000000007918 */ /* 0x000fcc0000000000 */
[----:B------:R-:W-:Y:S04]  /*c5a50*/  STL.64 [R1+0x1ca0], R20 ;  /* 0x001ca01401007387 */ /* 0x000fe80000100a00 */
[----:B------:R0:W-:Y:S04]  /*c5a60*/  STL.64 [R1+0x1ca8], R22 ;  /* 0x001ca81601007387 */ /* 0x0001e80000100a00 */
[----:B0-----:R-:W3:Y:S04]  /*c5a70*/  LDL.LU.64 R22, [R1+0x11520] ;  /* 0x0115200001167983 */ /* 0x001ee80000300a00 */
[----:B------:R-:W4:Y:S01]  /*c5a80*/  LDL.LU.64 R20, [R1+0x1cf0] ;  /* 0x001cf00001147983 */ /* 0x000f220000300a00 */
[----:B---3--:R-:W-:Y:S03]  /*c5a90*/  HMMA.16816.F32 R16, R12, R22, R16 ;  /* 0x000000160c10723c */ /* 0x008fe60000001810 */
[----:B------:R-:W3:-:S15]  /*c5aa0*/  LDL.LU.64 R22, [R1+0x1cf8] ;  /* 0x001cf80001167983 */ /* 0x000ede0000300a00 */
[----:B------:R-:W-:-:S05]  /*c5ab0*/  NOP ;  /* 0x0000000000007918 */ /* 0x000fca0000000000 */
[----:B------:R-:W-:Y:S04]  /*c5ac0*/  STL.64 [R1+0x1cb0], R16 ;  /* 0x001cb01001007387 */ /* 0x000fe80000100a00 */
[----:B------:R-:W-:Y:S04]  /*c5ad0*/  STL.64 [R1+0x1cb8], R18 ;  /* 0x001cb81201007387 */ /* 0x000fe80000100a00 */
[----:B---3--:R-:W-:Y:S04]  /*c5ae0*/  STL.64 [R1+0x11508], R22 ;  /* 0x0115081601007387 */ /* 0x008fe80000100a00 */
[----:B----4-:R0:W-:Y:S04]  /*c5af0*/  STL.64 [R1+0x11500], R20 ;  /* 0x0115001401007387 */ /* 0x0101e80000100a00 */
        /* <DEDUP_REMOVED lines=11> */
[----:B------:R-:W-:Y:S04]  /*c5bb0*/  STL.64 [R1+0x1cc0], R8 ;  /* 0x001cc00801007387 */ /* 0x000fe80000100a00 */
[----:B------:R0:W-:Y:S02]  /*c5bc0*/  STL.64 [R1+0x1cc8], R10 ;  /* 0x001cc80a01007387 */ /* 0x0001e40000100a00 */
[----:B0-----:R-:W-:Y:S02]  /*c5bd0*/  HMMA.16816.F32 R8, R12, R28, R4 ;  /* 0x0000001c0c08723c */ /* 0x001fe40000001804 */
[----:B------:R-:W2:Y:S04]  /*c5be0*/  LDL.LU.64 R4, [R1+0x1d20] ;  /* 0x001d200001047983 */ /* 0x000ea80000300a00 */
[----:B------:R-:W2:-:S15]  /*c5bf0*/  LDL.LU.64 R6, [R1+0x1d28] ;  /* 0x001d280001067983 */ /* 0x000e9e0000300a00 */
[----:B------:R-:W-:-:S02]  /*c5c00*/  NOP ;  /* 0x0000000000007918 */ /* 0x000fc40000000000 */
        /* <DEDUP_REMOVED lines=38> */
[----:B------:R-:W-:Y:S01]  /*c5e70*/  STL.64 [R1+0x11348], R20 ;  /* 0x0113481401007387 */ /* 0x000fe20000100a00 */
        /* <DEDUP_REMOVED lines=12> */
[----:B------:R4:W-:Y:S02]  /*c5f40*/  STL.64 [R1+0x11328], R16 ;  /* 0x0113281001007387 */ /* 0x0009e40000100a00 */
[----:B----4-:R-:W-:Y:S02]  /*c5f50*/  HMMA.16816.F32 R16, R12, R10, R24 ;  /* 0x0000000a0c10723c */ /* 0x010fe40000001818 */
[----:B------:R-:W4:Y:S01]  /*c5f60*/  LDL.64 R24, [R1+0x70] ;  /* 0x0000700001187983 */ /* 0x000f220000100a00 */
[----:B---3--:R-:W-:-:S02]  /*c5f70*/  IMAD R4, R4, 0x100, R22 ;  /* 0x0000010004047824 */ /* 0x008fc400078e0216 */
[----:B------:R-:W-:Y:S02]  /*c5f80*/  IMAD R5, R5, 0x100, R23 ;  /* 0x0000010005057824 */ /* 0x000fe400078e0217 */
[----:B--2---:R-:W-:Y:S02]  /*c5f90*/  IMAD.MOV.U32 R26, RZ, RZ, R9 ;  /* 0x000000ffff1a7224 */ /* 0x004fe400078e0009 */
[----:B------:R-:W-:-:S14]  /*c5fa0*/  IMAD.MOV.U32 R27, RZ, RZ, R8 ;  /* 0x000000ffff1b7224 */ /* 0x000fdc00078e0008 */
[----:B------:R-:W-:Y:S04]  /*c5fb0*/  STL.64 [R1+0x1d40], R16 ;  /* 0x001d401001007387 */ /* 0x000fe80000100a00 */
[----:B------:R0:W-:Y:S04]  /*c5fc0*/  STL.64 [R1+0x1d48], R18 ;  /* 0x001d481201007387 */ /* 0x0001e80000100a00 */
[----:B------:R-:W2:Y:S04]  /*c5fd0*/  LDL.LU.64 R20, [R1+0x3010] ;  /* 0x0030100001147983 */ /* 0x000ea80000300a00 */
[----:B------:R-:W2:Y:S04]  /*c5fe0*/  LDL.LU.64 R22, [R1+0x3018] ;  /* 0x0030180001167983 */ /* 0x000ea80000300a00 */
[----:B------:R-:W3:Y:S04]  /*c5ff0*/  LDL.LU R9, [R1+0x114a8] ;  /* 0x0114a80001097983 */ /* 0x000ee80000300800 */
[----:B------:R-:W4:Y:S04]  /*c6000*/  LDL.LU R8, [R1+0x114a4] ;  /* 0x0114a40001087983 */ /* 0x000f280000300800 */
[----:B0-----:R-:W2:Y:S01]  /*c6010*/  LDL.64 R18, [R1+0x80] ;  /* 0x0000800001127983 */ /* 0x001ea20000100a00 */
[----:B------:R-:W-:-:S02]  /*c6020*/  IMAD.MOV.U32 R16, RZ, RZ, R2 ;  /* 0x000000ffff107224 */ /* 0x000fc400078e0002 */
[----:B------:R-:W-:Y:S01]  /*c6030*/  IMAD.MOV.U32 R17, RZ, RZ, R3 ;  /* 0x000000ffff117224 */ /* 0x000fe200078e0003 */
[----:B--2---:R-:W-:Y:S04]  /*c6040*/  STL.64 [R1+0x11438], R18 ;  /* 0x0114381201007387 */ /* 0x004fe80000100a00 */
[----:B------:R0:W-:Y:S04]  /*c6050*/  STL.64 [R1+0x11418], R26 ;  /* 0x0114181a01007387 */ /* 0x0001e80000100a00 */
[----:B0-----:R-:W2:Y:S01]  /*c6060*/  LDL R26, [R1+0x78] ;  /* 0x00007800011a7983 */ /* 0x001ea20000100800 */
[----:B------:R-:W-:-:S03]  /*c6070*/  IMAD.MOV.U32 R27, RZ, RZ, R0 ;  /* 0x000000ffff1b7224 */ /* 0x000fc600078e0000 */
[----:B------:R-:W2:Y:S04]  /*c6080*/  LDL.LU R0, [R1+0x114a0] ;  /* 0x0114a00001007983 */ /* 0x000ea80000300800 */
[----:B------:R-:W2:Y:S04]  /*c6090*/  LDL.LU R2, [R1+0x1149c] ;  /* 0x01149c0001027983 */ /* 0x000ea80000300800 */
[----:B------:R-:W2:Y:S01]  /*c60a0*/  LDL.LU R3, [R1+0x11498] ;  /* 0x0114980001037983 */ /* 0x000ea20000300800 */
[----:B----4-:R-:W-:-:S03]  /*c60b0*/  IMAD.MOV.U32 R18, RZ, RZ, R8 ;  /* 0x000000ffff127224 */ /* 0x010fc600078e0008 */
[----:B------:R-:W4:Y:S01]  /*c60c0*/  LDL.LU R8, [R1+0x11494] ;  /* 0x0114940001087983 */ /* 0x000f220000300800 */
[----:B---3--:R-:W-:-:S03]  /*c60d0*/  IMAD.MOV.U32 R19, RZ, RZ, R9 ;  /* 0x000000ffff137224 */ /* 0x008fc600078e0009 */
[----:B------:R-:W4:Y:S04]  /*c60e0*/  LDL.LU R9, [R1+0x11490] ;  /* 0x0114900001097983 */ /* 0x000f280000300800 */
[----:B------:R0:W-:Y:S04]  /*c60f0*/  STL.64 [R1+0x11450], R16 ;  /* 0x0114501001007387 */ /* 0x0001e80000100a00 */
[----:B0-----:R-:W3:Y:S04]  /*c6100*/  LDL.64 R16, [R1+0x98] ;  /* 0x0000980001107983 */ /* 0x001ee80000100a00 */
[----:B------:R-:W-:Y:S01]  /*c6110*/  STL.64 [R1+0x11488], R18 ;  /* 0x0114881201007387 */ /* 0x000fe20000100a00 */
[----:B------:R-:W-:-:S03]  /*c6120*/  IMAD R6, R6, 0x100, R28 ;  /* 0x0000010006067824 */ /* 0x000fc600078e021c */
[----:B---3--:R0:W-:Y:S04]  /*c6130*/  STL.64 [R1+0x11480], R16 ;  /* 0x0114801001007387 */ /* 0x0081e80000100a00 */
[----:B0-----:R-:W3:Y:S04]  /*c6140*/  LDL.LU.64 R16, [R1+0x3000] ;  /* 0x0030000001107983 */ /* 0x001ee80000300a00 */
[----:B------:R-:W3:Y:S01]  /*c6150*/  LDL.LU.64 R18, [R1+0x3008] ;  /* 0x0030080001127983 */ /* 0x000ee20000300a00 */
[----:B----4-:R-:W-:Y:S03]  /*c6160*/  HMMA.16816.F32 R20, R12, R8, R20 ;  /* 0x000000080c14723c */ /* 0x010fe60000001814 */
[----:B------:R-:W-:Y:S04]  /*c6170*/  STL.64 [R1+0x11410], R24 ;  /* 0x0114101801007387 */ /* 0x000fe80000100a00 */
[----:B--2---:R-:W-:Y:S04]  /*c6180*/  STL.64 [R1+0x11430], R26 ;  /* 0x0114301a01007387 */ /* 0x004fe80000100a00 */
[----:B------:R-:W2:Y:S01]  /*c6190*/  LDL R28, [R1+0xa8] ;  /* 0x0000a800011c7983 */ /* 0x000ea20000100800 */
[----:B------:R-:W-:-:S11]  /*c61a0*/  IMAD R7, R7, 0x100, R29 ;  /* 0x0000010007077824 */ /* 0x000fd600078e021d */
[----:B------:R0:W-:Y:S04]  /*c61b0*/  STL.64 [R1+0x1d50], R20 ;  /* 0x001d501401007387 */ /* 0x0001e80000100a00 */
[----:B------:R-:W-:Y:S04]  /*c61c0*/  STL.64 [R1+0x1d58], R22 ;  /* 0x001d581601007387 */ /* 0x000fe80000100a00 */
[----:B------:R-:W2:Y:S04]  /*c61d0*/  LDL R29, [R1+0xac] ;  /* 0x0000ac00011d7983 */ /* 0x000ea80000100800 */
[----:B0-----:R-:W4:Y:S04]  /*c61e0*/  LDL.64 R20, [R1+0x60] ;  /* 0x0000600001147983 */ /* 0x001f280000100a00 */
[----:B------:R-:W-:Y:S04]  /*c61f0*/  STL.64 [R1+0x11310], R10 ;  /* 0x0113100a01007387 */ /* 0x000fe80000100a00 */
[----:B------:R3:W-:Y:S02]  /*c6200*/  STL.64 [R1+0x11308], R8 ;  /* 0x0113080801007387 */ /* 0x0007e40000100a00 */
[----:B---3--:R-:W-:Y:S02]  /*c6210*/  HMMA.16816.F32 R8, R12, R2, R16 ;  /* 0x000000020c08723c */ /* 0x008fe40000001810 */
[----:B------:R-:W2:Y:S04]  /*c6220*/  LDL.LU.64 R16, [R1+0x1d60] ;  /* 0x001d600001107983 */ /* 0x000ea80000300a00 */
[----:B------:R-:W2:-:S15]  /*c6230*/  LDL.LU.64 R18, [R1+0x1d68] ;  /* 0x001d680001127983 */ /* 0x000e9e0000300a00 */
[----:B------:R-:W-:-:S02]  /*c6240*/  NOP ;  /* 0x0000000000007918 */ /* 0x000fc40000000000 */
[----:B------:R-:W-:Y:S04]  /*c6250*/  STL.64 [R1+0x1d70], R8 ;  /* 0x001d700801007387 */ /* 0x000fe80000100a00 */
[----:B------:R-:W-:Y:S04]  /*c6260*/  STL.64 [R1+0x1d78], R10 ;  /* 0x001d780a01007387 */ /* 0x000fe80000100a00 */
        /* <DEDUP_REMOVED lines=21> */
[----:B------:R-:W4:Y:S04]  /*c63c0*/  LDL.64 R22, [R1+0x58] ;  /* 0x0000580001167983 */ /* 0x000f280000100a00 */
[----:B------:R0:W-:Y:S04]  /*c63d0*/  STL [R1+0x112fc], R2 ;  /* 0x0112fc0201007387 */ /* 0x0001e80000100800 */
[----:B------:R-:W-:Y:S04]  /*c63e0*/  STL [R1+0x112f8], R3 ;  /* 0x0112f80301007387 */ /* 0x000fe80000100800 */
[----:B0-----:R-:W3:Y:S04]  /*c63f0*/  LDL R2, [R1+0xa0] ;  /* 0x0000a00001027983 */ /* 0x001ee80000100800 */
[----:B------:R-:W4:Y:S04]  /*c6400*/  LDL.LU.64 R18, [R1+0x11488] ;  /* 0x0114880001127983 */ /* 0x000f280000300a00 */
[----:B------:R-:W2:Y:S04]  /*c6410*/  LDL.LU.64 R16, [R1+0x11480] ;  /* 0x0114800001107983 */ /* 0x000ea80000300a00 */
[----:B------:R-:W4:Y:S04]  /*c6420*/  LDL.LU.64 R28, [R1+0x11478] ;  /* 0x01147800011c7983 */ /* 0x000f280000300a00 */
[----:B------:R0:W-:Y:S04]  /*c6430*/  STL.64 [R1+0x1d60], R12 ;  /* 0x001d600c01007387 */ /* 0x0001e80000100a00 */
[----:B------:R1:W-:Y:S04]  /*c6440*/  STL.64 [R1+0x1d68], R14 ;  /* 0x001d680e01007387 */ /* 0x0003e80000100a00 */
[----:B0-----:R-:W3:Y:S04]  /*c6450*/  LDL.LU.64 R12, [R1+0x1d80] ;  /* 0x001d8000010c7983 */ /* 0x001ee80000300a00 */
[----:B-1----:R-:W3:Y:S01]  /*c6460*/  LDL.LU.64 R14, [R1+0x1d88] ;  /* 0x001d8800010e7983 */ /* 0x002ee20000300a00 */
[----:B------:R-:W-:-:S02]  /*c6470*/  F2FP.F16.E4M3.UNPACK_B R4, R4 ;  /* 0x00000004ff04723e */ /* 0x000fc400020006ff */
[----:B------:R-:W-:Y:S02]  /*c6480*/  F2FP.F16.E4M3.UNPACK_B R5, R5 ;  /* 0x00000005ff05723e */ /* 0x000fe400020006ff */
[----:B------:R-:W-:Y:S02]  /*c6490*/  F2FP.F16.E4M3.UNPACK_B R6, R6 ;  /* 0x00000006ff06723e */ /* 0x000fe400020006ff */
[----:B------:R-:W-:Y:S01]  /*c64a0*/  F2FP.F16.E4M3.UNPACK_B R7, R7 ;  /* 0x00000007ff07723e */ /* 0x000fe200020006ff */
[----:B------:R-:W-:-:S06]  /*c64b0*/  IMAD.MOV.U32 R3, RZ, RZ, R0 ;  /* 0x000000ffff037224 */ /* 0x000fcc00078e0000 */
[C---:B--2---:R-:W-:Y:S06]  /*c64c0*/  HMMA.16816.F32 R24, R4.reuse, R16, R24 ;  /* 0x000000100418723c */ /* 0x044fec0000001818 */
[----:B---3--:R-:W-:-:S15]  /*c64d0*/  HMMA.16816.F32 R12, R4, R2, R12 ;  /* 0x00000002040c723c */ /* 0x008fde000000180c */
[----:B------:R-:W-:-:S08]  /*c64e0*/  NOP ;  /* 0x0000000000007918 */ /* 0x000fd00000000000 */
[----:B------:R0:W-:Y:S04]  /*c64f0*/  STL.64 [R1+0x1d80], R12 ;  /* 0x001d800c01007387 */ /* 0x0001e80000100a00 */
[----:B------:R1:W-:Y:S04]  /*c6500*/  STL.64 [R1+0x1d88], R14 ;  /* 0x001d880e01007387 */ /* 0x0003e80000100a00 */
[----:B0-----:R-:W2:Y:S04]  /*c6510*/  LDL.LU.64 R12, [R1+0x1df0] ;  /* 0x001df000010c7983 */ /* 0x001ea80000300a00 */
[----:B-1----:R-:W2:Y:S04]  /*c6520*/  LDL.LU.64 R14, [R1+0x1df8] ;  /* 0x001df800010e7983 */ /* 0x002ea80000300a00 */
        /* <DEDUP_REMOVED lines=8> */
[----:B------:R-:W3:-:S15]  /*c65b0*/  LDL.LU.64 R24, [R1+0x11458] ;  /* 0x0114580001187983 */ /* 0x000ede0000300a00 */
[----:B------:R-:W-:-:S01]  /*c65c0*/  NOP ;  /* 0x0000000000007918 */ /* 0x000fc20000000000 */
        /* <DEDUP_REMOVED lines=10> */
[----:B---3--:R-:W-:-:S15]  /*c6670*/  HMMA.16816.F32 R24, R4, R18, R24 ;  /* 0x000000120418723c */ /* 0x008fde0000001818 */
[----:B------:R-:W-:-:S08]  /*c6680*/  NOP ;  /* 0x0000000000007918 */ /* 0x000fd00000000000 */
[----:B------:R-:W-:Y:S04]  /*c6690*/  STL.64 [R1+0x1dc0], R24 ;  /* 0x001dc01801007387 */ /* 0x000fe80000100a00 */
[----:B------:R0:W-:Y:S04]  /*c66a0*/  STL.64 [R1+0x1dc8], R26 ;  /* 0x001dc81a01007387 */ /* 0x0001e80000100a00 */
[----:B0-----:R-:W3:Y:S01]  /*c66b0*/  LDL.LU.64 R26, [R1+0x11430] ;  /* 0x01143000011a7983 */ /* 0x001ee20000300a00 */
[----:B------:R-:W-:-:S03]  /*c66c0*/  IMAD.MOV.U32 R0, RZ, RZ, R19 ;  /* 0x000000ffff007224 */ /* 0x000fc600078e0013 */
[----:B------:R-:W4:Y:S04]  /*c66d0*/  LDL.LU.64 R16, [R1+0x1e00] ;  /* 0x001e000001107983 */ /* 0x000f280000300a00 */
[----:B------:R-:W4:Y:S04]  /*c66e0*/  LDL.LU.64 R18, [R1+0x1e08] ;  /* 0x001e080001127983 */ /* 0x000f280000300a00 */
[----:B------:R-:W-:Y:S01]  /*c66f0*/  STL [R1+0x112f4], R0 ;  /* 0x0112f40001007387 */ /* 0x000fe20000100800 */
[----:B---3--:R-:W-:Y:S03]  /*c6700*/  HMMA.16816.F32 R24, R4, R26, R8 ;  /* 0x0000001a0418723c */ /* 0x008fe60000001808 */
[----:B------:R-:W3:Y:S04]  /*c6710*/  LDL.LU.64 R10, [R1+0x11428] ;  /* 0x01142800010a7983 */ /* 0x000ee80000300a00 */
[----:B------:R-:W3:-:S15]  /*c6720*/  LDL.LU.64 R8, [R1+0x11420] ;  /* 0x0114200001087983 */ /* 0x000ede0000300a00 */
[----:B------:R-:W-:-:S01]  /*c6730*/  NOP ;  /* 0x0000000000007918 */ /* 0x000fc20000000000 */
[----:B------:R-:W-:Y:S04]  /*c6740*/  STL.64 [R1+0x1dd0], R24 ;  /* 0x001dd01801007387 */ /* 0x000fe80000100a00 */
[----:B------:R0:W-:Y:S04]  /*c6750*/  STL.64 [R1+0x1dd8], R26 ;  /* 0x001dd81a01007387 */ /* 0x0001e80000100a00 */
[----:B0-----:R-:W2:Y:S04]  /*c6760*/  LDL.LU.64 R26, [R1+0x11418] ;  /* 0x01141800011a7983 */ /* 0x001ea80000300a00 */
[----:B------:R-:W3:Y:S02]  /*c6770*/  LDL.LU.64 R24, [R1+0x11410] ;  /* 0x0114100001187983 */ /* 0x000ee40000300a00 */
[C---:B---3--:R-:W-:Y:S06]  /*c6780*/  HMMA.16816.F32 R8, R4.reuse, R24, R8 ;  /* 0x000000180408723c */ /* 0x048fec0000001808 */
[----:B--2---:R-:W-:Y:S01]  /*c6790*/  HMMA.16816.F32 R12, R4, R26, R12 ;  /* 0x0000001a040c723c */ /* 0x004fe2000000180c */
[----:B------:R-:W-:-:S15]  /*c67a0*/  IMAD.MOV.U32 R0, RZ, RZ, R25 ;  /* 0x000000ffff007224 */ /* 0x000fde00078e0019 */
[----:B------:R-:W-:-:S01]  /*c67b0*/  NOP ;  /* 0x0000000000007918 */ /* 0x000fc20000000000 */
[----:B------:R0:W-:Y:S04]  /*c67c0*/  STL.64 [R1+0x1de0], R8 ;  /* 0x001de00801007387 */ /* 0x0001e80000100a00 */
[----:B------:R1:W-:Y:S04]  /*c67d0*/  STL.64 [R1+0x1de8], R10 ;  /* 0x001de80a01007387 */ /* 0x0003e80000100a00 */
[----:B0-----:R-:W2:Y:S04]  /*c67e0*/  LDL.LU.64 R8, [R1+0x1e10] ;  /* 0x001e100001087983 */ /* 0x001ea80000300a00 */
[----:B-1----:R-:W2:Y:S04]  /*c67f0*/  LDL.LU.64 R10, [R1+0x1e18] ;  /* 0x001e1800010a7983 */ /* 0x002ea80000300a00 */
[----:B------:R-:W-:Y:S04]  /*c6800*/  STL [R1+0x11300], R0 ;  /* 0x0113000001007387 */ /* 0x000fe80000100800 */
[----:B------:R-:W3:Y:S04]  /*c6810*/  LDL R26, [R1+0x20] ;  /* 0x00002000011a7983 */ /* 0x000ee80000100800 */
[----:B------:R0:W-:Y:S04]  /*c6820*/  STL.64 [R1+0x1df0], R12 ;  /* 0x001df00c01007387 */ /* 0x0001e80000100a00 */
[----:B------:R-:W-:Y:S04]  /*c6830*/  STL.64 [R1+0x1df8], R14 ;  /* 0x001df80e01007387 */ /* 0x000fe80000100a00 */
[----:B------:R-:W3:Y:S04]  /*c6840*/  LDL R27, [R1+0x24] ;  /* 0x00002400011b7983 */ /* 0x000ee80000100800 */
[----:B------:R-:W2:Y:S04]  /*c6850*/  LDL R24, [R1+0x28] ;  /* 0x0000280001187983 */ /* 0x000ea80000100800 */
[----:B------:R-:W2:Y:S01]  /*c6860*/  LDL R25, [R1+0x2c] ;  /* 0x00002c0001197983 */ /* 0x000ea20000100800 */
[----:B----4-:R-:W-:Y:S03]  /*c6870*/  HMMA.16816.F32 R16, R4, R20, R16 ;  /* 0x000000140410723c */ /* 0x010fe60000001810 */
[----:B0-----:R-:W4:Y:S04]  /*c6880*/  LDL.64 R12, [R1+0x50] ;  /* 0x00005000010c7983 */ /* 0x001f280000100a00 */
[----:B---3--:R0:W-:Y:S04]  /*c6890*/  STL.64 [R1+0x113c8], R26 ;  /* 0x0113c81a01007387 */ /* 0x0081e80000100a00 */
[----:B--2---:R-:W-:-:S12]  /*c68a0*/  STL.64 [R1+0x113c0], R24 ;  /* 0x0113c01801007387 */ /* 0x004fd80000100a00 */
[----:B------:R-:W-:Y:S04]  /*c68b0*/  STL.64 [R1+0x1e00], R16 ;  /* 0x001e001001007387 */ /* 0x000fe80000100a00 */
[----:B------:R1:W-:Y:S04]  /*c68c0*/  STL.64 [R1+0x1e08], R18 ;  /* 0x001e081201007387 */ /* 0x0003e80000100a00 */
[----:B0-----:R-:W2:Y:S04]  /*c68d0*/  LDL R26, [R1+0x38] ;  /* 0x00003800011a7983 */ /* 0x001ea80000100800 */
[----:B------:R-:W2:Y:S01]  /*c68e0*/  LDL R27, [R1+0x3c] ;  /* 0x00003c00011b7983 */ /* 0x000ea20000100800 */
[----:B-1----:R-:W-:Y:S01]  /*c68f0*/  HMMA.16816.F32 R16, R4, R22, R8 ;  /* 0x000000160410723c */ /* 0x002fe20000001808 */
[----:B------:R-:W-:-:S02]  /*c6900*/  IMAD.MOV.U32 R3, RZ, RZ, R21 ;  /* 0x000000ffff037224 */ /* 0x000fc400078e0015 */
[----:B--2---:R0:W-:Y:S04]  /*c6910*/  STL.64 [R1+0x113e0], R26 ;  /* 0x0113e01a01007387 */ /* 0x0041e80000100a00 */
[----:B------:R-:W-:Y:S04]  /*c6920*/  STL [R1+0x11304], R3 ;  /* 0x0113040301007387 */ /* 0x000fe80000100800 */
[----:B------:R-:W2:-:S12]  /*c6930*/  LDL R10, [R1] ;  /* 0x00000000010a7983 */ /* 0x000e980000100800 */
[----:B------:R-:W-:Y:S04]  /*c6940*/  STL.64 [R1+0x1e10], R16 ;  /* 0x001e101001007387 */ /* 0x000fe80000100a00 */
[----:B------:R-:W-:Y:S04]  /*c6950*/  STL.64 [R1+0x1e18], R18 ;  /* 0x001e181201007387 */ /* 0x000fe80000100a00 */
[----:B------:R-:W3:Y:S04]  /*c6960*/  LDL R24, [R1+0x40] ;  /* 0x0000400001187983 */ /* 0x000ee80000100800 */
[----:B------:R-:W3:Y:S04]  /*c6970*/  LDL R25, [R1+0x44] ;  /* 0x0000440001197983 */ /* 0x000ee80000100800 */
[----:B------:R-:W2:Y:S01]  /*c6980*/  LDL R11, [R1+0x4] ;  /* 0x00000400010b7983 */ /* 0x000ea20000100800 */
[----:B------:R-:W-:-:S02]  /*c6990*/  IMAD.MOV.U32 R2, RZ, RZ, R20 ;  /* 0x000000ffff027224 */ /* 0x000fc400078e0014 */
[----:B------:R-:W-:Y:S01]  /*c69a0*/  IMAD.MOV.U32 R0, RZ, RZ, R23 ;  /* 0x000000ffff007224 */ /* 0x000fe200078e0017 */
[----:B---3--:R-:W-:Y:S04]  /*c69b0*/  STL.64 [R1+0x113f8], R24 ;  /* 0x0113f81801007387 */ /* 0x008fe80000100a00 */
[----:B------:R-:W3:Y:S04]  /*c69c0*/  LDL R8, [R1+0x8] ;  /* 0x0000080001087983 */ /* 0x000ee80000100800 */
[----:B------:R-:W3:Y:S04]  /*c69d0*/  LDL R9, [R1+0xc] ;  /* 0x00000c0001097983 */ /* 0x000ee80000100800 */
[----:B0-----:R-:W4:Y:S04]  /*c69e0*/  LDL R26, [R1+0x48] ;  /* 0x00004800011a7983 */ /* 0x001f280000100800 */
[----:B------:R-:W4:Y:S04]  /*c69f0*/  LDL R27, [R1+0x4c] ;  /* 0x00004c00011b7983 */ /* 0x000f280000100800 */
[----:B------:R-:W2:Y:S04]  /*c6a00*/  LDL.LU.64 R20, [R1+0x1e70] ;  /* 0x001e700001147983 */ /* 0x000ea80000300a00 */
[----:B------:R-:W3:Y:S04]  /*c6a10*/  LDL.LU.64 R22, [R1+0x1e78] ;  /* 0x001e780001167983 */ /* 0x000ee80000300a00 */
        /* <DEDUP_REMOVED lines=8> */
[----:B------:R-:W-:Y:S04]  /*c6aa0*/  STL.64 [R1+0x11378], R10 ;  /* 0x0113780a01007387 */ /* 0x000fe80000100a00 */
[----:B------:R4:W-:Y:S04]  /*c6ab0*/  STL.64 [R1+0x11390], R8 ;  /* 0x0113900801007387 */ /* 0x0009e80000100a00 */
[----:B------:R-:W2:Y:S04]  /*c6ac0*/  LDL.LU R14, [R1+0x3358] ;  /* 0x00335800010e7983 */ /* 0x000ea80000300800 */
[----:B------:R-:W2:Y:S04]  /*c6ad0*/  LDL.LU R15, [R1+0x3360] ;  /* 0x00336000010f7983 */ /* 0x000ea80000300800 */
[----:B0-----:R-:W3:Y:S01]  /*c6ae0*/  LDL.LU.64 R16, [R1+0x1e40] ;  /* 0x001e400001107983 */ /* 0x001ee20000300a00 */
[----:B----4-:R-:W-:-:S15]  /*c6af0*/  HMMA.16816.F32 R8, R4, R12, R20 ;  /* 0x0000000c0408723c */ /* 0x010fde0000001814 */
[----:B------:R-:W-:-:S08]  /*c6b00*/  NOP ;  /* 0x0000000000007918 */ /* 0x000fd00000000000 */
[----:B------:R-:W-:Y:S04]  /*c6b10*/  STL.64 [R1+0x1e20], R8 ;  /* 0x001e200801007387 */ /* 0x000fe80000100a00 */
[----:B------:R-:W-:Y:S04]  /*c6b20*/  STL.64 [R1+0x1e28], R10 ;  /* 0x001e280a01007387 */ /* 0x000fe80000100a00 */
[----:B------:R-:W4:Y:S04]  /*c6b30*/  LDL.LU.64 R18, [R1+0x1e48] ;  /* 0x001e480001127983 */ /* 0x000f280000300a00 */
[----:B----4-:R-:W-:Y:S04]  /*c6b40*/  STL.64 [R1+0x11408], R18 ;  /* 0x0114081201007387 */ /* 0x010fe80000100a00 */
[----:B---3--:R0:W-:Y:S04]  /*c6b50*/  STL.64 [R1+0x11400], R16 ;  /* 0x0114001001007387 */ /* 0x0081e80000100a00 */
[----:B0-----:R-:W3:Y:S04]  /*c6b60*/  LDL.LU.64 R16, [R1+0x1e30] ;  /* 0x001e300001107983 */ /* 0x001ee80000300a00 */
[----:B------:R-:W3:Y:S04]  /*c6b70*/  LDL.LU.64 R18, [R1+0x1e38] ;  /* 0x001e380001127983 */ /* 0x000ee80000300a00 */
[----:B------:R-:W4:Y:S04]  /*c6b80*/  LDL.LU.64 R20, [R1+0x1e50] ;  /* 0x001e500001147983 */ /* 0x000f280000300a00 */
[----:B------:R-:W4:Y:S04]  /*c6b90*/  LDL.LU.64 R22, [R1+0x1e58] ;  /* 0x001e580001167983 */ /* 0x000f280000300a00 */
[----:B------:R-:W2:Y:S04]  /*c6ba0*/  LDL R10, [R1+0x10] ;  /* 0x00001000010a7983 */ /* 0x000ea80000100800 */
[----:B------:R-:W2:Y:S04]  /*c6bb0*/  LDL R11, [R1+0x14] ;  /* 0x00001400010b7983 */ /* 0x000ea80000100800 */
[----:B------:R-:W4:Y:S04]  /*c6bc0*/  LDL R8, [R1+0x18] ;  /* 0x0000180001087983 */ /* 0x000f280000100800 */
[----:B------:R-:W4:Y:S01]  /*c6bd0*/  LDL R9, [R1+0x1c] ;  /* 0x00001c0001097983 */ /* 0x000f220000100800 */
[----:B------:R-:W-:-:S03]  /*c6be0*/  IMAD.MOV.U32 R3, RZ, RZ, R12 ;  /* 0x000000ffff037224 */ /* 0x000fc600078e000c */
[----:B--2---:R0:W-:Y:S04]  /*c6bf0*/  STL.64 [R1+0x113a8], R10 ;  /* 0x0113a80a01007387 */ /* 0x0041e80000100a00 */
[----:B0-----:R-:W2:Y:S04]  /*c6c00*/  LDL R10, [R1+0x30] ;  /* 0x00003000010a7983 */ /* 0x001ea80000100800 */
[----:B------:R-:W2:Y:S04]  /*c6c10*/  LDL R11, [R1+0x34] ;  /* 0x00003400010b7983 */ /* 0x000ea80000100800 */
[----:B------:R-:W4:Y:S04]  /*c6c20*/  LDL.LU R12, [R1+0x3348] ;  /* 0x00334800010c7983 */ /* 0x000f280000300800 */
[----:B------:R-:W4:Y:S01]  /*c6c30*/  LDL.LU R13, [R1+0x3350] ;  /* 0x00335000010d7983 */ /* 0x000f220000300800 */
[C---:B---3--:R-:W-:Y:S03]  /*c6c40*/  HMMA.16816.F32 R24, R4.reuse, R26, R16 ;  /* 0x0000001a0418723c */ /* 0x048fe60000001810 */
[----:B------:R-:W-:Y:S04]  /*c6c50*/  STL.64 [R1+0x11320], R14 ;  /* 0x0113200e01007387 */ /* 0x000fe80000100a00 */
        /* <DEDUP_REMOVED lines=21> */
[----:B0-----:R-:W3:Y:S04]  /*c6db0*/  LDL.LU.64 R26, [R1+0x113c8] ;  /* 0x0113c800011a7983 */ /* 0x001ee80000300a00 */
[----:B------:R-:W4:Y:S01]  /*c6dc0*/  LDL.LU.64 R24, [R1+0x113c0] ;  /* 0x0113c00001187983 */ /* 0x000f220000300a00 */
[----:B--2---:R-:W-:-:S15]  /*c6dd0*/  HMMA.16816.F32 R12, R4, R10, R12 ;  /* 0x0000000a040c723c */ /* 0x004fde000000180c */
[----:B------:R-:W-:-:S08]  /*c6de0*/  NOP ;  /* 0x0000000000007918 */ /* 0x000fd00000000000 */
[----:B------:R0:W-:Y:S04]  /*c6df0*/  STL.64 [R1+0x1e60], R12 ;  /* 0x001e600c01007387 */ /* 0x0001e80000100a00 */
[----:B------:R1:W-:Y:S04]  /*c6e00*/  STL.64 [R1+0x1e68], R14 ;  /* 0x001e680e01007387 */ /* 0x0003e80000100a00 */
[----:B0-----:R-:W2:Y:S01]  /*c6e10*/  LDL.LU.64 R12, [R1+0x1ec0] ;  /* 0x001ec000010c7983 */ /* 0x001ea20000300a00 */
[----:B----4-:R-:W-:-:S15]  /*c6e20*/  HMMA.16816.F32 R20, R4, R24, R20 ;  /* 0x000000180414723c */ /* 0x010fde0000001814 */
[----:B------:R-:W-:-:S08]  /*c6e30*/  NOP ;  /* 0x0000000000007918 */ /* 0x000fd00000000000 */
[----:B------:R-:W-:Y:S04]  /*c6e40*/  STL.64 [R1+0x1e70], R20 ;  /* 0x001e701401007387 */ /* 0x000fe80000100a00 */
[----:B------:R-:W-:Y:S04]  /*c6e50*/  STL.64 [R1+0x1e78], R22 ;  /* 0x001e781601007387 */ /* 0x000fe80000100a00 */
[----:B-1----:R-:W4:Y:S01]  /*c6e60*/  LDL.LU.64 R14, [R1+0x1ec8] ;  /* 0x001ec800010e7983 */ /* 0x002f220000300a00 */
[----:B---3--:R-:W-:-:S15]  /*c6e70*/  HMMA.16816.F32 R16, R4, R26, R16 ;  /* 0x0000001a0410723c */ /* 0x008fde0000001810 */
[----:B------:R-:W-:-:S08]  /*c6e80*/  NOP ;  /* 0x0000000000007918 */ /* 0x000fd00000000000 */
[----:B------:R-:W-:Y:S04]  /*c6e90*/  STL.64 [R1+0x1e80], R16 ;  /* 0x001e801001007387 */ /* 0x000fe80000100a00 */
[----:B------:R-:W-:Y:S04]  /*c6ea0*/  STL.64 [R1+0x1e88], R18 ;  /* 0x001e881201007387 */ /* 0x000fe80000100a00 */
[----:B----4-:R-:W-:Y:S04]  /*c6eb0*/  STL.64 [R1+0x11388], R14 ;  /* 0x0113880e01007387 */ /* 0x010fe80000100a00 */
        /* <DEDUP_REMOVED lines=14> */
[----:B------:R-:W2:Y:S04]  /*c6fa0*/  LDL.LU.64 R22, [R1+0x1ef8] ;  /* 0x001ef80001167983 */ /* 0x000ea80000300a00 */
[----:B--2---:R-:W-:Y:S04]  /*c6fb0*/  STL.64 [R1+0x11360], R22 ;  /* 0x0113601601007387 */ /* 0x004fe80000100a00 */
[----:B----4-:R0:W-:Y:S04]  /*c6fc0*/  STL.64 [R1+0x11358], R20 ;  /* 0x0113581401007387 */ /* 0x0101e80000100a00 */
[----:B0-----:R-:W2:Y:S04]  /*c6fd0*/  LDL.LU.64 R20, [R1+0x21d0] ;  /* 0x0021d00001147983 */ /* 0x001ea80000300a00 */
[----:B------:R-:W2:Y:S04]  /*c6fe0*/  LDL.LU.64 R22, [R1+0x21d8] ;  /* 0x0021d80001167983 */ /* 0x000ea80000300a00 */
[----:B------:R-:W4:Y:S04]  /*c6ff0*/  LDL.LU.64 R16, [R1+0x21b0] ;  /* 0x0021b00001107983 */ /* 0x000f280000300a00 */
[----:B------:R-:W3:Y:S01]  /*c7000*/  LDL.LU.64 R18, [R1+0x21b8] ;  /* 0x0021b80001127983 */ /* 0x000ee20000300a00 */
[C---:B------:R-:W-:Y:S03]  /*c7010*/  HMMA.16816.F32 R8, R4.reuse, R8, R12 ;  /* 0x000000080408723c */ /* 0x040fe6000000180c */
[----:B---3--:R-:W-:Y:S04]  /*c7020*/  STL.64 [R1+0x11340], R18 ;  /* 0x0113401201007387 */ /* 0x008fe80000100a00 */
[----:B----4-:R0:W-:Y:S04]  /*c7030*/  STL.64 [R1+0x11338], R16 ;  /* 0x0113381001007387 */ /* 0x0101e80000100a00 */
[----:B0-----:R-:W3:Y:S04]  /*c7040*/  LDL.LU.64 R16, [R1+0x21c0] ;  /* 0x0021c00001107983 */ /* 0x001ee80000300a00 */
[----:B------:R-:W3:Y:S04]  /*c7050*/  LDL.LU.64 R18, [R1+0x21c8] ;  /* 0x0021c80001127983 */ /* 0x000ee80000300a00 */
        /* <DEDUP_REMOVED lines=64> */
[----:B0-----:R-:W3:Y:S04]  /*c7460*/  LDL.LU R20, [R1+0x334c] ;  /* 0x00334c0001147983 */ /* 0x001ee80000300800 */
[----:B------:R-:W3:Y:S01]  /*c7470*/  LDL.LU R21, [R1+0x3354] ;  /* 0x0033540001157983 */ /* 0x000ee20000300800 */
[C---:B----4-:R-:W-:Y:S06]  /*c7480*/  HMMA.16816.F32 R12, R4.reuse, R18, R12 ;  /* 0x00000012040c723c */ /* 0x050fec000000180c */
[----:B--2---:R-:W-:-:S15]  /*c7490*/  HMMA.16816.F32 R8, R4, R16, R8 ;  /* 0x000000100408723c */ /* 0x004fde0000001808 */
        /* <DEDUP_REMOVED lines=17> */
[----:B--2---:R-:W-:Y:S07]  /*c75b0*/  HMMA.16816.F32 R16, R4, R8, R24 ;  /* 0x000000080410723c */ /* 0x004fee0000001818 */
[----:B------:R-:W-:-:S02]  /*c75c0*/  IMAD.MOV.U32 R24, RZ, RZ, R3 ;  /* 0x000000ffff187224 */ /* 0x000fc400078e0003 */
[----:B------:R-:W2:-:S14]  /*c75d0*/  LDL.LU R3, [R1+0x11304] ;  /* 0x0113040001037983 */ /* 0x000e9c0000300800 */
[----:B------:R-:W-:Y:S04]  /*c75e0*/  STL.64 [R1+0x1f50], R16 ;  /* 0x001f501001007387 */ /* 0x000fe80000100a00 */
[----:B------:R0:W-:Y:S04]  /*c75f0*/  STL.64 [R1+0x1f58], R18 ;  /* 0x001f581201007387 */ /* 0x0001e80000100a00 */
[----:B------:R-:W4:Y:S04]  /*c7600*/  LDL.64 R26, [R1+0x48] ;  /* 0x00004800011a7983 */ /* 0x000f280000100a00 */
[----:B------:R-:W3:Y:S01]  /*c7610*/  LDL R25, [R1+0x54] ;  /* 0x0000540001197983 */ /* 0x000ee20000100800 */
[----:B0-----:R-:W-:-:S03]  /*c7620*/  IMAD.MOV.U32 R18, RZ, RZ, R2 ;  /* 0x000000ffff127224 */ /* 0x001fc600078e0002 */
[----:B----4-:R0:W-:Y:S04]  /*c7630*/  STL.64 [R1+0x11230], R26 ;  /* 0x0112301a01007387 */ /* 0x0101e80000100a00 */
[----:B0-----:R-:W4:Y:S01]  /*c7640*/  LDL R26, [R1+0x58] ;  /* 0x00005800011a7983 */ /* 0x001f220000100800 */
[----:B--2---:R-:W-:Y:S02]  /*c7650*/  IMAD.MOV.U32 R19, RZ, RZ, R3 ;  /* 0x000000ffff137224 */ /* 0x004fe400078e0003 */
[----:B------:R-:W-:Y:S02]  /*c7660*/  IMAD.MOV.U32 R27, RZ, RZ, R0 ;  /* 0x000000ffff1b7224 */ /* 0x000fe400078e0000 */
[----:B------:R-:W2:Y:S04]  /*c7670*/  LDL.LU R0, [R1+0x11300] ;  /* 0x0113000001007983 */ /* 0x000ea80000300800 */
[----:B------:R-:W2:Y:S04]  /*c7680*/  LDL.LU R2, [R1+0x112fc] ;  /* 0x0112fc0001027983 */ /* 0x000ea80000300800 */
[----:B------:R-:W2:Y:S04]  /*c7690*/  LDL.LU R3, [R1+0x112f8] ;  /* 0x0112f80001037983 */ /* 0x000ea80000300800 */
[----:B------:R0:W-:Y:S04]  /*c76a0*/  STL.64 [R1+0x11268], R18 ;  /* 0x0112681201007387 */ /* 0x0001e80000100a00 */
[----:B------:R-:W2:Y:S04]  /*c76b0*/  LDL.LU.64 R16, [R1+0x2fe0] ;  /* 0x002fe00001107983 */ /* 0x000ea80000300a00 */
[----:B0-----:R-:W2:Y:S04]  /*c76c0*/  LDL.LU.64 R18, [R1+0x2fe8] ;  /* 0x002fe80001127983 */ /* 0x001ea80000300a00 */
[----:B---3--:R0:W-:Y:S01]  /*c76d0*/  STL.64 [R1+0x11248], R24 ;  /* 0x0112481801007387 */ /* 0x0081e20000100a00 */
[----:B------:R-:W-:-:S02]  /*c76e0*/  IMAD R12, R12, 0x100, R20 ;  /* 0x000001000c0c7824 */ /* 0x000fc400078e0214 */
[----:B------:R-:W-:Y:S02]  /*c76f0*/  IMAD R13, R13, 0x100, R21 ;  /* 0x000001000d0d7824 */ /* 0x000fe400078e0215 */
[----:B------:R-:W-:Y:S02]  /*c7700*/  IMAD R14, R14, 0x100, R22 ;  /* 0x000001000e0e7824 */ /* 0x000fe400078e0216 */
[----:B------:R-:W-:Y:S01]  /*c7710*/  IMAD R15, R15, 0x100, R23 ;  /* 0x000001000f0f7824 */ /* 0x000fe200078e0217 */
[----:B0-----:R-:W3:Y:S04]  /*c7720*/  LDL.64 R24, [R1+0xa0] ;  /* 0x0000a00001187983 */ /* 0x001ee80000100a00 */
[----:B----4-:R0:W-:Y:S04]  /*c7730*/  STL.64 [R1+0x11260], R26 ;  /* 0x0112601a01007387 */ /* 0x0101e80000100a00 */
[----:B0-----:R-:W4:Y:S04]  /*c7740*/  LDL R26, [R1+0xa8] ;  /* 0x0000a800011a7983 */ /* 0x001f280000100800 */
[----:B------:R-:W4:Y:S04]  /*c7750*/  LDL R27, [R1+0xac] ;  /* 0x0000ac00011b7983 */ /* 0x000f280000100800 */
[----:B------:R-:W3:Y:S04]  /*c7760*/  LDL.LU.64 R20, [R1+0x38] ;  /* 0x0000380001147983 */ /* 0x000ee80000300a00 */
[----:B------:R-:W4:Y:S01]  /*c7770*/  LDL.64 R22, [R1+0x30] ;  /* 0x0000300001167983 */ /* 0x000f220000100a00 */
[----:B--2---:R-:W-:Y:S03]  /*c7780*/  HMMA.16816.F32 R16, R4, R2, R16 ;  /* 0x000000020410723c */ /* 0x004fe60000001810 */
[----:B----4-:R-:W-:Y:S04]  /*c7790*/  STL.64 [R1+0x11218], R22 ;  /* 0x0112181601007387 */ /* 0x010fe80000100a00 */
[----:B---3--:R0:W-:Y:S04]  /*c77a0*/  STL.64 [R1+0x11210], R20 ;  /* 0x0112101401007387 */ /* 0x0081e80000100a00 */
[----:B0-----:R-:W2:Y:S04]  /*c77b0*/  LDL.LU.64 R20, [R1+0x2180] ;  /* 0x0021800001147983 */ /* 0x001ea80000300a00 */
[----:B------:R-:W2:Y:S04]  /*c77c0*/  LDL.LU.64 R22, [R1+0x2188] ;  /* 0x0021880001167983 */ /* 0x000ea80000300a00 */
[----:B------:R-:W-:Y:S04]  /*c77d0*/  STL [R1+0x11160], R8 ;  /* 0x0111600801007387 */ /* 0x000fe80000100800 */
[----:B------:R-:W-:Y:S04]  /*c77e0*/  STL [R1+0x1115c], R9 ;  /* 0x01115c0901007387 */ /* 0x000fe80000100800 */
[----:B------:R0:W-:Y:S04]  /*c77f0*/  STL.64 [R1+0x1f70], R16 ;  /* 0x001f701001007387 */ /* 0x0001e80000100a00 */
[----:B------:R1:W-:Y:S04]  /*c7800*/  STL.64 [R1+0x1f78], R18 ;  /* 0x001f781201007387 */ /* 0x0003e80000100a00 */
[----:B0-----:R-:W3:Y:S04]  /*c7810*/  LDL R16, [R1+0x68] ;  /* 0x0000680001107983 */ /* 0x001ee80000100800 */
[----:B------:R-:W3:Y:S04]  /*c7820*/  LDL R17, [R1+0x6c] ;  /* 0x00006c0001117983 */ /* 0x000ee80000100800 */
[----:B-1----:R-:W4:Y:S01]  /*c7830*/  LDL R18, [R1+0x70] ;  /* 0x0000700001127983 */ /* 0x002f220000100800 */
[----:B------:R-:W-:-:S03]  /*c7840*/  IMAD.MOV.U32 R19, RZ, RZ, R0 ;  /* 0x000000ffff137224 */ /* 0x000fc600078e0000 */
[----:B------:R-:W2:Y:S04]  /*c7850*/  LDL.LU R0, [R1+0x112f4] ;  /* 0x0112f40001007983 */ /* 0x000ea80000300800 */
[----:B---3--:R0:W-:Y:S04]  /*c7860*/  STL.64 [R1+0x11280], R16 ;  /* 0x0112801001007387 */ /* 0x0081e80000100a00 */
[----:B----4-:R1:W-:Y:S04]  /*c7870*/  STL.64 [R1+0x11298], R18 ;  /* 0x0112981201007387 */ /* 0x0103e80000100a00 */
[----:B0-----:R-:W3:Y:S04]  /*c7880*/  LDL.LU.64 R16, [R1+0x2190] ;  /* 0x0021900001107983 */ /* 0x001ee80000300a00 */
[----:B-1----:R-:W3:Y:S01]  /*c7890*/  LDL.LU.64 R18, [R1+0x2198] ;  /* 0x0021980001127983 */ /* 0x002ee20000300a00 */
[----:B------:R-:W-:-:S02]  /*c78a0*/  F2FP.F16.E4M3.UNPACK_B R12, R12 ;  /* 0x0000000cff0c723e */ /* 0x000fc400020006ff */
[----:B------:R-:W-:Y:S02]  /*c78b0*/  F2FP.F16.E4M3.UNPACK_B R13, R13 ;  /* 0x0000000dff0d723e */ /* 0x000fe400020006ff */
[----:B------:R-:W-:Y:S02]  /*c78c0*/  F2FP.F16.E4M3.UNPACK_B R14, R14 ;  /* 0x0000000eff0e723e */ /* 0x000fe400020006ff */
[----:B------:R-:W-:Y:S01]  /*c78d0*/  F2FP.F16.E4M3.UNPACK_B R15, R15 ;  /* 0x0000000fff0f723e */ /* 0x000fe200020006ff */
[----:B------:R-:W-:Y:S04]  /*c78e0*/  STL [R1+0x11144], R2 ;  /* 0x0111440201007387 */ /* 0x000fe80000100800 */
[----:B------:R0:W-:Y:S04]  /*c78f0*/  STL [R1+0x11140], R3 ;  /* 0x0111400301007387 */ /* 0x0001e80000100800 */
[----:B0-----:R-:W4:Y:S01]  /*c7900*/  LDL.64 R2, [R1+0x40] ;  /* 0x0000400001027983 */ /* 0x001f220000100a00 */
[----:B---3--:R-:W-:Y:S06]  /*c7910*/  HMMA.16816.F32 R16, R4, R26, R16 ;  /* 0x0000001a0410723c */ /* 0x008fec0000001810 */
[----:B--2---:R-:W-:-:S15]  /*c7920*/  HMMA.16816.F32 R4, R12, R24, R20 ;  /* 0x000000180c04723c */ /* 0x004fde0000001814 */
[----:B------:R-:W-:-:S02]  /*c7930*/  NOP ;  /* 0x0000000000007918 */ /* 0x000fc40000000000 */
[----:B------:R0:W-:Y:S04]  /*c7940*/  STL.64 [R1+0x1f60], R16 ;  /* 0x001f601001007387 */ /* 0x0001e80000100a00 */
[----:B------:R1:W-:Y:S04]  /*c7950*/  STL.64 [R1+0x1f68], R18 ;  /* 0x001f681201007387 */ /* 0x0003e80000100a00 */
[----:B0-----:R-:W2:Y:S04]  /*c7960*/  LDL R16, [R1+0x78] ;  /* 0x0000780001107983 */ /* 0x001ea80000100800 */
[----:B------:R-:W-:Y:S04]  /*c7970*/  STL.64 [R1+0x1f80], R4 ;  /* 0x001f800401007387 */ /* 0x000fe80000100a00 */
[----:B------:R-:W-:Y:S04]  /*c7980*/  STL.64 [R1+0x1f88], R6 ;  /* 0x001f880601007387 */ /* 0x000fe80000100a00 */
[----:B-1----:R-:W3:Y:S04]  /*c7990*/  LDL R18, [R1+0x80] ;  /* 0x0000800001127983 */ /* 0x002ee80000100800 */
[----:B------:R-:W2:Y:S01]  /*c79a0*/  LDL R17, [R1+0x7c] ;  /* 0x00007c0001117983 */ /* 0x000ea20000100800 */
[----:B------:R-:W-:-:S03]  /*c79b0*/  IMAD.MOV.U32 R19, RZ, RZ, R0 ;  /* 0x000000ffff137224 */ /* 0x000fc600078e0000 */
[----:B------:R-:W4:Y:S04]  /*c79c0*/  LDL.LU R0, [R1+0x112f0] ;  /* 0x0112f00001007983 */ /* 0x000f280000300800 */
[----:B---3--:R-:W-:Y:S04]  /*c79d0*/  STL.64 [R1+0x112b8], R18 ;  /* 0x0112b81201007387 */ /* 0x008fe80000100a00 */
[----:B--2---:R-:W-:Y:S04]  /*c79e0*/  STL.64 [R1+0x112b0], R16 ;  /* 0x0112b01001007387 */ /* 0x004fe80000100a00 */
[----:B------:R-:W2:Y:S04]  /*c79f0*/  LDL R22, [R1+0x88] ;  /* 0x0000880001167983 */ /* 0x000ea80000100800 */
[----:B------:R-:W2:Y:S04]  /*c7a00*/  LDL R23, [R1+0x8c] ;  /* 0x00008c0001177983 */ /* 0x000ea80000100800 */
[----:B------:R-:W3:Y:S04]  /*c7a10*/  LDL R20, [R1+0x90] ;  /* 0x0000900001147983 */ /* 0x000ee80000100800 */
        /* <DEDUP_REMOVED lines=30> */
[----:B------:R-:W2:Y:S04]  /*c7c00*/  LDL.LU.64 R26, [R1+0x2138] ;  /* 0x00213800011a7983 */ /* 0x000ea80000300a00 */
[----:B------:R-:W-:Y:S04]  /*c7c10*/  STL.64 [R1+0x11228], R10 ;  /* 0x0112280a01007387 */ /* 0x000fe80000100a00 */
[----:B------:R0:W-:Y:S04]  /*c7c20*/  STL [R1+0x11220], R8 ;  /* 0x0112200801007387 */ /* 0x0001e80000100800 */
[----:B0-----:R-:W4:Y:S04]  /*c7c30*/  LDL.LU.64 R8, [R1+0x20d0] ;  /* 0x0020d00001087983 */ /* 0x001f280000300a00 */
[----:B------:R-:W3:Y:S01]  /*c7c40*/  LDL.LU.64 R10, [R1+0x20d8] ;  /* 0x0020d800010a7983 */ /* 0x000ee20000300a00 */
[----:B------:R-:W-:-:S07]  /*c7c50*/  IMAD.MOV.U32 R23, RZ, RZ, R0 ;  /* 0x000000ffff177224 */ /* 0x000fce00078e0000 */
[C---:B------:R-:W-:Y:S01]  /*c7c60*/  HMMA.16816.F32 R20, R12.reuse, R22, R16 ;  /* 0x000000160c14723c */ /* 0x040fe20000001810 */
[----:B---3--:R-:W-:Y:S04]  /*c7c70*/  STL.64 [R1+0x11240], R10 ;  /* 0x0112400a01007387 */ /* 0x008fe80000100a00 */
[----:B----4-:R0:W-:Y:S04]  /*c7c80*/  STL.64 [R1+0x11238], R8 ;  /* 0x0112380801007387 */ /* 0x0101e80000100a00 */
        /* <DEDUP_REMOVED lines=20> */
[----:B------:R-:W2:-:S15]  /*c7dd0*/  LDL.LU.64 R16, [R1+0x112b0] ;  /* 0x0112b00001107983 */ /* 0x000e9e0000300a00 */
[----:B------:R-:W-:-:S02]  /*c7de0*/  NOP ;  /* 0x0000000000007918 */ /* 0x000fc40000000000 */
[----:B------:R0:W-:Y:S04]  /*c7df0*/  STL.64 [R1+0x1fb0], R20 ;  /* 0x001fb01401007387 */ /* 0x0001e80000100a00 */
[----:B------:R1:W-:Y:S04]  /*c7e00*/  STL.64 [R1+0x1fb8], R22 ;  /* 0x001fb81601007387 */ /* 0x0003e80000100a00 */
[----:B0-----:R-:W3:Y:S04]  /*c7e10*/  LDL.LU.64 R20, [R1+0x20c0] ;  /* 0x0020c00001147983 */ /* 0x001ee80000300a00 */
[----:B-1----:R-:W3:Y:S01]  /*c7e20*/  LDL.LU.64 R22, [R1+0x20c8] ;  /* 0x0020c80001167983 */ /* 0x002ee20000300a00 */
[C---:B----4-:R-:W-:Y:S06]  /*c7e30*/  HMMA.16816.F32 R4, R12.reuse, R18, R4 ;  /* 0x000000120c04723c */ /* 0x050fec0000001804 */
[----:B--2---:R-:W-:-:S15]  /*c7e40*/  HMMA.16816.F32 R16, R12, R16, R24 ;  /* 0x000000100c10723c */ /* 0x004fde0000001818 */
[----:B------:R-:W-:-:S02]  /*c7e50*/  NOP ;  /* 0x0000000000007918 */ /* 0x000fc40000000000 */
        /* <DEDUP_REMOVED lines=43> */
[----:B0-----:R-:W3:Y:S01]  /*c8110*/  LDL.LU.64 R26, [R1+0x11230] ;  /* 0x01123000011a7983 */ /* 0x001ee20000300a00 */
[C---:B------:R-:W-:Y:S06]  /*c8120*/  HMMA.16816.F32 R20, R12.reuse, R2, R20 ;  /* 0x000000020c14723c */ /* 0x040fec0000001814 */
[----:B---3--:R-:W-:Y:S06]  /*c8130*/  HMMA.16816.F32 R8, R12, R26, R8 ;  /* 0x0000001a0c08723c */ /* 0x008fec0000001808 */
[----:B------:R-:W-:-:S15]  /*c8140*/  IMAD.MOV.U32 R0, RZ, RZ, R27 ;  /* 0x000000ffff007224 */ /* 0x000fde00078e001b */
[----:B------:R-:W-:-:S02]  /*c8150*/  NOP ;  /* 0x0000000000007918 */ /* 0x000fc40000000000 */
[----:B------:R-:W-:Y:S04]  /*c8160*/  STL.64 [R1+0x2030], R8 ;  /* 0x0020300801007387 */ /* 0x000fe80000100a00 */
[----:B------:R0:W-:Y:S04]  /*c8170*/  STL.64 [R1+0x2038], R10 ;  /* 0x0020380a01007387 */ /* 0x0001e80000100a00 */
[----:B0-----:R-:W3:Y:S04]  /*c8180*/  LDL.LU.64 R10, [R1+0x11228] ;  /* 0x01122800010a7983 */ /* 0x001ee80000300a00 */
[----:B------:R-:W3:Y:S04]  /*c8190*/  LDL.LU R8, [R1+0x11220] ;  /* 0x0112200001087983 */ /* 0x000ee80000300800 */
[----:B------:R-:W3:Y:S04]  /*c81a0*/  LDL.LU.64 R24, [R1+0x28] ;  /* 0x0000280001187983 */ /* 0x000ee80000300a00 */
[----:B------:R-:W3:Y:S04]  /*c81b0*/  LDL.LU.64 R26, [R1+0x20] ;  /* 0x00002000011a7983 */ /* 0x000ee80000300a00 */
[----:B------:R-:W-:Y:S04]  /*c81c0*/  STL [R1+0x11148], R0 ;  /* 0x0111480001007387 */ /* 0x000fe80000100800 */
[----:B------:R-:W-:Y:S04]  /*c81d0*/  STL.64 [R1+0x2040], R20 ;  /* 0x0020401401007387 */ /* 0x000fe80000100a00 */
[----:B------:R0:W-:Y:S04]  /*c81e0*/  STL.64 [R1+0x2048], R22 ;  /* 0x0020481601007387 */ /* 0x0001e80000100a00 */
[----:B0-----:R-:W4:Y:S04]  /*c81f0*/  LDL.LU.64 R22, [R1+0x11218] ;  /* 0x0112180001167983 */ /* 0x001f280000300a00 */
[----:B------:R-:W2:Y:S01]  /*c8200*/  LDL.LU.64 R20, [R1+0x11210] ;  /* 0x0112100001147983 */ /* 0x000ea20000300a00 */
[----:B------:R-:W-:-:S05]  /*c8210*/  IMAD.MOV.U32 R3, RZ, RZ, R2 ;  /* 0x000000ffff037224 */ /* 0x000fca00078e0002 */
[----:B------:R-:W-:Y:S01]  /*c8220*/  STL [R1+0x1114c], R3 ;  /* 0x01114c0301007387 */ /* 0x000fe20000100800 */
[C---:B--2---:R-:W-:Y:S06]  /*c8230*/  HMMA.16816.F32 R4, R12.reuse, R20, R4 ;  /* 0x000000140c04723c */ /* 0x044fec0000001804 */
[----:B----4-:R-:W-:Y:S01]  /*c8240*/  HMMA.16816.F32 R16, R12, R22, R16 ;  /* 0x000000160c10723c */ /* 0x010fe20000001810 */
[----:B------:R-:W-:Y:S02]  /*c8250*/  IMAD.MOV.U32 R2, RZ, RZ, R21 ;  /* 0x000000ffff027224 */ /* 0x000fe400078e0015 */
[----:B------:R-:W-:-:S14]  /*c8260*/  IMAD.MOV.U32 R0, RZ, RZ, R20 ;  /* 0x000000ffff007224 */ /* 0x000fdc00078e0014 */
[----:B------:R-:W-:Y:S04]  /*c8270*/  STL.64 [R1+0x2050], R4 ;  /* 0x0020500401007387 */ /* 0x000fe80000100a00 */
[----:B------:R0:W-:Y:S04]  /*c8280*/  STL.64 [R1+0x2058], R6 ;  /* 0x0020580601007387 */ /* 0x0001e80000100a00 */
[----:B0-----:R-:W2:Y:S04]  /*c8290*/  LDL.LU R6, [R1+0x3378] ;  /* 0x0033780001067983 */ /* 0x001ea80000300800 */
[----:B------:R-:W-:Y:S04]  /*c82a0*/  STL [R1+0x11154], R2 ;  /* 0x0111540201007387 */ /* 0x000fe80000100800 */
[----:B------:R-:W-:Y:S04]  /*c82b0*/  STL [R1+0x11150], R0 ;  /* 0x0111500001007387 */ /* 0x000fe80000100800 */
[----:B------:R-:W-:Y:S04]  /*c82c0*/  STL.64 [R1+0x2060], R16 ;  /* 0x0020601001007387 */ /* 0x000fe80000100a00 */
[----:B------:R0:W-:Y:S04]  /*c82d0*/  STL.64 [R1+0x2068], R18 ;  /* 0x0020681201007387 */ /* 0x0001e80000100a00 */
[----:B0-----:R-:W4:Y:S04]  /*c82e0*/  LDL R18, [R1+0x10] ;  /* 0x0000100001127983 */ /* 0x001f280000100800 */
[----:B------:R-:W4:Y:S01]  /*c82f0*/  LDL R19, [R1+0x14] ;  /* 0x0000140001137983 */ /* 0x000f220000100800 */
[----:B------:R-:W-:-:S03]  /*c8300*/  IMAD.MOV.U32 R3, RZ, RZ, R23 ;  /* 0x000000ffff037224 */ /* 0x000fc600078e0017 */
[----:B------:R-:W3:Y:S04]  /*c8310*/  LDL.LU.64 R20, [R1+0x1850] ;  /* 0x0018500001147983 */ /* 0x000ee80000300a00 */
[----:B------:R-:W3:Y:S04]  /*c8320*/  LDL.LU.64 R22, [R1+0x1858] ;  /* 0x0018580001167983 */ /* 0x000ee80000300a00 */
[----:B----4-:R-:W-:Y:S04]  /*c8330*/  STL.64 [R1+0x111f8], R18 ;  /* 0x0111f81201007387 */ /* 0x010fe80000100a00 */
[----:B------:R-:W4:Y:S04]  /*c8340*/  LDL.LU R4, [R1+0x3368] ;  /* 0x0033680001047983 */ /* 0x000f280000300800 */
[----:B------:R-:W4:Y:S04]  /*c8350*/  LDL.LU R5, [R1+0x3370] ;  /* 0x0033700001057983 */ /* 0x000f280000300800 */
[----:B------:R-:W2:Y:S04]  /*c8360*/  LDL.LU R7, [R1+0x3380] ;  /* 0x0033800001077983 */ /* 0x000ea80000300800 */
[----:B--2---:R0:W-:Y:S04]  /*c8370*/  STL.64 [R1+0x11170], R6 ;  /* 0x0111700601007387 */ /* 0x0041e80000100a00 */
[----:B------:R-:W2:Y:S04]  /*c8380*/  LDL R16, [R1+0x18] ;  /* 0x0000180001107983 */ /* 0x000ea80000100800 */
[----:B------:R-:W2:Y:S04]  /*c8390*/  LDL R17, [R1+0x1c] ;  /* 0x00001c0001117983 */ /* 0x000ea80000100800 */
[----:B0-----:R-:W3:Y:S04]  /*c83a0*/  LDL R6, [R1] ;  /* 0x0000000001067983 */ /* 0x001ee80000100800 */
[----:B------:R-:W3:Y:S04]  /*c83b0*/  LDL R7, [R1+0x4] ;  /* 0x0000040001077983 */ /* 0x000ee80000100800 */
[----:B----4-:R0:W-:Y:S04]  /*c83c0*/  STL.64 [R1+0x11168], R4 ;  /* 0x0111680401007387 */ /* 0x0101e80000100a00 */
[----:B0-----:R-:W4:Y:S04]  /*c83d0*/  LDL R4, [R1+0x8] ;  /* 0x0000080001047983 */ /* 0x001f280000100800 */
[----:B------:R-:W4:Y:S04]  /*c83e0*/  LDL R5, [R1+0xc] ;  /* 0x00000c0001057983 */ /* 0x000f280000100800 */
[----:B---3--:R-:W-:Y:S04]  /*c83f0*/  STL.64 [R1+0x111d8], R6 ;  /* 0x0111d80601007387 */ /* 0x008fe80000100a00 */
[----:B----4-:R0:W-:Y:S04]  /*c8400*/  STL.64 [R1+0x111f0], R4 ;  /* 0x0111f00401007387 */ /* 0x0101e80000100a00 */
[----:B0-----:R-:W3:Y:S04]  /*c8410*/  LDL.LU.64 R4, [R1+0x1880] ;  /* 0x0018800001047983 */ /* 0x001ee80000300a00 */
[----:B------:R-:W3:Y:S04]  /*c8420*/  LDL.LU.64 R6, [R1+0x1888] ;  /* 0x0018880001067983 */ /* 0x000ee80000300a00 */
[----:B------:R-:W-:Y:S01]  /*c8430*/  STL [R1+0x11158], R3 ;  /* 0x0111580301007387 */ /* 0x000fe20000100800 */
[----:B---3--:R-:W-:-:S15]  /*c8440*/  HMMA.16816.F32 R4, R12, R24, R4 ;  /* 0x000000180c04723c */ /* 0x008fde0000001804 */
[----:B------:R-:W-:-:S08]  /*c8450*/  NOP ;  /* 0x0000000000007918 */ /* 0x000fd00000000000 */
[----:B------:R-:W-:Y:S04]  /*c8460*/  STL.64 [R1+0x2070], R4 ;  /* 0x0020700401007387 */ /* 0x000fe80000100a00 */
[----:B------:R0:W-:Y:S02]  /*c8470*/  STL.64 [R1+0x2078], R6 ;  /* 0x0020780601007387 */ /* 0x0001e40000100a00 */
[----:B0-----:R-:W-:-:S15]  /*c8480*/  HMMA.16816.F32 R4, R12, R26, R20 ;  /* 0x0000001a0c04723c */ /* 0x001fde0000001814 */
[----:B------:R-:W-:-:S08]  /*c8490*/  NOP ;  /* 0x0000000000007918 */ /* 0x000fd00000000000 */
[----:B------:R0:W-:Y:S04]  /*c84a0*/  STL.64 [R1+0x2080], R4 ;  /* 0x0020800401007387 */ /* 0x0001e80000100a00 */
[----:B------:R1:W-:Y:S04]  /*c84b0*/  STL.64 [R1+0x2088], R6 ;  /* 0x0020880601007387 */ /* 0x0003e80000100a00 */
[----:B0-----:R-:W3:Y:S04]  /*c84c0*/  LDL.LU.64 R4, [R1+0x17e0] ;  /* 0x0017e00001047983 */ /* 0x001ee80000300a00 */
[----:B-1----:R-:W4:Y:S01]  /*c84d0*/  LDL.LU.64 R6, [R1+0x17e8] ;  /* 0x0017e80001067983 */ /* 0x002f220000300a00 */
[----:B------:R-:W-:-:S02]  /*c84e0*/  IMAD.MOV.U32 R2, RZ, RZ, R24 ;  /* 0x000000ffff027224 */ /* 0x000fc400078e0018 */
[----:B------:R-:W-:Y:S02]  /*c84f0*/  IMAD.MOV.U32 R0, RZ, RZ, R25 ;  /* 0x000000ffff007224 */ /* 0x000fe400078e0019 */
[----:B------:R-:W-:Y:S02]  /*c8500*/  IMAD.MOV.U32 R9, RZ, RZ, R26 ;  /* 0x000000ffff097224 */ /* 0x000fe400078e001a */
[----:B------:R-:W-:Y:S01]  /*c8510*/  IMAD.MOV.U32 R3, RZ, RZ, R27 ;  /* 0x000000ffff037224 */ /* 0x000fe200078e001b */
        /* <DEDUP_REMOVED lines=31> */
[----:B0-----:R-:W2:Y:S04]  /*c8710*/  LDL.LU.64 R16, [R1+0x1170] ;  /* 0x0011700001107983 */ /* 0x001ea80000300a00 */
[----:B-1----:R-:W3:Y:S01]  /*c8720*/  LDL.LU.64 R18, [R1+0x1178] ;  /* 0x0011780001127983 */ /* 0x002ee20000300a00 */
        /* <DEDUP_REMOVED lines=9> */
[----:B0-----:R-:W4:Y:S01]  /*c87c0*/  LDL.LU.64 R6, [R1+0x111d8] ;  /* 0x0111d80001067983 */ /* 0x001f220000300a00 */
[C---:B---3--:R-:W-:Y:S06]  /*c87d0*/  HMMA.16816.F32 R24, R12.reuse, R28, R24 ;  /* 0x0000001c0c18723c */ /* 0x048fec0000001818 */
[----:B----4-:R-:W-:Y:S01]  /*c87e0*/  HMMA.16816.F32 R4, R12, R6, R8 ;  /* 0x000000060c04723c */ /* 0x010fe20000001808 */
        /* <DEDUP_REMOVED lines=49> */
[----:B0-----:R-:W3:Y:S01]  /*c8b00*/  LDL.LU.64 R10, [R1+0x11180] ;  /* 0x01118000010a7983 */ /* 0x001ee20000300a00 */
[----:B----4-:R-:W-:Y:S03]  /*c8b10*/  HMMA.16816.F32 R4, R12, R16, R4 ;  /* 0x000000100c04723c */ /* 0x010fe60000001804 */
[----:B------:R-:W2:-:S15]  /*c8b20*/  LDL.LU.64 R8, [R1+0x11178] ;  /* 0x0111780001087983 */ /* 0x000e9e0000300a00 */
[----:B------:R-:W-:-:S05]  /*c8b30*/  NOP ;  /* 0x0000000000007918 */ /* 0x000fca0000000000 */
[----:B------:R-:W-:Y:S04]  /*c8b40*/  STL.64 [R1+0x2320], R4 ;  /* 0x0023200401007387 */ /* 0x000fe80000100a00 */
[----:B------:R0:W-:Y:S04]  /*c8b50*/  STL.64 [R1+0x2328], R6 ;  /* 0x0023280601007387 */ /* 0x0001e80000100a00 */
[----:B0-----:R-:W4:Y:S04]  /*c8b60*/  LDL.LU.64 R6, [R1+0x11170] ;  /* 0x0111700001067983 */ /* 0x001f280000300a00 */
[----:B------:R-:W4:Y:S04]  /*c8b70*/  LDL.LU.64 R4, [R1+0x11168] ;  /* 0x0111680001047983 */ /* 0x000f280000300a00 */
[----:B------:R-:W-:Y:S04]  /*c8b80*/  STL.64 [R1+0x10f50], R18 ;  /* 0x010f501201007387 */ /* 0x000fe80000100a00 */
[----:B------:R3:W-:Y:S02]  /*c8b90*/  STL.64 [R1+0x10f48], R16 ;  /* 0x010f481001007387 */ /* 0x0007e40000100a00 */
[----:B---3--:R-:W-:Y:S02]  /*c8ba0*/  HMMA.16816.F32 R16, R12, R10, R20 ;  /* 0x0000000a0c10723c */ /* 0x008fe40000001814 */
[----:B------:R-:W3:-:S15]  /*c8bb0*/  LDL.LU.64 R20, [R1+0x31a0] ;  /* 0x0031a00001147983 */ /* 0x000ede0000300a00 */
[----:B------:R-:W-:-:S06]  /*c8bc0*/  NOP ;  /* 0x0000000000007918 */ /* 0x000fcc0000000000 */
[----:B------:R-:W-:Y:S04]  /*c8bd0*/  STL.64 [R1+0x2330], R16 ;  /* 0x0023301001007387 */ /* 0x000fe80000100a00 */
[----:B------:R0:W-:Y:S04]  /*c8be0*/  STL.64 [R1+0x2338], R18 ;  /* 0x0023381201007387 */ /* 0x0001e80000100a00 */
[----:B------:R-:W3:Y:S04]  /*c8bf0*/  LDL.LU.64 R22, [R1+0x31a8] ;  /* 0x0031a80001167983 */ /* 0x000ee80000300a00 */
[----:B0-----:R-:W3:Y:S04]  /*c8c00*/  LDL.LU R18, [R1+0x98] ;  /* 0x0000980001127983 */ /* 0x001ee80000300800 */
[----:B------:R-:W3:Y:S04]  /*c8c10*/  LDL.LU R19, [R1+0x9c] ;  /* 0x00009c0001137983 */ /* 0x000ee80000300800 */
[----:B------:R-:W3:Y:S01]  /*c8c20*/  LDL.LU R16, [R1+0xa0] ;  /* 0x0000a00001107983 */ /* 0x000ee20000300800 */
[----:B--2---:R-:W-:-:S02]  /*c8c30*/  IMAD.MOV.U32 R17, RZ, RZ, R8 ;  /* 0x000000ffff117224 */ /* 0x004fc400078e0008 */
[----:B----4-:R-:W-:Y:S01]  /*c8c40*/  IMAD R6, R6, 0x100, R26 ;  /* 0x0000010006067824 */ /* 0x010fe200078e021a */
[----:B------:R-:W2:Y:S01]  /*c8c50*/  LDL.LU R8, [R1+0x11160] ;  /* 0x0111600001087983 */ /* 0x000ea20000300800 */
[----:B------:R-:W-:Y:S02]  /*c8c60*/  IMAD.MOV.U32 R26, RZ, RZ, R9 ;  /* 0x000000ffff1a7224 */ /* 0x000fe400078e0009 */
[----:B------:R-:W-:Y:S02]  /*c8c70*/  IMAD R7, R7, 0x100, R27 ;  /* 0x0000010007077824 */ /* 0x000fe400078e021b */
[----:B------:R-:W-:Y:S01]  /*c8c80*/  IMAD.MOV.U32 R27, RZ, RZ, R3 ;  /* 0x000000ffff1b7224 */ /* 0x000fe200078e0003 */
[----:B---3--:R-:W-:Y:S04]  /*c8c90*/  STL.64 [R1+0x11128], R18 ;  /* 0x0111281201007387 */ /* 0x008fe80000100a00 */
[----:B------:R2:W-:Y:S04]  /*c8ca0*/  STL.64 [R1+0x11120], R16 ;  /* 0x0111201001007387 */ /* 0x0005e80000100a00 */
[----:B------:R-:W2:Y:S04]  /*c8cb0*/  LDL.LU R9, [R1+0x1115c] ;  /* 0x01115c0001097983 */ /* 0x000ea80000300800 */
[----:B------:R-:W3:Y:S01]  /*c8cc0*/  LDL.LU R3, [R1+0x11158] ;  /* 0x0111580001037983 */ /* 0x000ee20000300800 */
        /* <DEDUP_REMOVED lines=8> */
[----:B--2---:R-:W-:Y:S03]  /*c8d50*/  HMMA.16816.F32 R16, R12, R8, R20 ;  /* 0x000000080c10723c */ /* 0x004fe60000001814 */
[----:B------:R-:W2:Y:S04]  /*c8d60*/  LDL.LU R22, [R1+0x30] ;  /* 0x0000300001167983 */ /* 0x000ea80000300800 */
[----:B---3--:R-:W-:-:S15]  /*c8d70*/  IMAD.MOV.U32 R23, RZ, RZ, R3 ;  /* 0x000000ffff177224 */ /* 0x008fde00078e0003 */
[----:B------:R-:W-:-:S01]  /*c8d80*/  NOP ;  /* 0x0000000000007918 */ /* 0x000fc20000000000 */
[----:B------:R0:W-:Y:S04]  /*c8d90*/  STL.64 [R1+0x2340], R16 ;  /* 0x0023401001007387 */ /* 0x0001e80000100a00 */
[----:B------:R1:W-:Y:S04]  /*c8da0*/  STL.64 [R1+0x2348], R18 ;  /* 0x0023481201007387 */ /* 0x0003e80000100a00 */
[----:B------:R-:W3:Y:S04]  /*c8db0*/  LDL.LU R3, [R1+0x1114c] ;  /* 0x01114c0001037983 */ /* 0x000ee80000300800 */
[----:B0-----:R-:W2:Y:S04]  /*c8dc0*/  LDL.LU.64 R16, [R1+0x3190] ;  /* 0x0031900001107983 */ /* 0x001ea80000300a00 */
[----:B-1----:R-:W3:Y:S01]  /*c8dd0*/  LDL.LU.64 R18, [R1+0x3198] ;  /* 0x0031980001127983 */ /* 0x002ee20000300a00 */
[----:B----4-:R-:W-:-:S02]  /*c8de0*/  IMAD.MOV.U32 R20, RZ, RZ, R0 ;  /* 0x000000ffff147224 */ /* 0x010fc400078e0000 */
[----:B------:R-:W-:Y:S01]  /*c8df0*/  IMAD.MOV.U32 R21, RZ, RZ, R2 ;  /* 0x000000ffff157224 */ /* 0x000fe200078e0002 */
[----:B---3--:R-:W-:Y:S04]  /*c8e00*/  STL.64 [R1+0x11138], R18 ;  /* 0x0111381201007387 */ /* 0x008fe80000100a00 */
[----:B--2---:R0:W-:Y:S04]  /*c8e10*/  STL.64 [R1+0x11130], R16 ;  /* 0x0111301001007387 */ /* 0x0041e80000100a00 */
[----:B0-----:R-:W2:Y:S04]  /*c8e20*/  LDL.LU.64 R16, [R1+0x31b0] ;  /* 0x0031b00001107983 */ /* 0x001ea80000300a00 */
[----:B------:R-:W2:Y:S04]  /*c8e30*/  LDL.LU.64 R18, [R1+0x31b8] ;  /* 0x0031b80001127983 */ /* 0x000ea80000300a00 */
[----:B------:R-:W3:Y:S04]  /*c8e40*/  LDL.LU.64 R24, [R1+0x1130] ;  /* 0x0011300001187983 */ /* 0x000ee80000300a00 */
[----:B------:R-:W3:Y:S04]  /*c8e50*/  LDL.LU.64 R26, [R1+0x1138] ;  /* 0x00113800011a7983 */ /* 0x000ee80000300a00 */
[----:B------:R-:W4:Y:S04]  /*c8e60*/  LDL.LU R0, [R1+0x11148] ;  /* 0x0111480001007983 */ /* 0x000f280000300800 */
[----:B------:R-:W2:Y:S04]  /*c8e70*/  LDL.LU R2, [R1+0x11144] ;  /* 0x0111440001027983 */ /* 0x000ea80000300800 */
[----:B------:R0:W-:Y:S02]  /*c8e80*/  STL.64 [R1+0x11018], R22 ;  /* 0x0110181601007387 */ /* 0x0001e40000100a00 */
[----:B0-----:R-:W-:-:S02]  /*c8e90*/  IMAD.MOV.U32 R22, RZ, RZ, R3 ;  /* 0x000000ffff167224 */ /* 0x001fc400078e0003 */
[----:B------:R-:W2:Y:S04]  /*c8ea0*/  LDL.LU R3, [R1+0x11140] ;  /* 0x0111400001037983 */ /* 0x000ea80000300800 */
[----:B------:R-:W3:Y:S04]  /*c8eb0*/  LDL.LU R23, [R1+0x44] ;  /* 0x0000440001177983 */ /* 0x000ee80000300800 */
[----:B------:R-:W-:Y:S01]  /*c8ec0*/  STL.64 [R1+0x11010], R20 ;  /* 0x0110101401007387 */ /* 0x000fe20000100a00 */
[----:B--2---:R-:W-:Y:S03]  /*c8ed0*/  HMMA.16816.F32 R16, R12, R2, R16 ;  /* 0x000000020c10723c */ /* 0x004fe60000001810 */
[----:B---3--:R0:W-:Y:S04]  /*c8ee0*/  STL.64 [R1+0x11030], R22 ;  /* 0x0110301601007387 */ /* 0x0081e80000100a00 */
[----:B0-----:R-:W2:Y:S04]  /*c8ef0*/  LDL.64 R22, [R1+0xa8] ;  /* 0x0000a80001167983 */ /* 0x001ea80000100a00 */
[----:B------:R-:W-:Y:S04]  /*c8f00*/  STL.64 [R1+0x10f30], R10 ;  /* 0x010f300a01007387 */ /* 0x000fe80000100a00 */
[----:B------:R0:W-:Y:S04]  /*c8f10*/  STL.64 [R1+0x10f28], R8 ;  /* 0x010f280801007387 */ /* 0x0001e80000100a00 */
[----:B0-----:R-:W3:Y:S04]  /*c8f20*/  LDL.LU.64 R8, [R1+0x2fa0] ;  /* 0x002fa00001087983 */ /* 0x001ee80000300a00 */
[----:B------:R-:W3:Y:S04]  /*c8f30*/  LDL.LU.64 R10, [R1+0x2fa8] ;  /* 0x002fa800010a7983 */ /* 0x000ee80000300a00 */
[----:B------:R-:W-:Y:S04]  /*c8f40*/  STL.64 [R1+0x2550], R16 ;  /* 0x0025501001007387 */ /* 0x000fe80000100a00 */
[----:B------:R0:W-:Y:S04]  /*c8f50*/  STL.64 [R1+0x2558], R18 ;  /* 0x0025581201007387 */ /* 0x0001e80000100a00 */
[----:B0-----:R-:W2:Y:S04]  /*c8f60*/  LDL.LU.64 R18, [R1+0x11138] ;  /* 0x0111380001127983 */ /* 0x001ea80000300a00 */
[----:B------:R-:W2:Y:S04]  /*c8f70*/  LDL.LU.64 R16, [R1+0x11130] ;  /* 0x0111300001107983 */ /* 0x000ea80000300a00 */
[----:B------:R-:W3:Y:S01]  /*c8f80*/  LDL.LU R20, [R1+0x48] ;  /* 0x0000480001147983 */ /* 0x000ee20000300800 */
[----:B----4-:R-:W-:Y:S01]  /*c8f90*/  IMAD.MOV.U32 R21, RZ, RZ, R0 ;  /* 0x000000ffff157224 */ /* 0x010fe200078e0000 */
[----:B------:R-:W-:-:S02]  /*c8fa0*/  F2FP.F16.E4M3.UNPACK_B R4, R4 ;  /* 0x00000004ff04723e */ /* 0x000fc400020006ff */
[----:B------:R-:W-:Y:S02]  /*c8fb0*/  F2FP.F16.E4M3.UNPACK_B R5, R5 ;  /* 0x00000005ff05723e */ /* 0x000fe400020006ff */
[----:B------:R-:W-:Y:S01]  /*c8fc0*/  F2FP.F16.E4M3.UNPACK_B R6, R6 ;  /* 0x00000006ff06723e */ /* 0x000fe200020006ff */
[----:B--2---:R-:W-:Y:S01]  /*c8fd0*/  HMMA.16816.F32 R12, R12, R22, R16 ;  /* 0x000000160c0c723c */ /* 0x004fe20000001810 */
[----:B---3--:R-:W-:Y:S04]  /*c8fe0*/  STL.64 [R1+0x11048], R20 ;  /* 0x0110481401007387 */ /* 0x008fe80000100a00 */
[----:B------:R-:W2:Y:S04]  /*c8ff0*/  LDL.LU.64 R18, [R1+0x11128] ;  /* 0x0111280001127983 */ /* 0x000ea80000300a00 */
[----:B------:R-:W3:Y:S01]  /*c9000*/  LDL.LU.64 R16, [R1+0x11120] ;  /* 0x0111200001107983 */ /* 0x000ee20000300a00 */
[----:B------:R-:W-:-:S13]  /*c9010*/  F2FP.F16.E4M3.UNPACK_B R7, R7 ;  /* 0x00000007ff07723e */ /* 0x000fda00020006ff */
[----:B------:R-:W-:Y:S04]  /*c9020*/  STL.64 [R1+0x2540], R12 ;  /* 0x0025400c01007387 */ /* 0x000fe80000100a00 */
[----:B------:R3:W-:Y:S04]  /*c9030*/  STL.64 [R1+0x2548], R14 ;  /* 0x0025480e01007387 */ /* 0x0007e80000100a00 */
[----:B------:R-:W4:Y:S01]  /*c9040*/  LDL.LU R22, [R1+0x50] ;  /* 0x0000500001167983 */ /* 0x000f220000300800 */
[----:B------:R-:W-:Y:S01]  /*c9050*/  IMAD.MOV.U32 R0, RZ, RZ, R23 ;  /* 0x000000ffff007224 */ /* 0x000fe200078e0017 */
[C---:B---3--:R-:W-:Y:S06]  /*c9060*/  HMMA.16816.F32 R12, R4.reuse, R16, R8 ;  /* 0x00000010040c723c */ /* 0x048fec0000001808 */
[----:B--2---:R-:W-:-:S15]  /*c9070*/  HMMA.16816.F32 R8, R4, R18, R24 ;  /* 0x000000120408723c */ /* 0x004fde0000001818 */
[----:B------:R-:W-:-:S02]  /*c9080*/  NOP ;  /* 0x0000000000007918 */ /* 0x000fc40000000000 */
[----:B------:R-:W-:Y:S04]  /*c9090*/  STL.64 [R1+0x2530], R12 ;  /* 0x0025300c01007387 */ /* 0x000fe80000100a00 */
[----:B------:R-:W-:Y:S04]  /*c90a0*/  STL.64 [R1+0x2538], R14 ;  /* 0x0025380e01007387 */ /* 0x000fe80000100a00 */
[----:B------:R-:W-:Y:S04]  /*c90b0*/  STL.64 [R1+0x2520], R8 ;  /* 0x0025200801007387 */ /* 0x000fe80000100a00 */
[----:B------:R-:W-:Y:S04]  /*c90c0*/  STL.64 [R1+0x2528], R10 ;  /* 0x0025280a01007387 */ /* 0x000fe80000100a00 */
[----:B------:R-:W4:Y:S04]  /*c90d0*/  LDL.LU R23, [R1+0x54] ;  /* 0x0000540001177983 */ /* 0x000f280000300800 */
[----:B------:R-:W2:Y:S04]  /*c90e0*/  LDL.LU R20, [R1+0x58] ;  /* 0x0000580001147983 */ /* 0x000ea80000300800 */
[----:B------:R-:W2:Y:S04]  /*c90f0*/  LDL.LU R21, [R1+0x5c] ;  /* 0x00005c0001157983 */ /* 0x000ea80000300800 */
[----:B----4-:R0:W-:Y:S04]  /*c9100*/  STL.64 [R1+0x11060], R22 ;  /* 0x0110601601007387 */ /* 0x0101e80000100a00 */
[----:B0-----:R-:W3:Y:S04]  /*c9110*/  LDL.LU R22, [R1+0x60] ;  /* 0x0000600001167983 */ /* 0x001ee80000300800 */
[----:B------:R-:W3:Y:S04]  /*c9120*/  LDL.LU R23, [R1+0x64] ;  /* 0x0000640001177983 */ /* 0x000ee80000300800 */
[----:B--2---:R0:W-:Y:S04]  /*c9130*/  STL.64 [R1+0x11078], R20 ;  /* 0x0110781401007387 */ /* 0x0041e80000100a00 */
[----:B0-----:R-:W2:Y:S04]  /*c9140*/  LDL.LU R20, [R1+0x68] ;  /* 0x0000680001147983 */ /* 0x001ea80000300800 */
[----:B------:R-:W2:Y:S04]  /*c9150*/  LDL.LU R21, [R1+0x6c] ;  /* 0x00006c0001157983 */ /* 0x000ea80000300800 */
[----:B---3--:R0:W-:Y:S04]  /*c9160*/  STL.64 [R1+0x11090], R22 ;  /* 0x0110901601007387 */ /* 0x0081e80000100a00 */
        /* <DEDUP_REMOVED lines=14> */
[----:B--2---:R-:W-:Y:S04]  /*c9250*/  STL.64 [R1+0x11108], R20 ;  /* 0x0111081401007387 */ /* 0x004fe80000100a00 */
        /* <DEDUP_REMOVED lines=47> */
[----:B------:R-:W2:Y:S04]  /*c9550*/  LDL.LU.64 R18, [R1+0xd58] ;  /* 0x000d580001127983 */ /* 0x000ea80000300a00 */
[----:B------:R-:W4:Y:S04]  /*c9560*/  LDL.LU.64 R8, [R1+0xd10] ;  /* 0x000d100001087983 */ /* 0x000f280000300a00 */
[----:B------:R-:W4:Y:S04]  /*c9570*/  LDL.LU.64 R10, [R1+0xd18] ;  /* 0x000d1800010a7983 */ /* 0x000f280000300a00 */
[----:B------:R-:W2:Y:S04]  /*c9580*/  LDL.LU R12, [R1+0x3388] ;  /* 0x00338800010c7983 */ /* 0x000ea80000300800 */
[----:B------:R-:W2:Y:S04]  /*c9590*/  LDL.LU R13, [R1+0x3390] ;  /* 0x00339000010d7983 */ /* 0x000ea80000300800 */
[----:B------:R-:W4:Y:S04]  /*c95a0*/  LDL.LU R14, [R1+0x339c] ;  /* 0x00339c00010e7983 */ /* 0x000f280000300800 */
[----:B------:R-:W4:Y:S01]  /*c95b0*/  LDL.LU R15, [R1+0x3398] ;  /* 0x00339800010f7983 */ /* 0x000f220000300800 */
[C---:B---3--:R-:W-:Y:S03]  /*c95c0*/  HMMA.16816.F32 R20, R4.reuse, R22, R24 ;  /* 0x000000160414723c */ /* 0x048fe60000001818 */
[----:B----4-:R-:W-:Y:S04]  /*c95d0*/  STL.64 [R1+0x10f40], R14 ;  /* 0x010f400e01007387 */ /* 0x010fe80000100a00 */
        /* <DEDUP_REMOVED lines=83> */
[----:B0-----:R-:W3:Y:S04]  /*c9b10*/  LDL.LU.64 R26, [R1+0x11008] ;  /* 0x01100800011a7983 */ /* 0x001ee80000300a00 */
[----:B------:R-:W4:Y:S01]  /*c9b20*/  LDL.LU.64 R24, [R1+0x11000] ;  /* 0x0110000001187983 */ /* 0x000f220000300a00 */
[----:B--2---:R-:W-:-:S15]  /*c9b30*/  HMMA.16816.F32 R20, R4, R22, R12 ;  /* 0x000000160414723c */ /* 0x004fde000000180c */
[----:B------:R-:W-:-:S08]  /*c9b40*/  NOP ;  /* 0x0000000000007918 */ /* 0x000fd00000000000 */
[----:B------:R-:W-:Y:S04]  /*c9b50*/  STL.64 [R1+0x2450], R20 ;  /* 0x0024501401007387 */ /* 0x000fe80000100a00 */
[----:B------:R-:W-:Y:S01]  /*c9b60*/  STL.64 [R1+0x2458], R22 ;  /* 0x0024581601007387 */ /* 0x000fe20000100a00 */
[C---:B----4-:R-:W-:Y:S03]  /*c9b70*/  HMMA.16816.F32 R12, R4.reuse, R24, R16 ;  /* 0x00000018040c723c */ /* 0x050fe60000001810 */
[----:B------:R-:W2:Y:S03]  /*c9b80*/  LDL.LU.64 R24, [R1+0xbb0] ;  /* 0x000bb00001187983 */ /* 0x000ea60000300a00 */
[----:B---3--:R-:W-:-:S15]  /*c9b90*/  HMMA.16816.F32 R8, R4, R26, R8 ;  /* 0x0000001a0408723c */ /* 0x008fde0000001808 */
[----:B------:R-:W-:-:S02]  /*c9ba0*/  NOP ;  /* 0x0000000000007918 */ /* 0x000fc40000000000 */
[----:B------:R-:W-:Y:S04]  /*c9bb0*/  STL.64 [R1+0x2440], R12 ;  /* 0x0024400c01007387 */ /* 0x000fe80000100a00 */
[----:B------:R-:W-:Y:S04]  /*c9bc0*/  STL.64 [R1+0x2448], R14 ;  /* 0x0024480e01007387 */ /* 0x000fe80000100a00 */
[----:B------:R-:W3:Y:S04]  /*c9bd0*/  LDL.LU.64 R26, [R1+0xbb8] ;  /* 0x000bb800011a7983 */ /* 0x000ee80000300a00 */
[----:B------:R-:W-:Y:S04]  /*c9be0*/  STL.64 [R1+0x2430], R8 ;  /* 0x0024300801007387 */ /* 0x000fe80000100a00 */
[----:B------:R-:W-:Y:S04]  /*c9bf0*/  STL.64 [R1+0x2438], R10 ;  /* 0x0024380a01007387 */ /* 0x000fe80000100a00 */
[----:B---3--:R0:W-:Y:S04]  /*c9c00*/  STL.64 [R1+0x10fa0], R26 ;  /* 0x010fa01a01007387 */ /* 0x0081e80000100a00 */
[----:B0-----:R-:W3:Y:S04]  /*c9c10*/  LDL.LU R26, [R1] ;  /* 0x00000000011a7983 */ /* 0x001ee80000300800 */
        /* <DEDUP_REMOVED lines=34> */
[----:B------:R-:W4:Y:S01]  /*c9e40*/  LDL.LU.64 R18, [R1+0xa68] ;  /* 0x000a680001127983 */ /* 0x000f220000300a00 */
[C---:B--2---:R-:W-:Y:S03]  /*c9e50*/  HMMA.16816.F32 R24, R4.reuse, R24, R20 ;  /* 0x000000180418723c */ /* 0x044fe60000001814 */
[----:B----4-:R-:W-:Y:S04]  /*c9e60*/  STL.64 [R1+0x10f60], R18 ;  /* 0x010f601201007387 */ /* 0x010fe80000100a00 */
[----:B---3--:R0:W-:Y:S04]  /*c9e70*/  STL.64 [R1+0x10f58], R16 ;  /* 0x010f581001007387 */ /* 0x0081e80000100a00 */
        /* <DEDUP_REMOVED lines=39> */
[----:B------:R-:W4:Y:S04]  /*ca0f0*/  LDL.LU R28, [R1+0x338c] ;  /* 0x00338c00011c7983 */ /* 0x000f280000300800 */
[----:B------:R-:W4:Y:S01]  /*ca100*/  LDL.LU R29, [R1+0x3394] ;  /* 0x00339400011d7983 */ /* 0x000f220000300800 */
[----:B--2---:R-:W-:-:S15]  /*ca110*/  HMMA.16816.F32 R20, R4, R26, R20 ;  /* 0x0000001a0414723c */ /* 0x004fde0000001814 */
[----:B------:R-:W-:-:S08]  /*ca120*/  NOP ;  /* 0x0000000000007918 */ /* 0x000fd00000000000 */
        /* <DEDUP_REMOVED lines=8> */
[----:B------:R0:W-:Y:S04]  /*ca1b0*/  STL.64 [R1+0x23c0], R24 ;  /* 0x0023c01801007387 */ /* 0x0001e80000100a00 */
[----:B------:R1:W-:Y:S04]  /*ca1c0*/  STL.64 [R1+0x23c8], R26 ;  /* 0x0023c81a01007387 */ /* 0x0003e80000100a00 */
[----:B0-----:R-:W4:Y:S04]  /*ca1d0*/  LDL.LU.64 R24, [R1+0x9f0] ;  /* 0x0009f00001187983 */ /* 0x001f280000300a00 */
[----:B-1----:R-:W4:Y:S01]  /*ca1e0*/  LDL.LU.64 R26, [R1+0x9f8] ;  /* 0x0009f800011a7983 */ /* 0x002f220000300a00 */
        /* <DEDUP_REMOVED lines=8> */
[----:B------:R-:W4:-:S15]  /*ca270*/  LDL.LU.64 R16, [R1+0x10f48] ;  /* 0x010f480001107983 */ /* 0x000f1e0000300a00 */
[----:B------:R-:W-:-:S02]  /*ca280*/  NOP ;  /* 0x0000000000007918 */ /* 0x000fc40000000000 */
[----:B------:R0:W-:Y:S04]  /*ca290*/  STL.64 [R1+0x23a0], R20 ;  /* 0x0023a01401007387 */ /* 0x0001e80000100a00 */
[----:B------:R1:W-:Y:S04]  /*ca2a0*/  STL.64 [R1+0x23a8], R22 ;  /* 0x0023a81601007387 */ /* 0x0003e80000100a00 */
[----:B0-----:R-:W3:Y:S04]  /*ca2b0*/  LDL.LU.64 R20, [R1+0xa00] ;  /* 0x000a000001147983 */ /* 0x001ee80000300a00 */
[----:B-1----:R-:W3:Y:S01]  /*ca2c0*/  LDL.LU.64 R22, [R1+0xa08] ;  /* 0x000a080001167983 */ /* 0x002ee20000300a00 */
[C---:B--2---:R-:W-:Y:S06]  /*ca2d0*/  HMMA.16816.F32 R12, R4.reuse, R18, R12 ;  /* 0x00000012040c723c */ /* 0x044fec000000180c */
[----:B----4-:R-:W-:-:S15]  /*ca2e0*/  HMMA.16816.F32 R16, R4, R16, R8 ;  /* 0x000000100410723c */ /* 0x010fde0000001808 */
[----:B------:R-:W-:-:S02]  /*ca2f0*/  NOP ;  /* 0x0000000000007918 */ /* 0x000fc40000000000 */
[----:B------:R-:W-:Y:S04]  /*ca300*/  STL.64 [R1+0x2390], R12 ;  /* 0x0023900c01007387 */ /* 0x000fe80000100a00 */
[----:B------:R0:W-:Y:S04]  /*ca310*/  STL.64 [R1+0x2398], R14 ;  /* 0x0023980e01007387 */ /* 0x0001e80000100a00 */
[----:B0-----:R-:W2:Y:S04]  /*ca320*/  LDL.LU.64 R14, [R1+0x10f40] ;  /* 0x010f4000010e7983 */ /* 0x001ea80000300a00 */
[----:B------:R-:W4:Y:S04]  /*ca330*/  LDL.LU.64 R12, [R1+0x10f38] ;  /* 0x010f3800010c7983 */ /* 0x000f280000300a00 */
[----:B------:R-:W3:Y:S04]  /*ca340*/  LDL.LU.64 R10, [R1+0x10f30] ;  /* 0x010f3000010a7983 */ /* 0x000ee80000300a00 */
[----:B------:R-:W2:Y:S04]  /*ca350*/  LDL.LU.64 R8, [R1+0x10f28] ;  /* 0x010f280001087983 */ /* 0x000ea80000300a00 */
[----:B------:R-:W-:Y:S04]  /*ca360*/  STL.64 [R1+0x2380], R16 ;  /* 0x0023801001007387 */ /* 0x000fe80000100a00 */
[----:B------:R3:W-:Y:S02]  /*ca370*/  STL.64 [R1+0x2388], R18 ;  /* 0x0023881201007387 */ /* 0x0007e40000100a00 */
[C---:B---3--:R-:W-:Y:S06]  /*ca380*/  HMMA.16816.F32 R16, R4.reuse, R10, R20 ;  /* 0x0000000a0410723c */ /* 0x048fec0000001814 */
[----:B--2---:R-:W-:-:S15]  /*ca390*/  HMMA.16816.F32 R8, R4, R8, R24 ;  /* 0x000000080408723c */ /* 0x004fde0000001818 */
[----:B------:R-:W-:-:S02]  /*ca3a0*/  NOP ;  /* 0x0000000000007918 */ /* 0x000fc40000000000 */
[----:B------:R-:W-:Y:S04]  /*ca3b0*/  STL.64 [R1+0x2370], R16 ;  /* 0x0023701001007387 */ /* 0x000fe80000100a00 */
[----:B------:R-:W-:Y:S04]  /*ca3c0*/  STL.64 [R1+0x2378], R18 ;  /* 0x0023781201007387 */ /* 0x000fe80000100a00 */
[----:B------:R0:W-:Y:S04]  /*ca3d0*/  STL.64 [R1+0x2360], R8 ;  /* 0x0023600801007387 */ /* 0x0001e80000100a00 */
[----:B------:R1:W-:Y:S04]  /*ca3e0*/  STL.64 [R1+0x2368], R10 ;  /* 0x0023680a01007387 */ /* 0x0003e80000100a00 */
[----:B------:R-:W2:Y:S04]  /*ca3f0*/  LDL.LU R20, [R1+0x100] ;  /* 0x0001000001147983 */ /* 0x000ea80000300800 */
[----:B------:R-:W2:Y:S04]  /*ca400*/  LDL.LU R21, [R1+0x104] ;  /* 0x0001040001157983 */ /* 0x000ea80000300800 */
[----:B------:R-:W3:Y:S04]  /*ca410*/  LDL.LU R22, [R1+0x108] ;  /* 0x0001080001167983 */ /* 0x000ee80000300800 */
[----:B------:R-:W3:Y:S04]  /*ca420*/  LDL.LU R23, [R1+0x10c] ;  /* 0x00010c0001177983 */ /* 0x000ee80000300800 */
[----:B---3--:R-:W-:Y:S04]  /*ca430*/  STL.64 [R1+0x10ec0], R22 ;  /* 0x010ec01601007387 */ /* 0x008fe80000100a00 */
[----:B--2---:R2:W-:Y:S04]  /*ca440*/  STL.64 [R1+0x10eb8], R20 ;  /* 0x010eb81401007387 */ /* 0x0045e80000100a00 */
[----:B0-----:R-:W3:Y:S04]  /*ca450*/  LDL.LU R8, [R1+0xf0] ;  /* 0x0000f00001087983 */ /* 0x001ee80000300800 */
[----:B------:R-:W3:Y:S04]  /*ca460*/  LDL.LU R9, [R1+0xf4] ;  /* 0x0000f40001097983 */ /* 0x000ee80000300800 */
[----:B-1----:R-:W4:Y:S04]  /*ca470*/  LDL.LU R10, [R1+0xf8] ;  /* 0x0000f800010a7983 */ /* 0x002f280000300800 */
[----:B------:R-:W4:Y:S04]  /*ca480*/  LDL.LU R11, [R1+0xfc] ;  /* 0x0000fc00010b7983 */ /* 0x000f280000300800 */
[----:B----4-:R0:W-:Y:S04]  /*ca490*/  STL.64 [R1+0x10ed0], R10 ;  /* 0x010ed00a01007387 */ /* 0x0101e80000100a00 */
[----:B---3--:R-:W-:Y:S04]  /*ca4a0*/  STL.64 [R1+0x10ec8], R8 ;  /* 0x010ec80801007387 */ /* 0x008fe80000100a00 */
[----:B--2---:R-:W2:Y:S04]  /*ca4b0*/  LDL.LU R20, [R1+0xe0] ;  /* 0x0000e00001147983 */ /* 0x004ea80000300800 */
[----:B------:R-:W2:Y:S04]  /*ca4c0*/  LDL.LU R21, [R1+0xe4] ;  /* 0x0000e40001157983 */ /* 0x000ea80000300800 */
[----:B------:R-:W3:Y:S04]  /*ca4d0*/  LDL.LU R22, [R1+0xe8] ;  /* 0x0000e80001167983 */ /* 0x000ee80000300800 */
[----:B------:R-:W3:Y:S04]  /*ca4e0*/  LDL.LU R23, [R1+0xec] ;  /* 0x0000ec0001177983 */ /* 0x000ee80000300800 */
[----:B0-----:R-:W4:Y:S04]  /*ca4f0*/  LDL.LU R10, [R1+0x29b0] ;  /* 0x0029b000010a7983 */ /* 0x001f280000300800 */
[----:B------:R-:W4:Y:S01]  /*ca500*/  LDL.LU R11, [R1+0x29b4] ;  /* 0x0029b400010b7983 */ /* 0x000f220000300800 */
[----:B------:R-:W-:-:S02]  /*ca510*/  IMAD R13, R13, 0x100, R29 ;  /* 0x000001000d0d7824 */ /* 0x000fc400078e021d */
[----:B------:R-:W-:Y:S01]  /*ca520*/  IMAD R14, R15, 0x100, R14 ;  /* 0x000001000f0e7824 */ /* 0x000fe200078e020e */
[----:B---3--:R-:W-:Y:S04]  /*ca530*/  STL.64 [R1+0x10ee0], R22 ;  /* 0x010ee01601007387 */ /* 0x008fe80000100a00 */
[----:B--2---:R0:W-:Y:S04]  /*ca540*/  STL.64 [R1+0x10ed8], R20 ;  /* 0x010ed81401007387 */ /* 0x0041e80000100a00 */
[----:B0-----:R-:W2:Y:S04]  /*ca550*/  LDL.LU R20, [R1+0xd0] ;  /* 0x0000d00001147983 */ /* 0x001ea80000300800 */
[----:B------:R-:W2:Y:S04]  /*ca560*/  LDL.LU R21, [R1+0xd4] ;  /* 0x0000d40001157983 */ /* 0x000ea80000300800 */
[----:B------:R-:W3:Y:S04]  /*ca570*/  LDL.LU R22, [R1+0xd8] ;  /* 0x0000d80001167983 */ /* 0x000ee80000300800 */
[----:B------:R-:W3:Y:S04]  /*ca580*/  LDL.LU R23, [R1+0xdc] ;  /* 0x0000dc0001177983 */ /* 0x000ee80000300800 */
[----:B------:R-:W2:Y:S04]  /*ca590*/  LDL.LU R29, [R1+0x33a4] ;  /* 0x0033a400011d7983 */ /* 0x000ea80000300800 */
[----:B------:R-:W2:Y:S04]  /*ca5a0*/  LDL.LU R15, [R1+0x33a0] ;  /* 0x0033a000010f7983 */ /* 0x000ea80000300800 */
[----:B------:R-:W3:Y:S04]  /*ca5b0*/  LDL.LU R8, [R1+0x29a0] ;  /* 0x0029a00001087983 */ /* 0x000ee80000300800 */
[----:B------:R-:W3:Y:S04]  /*ca5c0*/  LDL.LU R9, [R1+0x29a4] ;  /* 0x0029a40001097983 */ /* 0x000ee80000300800 */
[----:B----4-:R-:W-:Y:S04]  /*ca5d0*/  STL.64 [R1+0x10f10], R10 ;  /* 0x010f100a01007387 */ /* 0x010fe80000100a00 */
[----:B---3--:R-:W-:Y:S04]  /*ca5e0*/  STL.64 [R1+0x10f08], R8 ;  /* 0x010f080801007387 */ /* 0x008fe80000100a00 */
[----:B------:R0:W-:Y:S04]  /*ca5f0*/  STL.64 [R1+0x10ef0], R22 ;  /* 0x010ef01601007387 */ /* 0x0001e80000100a00 */
[----:B0-----:R-:W3:Y:S04]  /*ca600*/  LDL.LU R22, [R1+0xa8] ;  /* 0x0000a80001167983 */ /* 0x001ee80000300800 */
[----:B--2---:R0:W-:Y:S04]  /*ca610*/  STL.64 [R1+0x10ee8], R20 ;  /* 0x010ee81401007387 */ /* 0x0041e80000100a00 */
[----:B0-----:R-:W2:Y:S04]  /*ca620*/  LDL.LU R20, [R1+0x2990] ;  /* 0x0029900001147983 */ /* 0x001ea80000300800 */
[----:B------:R-:W2:Y:S01]  /*ca630*/  LDL.LU R21, [R1+0x2994] ;  /* 0x0029940001157983 */ /* 0x000ea20000300800 */
[----:B------:R-:W-:-:S02]  /*ca640*/  IMAD.MOV.U32 R23, RZ, RZ, R0 ;  /* 0x000000ffff177224 */ /* 0x000fc400078e0000 */
[----:B------:R-:W-:-:S03]  /*ca650*/  IMAD R12, R12, 0x100, R28 ;  /* 0x000001000c0c7824 */ /* 0x000fc600078e021c */
[----:B---3--:R-:W-:Y:S04]  /*ca660*/  STL.64 [R1+0x10f20], R22 ;  /* 0x010f201601007387 */ /* 0x008fe80000100a00 */
[----:B--2---:R0:W-:Y:S04]  /*ca670*/  STL.64 [R1+0x10f18], R20 ;  /* 0x010f181401007387 */ /* 0x0041e80000100a00 */
[----:B0-----:R-:W2:Y:S04]  /*ca680*/  LDL.LU.64 R20, [R1+0x970] ;  /* 0x0009700001147983 */ /* 0x001ea80000300a00 */
[----:B------:R-:W2:Y:S04]  /*ca690*/  LDL.LU.64 R22, [R1+0x978] ;  /* 0x0009780001167983 */ /* 0x000ea80000300a00 */
[----:B------:R-:W3:Y:S04]  /*ca6a0*/  LDL.LU R24, [R1+0x29d4] ;  /* 0x0029d40001187983 */ /* 0x000ee80000300800 */
[----:B------:R-:W4:Y:S04]  /*ca6b0*/  LDL.LU R25, [R1+0x29e0] ;  /* 0x0029e00001197983 */ /* 0x000f280000300800 */
[----:B------:R-:W4:Y:S04]  /*ca6c0*/  LDL.LU R26, [R1+0x29e4] ;  /* 0x0029e400011a7983 */ /* 0x000f280000300800 */
[----:B------:R-:W4:Y:S04]  /*ca6d0*/  LDL.LU R28, [R1+0x29f0] ;  /* 0x0029f000011c7983 */ /* 0x000f280000300800 */
[----:B------:R-:W4:Y:S04]  /*ca6e0*/  LDL.LU R0, [R1+0x29f4] ;  /* 0x0029f40001007983 */ /* 0x000f280000300800 */
[----:B------:R-:W3:Y:S04]  /*ca6f0*/  LDL.LU R16, [R1+0x110] ;  /* 0x0001100001107983 */ /* 0x000ee80000300800 */
[----:B------:R-:W3:Y:S04]  /*ca700*/  LDL.LU R17, [R1+0x114] ;  /* 0x0001140001117983 */ /* 0x000ee80000300800 */
[----:B------:R-:W4:Y:S04]  /*ca710*/  LDL.LU R18, [R1+0x118] ;  /* 0x0001180001127983 */ /* 0x000f280000300800 */
[----:B------:R-:W4:Y:S04]  /*ca720*/  LDL.LU R19, [R1+0x11c] ;  /* 0x00011c0001137983 */ /* 0x000f280000300800 */
[----:B------:R-:W3:Y:S04]  /*ca730*/  LDL.LU.64 R8, [R1+0x8e0] ;  /* 0x0008e00001087983 */ /* 0x000ee80000300a00 */
[----:B------:R-:W3:Y:S01]  /*ca740*/  LDL.LU.64 R10, [R1+0x8e8] ;  /* 0x0008e800010a7983 */ /* 0x000ee20000300a00 */
[----:B------:R-:W-:Y:S01]  /*ca750*/  IMAD R15, R15, 0x100, R29 ;  /* 0x000001000f0f7824 */ /* 0x000fe200078e021d */
[----:B--2---:R-:W-:Y:S02]  /*ca760*/  HMMA.16816.F32 R20, R4, R2, R20 ;  /* 0x000000020414723c */ /* 0x004fe40000001814 */
[----:B----4-:R-:W-:Y:S04]  /*ca770*/  STL.64 [R1+0x10f00], R18 ;  /* 0x010f001201007387 */ /* 0x010fe80000100a00 */
[----:B---3--:R0:W-:Y:S04]  /*ca780*/  STL.64 [R1+0x10ef8], R16 ;  /* 0x010ef81001007387 */ /* 0x0081e80000100a00 */
[----:B0-----:R-:W2:Y:S04]  /*ca790*/  LDL.LU R16, [R1+0xc0] ;  /* 0x0000c00001107983 */ /* 0x001ea80000300800 */
[----:B------:R-:W2:Y:S04]  /*ca7a0*/  LDL.LU R17, [R1+0xc4] ;  /* 0x0000c40001117983 */ /* 0x000ea80000300800 */
[----:B------:R-:W2:Y:S04]  /*ca7b0*/  LDL.LU R18, [R1+0xc8] ;  /* 0x0000c80001127983 */ /* 0x000ea80000300800 */
[----:B------:R-:W2:Y:S04]  /*ca7c0*/  LDL.LU R19, [R1+0xcc] ;  /* 0x0000cc0001137983 */ /* 0x000ea80000300800 */
[----:B------:R-:W3:Y:S04]  /*ca7d0*/  LDL.LU R27, [R1+0x2a00] ;  /* 0x002a0000011b7983 */ /* 0x000ee80000300800 */
[----:B------:R-:W4:Y:S04]  /*ca7e0*/  LDL.LU R29, [R1+0x2a04] ;  /* 0x002a0400011d7983 */ /* 0x000f280000300800 */
[----:B------:R-:W-:Y:S04]  /*ca7f0*/  STL.64 [R1+0x2350], R20 ;  /* 0x0023501401007387 */ /* 0x000fe80000100a00 */
[----:B------:R0:W-:Y:S04]  /*ca800*/  STL.64 [R1+0x2358], R22 ;  /* 0x0023581601007387 */ /* 0x0001e80000100a00 */
[----:B0-----:R-:W2:Y:S04]  /*ca810*/  LDL.LU.64 R22, [R1+0x10f20] ;  /* 0x010f200001167983 */ /* 0x001ea80000300a00 */
[----:B------:R-:W3:Y:S04]  /*ca820*/  LDL.LU.64 R20, [R1+0x10f18] ;  /* 0x010f180001147983 */ /* 0x000ee80000300a00 */
[----:B------:R-:W4:Y:S04]  /*ca830*/  LDL.LU R2, [R1+0x29c0] ;  /* 0x0029c00001027983 */ /* 0x000f280000300800 */
[----:B------:R-:W4:Y:S01]  /*ca840*/  LDL.LU R3, [R1+0x29c4] ;  /* 0x0029c40001037983 */ /* 0x000f220000300800 */
[----:B------:R-:W-:-:S02]  /*ca850*/  F2FP.F16.E4M3.UNPACK_B R12, R12 ;  /* 0x0000000cff0c723e */ /* 0x000fc400020006ff */
[----:B------:R-:W-:Y:S02]  /*ca860*/  F2FP.F16.E4M3.UNPACK_B R13, R13 ;  /* 0x0000000dff0d723e */ /* 0x000fe400020006ff */
[----:B------:R-:W-:Y:S02]  /*ca870*/  F2FP.F16.E4M3.UNPACK_B R14, R14 ;  /* 0x0000000eff0e723e */ /* 0x000fe400020006ff */
[----:B------:R-:W-:Y:S01]  /*ca880*/  F2FP.F16.E4M3.UNPACK_B R15, R15 ;  /* 0x0000000fff0f723e */ /* 0x000fe200020006ff */
[----:B--2---:R-:W-:Y:S01]  /*ca890*/  HMMA.16816.F32 R4, R4, R22, R8 ;  /* 0x000000160404723c */ /* 0x004fe20000001808 */
[----:B---3--:R-:W-:Y:S02]  /*ca8a0*/  F2FP.F16.E4M3.UNPACK_B R20, R20.H1 ;  /* 0x00000014ff14723e */ /* 0x008fe400030006ff */
[----:B------:R-:W-:Y:S01]  /*ca8b0*/  F2FP.F16.E4M3.UNPACK_B R21, R21.H1 ;  /* 0x00000015ff15723e */ /* 0x000fe200030006ff */
[----:B------:R-:W2:Y:S04]  /*ca8c0*/  LDL.LU.64 R10, [R1+0x10f10] ;  /* 0x010f1000010a7983 */ /* 0x000ea80000300a00 */
[----:B------:R-:W3:-:S15]  /*ca8d0*/  LDL.LU.64 R8, [R1+0x10f08] ;  /* 0x010f080001087983 */ /* 0x000ede0000300a00 */
[----:B------:R-:W-:Y:S04]  /*ca8e0*/  STL.64 [R1+0x2560], R4 ;  /* 0x0025600401007387 */ /* 0x000fe80000100a00 */
[----:B------:R0:W-:Y:S04]  /*ca8f0*/  STL.64 [R1+0x2568], R6 ;  /* 0x0025680601007387 */ /* 0x0001e80000100a00 */
[----:B0-----:R-:W4:Y:S04]  /*ca900*/  LDL.LU R7, [R1+0x29d0] ;  /* 0x0029d00001077983 */ /* 0x001f280000300800 */
[----:B------:R-:W-:Y:S04]  /*ca910*/  STL [R1+0xb0], R20 ;  /* 0x0000b01401007387 */ /* 0x000fe80000100800 */
[----:B------:R0:W-:Y:S02]  /*ca920*/  STL [R1+0xb4], R21 ;  /* 0x0000b41501007387 */ /* 0x0001e40000100800 */
[----:B0-----:R-:W-:Y:S02]  /*ca930*/  HMMA.16816.F32 R20, R12, R20, R16 ;  /* 0x000000140c14723c */ /* 0x001fe40000001810 */
[----:B------:R-:W4:Y:S04]  /*ca940*/  LDL.LU.64 R18, [R1+0x10f00] ;  /* 0x010f000001127983 */ /* 0x000f280000300a00 */
[----:B------:R-:W4:-:S15]  /*ca950*/  LDL.LU.64 R16, [R1+0x10ef8] ;  /* 0x010ef80001107983 */ /* 0x000f1e0000300a00 */
[----:B------:R-:W-:-:S02]  /*ca960*/  NOP ;  /* 0x0000000000007918 */ /* 0x000fc40000000000 */
[----:B------:R-:W-:Y:S04]  /*ca970*/  STL.64 [R1+0x2580], R20 ;  /* 0x0025801401007387 */ /* 0x000fe80000100a00 */
[----:B------:R0:W-:Y:S04]  /*ca980*/  STL.64 [R1+0x2588], R22 ;  /* 0x0025881601007387 */ /* 0x0001e80000100a00 */
[----:B0-----:R-:W4:Y:S04]  /*ca990*/  LDL.LU.64 R22, [R1+0x10ef0] ;  /* 0x010ef00001167983 */ /* 0x001f280000300a00 */
[----:B------:R-:W4:Y:S01]  /*ca9a0*/  LDL.LU.64 R20, [R1+0x10ee8] ;  /* 0x010ee80001147983 */ /* 0x000f220000300a00 */
[----:B---3--:R-:W-:-:S02]  /*ca9b0*/  F2FP.F16.E4M3.UNPACK_B R8, R8.H1 ;  /* 0x00000008ff08723e */ /* 0x008fc400030006ff */
[----:B------:R-:W-:Y:S02]  /*ca9c0*/  F2FP.F16.E4M3.UNPACK_B R9, R9.H1 ;  /* 0x00000009ff09723e */ /* 0x000fe400030006ff */
[----:B--2---:R-:W-:Y:S02]  /*ca9d0*/  F2FP.F16.E4M3.UNPACK_B R4, R10.H1 ;  /* 0x0000000aff04723e */ /* 0x004fe400030006ff */
[----:B------:R-:W-:Y:S01]  /*ca9e0*/  F2FP.F16.E4M3.UNPACK_B R5, R11.H1 ;  /* 0x0000000bff05723e */ /* 0x000fe200030006ff */
[----:B------:R-:W-:Y:S04]  /*ca9f0*/  STL [R1+0x98], R8 ;  /* 0x0000980801007387 */ /* 0x000fe80000100800 */
[----:B------:R4:W-:Y:S02]  /*caa00*/  STL [R1+0x9c], R9 ;  /* 0x00009c0901007387 */ /* 0x0009e40000100800 */
[----:B----4-:R-:W-:Y:S02]  /*caa10*/  HMMA.16816.F32 R8, R12, R8, R20 ;  /* 0x000000080c08723c */ /* 0x010fe40000001814 */
[----:B------:R-:W2:Y:S04]  /*caa20*/  LDL.LU.64 R22, [R1+0x10ee0] ;  /* 0x010ee00001167983 */ /* 0x000ea80000300a00 */
[----:B------:R-:W2:-:S15]  /*caa30*/  LDL.LU.64 R20, [R1+0x10ed8] ;  /* 0x010ed80001147983 */ /* 0x000e9e0000300a00 */
[----:B------:R-:W-:-:S02]  /*caa40*/  NOP ;  /* 0x0000000000007918 */ /* 0x000fc40000000000 */
[----:B------:R-:W-:Y:S04]  /*caa50*/  STL.64 [R1+0x2590], R8 ;  /* 0x0025900801007387 */ /* 0x000fe80000100a00 */
[----:B------:R0:W-:Y:S04]  /*caa60*/  STL.64 [R1+0x2598], R10 ;  /* 0x0025980a01007387 */ /* 0x0001e80000100a00 */
[----:B0-----:R-:W3:Y:S04]  /*caa70*/  LDL.LU.64 R10, [R1+0x10ed0] ;  /* 0x010ed000010a7983 */ /* 0x001ee80000300a00 */
[----:B------:R-:W3:Y:S04]  /*caa80*/  LDL.LU.64 R8, [R1+0x10ec8] ;  /* 0x010ec80001087983 */ /* 0x000ee80000300a00 */
[----:B------:R-:W-:Y:S04]  /*caa90*/  STL [R1+0x90], R4 ;  /* 0x0000900401007387 */ /* 0x000fe80000100800 */
[----:B------:R-:W-:Y:S01]  /*caaa0*/  STL [R1+0x94], R5 ;  /* 0x0000940501007387 */ /* 0x000fe20000100800 */
[----:B--2---:R-:W-:-:S15]  /*caab0*/  HMMA.16816.F32 R20, R12, R4, R20 ;  /* 0x000000040c14723c */ /* 0x004fde0000001814 */
[----:B------:R-:W-:-:S08]  /*caac0*/  NOP ;  /* 0x0000000000007918 */ /* 0x000fd00000000000 */
[----:B------:R-:W-:Y:S04]  /*caad0*/  STL.64 [R1+0x25c0], R20 ;  /* 0x0025c01401007387 */ /* 0x000fe80000100a00 */
[----:B------:R0:W-:Y:S04]  /*caae0*/  STL.64 [R1+0x25c8], R22 ;  /* 0x0025c81601007387 */ /* 0x0001e80000100a00 */
[----:B0-----:R-:W2:Y:S04]  /*caaf0*/  LDL.LU.64 R22, [R1+0x10ec0] ;  /* 0x010ec00001167983 */ /* 0x001ea80000300a00 */
[----:B------:R-:W2:Y:S01]  /*cab00*/  LDL.LU.64 R20, [R1+0x10eb8] ;  /* 0x010eb80001147983 */ /* 0x000ea20000300a00 */
[----:B------:R-:W-:-:S02]  /*cab10*/  F2FP.F16.E4M3.UNPACK_B R2, R2.H1 ;  /* 0x00000002ff02723e */ /* 0x000fc400030006ff */
[----:B------:R-:W-:-:S07]  /*cab20*/  F2FP.F16.E4M3.UNPACK_B R3, R3.H1 ;  /* 0x00000003ff03723e */ /* 0x000fce00030006ff */
[----:B---3--:R-:W-:Y:S01]  /*cab30*/  HMMA.16816.F32 R8, R12, R2, R8 ;  /* 0x000000020c08723c */ /* 0x008fe20000001808 */
[----:B------:R-:W-:Y:S02]  /*cab40*/  F2FP.F16.E4M3.UNPACK_B R4, R7.H1 ;  /* 0x00000007ff04723e */ /* 0x000fe400030006ff */
[----:B------:R-:W-:-:S03]  /*cab50*/  F2FP.F16.E4M3.UNPACK_B R5, R24.H1 ;  /* 0x00000018ff05723e */ /* 0x000fc600030006ff */
[----:B------:R0:W-:Y:S04]  /*cab60*/  STL [R1+0x88], R2 ;  /* 0x0000880201007387 */ /* 0x0001e80000100800 */
[----:B------:R1:W-:Y:S04]  /*cab70*/  STL [R1+0x8c], R3 ;  /* 0x00008c0301007387 */ /* 0x0003e80000100800 */
[----:B------:R-:W-:Y:S09]  /*cab80*/  STL [R1+0x80], R4 ;  /* 0x0000800401007387 */ /* 0x000ff20000100800 */
[----:B------:R-:W-:Y:S04]  /*cab90*/  STL.64 [R1+0x25d0], R8 ;  /* 0x0025d00801007387 */ /* 0x000fe80000100a00 */
[----:B------:R-:W-:Y:S04]  /*caba0*/  STL.64 [R1+0x25d8], R10 ;  /* 0x0025d80a01007387 */ /* 0x000fe80000100a00 */
[----:B------:R2:W-:Y:S01]  /*cabb0*/  STL [R1+0x84], R5 ;  /* 0x0000840501007387 */ /* 0x0005e20000100800 */
[----:B0-----:R-:W-:-:S02]  /*cabc0*/  F2FP.F16.E4M3.UNPACK_B R2, R25.H1 ;  /* 0x00000019ff02723e */ /* 0x001fc400030006ff */
[----:B-1----:R-:W-:-:S03]  /*cabd0*/  F2FP.F16.E4M3.UNPACK_B R3, R26.H1 ;  /* 0x0000001aff03723e */ /* 0x002fc600030006ff */
[----:B------:R-:W-:Y:S01]  /*cabe0*/  STL [R1+0x78], R2 ;  /* 0x0000780201007387 */ /* 0x000fe20000100800 */
[----:B------:R-:W-:Y:S01]  /*cabf0*/  F2FP.F16.E4M3.UNPACK_B R0, R0.H1 ;  /* 0x00000000ff00723e */ /* 0x000fe200030006ff */
[----:B--2---:R-:W-:-:S15]  /*cac00*/  HMMA.16816.F32 R4, R12, R4, R20 ;  /* 0x000000040c04723c */ /* 0x004fde0000001814 */
[----:B------:R-:W-:-:S08]  /*cac10*/  NOP ;  /* 0x0000000000007918 */ /* 0x000fd00000000000 */
[----:B------:R-:W-:Y:S04]  /*cac20*/  STL.64 [R1+0x25f0], R4 ;  /* 0x0025f00401007387 */ /* 0x000fe80000100a00 */
[----:B------:R0:W-:Y:S02]  /*cac30*/  STL.64 [R1+0x25f8], R6 ;  /* 0x0025f80601007387 */ /* 0x0001e40000100a00 */
[----:B0-----:R-:W-:Y:S01]  /*cac40*/  HMMA.16816.F32 R4, R12, R2, R16 ;  /* 0x000000020c04723c */ /* 0x001fe20000001810 */
[----:B------:R-:W-:-:S05]  /*cac50*/  F2FP.F16.E4M3.UNPACK_B R20, R28.H1 ;  /* 0x0000001cff14723e */ /* 0x000fca00030006ff */
[----:B------:R0:W-:Y:S04]  /*cac60*/  STL [R1+0x7c], R3 ;  /* 0x00007c0301007387 */ /* 0x0001e80000100800 */
[----:B------:R-:W2:Y:S01]  /*cac70*/  LDL.LU R28, [R1+0x2aa0] ;  /* 0x002aa000011c7983 */ /* 0x000ea20000300800 */
[----:B------:R-:W-:-:S03]  /*cac80*/  F2FP.F16.E4M3.UNPACK_B R22, R27.H1 ;  /* 0x0000001bff16723e */ /* 0x000fc600030006ff */
[----:B------:R-:W-:Y:S01]  /*cac90*/  STL [R1+0x70], R20 ;  /* 0x0000701401007387 */ /* 0x000fe20000100800 */
[----:B------:R-:W-:-:S08]  /*caca0*/  F2FP.F16.E4M3.UNPACK_B R21, R29.H1 ;  /* 0x0000001dff15723e */ /* 0x000fd000030006ff */
[----:B------:R1:W-:Y:S04]  /*cacb0*/  STL.64 [R1+0x2600], R4 ;  /* 0x0026000401007387 */ /* 0x0003e80000100a00 */
[----:B------:R-:W-:Y:S04]  /*cacc0*/  STL.64 [R1+0x2608], R6 ;  /* 0x0026080601007387 */ /* 0x000fe80000100a00 */
[----:B------:R-:W-:Y:S04]  /*cacd0*/  STL [R1+0x74], R0 ;  /* 0x0000740001007387 */ /* 0x000fe80000100800 */
[----:B------:R-:W3:Y:S04]  /*cace0*/  LDL.LU R16, [R1+0x1a0] ;  /* 0x0001a00001107983 */ /* 0x000ee80000300800 */
[----:B------:R-:W-:Y:S04]  /*cacf0*/  STL [R1+0x68], R22 ;  /* 0x0000681601007387 */ /* 0x000fe80000100800 */
[----:B------:R-:W3:Y:S04]  /*cad00*/  LDL.LU R17, [R1+0x1a4] ;  /* 0x0001a40001117983 */ /* 0x000ee80000300800 */
[----:B------:R-:W4:Y:S04]  /*cad10*/  LDL.LU R18, [R1+0x1a8] ;  /* 0x0001a80001127983 */ /* 0x000f280000300800 */
[----:B------:R-:W-:Y:S04]  /*cad20*/  STL [R1+0x6c], R21 ;  /* 0x00006c1501007387 */ /* 0x000fe80000100800 */
[----:B------:R-:W4:Y:S04]  /*cad30*/  LDL.LU R19, [R1+0x1ac] ;  /* 0x0001ac0001137983 */ /* 0x000f280000300800 */
[----:B----4-:R-:W-:Y:S04]  /*cad40*/  STL.64 [R1+0x10e18], R18 ;  /* 0x010e181201007387 */ /* 0x010fe80000100a00 */
[----:B---3--:R3:W-:Y:S04]  /*cad50*/  STL.64 [R1+0x10e10], R16 ;  /* 0x010e101001007387 */ /* 0x0087e80000100a00 */
[----:B0-----:R-:W4:Y:S04]  /*cad60*/  LDL.LU R3, [R1+0x2a70] ;  /* 0x002a700001037983 */ /* 0x001f280000300800 */
[----:B------:R-:W2:Y:S04]  /*cad70*/  LDL.LU R8, [R1+0x190] ;  /* 0x0001900001087983 */ /* 0x000ea80000300800 */
[----:B------:R-:W2:Y:S04]  /*cad80*/  LDL.LU R9, [R1+0x194] ;  /* 0x0001940001097983 */ /* 0x000ea80000300800 */
[----:B------:R-:W3:Y:S04]  /*cad90*/  LDL.LU R10, [R1+0x198] ;  /* 0x00019800010a7983 */ /* 0x000ee80000300800 */
[----:B------:R-:W3:Y:S04]  /*cada0*/  LDL.LU R11, [R1+0x19c] ;  /* 0x00019c00010b7983 */ /* 0x000ee80000300800 */
[----:B---3--:R0:W-:Y:S04]  /*cadb0*/  STL.64 [R1+0x10e28], R10 ;  /* 0x010e280a01007387 */ /* 0x0081e80000100a00 */
[----:B--2---:R2:W-:Y:S04]  /*cadc0*/  STL.64 [R1+0x10e20], R8 ;  /* 0x010e200801007387 */ /* 0x0045e80000100a00 */
[----:B-1----:R-:W3:Y:S04]  /*cadd0*/  LDL.LU R5, [R1+0x2a60] ;  /* 0x002a600001057983 */ /* 0x002ee80000300800 */
[----:B------:R-:W4:Y:S04]  /*cade0*/  LDL.LU R2, [R1+0x2a64] ;  /* 0x002a640001027983 */ /* 0x000f280000300800 */
[----:B------:R-:W4:Y:S04]  /*cadf0*/  LDL.LU R16, [R1+0x180] ;  /* 0x0001800001107983 */ /* 0x000f280000300800 */
[----:B------:R-:W4:Y:S04]  /*cae00*/  LDL.LU R17, [R1+0x184] ;  /* 0x0001840001117983 */ /* 0x000f280000300800 */
[----:B------:R-:W4:Y:S04]  /*cae10*/  LDL.LU R18, [R1+0x188] ;  /* 0x0001880001127983 */ /* 0x000f280000300800 */
[----:B------:R-:W4:Y:S04]  /*cae20*/  LDL.LU R19, [R1+0x18c] ;  /* 0x00018c0001137983 */ /* 0x000f280000300800 */
[----:B0-----:R-:W2:Y:S04]  /*cae30*/  LDL.LU R10, [R1+0x2a40] ;  /* 0x002a4000010a7983 */ /* 0x001ea80000300800 */
[----:B------:R-:W2:Y:S04]  /*cae40*/  LDL.LU R11, [R1+0x2a44] ;  /* 0x002a4400010b7983 */ /* 0x000ea80000300800 */
[----:B--2---:R0:W-:Y:S04]  /*cae50*/  STL.64 [R1+0x10e60], R10 ;  /* 0x010e600a01007387 */ /* 0x0041e80000100a00 */
[----:B------:R-:W2:Y:S04]  /*cae60*/  LDL.LU R8, [R1+0x150] ;  /* 0x0001500001087983 */ /* 0x000ea80000300800 */
[----:B------:R-:W2:Y:S04]  /*cae70*/  LDL.LU R9, [R1+0x154] ;  /* 0x0001540001097983 */ /* 0x000ea80000300800 */
[----:B0-----:R-:W3:Y:S04]  /*cae80*/  LDL.LU R10, [R1+0x158] ;  /* 0x00015800010a7983 */ /* 0x001ee80000300800 */
[----:B------:R-:W3:Y:S04]  /*cae90*/  LDL.LU R11, [R1+0x15c] ;  /* 0x00015c00010b7983 */ /* 0x000ee80000300800 */
[----:B---3--:R0:W-:Y:S04]  /*caea0*/  STL.64 [R1+0x10e70], R10 ;  /* 0x010e700a01007387 */ /* 0x0081e80000100a00 */
[----:B0-----:R-:W3:Y:S04]  /*caeb0*/  LDL.LU R10, [R1+0x2a20] ;  /* 0x002a2000010a7983 */ /* 0x001ee80000300800 */
[----:B------:R-:W3:Y:S04]  /*caec0*/  LDL.LU R11, [R1+0x2a24] ;  /* 0x002a2400010b7983 */ /* 0x000ee80000300800 */
[----:B--2---:R-:W-:Y:S04]  /*caed0*/  STL.64 [R1+0x10e68], R8 ;  /* 0x010e680801007387 */ /* 0x004fe80000100a00 */
[----:B------:R-:W2:Y:S04]  /*caee0*/  LDL.LU R4, [R1+0x2a30] ;  /* 0x002a300001047983 */ /* 0x000ea80000300800 */
[----:B------:R-:W4:Y:S04]  /*caef0*/  LDL.LU R6, [R1+0x2a50] ;  /* 0x002a500001067983 */ /* 0x000f280000300800 */
[----:B------:R-:W4:Y:S04]  /*caf00*/  LDL.LU R7, [R1+0x2a54] ;  /* 0x002a540001077983 */ /* 0x000f280000300800 */
[----:B----4-:R-:W-:Y:S04]  /*caf10*/  STL.64 [R1+0x10e48], R6 ;  /* 0x010e480601007387 */ /* 0x010fe80000100a00 */
[----:B------:R0:W-:Y:S04]  /*caf20*/  STL [R1+0x10e40], R5 ;  /* 0x010e400501007387 */ /* 0x0001e80000100800 */
[----:B0-----:R-:W2:Y:S01]  /*caf30*/  LDL.LU R5, [R1+0x2a34] ;  /* 0x002a340001057983 */ /* 0x001ea20000300800 */
[----:B------:R-:W-:-:S02]  /*caf40*/  IMAD.MOV.U32 R6, RZ, RZ, R22 ;  /* 0x000000ffff067224 */ /* 0x000fc400078e0016 */
[----:B------:R-:W-:Y:S01]  /*caf50*/  IMAD.MOV.U32 R7, RZ, RZ, R21 ;  /* 0x000000ffff077224 */ /* 0x000fe200078e0015 */
[----:B--2---:R-:W-:Y:S04]  /*caf60*/  STL.64 [R1+0x10e88], R4 ;  /* 0x010e880401007387 */ /* 0x004fe80000100a00 */
[----:B------:R-:W-:Y:S04]  /*caf70*/  STL.64 [R1+0x10ea0], R6 ;  /* 0x010ea00601007387 */ /* 0x000fe80000100a00 */
[----:B------:R-:W-:Y:S04]  /*caf80*/  STL.64 [R1+0x10e38], R18 ;  /* 0x010e381201007387 */ /* 0x000fe80000100a00 */
[----:B------:R0:W-:Y:S04]  /*caf90*/  STL.64 [R1+0x10e30], R16 ;  /* 0x010e301001007387 */ /* 0x0001e80000100a00 */
[----:B0-----:R-:W2:Y:S04]  /*cafa0*/  LDL.LU R16, [R1+0x170] ;  /* 0x0001700001107983 */ /* 0x001ea80000300800 */
[----:B------:R-:W2:Y:S04]  /*cafb0*/  LDL.LU R17, [R1+0x174] ;  /* 0x0001740001117983 */ /* 0x000ea80000300800 */
[----:B------:R-:W4:Y:S04]  /*cafc0*/  LDL.LU R18, [R1+0x178] ;  /* 0x0001780001127983 */ /* 0x000f280000300800 */
[----:B------:R-:W4:Y:S04]  /*cafd0*/  LDL.LU R19, [R1+0x17c] ;  /* 0x00017c0001137983 */ /* 0x000f280000300800 */
[----:B------:R-:W2:Y:S04]  /*cafe0*/  LDL.LU R8, [R1+0x2a10] ;  /* 0x002a100001087983 */ /* 0x000ea80000300800 */
[----:B------:R-:W2:Y:S04]  /*caff0*/  LDL.LU R9, [R1+0x2a14] ;  /* 0x002a140001097983 */ /* 0x000ea80000300800 */
[----:B---3--:R-:W-:Y:S04]  /*cb000*/  STL.64 [R1+0x10eb0], R10 ;  /* 0x010eb00a01007387 */ /* 0x008fe80000100a00 */
[----:B--2---:R0:W-:Y:S04]  /*cb010*/  STL.64 [R1+0x10ea8], R8 ;  /* 0x010ea80801007387 */ /* 0x0041e80000100a00 */
[----:B0-----:R-:W2:Y:S04]  /*cb020*/  LDL.LU R8, [R1+0x120] ;  /* 0x0001200001087983 */ /* 0x001ea80000300800 */
[----:B------:R-:W2:Y:S04]  /*cb030*/  LDL.LU R9, [R1+0x124] ;  /* 0x0001240001097983 */ /* 0x000ea80000300800 */
[----:B------:R-:W2:Y:S04]  /*cb040*/  LDL.LU R10, [R1+0x128] ;  /* 0x00012800010a7983 */ /* 0x000ea80000300800 */
[----:B------:R-:W2:Y:S04]  /*cb050*/  LDL.LU R11, [R1+0x12c] ;  /* 0x00012c00010b7983 */ /* 0x000ea80000300800 */
[----:B----4-:R-:W-:Y:S04]  /*cb060*/  STL.64 [R1+0x10e58], R18 ;  /* 0x010e581201007387 */ /* 0x010fe80000100a00 */
[----:B------:R0:W-:Y:S04]  /*cb070*/  STL.64 [R1+0x10e50], R16 ;  /* 0x010e501001007387 */ /* 0x0001e80000100a00 */
[----:B0-----:R-:W3:Y:S04]  /*cb080*/  LDL.LU R16, [R1+0x160] ;  /* 0x0001600001107983 */ /* 0x001ee80000300800 */
[----:B------:R-:W3:Y:S04]  /*cb090*/  LDL.LU R17, [R1+0x164] ;  /* 0x0001640001117983 */ /* 0x000ee80000300800 */
[----:B------:R-:W4:Y:S04]  /*cb0a0*/  LDL.LU R18, [R1+0x168] ;  /* 0x0001680001127983 */ /* 0x000f280000300800 */
[----:B------:R-:W4:Y:S01]  /*cb0b0*/  LDL.LU R19, [R1+0x16c] ;  /* 0x00016c0001137983 */ /* 0x000f220000300800 */
[----:B------:R-:W-:-:S02]  /*cb0c0*/  IMAD.MOV.U32 R4, RZ, RZ, R20 ;  /* 0x000000ffff047224 */ /* 0x000fc400078e0014 */
[----:B------:R-:W-:Y:S01]  /*cb0d0*/  IMAD.MOV.U32 R5, RZ, RZ, R0 ;  /* 0x000000ffff057224 */ /* 0x000fe200078e0000 */
[----:B----4-:R-:W-:Y:S04]  /*cb0e0*/  STL.64 [R1+0x10e80], R18 ;  /* 0x010e801201007387 */ /* 0x010fe80000100a00 */
[----:B---3--:R0:W-:Y:S04]  /*cb0f0*/  STL.64 [R1+0x10e78], R16 ;  /* 0x010e781001007387 */ /* 0x0081e80000100a00 */
[----:B0-----:R-:W3:Y:S04]  /*cb100*/  LDL.LU R16, [R1+0x140] ;  /* 0x0001400001107983 */ /* 0x001ee80000300800 */
[----:B------:R-:W3:Y:S04]  /*cb110*/  LDL.LU R17, [R1+0x144] ;  /* 0x0001440001117983 */ /* 0x000ee80000300800 */
[----:B------:R-:W4:Y:S04]  /*cb120*/  LDL.LU R18, [R1+0x148] ;  /* 0x0001480001127983 */ /* 0x000f280000300800 */
[----:B------:R-:W4:Y:S01]  /*cb130*/  LDL.LU R19, [R1+0x14c] ;  /* 0x00014c0001137983 */ /* 0x000f220000300800 */
[C---:B--2---:R-:W-:Y:S03]  /*cb140*/  HMMA.16816.F32 R4, R12.reuse, R4, R8 ;  /* 0x000000040c04723c */ /* 0x044fe60000001808 */
        /* <DEDUP_REMOVED lines=16> */
[----:B------:R-:W3:Y:S04]  /*cb250*/  LDL.LU.64 R10, [R1+0x10eb0] ;  /* 0x010eb000010a7983 */ /* 0x000ee80000300a00 */
[----:B------:R-:W4:Y:S04]  /*cb260*/  LDL.LU.64 R8, [R1+0x10ea8] ;  /* 0x010ea80001087983 */ /* 0x000f280000300a00 */
[----:B------:R-:W-:Y:S04]  /*cb270*/  STL.64 [R1+0x2620], R4 ;  /* 0x0026200401007387 */ /* 0x000fe80000100a00 */
[----:B------:R0:W-:Y:S04]  /*cb280*/  STL.64 [R1+0x2628], R6 ;  /* 0x0026280601007387 */ /* 0x0001e80000100a00 */
[----:B0-----:R-:W2:Y:S02]  /*cb290*/  LDL.LU.64 R6, [R1+0x10ea0] ;  /* 0x010ea00001067983 */ /* 0x001ea40000300a00 */
[----:B--2---:R-:W-:Y:S02]  /*cb2a0*/  HMMA.16816.F32 R4, R12, R6, R16 ;  /* 0x000000060c04723c */ /* 0x004fe40000001810 */
[----:B------:R-:W2:Y:S04]  /*cb2b0*/  LDL.LU.64 R18, [R1+0x10e98] ;  /* 0x010e980001127983 */ /* 0x000ea80000300a00 */
[----:B------:R-:W2:Y:S01]  /*cb2c0*/  LDL.LU.64 R16, [R1+0x10e90] ;  /* 0x010e900001107983 */ /* 0x000ea20000300a00 */
[----:B----4-:R-:W-:-:S02]  /*cb2d0*/  F2FP.F16.E4M3.UNPACK_B R8, R8.H1 ;  /* 0x00000008ff08723e */ /* 0x010fc400030006ff */
[----:B------:R-:W-:-:S14]  /*cb2e0*/  F2FP.F16.E4M3.UNPACK_B R9, R9.H1 ;  /* 0x00000009ff09723e */ /* 0x000fdc00030006ff */
[----:B------:R0:W-:Y:S04]  /*cb2f0*/  STL.64 [R1+0x2640], R4 ;  /* 0x0026400401007387 */ /* 0x0001e80000100a00 */
[----:B------:R3:W-:Y:S04]  /*cb300*/  STL.64 [R1+0x2648], R6 ;  /* 0x0026480601007387 */ /* 0x0007e80000100a00 */
[----:B0-----:R-:W4:Y:S04]  /*cb310*/  LDL.LU.64 R4, [R1+0x10e88] ;  /* 0x010e880001047983 */ /* 0x001f280000300a00 */
[----:B------:R-:W-:Y:S01]  /*cb320*/  STL [R1+0x60], R8 ;  /* 0x0000600801007387 */ /* 0x000fe20000100800 */
[----:B---3--:R-:W-:-:S02]  /*cb330*/  F2FP.F16.E4M3.UNPACK_B R6, R10.H1 ;  /* 0x0000000aff06723e */ /* 0x008fc400030006ff */
[----:B------:R-:W-:Y:S01]  /*cb340*/  F2FP.F16.E4M3.UNPACK_B R7, R11.H1 ;  /* 0x0000000bff07723e */ /* 0x000fe200030006ff */
[----:B------:R2:W-:Y:S02]  /*cb350*/  STL [R1+0x64], R9 ;  /* 0x0000640901007387 */ /* 0x0005e40000100800 */
[----:B--2---:R-:W-:Y:S02]  /*cb360*/  HMMA.16816.F32 R8, R12, R8, R16 ;  /* 0x000000080c08723c */ /* 0x004fe40000001810 */
        /* <DEDUP_REMOVED lines=9> */
[----:B----4-:R-:W-:-:S02]  /*cb400*/  F2FP.F16.E4M3.UNPACK_B R4, R4.H1 ;  /* 0x00000004ff04723e */ /* 0x010fc400030006ff */
[----:B------:R-:W-:Y:S01]  /*cb410*/  F2FP.F16.E4M3.UNPACK_B R5, R5.H1 ;  /* 0x00000005ff05723e */ /* 0x000fe200030006ff */
[----:B---3--:R-:W-:-:S15]  /*cb420*/  HMMA.16816.F32 R8, R12, R6, R8 ;  /* 0x000000060c08723c */ /* 0x008fde0000001808 */
[----:B------:R-:W-:-:S08]  /*cb430*/  NOP ;  /* 0x0000000000007918 */ /* 0x000fd00000000000 */
[----:B------:R-:W-:Y:S04]  /*cb440*/  STL.64 [R1+0x2670], R8 ;  /* 0x0026700801007387 */ /* 0x000fe80000100a00 */
[----:B------:R0:W-:Y:S04]  /*cb450*/  STL.64 [R1+0x2678], R10 ;  /* 0x0026780a01007387 */ /* 0x0001e80000100a00 */
[----:B0-----:R-:W3:Y:S04]  /*cb460*/  LDL.LU.64 R10, [R1+0x10e60] ;  /* 0x010e6000010a7983 */ /* 0x001ee80000300a00 */
[----:B------:R-:W-:Y:S04]  /*cb470*/  STL [R1+0x50], R4 ;  /* 0x0000500401007387 */ /* 0x000fe80000100800 */
[----:B------:R2:W-:Y:S02]  /*cb480*/  STL [R1+0x54], R5 ;  /* 0x0000540501007387 */ /* 0x0005e40000100800 */
[----:B--2---:R-:W-:Y:S02]  /*cb490*/  HMMA.16816.F32 R4, R12, R4, R16 ;  /* 0x000000040c04723c */ /* 0x004fe40000001810 */
[----:B------:R-:W2:Y:S04]  /*cb4a0*/  LDL.LU.64 R18, [R1+0x10e58] ;  /* 0x010e580001127983 */ /* 0x000ea80000300a00 */
[----:B------:R-:W2:-:S15]  /*cb4b0*/  LDL.LU.64 R16, [R1+0x10e50] ;  /* 0x010e500001107983 */ /* 0x000e9e0000300a00 */
[----:B------:R-:W-:-:S02]  /*cb4c0*/  NOP ;  /* 0x0000000000007918 */ /* 0x000fc40000000000 */
[----:B------:R-:W-:Y:S04]  /*cb4d0*/  STL.64 [R1+0x2690], R4 ;  /* 0x0026900401007387 */ /* 0x000fe80000100a00 */
[----:B------:R0:W-:Y:S04]  /*cb4e0*/  STL.64 [R1+0x2698], R6 ;  /* 0x0026980601007387 */ /* 0x0001e80000100a00 */
[----:B0-----:R-:W4:Y:S04]  /*cb4f0*/  LDL.LU.64 R6, [R1+0x10e48] ;  /* 0x010e480001067983 */ /* 0x001f280000300a00 */
[----:B------:R-:W4:Y:S01]  /*cb500*/  LDL.LU R5, [R1+0x10e40] ;  /* 0x010e400001057983 */ /* 0x000f220000300800 */
[----:B---3--:R-:W-:-:S02]  /*cb510*/  F2FP.F16.E4M3.UNPACK_B R8, R10.H1 ;  /* 0x0000000aff08723e */ /* 0x008fc400030006ff */
[----:B------:R-:W-:-:S03]  /*cb520*/  F2FP.F16.E4M3.UNPACK_B R9, R11.H1 ;  /* 0x0000000bff09723e */ /* 0x000fc600030006ff */
[----:B------:R-:W-:Y:S04]  /*cb530*/  STL [R1+0x48], R8 ;  /* 0x0000480801007387 */ /* 0x000fe80000100800 */
[----:B------:R2:W-:Y:S02]  /*cb540*/  STL [R1+0x4c], R9 ;  /* 0x00004c0901007387 */ /* 0x0005e40000100800 */
[----:B--2---:R-:W-:Y:S02]  /*cb550*/  HMMA.16816.F32 R8, R12, R8, R16 ;  /* 0x000000080c08723c */ /* 0x004fe40000001810 */
[----:B------:R-:W2:Y:S04]  /*cb560*/  LDL.LU.64 R18, [R1+0x10e38] ;  /* 0x010e380001127983 */ /* 0x000ea80000300a00 */
[----:B------:R-:W2:-:S15]  /*cb570*/  LDL.LU.64 R16, [R1+0x10e30] ;  /* 0x010e300001107983 */ /* 0x000e9e0000300a00 */
[----:B------:R-:W-:-:S02]  /*cb580*/  NOP ;  /* 0x0000000000007918 */ /* 0x000fc40000000000 */
[----:B------:R-:W-:Y:S04]  /*cb590*/  STL.64 [R1+0x26a0], R8 ;  /* 0x0026a00801007387 */ /* 0x000fe80000100a00 */
[----:B------:R0:W-:Y:S01]  /*cb5a0*/  STL.64 [R1+0x26a8], R10 ;  /* 0x0026a80a01007387 */ /* 0x0001e20000100a00 */
[----:B----4-:R-:W-:Y:S02]  /*cb5b0*/  F2FP.F16.E4M3.UNPACK_B R6, R6.H1 ;  /* 0x00000006ff06723e */ /* 0x010fe400030006ff */
[----:B------:R-:W-:Y:S01]  /*cb5c0*/  F2FP.F16.E4M3.UNPACK_B R7, R7.H1 ;  /* 0x00000007ff07723e */ /* 0x000fe200030006ff */
        /* <DEDUP_REMOVED lines=19> */
[----:B------:R2:W-:Y:S01]  /*cb700*/  STL.64 [R1+0x26e8], R10 ;  /* 0x0026e80a01007387 */ /* 0x0005e20000100a00 */
[----:B0-----:R-:W-:-:S02]  /*cb710*/  F2FP.F16.E4M3.UNPACK_B R4, R21.H1 ;  /* 0x00000015ff04723e */ /* 0x001fc400030006ff */
[----:B-1----:R-:W-:Y:S01]  /*cb720*/  F2FP.F16.E4M3.UNPACK_B R5, R22.H1 ;  /* 0x00000016ff05723e */ /* 0x002fe200030006ff */
[----:B------:R-:W-:Y:S04]  /*cb730*/  STL [R1+0x34], R3 ;  /* 0x0000340301007387 */ /* 0x000fe80000100800 */
[----:B------:R-:W-:Y:S01]  /*cb740*/  STL [R1+0x28], R4 ;  /* 0x0000280401007387 */ /* 0x000fe20000100800 */
[----:B------:R-:W-:Y:S01]  /*cb750*/  F2FP.F16.E4M3.UNPACK_B R0, R0.H1 ;  /* 0x00000000ff00723e */ /* 0x000fe200030006ff */
[----:B--2---:R-:W-:-:S15]  /*cb760*/  HMMA.16816.F32 R8, R12, R2, R16 ;  /* 0x000000020c08723c */ /* 0x004fde0000001810 */
[----:B------:R-:W-:-:S08]  /*cb770*/  NOP ;  /* 0x0000000000007918 */ /* 0x000fd00000000000 */
[----:B------:R-:W-:Y:S04]  /*cb780*/  STL.64 [R1+0x2700], R8 ;  /* 0x0027000801007387 */ /* 0x000fe80000100a00 */
[----:B------:R-:W-:Y:S04]  /*cb790*/  STL.64 [R1+0x2708], R10 ;  /* 0x0027080a01007387 */ /* 0x000fe80000100a00 */
[----:B------:R0:W-:Y:S02]  /*cb7a0*/  STL [R1+0x2c], R5 ;  /* 0x00002c0501007387 */ /* 0x0001e40000100800 */
[----:B0-----:R-:W-:Y:S01]  /*cb7b0*/  HMMA.16816.F32 R4, R12, R4, R24 ;  /* 0x000000040c04723c */ /* 0x001fe20000001818 */
[----:B------:R-:W-:-:S02]  /*cb7c0*/  F2FP.F16.E4M3.UNPACK_B R3, R23.H1 ;  /* 0x00000017ff03723e */ /* 0x000fc400030006ff */
[----:B------:R-:W-:Y:S02]  /*cb7d0*/  F2FP.F16.E4M3.UNPACK_B R8, R28.H1 ;  /* 0x0000001cff08723e */ /* 0x000fe400030006ff */
[----:B------:R-:W-:Y:S01]  /*cb7e0*/  F2FP.F16.E4M3.UNPACK_B R2, R29.H1 ;  /* 0x0000001dff02723e */ /* 0x000fe200030006ff */
[----:B------:R-:W-:-:S15]  /*cb7f0*/  STL [R1+0x20], R3 ;  /* 0x0000200301007387 */ /* 0x000fde0000100800 */
[----:B------:R-:W-:-:S02]  /*cb800*/  NOP ;  /* 0x0000000000007918 */ /* 0x000fc40000000000 */
[----:B------:R0:W-:Y:S04]  /*cb810*/  STL.64 [R1+0x2710], R4 ;  /* 0x0027100401007387 */ /* 0x0001e80000100a00 */
[----:B------:R1:W-:Y:S04]  /*cb820*/  STL.64 [R1+0x2718], R6 ;  /* 0x0027180601007387 */ /* 0x0003e80000100a00 */
[----:B------:R-:W-:Y:S04]  /*cb830*/  STL [R1+0x24], R0 ;  /* 0x0000240001007387 */ /* 0x000fe80000100800 */
[----:B------:R-:W-:Y:S04]  /*cb840*/  STL [R1+0x18], R8 ;  /* 0x0000180801007387 */ /* 0x000fe80000100800 */
[----:B0-----:R-:W2:Y:S04]  /*cb850*/  LDL.LU R4, [R1+0x240] ;  /* 0x0002400001047983 */ /* 0x001ea80000300800 */
[----:B------:R-:W2:Y:S04]  /*cb860*/  LDL.LU R5, [R1+0x244] ;  /* 0x0002440001057983 */ /* 0x000ea80000300800 */
[----:B------:R-:W-:Y:S04]  /*cb870*/  STL [R1+0x1c], R2 ;  /* 0x00001c0201007387 */ /* 0x000fe80000100800 */
[----:B-1----:R-:W3:Y:S04]  /*cb880*/  LDL.LU R6, [R1+0x248] ;  /* 0x0002480001067983 */ /* 0x002ee80000300800 */
[----:B------:R-:W3:Y:S04]  /*cb890*/  LDL.LU R7, [R1+0x24c] ;  /* 0x00024c0001077983 */ /* 0x000ee80000300800 */
[----:B------:R-:W4:Y:S04]  /*cb8a0*/  LDL.LU R22, [R1+0x2b10] ;  /* 0x002b100001167983 */ /* 0x000f280000300800 */
[----:B------:R-:W4:Y:S04]  /*cb8b0*/  LDL.LU R23, [R1+0x2b14] ;  /* 0x002b140001177983 */ /* 0x000f280000300800 */
[----:B---3--:R-:W-:Y:S04]  /*cb8c0*/  STL.64 [R1+0x10d78], R6 ;  /* 0x010d780601007387 */ /* 0x008fe80000100a00 */
[----:B--2---:R0:W-:Y:S04]  /*cb8d0*/  STL.64 [R1+0x10d70], R4 ;  /* 0x010d700401007387 */ /* 0x0041e80000100a00 */
[----:B0-----:R-:W2:Y:S04]  /*cb8e0*/  LDL.LU R4, [R1+0x230] ;  /* 0x0002300001047983 */ /* 0x001ea80000300800 */
[----:B------:R-:W2:Y:S04]  /*cb8f0*/  LDL.LU R5, [R1+0x234] ;  /* 0x0002340001057983 */ /* 0x000ea80000300800 */
[----:B------:R-:W3:Y:S04]  /*cb900*/  LDL.LU R6, [R1+0x238] ;  /* 0x0002380001067983 */ /* 0x000ee80000300800 */
[----:B------:R-:W3:Y:S04]  /*cb910*/  LDL.LU R7, [R1+0x23c] ;  /* 0x00023c0001077983 */ /* 0x000ee80000300800 */
[----:B------:R-:W4:Y:S04]  /*cb920*/  LDL.LU R26, [R1+0x2af0] ;  /* 0x002af000011a7983 */ /* 0x000f280000300800 */
[----:B------:R-:W4:Y:S04]  /*cb930*/  LDL.LU R27, [R1+0x2af4] ;  /* 0x002af400011b7983 */ /* 0x000f280000300800 */
[----:B------:R-:W2:Y:S04]  /*cb940*/  LDL.LU R24, [R1+0x2b00] ;  /* 0x002b000001187983 */ /* 0x000ea80000300800 */
[----:B------:R-:W2:Y:S04]  /*cb950*/  LDL.LU R25, [R1+0x2b04] ;  /* 0x002b040001197983 */ /* 0x000ea80000300800 */
[----:B----4-:R-:W-:Y:S04]  /*cb960*/  STL.64 [R1+0x10da8], R26 ;  /* 0x010da81a01007387 */ /* 0x010fe80000100a00 */
[----:B--2---:R0:W-:Y:S04]  /*cb970*/  STL.64 [R1+0x10da0], R24 ;  /* 0x010da01801007387 */ /* 0x0041e80000100a00 */
[----:B0-----:R-:W2:Y:S04]  /*cb980*/  LDL.LU R24, [R1+0x200] ;  /* 0x0002000001187983 */ /* 0x001ea80000300800 */
[----:B------:R-:W2:Y:S04]  /*cb990*/  LDL.LU R25, [R1+0x204] ;  /* 0x0002040001197983 */ /* 0x000ea80000300800 */
[----:B------:R-:W4:Y:S04]  /*cb9a0*/  LDL.LU R26, [R1+0x208] ;  /* 0x00020800011a7983 */ /* 0x000f280000300800 */
[----:B------:R-:W4:Y:S04]  /*cb9b0*/  LDL.LU R27, [R1+0x20c] ;  /* 0x00020c00011b7983 */ /* 0x000f280000300800 */
[----:B----4-:R-:W-:Y:S04]  /*cb9c0*/  STL.64 [R1+0x10db8], R26 ;  /* 0x010db81a01007387 */ /* 0x010fe80000100a00 */
[----:B--2---:R0:W-:Y:S04]  /*cb9d0*/  STL.64 [R1+0x10db0], R24 ;  /* 0x010db01801007387 */ /* 0x0041e80000100a00 */
[----:B0-----:R-:W2:Y:S04]  /*cb9e0*/  LDL.LU R24, [R1+0x1f0] ;  /* 0x0001f00001187983 */ /* 0x001ea80000300800 */
[----:B------:R-:W2:Y:S04]  /*cb9f0*/  LDL.LU R25, [R1+0x1f4] ;  /* 0x0001f40001197983 */ /* 0x000ea80000300800 */
[----:B------:R-:W4:Y:S04]  /*cba00*/  LDL.LU R26, [R1+0x1f8] ;  /* 0x0001f800011a7983 */ /* 0x000f280000300800 */
[----:B------:R-:W4:Y:S04]  /*cba10*/  LDL.LU R27, [R1+0x1fc] ;  /* 0x0001fc00011b7983 */ /* 0x000f280000300800 */
[----:B------:R-:W3:Y:S04]  /*cba20*/  LDL.LU R16, [R1+0x2ac0] ;  /* 0x002ac00001107983 */ /* 0x000ee80000300800 */
[----:B------:R-:W3:Y:S04]  /*cba30*/  LDL.LU R17, [R1+0x2ac4] ;  /* 0x002ac40001117983 */ /* 0x000ee80000300800 */
[----:B----4-:R0:W-:Y:S02]  /*cba40*/  STL.64 [R1+0x10dc8], R26 ;  /* 0x010dc81a01007387 */ /* 0x0101e40000100a00 */
[----:B0-----:R-:W-:-:S02]  /*cba50*/  IMAD.MOV.U32 R27, RZ, RZ, R2 ;  /* 0x000000ffff1b7224 */ /* 0x001fc400078e0002 */
[----:B------:R-:W4:Y:S04]  /*cba60*/  LDL.LU R2, [R1+0x2ab4] ;  /* 0x002ab40001027983 */ /* 0x000f280000300800 */
[----:B--2---:R0:W-:Y:S04]  /*cba70*/  STL.64 [R1+0x10dc0], R24 ;  /* 0x010dc01801007387 */ /* 0x0041e80000100a00 */
[----:B0-----:R-:W2:Y:S01]  /*cba80*/  LDL.LU R25, [R1+0x2ab0] ;  /* 0x002ab00001197983 */ /* 0x001ea20000300800 */
[----:B------:R-:W-:-:S05]  /*cba90*/  IMAD.MOV.U32 R26, RZ, RZ, R8 ;  /* 0x000000ffff1a7224 */ /* 0x000fca00078e0008 */
[----:B------:R0:W-:Y:S02]  /*cbaa0*/  STL.64 [R1+0x10df8], R26 ;  /* 0x010df81a01007387 */ /* 0x0001e40000100a00 */
[----:B0-----:R-:W-:Y:S02]  /*cbab0*/  IMAD.MOV.U32 R26, RZ, RZ, R3 ;  /* 0x000000ffff1a7224 */ /* 0x001fe400078e0003 */
[----:B--2---:R-:W-:Y:S04]  /*cbac0*/  STL [R1+0x10df0], R25 ;  /* 0x010df01901007387 */ /* 0x004fe80000100800 */
[----:B------:R-:W2:Y:S04]  /*cbad0*/  LDL.LU R3, [R1+0x2ad0] ;  /* 0x002ad00001037983 */ /* 0x000ea80000300800 */
[----:B------:R-:W2:Y:S04]  /*cbae0*/  LDL.LU R18, [R1+0x2ad4] ;  /* 0x002ad40001127983 */ /* 0x000ea80000300800 */
[----:B------:R-:W2:Y:S04]  /*cbaf0*/  LDL.LU R28, [R1+0x2ae0] ;  /* 0x002ae000011c7983 */ /* 0x000ea80000300800 */
[----:B------:R-:W2:Y:S04]  /*cbb00*/  LDL.LU R29, [R1+0x2ae4] ;  /* 0x002ae400011d7983 */ /* 0x000ea80000300800 */
[----:B---3--:R-:W-:Y:S04]  /*cbb10*/  STL.64 [R1+0x10d88], R6 ;  /* 0x010d880601007387 */ /* 0x008fe80000100a00 */
[----:B------:R0:W-:Y:S04]  /*cbb20*/  STL.64 [R1+0x10d80], R4 ;  /* 0x010d800401007387 */ /* 0x0001e80000100a00 */
[----:B0-----:R-:W3:Y:S04]  /*cbb30*/  LDL.LU R4, [R1+0x220] ;  /* 0x0002200001047983 */ /* 0x001ee80000300800 */
[----:B------:R-:W3:Y:S04]  /*cbb40*/  LDL.LU R5, [R1+0x224] ;  /* 0x0002240001057983 */ /* 0x000ee80000300800 */
[----:B------:R-:W4:Y:S04]  /*cbb50*/  LDL.LU R6, [R1+0x228] ;  /* 0x0002280001067983 */ /* 0x000f280000300800 */
[----:B------:R-:W4:Y:S04]  /*cbb60*/  LDL.LU R7, [R1+0x22c] ;  /* 0x00022c0001077983 */ /* 0x000f280000300800 */
[----:B----4-:R-:W-:Y:S04]  /*cbb70*/  STL.64 [R1+0x10d98], R6 ;  /* 0x010d980601007387 */ /* 0x010fe80000100a00 */
[----:B---3--:R0:W-:Y:S04]  /*cbb80*/  STL.64 [R1+0x10d90], R4 ;  /* 0x010d900401007387 */ /* 0x0081e80000100a00 */
        /* <DEDUP_REMOVED lines=15> */
[----:B------:R-:W4:Y:S01]  /*cbc80*/  LDL.LU R7, [R1+0x1dc] ;  /* 0x0001dc0001077983 */ /* 0x000f220000300800 */
[----:B------:R-:W-:-:S03]  /*cbc90*/  IMAD.MOV.U32 R27, RZ, RZ, R0 ;  /* 0x000000ffff1b7224 */ /* 0x000fc600078e0000 */
[----:B----4-:R-:W-:Y:S04]  /*cbca0*/  STL.64 [R1+0x10e08], R6 ;  /* 0x010e080601007387 */ /* 0x010fe80000100a00 */
[----:B---3--:R0:W-:Y:S04]  /*cbcb0*/  STL.64 [R1+0x10e00], R4 ;  /* 0x010e000401007387 */ /* 0x0081e80000100a00 */
[----:B0-----:R-:W3:Y:S04]  /*cbcc0*/  LDL.LU R4, [R1+0x1c0] ;  /* 0x0001c00001047983 */ /* 0x001ee80000300800 */
[----:B------:R-:W3:Y:S04]  /*cbcd0*/  LDL.LU R5, [R1+0x1c4] ;  /* 0x0001c40001057983 */ /* 0x000ee80000300800 */
[----:B------:R-:W3:Y:S04]  /*cbce0*/  LDL.LU R6, [R1+0x1c8] ;  /* 0x0001c80001067983 */ /* 0x000ee80000300800 */
        /* <DEDUP_REMOVED lines=9> */
[----:B---3--:R-:W-:Y:S03]  /*cbd80*/  HMMA.16816.F32 R24, R12, R26, R4 ;  /* 0x0000001a0c18723c */ /* 0x008fe60000001804 */
[----:B------:R-:W3:Y:S04]  /*cbd90*/  LDL.LU.64 R6, [R1+0x10e08] ;  /* 0x010e080001067983 */ /* 0x000ee80000300a00 */
[----:B------:R-:W3:-:S15]  /*cbda0*/  LDL.LU.64 R4, [R1+0x10e00] ;  /* 0x010e000001047983 */ /* 0x000ede0000300a00 */
[----:B------:R-:W-:-:S01]  /*cbdb0*/  NOP ;  /* 0x0000000000007918 */ /* 0x000fc20000000000 */
[----:B------:R-:W-:Y:S04]  /*cbdc0*/  STL.64 [R1+0x2720], R24 ;  /* 0x0027201801007387 */ /* 0x000fe80000100a00 */
[----:B------:R0:W-:Y:S04]  /*cbdd0*/  STL.64 [R1+0x2728], R26 ;  /* 0x0027281a01007387 */ /* 0x0001e80000100a00 */
[----:B0-----:R-:W3:Y:S04]  /*cbde0*/  LDL.LU.64 R26, [R1+0x10df8] ;  /* 0x010df800011a7983 */ /* 0x001ee80000300a00 */
[----:B------:R-:W2:Y:S01]  /*cbdf0*/  LDL.LU R25, [R1+0x10df0] ;  /* 0x010df00001197983 */ /* 0x000ea20000300800 */
[----:B---3--:R-:W-:-:S15]  /*cbe00*/  HMMA.16816.F32 R4, R12, R26, R4 ;  /* 0x0000001a0c04723c */ /* 0x008fde0000001804 */
[----:B------:R-:W-:-:S08]  /*cbe10*/  NOP ;  /* 0x0000000000007918 */ /* 0x000fd00000000000 */
[----:B------:R-:W-:Y:S04]  /*cbe20*/  STL.64 [R1+0x2750], R4 ;  /* 0x0027500401007387 */ /* 0x000fe80000100a00 */
[----:B------:R0:W-:Y:S04]  /*cbe30*/  STL.64 [R1+0x2758], R6 ;  /* 0x0027580601007387 */ /* 0x0001e80000100a00 */
[----:B0-----:R-:W3:Y:S04]  /*cbe40*/  LDL.LU.64 R6, [R1+0x10de8] ;  /* 0x010de80001067983 */ /* 0x001ee80000300a00 */
[----:B------:R-:W3:Y:S01]  /*cbe50*/  LDL.LU.64 R4, [R1+0x10de0] ;  /* 0x010de00001047983 */ /* 0x000ee20000300a00 */
[----:B--2---:R-:W-:-:S02]  /*cbe60*/  F2FP.F16.E4M3.UNPACK_B R24, R25.H1 ;  /* 0x00000019ff18723e */ /* 0x004fc400030006ff */
[----:B------:R-:W-:-:S03]  /*cbe70*/  F2FP.F16.E4M3.UNPACK_B R25, R2.H1 ;  /* 0x00000002ff19723e */ /* 0x000fc600030006ff */
[----:B------:R-:W-:Y:S04]  /*cbe80*/  STL [R1+0x10], R24 ;  /* 0x0000101801007387 */ /* 0x000fe80000100800 */
[----:B------:R3:W-:Y:S02]  /*cbe90*/  STL [R1+0x14], R25 ;  /* 0x0000141901007387 */ /* 0x0007e40000100800 */
[----:B---3--:R-:W-:Y:S02]  /*cbea0*/  HMMA.16816.F32 R24, R12, R24, R4 ;  /* 0x000000180c18723c */ /* 0x008fe40000001804 */
[----:B------:R-:W2:Y:S04]  /*cbeb0*/  LDL.LU.64 R6, [R1+0x10dd8] ;  /* 0x010dd80001067983 */ /* 0x000ea80000300a00 */
[----:B------:R-:W2:-:S15]  /*cbec0*/  LDL.LU.64 R4, [R1+0x10dd0] ;  /* 0x010dd00001047983 */ /* 0x000e9e0000300a00 */
[----:B------:R-:W-:-:S02]  /*cbed0*/  NOP ;  /* 0x0000000000007918 */ /* 0x000fc40000000000 */
[----:B------:R-:W-:Y:S04]  /*cbee0*/  STL.64 [R1+0x2760], R24 ;  /* 0x0027601801007387 */ /* 0x000fe80000100a00 */
[----:B------:R0:W-:Y:S04]  /*cbef0*/  STL.64 [R1+0x2768], R26 ;  /* 0x0027681a01007387 */ /* 0x0001e80000100a00 */
[----:B0-----:R-:W3:Y:S04]  /*cbf00*/  LDL.LU.64 R26, [R1+0x10dc8] ;  /* 0x010dc800011a7983 */ /* 0x001ee80000300a00 */
[----:B------:R-:W3:Y:S01]  /*cbf10*/  LDL.LU.64 R24, [R1+0x10dc0] ;  /* 0x010dc00001187983 */ /* 0x000ee20000300a00 */
[----:B------:R-:W-:-:S02]  /*cbf20*/  F2FP.F16.E4M3.UNPACK_B R16, R16.H1 ;  /* 0x00000010ff10723e */ /* 0x000fc400030006ff */
[----:B------:R-:W-:-:S03]  /*cbf30*/  F2FP.F16.E4M3.UNPACK_B R17, R17.H1 ;  /* 0x00000011ff11723e */ /* 0x000fc600030006ff */
[----:B------:R-:W-:Y:S04]  /*cbf40*/  STL [R1+0x8], R16 ;  /* 0x0000081001007387 */ /* 0x000fe80000100800 */
[----:B------:R-:W-:Y:S01]  /*cbf50*/  STL [R1+0xc], R17 ;  /* 0x00000c1101007387 */ /* 0x000fe20000100800 */
[----:B---3--:R-:W-:-:S15]  /*cbf60*/  HMMA.16816.F32 R24, R12, R16, R24 ;  /* 0x000000100c18723c */ /* 0x008fde0000001818 */
[----:B------:R-:W-:-:S08]  /*cbf70*/  NOP ;  /* 0x0000000000007918 */ /* 0x000fd00000000000 */
[----:B------:R-:W-:Y:S04]  /*cbf80*/  STL.64 [R1+0x2790], R24 ;  /* 0x0027901801007387 */ /* 0x000fe80000100a00 */
[----:B------:R0:W-:Y:S04]  /*cbf90*/  STL.64 [R1+0x2798], R26 ;  /* 0x0027981a01007387 */ /* 0x0001e80000100a00 */
[----:B0-----:R-:W3:Y:S04]  /*cbfa0*/  LDL.LU.64 R26, [R1+0x10db8] ;  /* 0x010db800011a7983 */ /* 0x001ee80000300a00 */
[----:B------:R-:W3:Y:S01]  /*cbfb0*/  LDL.LU.64 R24, [R1+0x10db0] ;  /* 0x010db00001187983 */ /* 0x000ee20000300a00 */
[----:B------:R-:W-:-:S02]  /*cbfc0*/  F2FP.F16.E4M3.UNPACK_B R2, R3.H1 ;  /* 0x00000003ff02723e */ /* 0x000fc400030006ff */
[----:B------:R-:W-:Y:S02]  /*cbfd0*/  F2FP.F16.E4M3.UNPACK_B R3, R18.H1 ;  /* 0x00000012ff03723e */ /* 0x000fe400030006ff */
[----:B------:R-:W-:Y:S02]  /*cbfe0*/  F2FP.F16.E4M3.UNPACK_B R28, R28.H1 ;  /* 0x0000001cff1c723e */ /* 0x000fe400030006ff */
[----:B------:R-:W-:-:S07]  /*cbff0*/  F2FP.F16.E4M3.UNPACK_B R29, R29.H1 ;  /* 0x0000001dff1d723e */ /* 0x000fce00030006ff */
[C---:B--2---:R-:W-:Y:S01]  /*cc000*/  HMMA.16816.F32 R4, R12.reuse, R28, R4 ;  /* 0x0000001c0c04723c */ /* 0x044fe20000001804 */
[----:B------:R-:W-:Y:S04]  /*cc010*/  STL [R1], R2 ;  /* 0x0000000201007387 */ /* 0x000fe80000100800 */
[----:B------:R-:W-:Y:S01]  /*cc020*/  STL [R1+0x4], R3 ;  /* 0x0000040301007387 */ /* 0x000fe20000100800 */
        /* <DEDUP_REMOVED lines=9> */
[----:B------:R-:W4:Y:S04]  /*cc0c0*/  LDL.LU.64 R4, [R1+0x10d90] ;  /* 0x010d900001047983 */ /* 0x000f280000300a00 */
[----:B------:R-:W-:Y:S01]  /*cc0d0*/  STL [R1+0x10d58], R29 ;  /* 0x010d581d01007387 */ /* 0x000fe20000100800 */
[----:B--2---:R-:W-:-:S02]  /*cc0e0*/  F2FP.F16.E4M3.UNPACK_B R26, R26.H1 ;  /* 0x0000001aff1a723e */ /* 0x004fc400030006ff */
[----:B------:R-:W-:-:S07]  /*cc0f0*/  F2FP.F16.E4M3.UNPACK_B R27, R27.H1 ;  /* 0x0000001bff1b723e */ /* 0x000fce00030006ff */
[----:B----4-:R-:W-:-:S15]  /*cc100*/  HMMA.16816.F32 R4, R12, R26, R4 ;  /* 0x0000001a0c04723c */ /* 0x010fde0000001804 */
[----:B------:R-:W-:-:S08]  /*cc110*/  NOP ;  /* 0x0000000000007918 */ /* 0x000fd00000000000 */
[----:B------:R-:W-:Y:S04]  /*cc120*/  STL.64 [R1+0x27e0], R4 ;  /* 0x0027e00401007387 */ /* 0x000fe80000100a00 */
[----:B------:R0:W-:Y:S04]  /*cc130*/  STL.64 [R1+0x27e8], R6 ;  /* 0x0027e80601007387 */ /* 0x0001e80000100a00 */
[----:B0-----:R-:W2:Y:S04]  /*cc140*/  LDL.LU.64 R6, [R1+0x10d88] ;  /* 0x010d880001067983 */ /* 0x001ea80000300a00 */
[----:B------:R-:W2:Y:S01]  /*cc150*/  LDL.LU.64 R4, [R1+0x10d80] ;  /* 0x010d800001047983 */ /* 0x000ea20000300a00 */
[----:B---3--:R-:W-:-:S02]  /*cc160*/  F2FP.F16.E4M3.UNPACK_B R24, R24.H1 ;  /* 0x00000018ff18723e */ /* 0x008fc400030006ff */
[----:B------:R-:W-:-:S07]  /*cc170*/  F2FP.F16.E4M3.UNPACK_B R25, R25.H1 ;  /* 0x00000019ff19723e */ /* 0x000fce00030006ff */
[----:B--2---:R-:W-:-:S15]  /*cc180*/  HMMA.16816.F32 R4, R12, R24, R4 ;  /* 0x000000180c04723c */ /* 0x004fde0000001804 */
[----:B------:R-:W-:-:S08]  /*cc190*/  NOP ;  /* 0x0000000000007918 */ /* 0x000fd00000000000 */
[----:B------:R-:W-:Y:S04]  /*cc1a0*/  STL.64 [R1+0x2800], R4 ;  /* 0x0028000401007387 */ /* 0x000fe80000100a00 */
[----:B------:R0:W-:Y:S04]  /*cc1b0*/  STL.64 [R1+0x2808], R6 ;  /* 0x0028080601007387 */ /* 0x0001e80000100a00 */
[----:B0-----:R-:W2:Y:S04]  /*cc1c0*/  LDL.LU.64 R6, [R1+0x10d78] ;  /* 0x010d780001067983 */ /* 0x001ea80000300a00 */
[----:B------:R-:W2:Y:S01]  /*cc1d0*/  LDL.LU.64 R4, [R1+0x10d70] ;  /* 0x010d700001047983 */ /* 0x000ea20000300a00 */
[----:B------:R-:W-:-:S02]  /*cc1e0*/  F2FP.F16.E4M3.UNPACK_B R22, R22.H1 ;  /* 0x00000016ff16723e */ /* 0x000fc400030006ff */
[----:B------:R-:W-:Y:S02]  /*cc1f0*/  F2FP.F16.E4M3.UNPACK_B R23, R23.H1 ;  /* 0x00000017ff17723e */ /* 0x000fe400030006ff */
[----:B------:R-:W-:Y:S02]  /*cc200*/  F2FP.F16.E4M3.UNPACK_B R20, R20.H1 ;  /* 0x00000014ff14723e */ /* 0x000fe400030006ff */
[----:B------:R-:W-:Y:S01]  /*cc210*/  F2FP.F16.E4M3.UNPACK_B R21, R21.H1 ;  /* 0x00000015ff15723e */ /* 0x000fe200030006ff */
[----:B------:R-:W-:Y:S04]  /*cc220*/  STL.64 [R1+0x10b28], R26 ;  /* 0x010b281a01007387 */ /* 0x000fe80000100a00 */
[----:B------:R-:W-:Y:S01]  /*cc230*/  STL.64 [R1+0x10b20], R24 ;  /* 0x010b201801007387 */ /* 0x000fe20000100a00 */
[----:B--2---:R-:W-:-:S15]  /*cc240*/  HMMA.16816.F32 R4, R12, R22, R4 ;  /* 0x000000160c04723c */ /* 0x004fde0000001804 */
[----:B------:R-:W-:-:S08]  /*cc250*/  NOP ;  /* 0x0000000000007918 */ /* 0x000fd00000000000 */
[----:B------:R-:W-:Y:S04]  /*cc260*/  STL.64 [R1+0x2820], R4 ;  /* 0x0028200401007387 */ /* 0x000fe80000100a00 */
[----:B------:R0:W-:Y:S04]  /*cc270*/  STL.64 [R1+0x2828], R6 ;  /* 0x0028280601007387 */ /* 0x0001e80000100a00 */
[----:B------:R-:W2:Y:S04]  /*cc280*/  LDL.LU R16, [R1+0x2b40] ;  /* 0x002b400001107983 */ /* 0x000ea80000300800 */
[----:B------:R-:W3:Y:S01]  /*cc290*/  LDL.LU R17, [R1+0x2b44] ;  /* 0x002b440001117983 */ /* 0x000ee20000300800 */
[----:B0-----:R-:W-:-:S15]  /*cc2a0*/  HMMA.16816.F32 R4, R12, R20, R8 ;  /* 0x000000140c04723c */ /* 0x001fde0000001808 */
[----:B------:R-:W-:-:S08]  /*cc2b0*/  NOP ;  /* 0x0000000000007918 */ /* 0x000fd00000000000 */
[----:B------:R0:W-:Y:S04]  /*cc2c0*/  STL.64 [R1+0x2830], R4 ;  /* 0x0028300401007387 */ /* 0x0001e80000100a00 */
[----:B------:R1:W-:Y:S04]  /*cc2d0*/  STL.64 [R1+0x2838], R6 ;  /* 0x0028380601007387 */ /* 0x0003e80000100a00 */
[----:B------:R-:W4:Y:S04]  /*cc2e0*/  LDL.LU R29, [R1+0x33ac] ;  /* 0x0033ac00011d7983 */ /* 0x000f280000300800 */
[----:B0-----:R-:W2:Y:S04]  /*cc2f0*/  LDL.LU R4, [R1+0x33a8] ;  /* 0x0033a80001047983 */ /* 0x001ea80000300800 */
[----:B------:R-:W2:Y:S04]  /*cc300*/  LDL.LU R5, [R1+0x33b0] ;  /* 0x0033b00001057983 */ /* 0x000ea80000300800 */
[----:B-1----:R-:W3:Y:S04]  /*cc310*/  LDL.LU R6, [R1+0x33b8] ;  /* 0x0033b80001067983 */ /* 0x002ee80000300800 */
[----:B------:R-:W4:Y:S04]  /*cc320*/  LDL.LU R10, [R1+0x2b50] ;  /* 0x002b5000010a7983 */ /* 0x000f280000300800 */
[----:B------:R-:W4:Y:S04]  /*cc330*/  LDL.LU R11, [R1+0x2b54] ;  /* 0x002b5400010b7983 */ /* 0x000f280000300800 */
[----:B------:R-:W3:Y:S01]  /*cc340*/  LDL.LU R7, [R1+0x33c0] ;  /* 0x0033c00001077983 */ /* 0x000ee20000300800 */
[----:B------:R-:W-:-:S02]  /*cc350*/  F2FP.F16.E4M3.UNPACK_B R18, R19.H1 ;  /* 0x00000013ff12723e */ /* 0x000fc400030006ff */
[----:B------:R-:W-:Y:S01]  /*cc360*/  F2FP.F16.E4M3.UNPACK_B R19, R0.H1 ;  /* 0x00000000ff13723e */ /* 0x000fe200030006ff */
[----:B---3--:R-:W-:Y:S04]  /*cc370*/  STL.64 [R1+0x10d68], R6 ;  /* 0x010d680601007387 */ /* 0x008fe80000100a00 */
[----:B--2---:R0:W-:Y:S04]  /*cc380*/  STL.64 [R1+0x10d60], R4 ;  /* 0x010d600401007387 */ /* 0x0041e80000100a00 */
[----:B0-----:R-:W2:Y:S04]  /*cc390*/  LDL.LU R4, [R1+0x260] ;  /* 0x0002600001047983 */ /* 0x001ea80000300800 */
[----:B------:R-:W2:Y:S04]  /*cc3a0*/  LDL.LU R5, [R1+0x264] ;  /* 0x0002640001057983 */ /* 0x000ea80000300800 */
[----:B------:R-:W2:Y:S04]  /*cc3b0*/  LDL.LU R6, [R1+0x268] ;  /* 0x0002680001067983 */ /* 0x000ea80000300800 */
[----:B------:R-:W2:Y:S04]  /*cc3c0*/  LDL.LU R7, [R1+0x26c] ;  /* 0x00026c0001077983 */ /* 0x000ea80000300800 */
[----:B------:R-:W3:Y:S04]  /*cc3d0*/  LDL.LU R8, [R1+0x2b60] ;  /* 0x002b600001087983 */ /* 0x000ee80000300800 */
[----:B------:R-:W3:Y:S04]  /*cc3e0*/  LDL.LU R9, [R1+0x2b64] ;  /* 0x002b640001097983 */ /* 0x000ee80000300800 */
[----:B------:R-:W3:Y:S04]  /*cc3f0*/  LDL.LU R2, [R1+0x2b70] ;  /* 0x002b700001027983 */ /* 0x000ee80000300800 */
[----:B------:R-:W3:Y:S04]  /*cc400*/  LDL.LU R3, [R1+0x2b74] ;  /* 0x002b740001037983 */ /* 0x000ee80000300800 */
[----:B------:R-:W3:Y:S04]  /*cc410*/  LDL.LU R0, [R1+0x2b84] ;  /* 0x002b840001007983 */ /* 0x000ee80000300800 */
[----:B------:R-:W4:Y:S04]  /*cc420*/  LDL.LU R24, [R1+0x8c0] ;  /* 0x0008c00001187983 */ /* 0x000f280000300800 */
[----:B------:R-:W4:Y:S04]  /*cc430*/  LDL.LU R25, [R1+0x8c4] ;  /* 0x0008c40001197983 */ /* 0x000f280000300800 */
[----:B------:R-:W2:Y:S04]  /*cc440*/  LDL.LU R26, [R1+0x8c8] ;  /* 0x0008c800011a7983 */ /* 0x000ea80000300800 */
[----:B------:R-:W2:Y:S04]  /*cc450*/  LDL.LU R27, [R1+0x8cc] ;  /* 0x0008cc00011b7983 */ /* 0x000ea80000300800 */
[----:B--2---:R-:W-:Y:S04]  /*cc460*/  STL.64 [R1+0x10d40], R26 ;  /* 0x010d401a01007387 */ /* 0x004fe80000100a00 */
[----:B----4-:R0:W-:Y:S04]  /*cc470*/  STL.64 [R1+0x10d38], R24 ;  /* 0x010d381801007387 */ /* 0x0101e80000100a00 */
[----:B0-----:R-:W2:Y:S04]  /*cc480*/  LDL.LU R24, [R1+0x280] ;  /* 0x0002800001187983 */ /* 0x001ea80000300800 */
[----:B------:R-:W2:Y:S04]  /*cc490*/  LDL.LU R25, [R1+0x284] ;  /* 0x0002840001197983 */ /* 0x000ea80000300800 */
[----:B------:R-:W4:Y:S04]  /*cc4a0*/  LDL.LU R26, [R1+0x288] ;  /* 0x00028800011a7983 */ /* 0x000f280000300800 */
[----:B------:R-:W4:Y:S01]  /*cc4b0*/  LDL.LU R27, [R1+0x28c] ;  /* 0x00028c00011b7983 */ /* 0x000f220000300800 */
[----:B------:R-:W-:Y:S01]  /*cc4c0*/  HMMA.16816.F32 R4, R12, R18, R4 ;  /* 0x000000120c04723c */ /* 0x000fe20000001804 */
[----:B------:R-:W-:-:S02]  /*cc4d0*/  F2FP.F16.E4M3.UNPACK_B R16, R16.H1 ;  /* 0x00000010ff10723e */ /* 0x000fc400030006ff */
[----:B----4-:R-:W-:Y:S04]  /*cc4e0*/  STL.64 [R1+0x10d50], R26 ;  /* 0x010d501a01007387 */ /* 0x010fe80000100a00 */
[----:B--2---:R0:W-:Y:S04]  /*cc4f0*/  STL.64 [R1+0x10d48], R24 ;  /* 0x010d481801007387 */ /* 0x0041e80000100a00 */
[----:B0-----:R-:W2:Y:S04]  /*cc500*/  LDL.LU R24, [R1+0x270] ;  /* 0x0002700001187983 */ /* 0x001ea80000300800 */
[----:B------:R-:W2:Y:S04]  /*cc510*/  LDL.LU R25, [R1+0x274] ;  /* 0x0002740001197983 */ /* 0x000ea80000300800 */
[----:B------:R-:W2:Y:S04]  /*cc520*/  LDL.LU R26, [R1+0x278] ;  /* 0x00027800011a7983 */ /* 0x000ea80000300800 */
[----:B------:R-:W2:Y:S04]  /*cc530*/  LDL.LU R27, [R1+0x27c] ;  /* 0x00027c00011b7983 */ /* 0x000ea80000300800 */
[----:B------:R0:W-:Y:S04]  /*cc540*/  STL.64 [R1+0x10b08], R22 ;  /* 0x010b081601007387 */ /* 0x0001e80000100a00 */
[----:B0-----:R-:W4:Y:S04]  /*cc550*/  LDL.LU R22, [R1+0x33c4] ;  /* 0x0033c40001167983 */ /* 0x001f280000300800 */
[----:B------:R-:W4:Y:S04]  /*cc560*/  LDL.LU R23, [R1+0x2b80] ;  /* 0x002b800001177983 */ /* 0x000f280000300800 */
[----:B------:R0:W-:Y:S04]  /*cc570*/  STL.64 [R1+0x10b00], R20 ;  /* 0x010b001401007387 */ /* 0x0001e80000100a00 */
[----:B0-----:R-:W4:Y:S04]  /*cc580*/  LDL.LU R20, [R1+0x33b4] ;  /* 0x0033b40001147983 */ /* 0x001f280000300800 */
[----:B------:R-:W4:Y:S04]  /*cc590*/  LDL.LU R21, [R1+0x33bc] ;  /* 0x0033bc0001157983 */ /* 0x000f280000300800 */
[----:B------:R-:W-:Y:S04]  /*cc5a0*/  STL.64 [R1+0x2850], R4 ;  /* 0x0028500401007387 */ /* 0x000fe80000100a00 */
[----:B------:R0:W-:Y:S04]  /*cc5b0*/  STL.64 [R1+0x2858], R6 ;  /* 0x0028580601007387 */ /* 0x0001e80000100a00 */
[----:B0-----:R-:W4:Y:S04]  /*cc5c0*/  LDL.LU.64 R6, [R1+0x10d68] ;  /* 0x010d680001067983 */ /* 0x001f280000300a00 */
[----:B------:R-:W3:Y:S01]  /*cc5d0*/  LDL.LU.64 R4, [R1+0x10d60] ;  /* 0x010d600001047983 */ /* 0x000ee20000300a00 */
[----:B------:R-:W-:-:S07]  /*cc5e0*/  F2FP.F16.E4M3.UNPACK_B R17, R17.H1 ;  /* 0x00000011ff11723e */ /* 0x000fce00030006ff */
[----:B--2---:R-:W-:Y:S01]  /*cc5f0*/  HMMA.16816.F32 R24, R12, R16, R24 ;  /* 0x000000100c18723c */ /* 0x004fe20000001818 */
[----:B---3--:R-:W-:Y:S02]  /*cc600*/  IMAD R4, R4, 0x100, R29 ;  /* 0x0000010004047824 */ /* 0x008fe400078e021d */
[----:B------:R-:W2:-:S15]  /*cc610*/  LDL.LU R29, [R1+0x10d58] ;  /* 0x010d5800011d7983 */ /* 0x000e9e0000300800 */
[----:B------:R-:W-:-:S05]  /*cc620*/  NOP ;  /* 0x0000000000007918 */ /* 0x000fca0000000000 */
[----:B------:R-:W-:Y:S04]  /*cc630*/  STL.64 [R1+0x2870], R24 ;  /* 0x0028701801007387 */ /* 0x000fe80000100a00 */
[----:B------:R0:W-:Y:S04]  /*cc640*/  STL.64 [R1+0x2878], R26 ;  /* 0x0028781a01007387 */ /* 0x0001e80000100a00 */
[----:B0-----:R-:W3:Y:S04]  /*cc650*/  LDL.LU.64 R26, [R1+0x10d50] ;  /* 0x010d5000011a7983 */ /* 0x001ee80000300a00 */
[----:B------:R-:W3:Y:S01]  /*cc660*/  LDL.LU.64 R24, [R1+0x10d48] ;  /* 0x010d480001187983 */ /* 0x000ee20000300a00 */
[----:B------:R-:W-:-:S02]  /*cc670*/  F2FP.F16.E4M3.UNPACK_B R10, R10.H1 ;  /* 0x0000000aff0a723e */ /* 0x000fc400030006ff */
[----:B------:R-:W-:Y:S01]  /*cc680*/  F2FP.F16.E4M3.UNPACK_B R11, R11.H1 ;  /* 0x0000000bff0b723e */ /* 0x000fe200030006ff */
[----:B------:R-:W-:Y:S04]  /*cc690*/  STL.64 [R1+0x10b18], R18 ;  /* 0x010b181201007387 */ /* 0x000fe80000100a00 */
[----:B------:R0:W-:Y:S04]  /*cc6a0*/  STL.64 [R1+0x10b10], R16 ;  /* 0x010b101001007387 */ /* 0x0001e80000100a00 */
[----:B0-----:R-:W4:Y:S04]  /*cc6b0*/  LDL.LU R16, [R1+0x8d0] ;  /* 0x0008d00001107983 */ /* 0x001f280000300800 */
[----:B------:R-:W4:Y:S04]  /*cc6c0*/  LDL.LU R17, [R1+0x8d4] ;  /* 0x0008d40001117983 */ /* 0x000f280000300800 */
[----:B------:R-:W4:Y:S04]  /*cc6d0*/  LDL.LU R18, [R1+0x8d8] ;  /* 0x0008d80001127983 */ /* 0x000f280000300800 */
[----:B------:R-:W4:Y:S01]  /*cc6e0*/  LDL.LU R19, [R1+0x8dc] ;  /* 0x0008dc0001137983 */ /* 0x000f220000300800 */
[----:B---3--:R-:W-:-:S15]  /*cc6f0*/  HMMA.16816.F32 R24, R12, R10, R24 ;  /* 0x0000000a0c18723c */ /* 0x008fde0000001818 */
[----:B------:R-:W-:-:S08]  /*cc700*/  NOP ;  /* 0x0000000000007918 */ /* 0x000fd00000000000 */
[----:B------:R-:W-:Y:S04]  /*cc710*/  STL.64 [R1+0x2890], R24 ;  /* 0x0028901801007387 */ /* 0x000fe80000100a00 */
[----:B------:R0:W-:Y:S04]  /*cc720*/  STL.64 [R1+0x2898], R26 ;  /* 0x0028981a01007387 */ /* 0x0001e80000100a00 */
[----:B0-----:R-:W3:Y:S04]  /*cc730*/  LDL.LU.64 R26, [R1+0x10d40] ;  /* 0x010d4000011a7983 */ /* 0x001ee80000300a00 */
[----:B------:R-:W3:Y:S01]  /*cc740*/  LDL.LU.64 R24, [R1+0x10d38] ;  /* 0x010d380001187983 */ /* 0x000ee20000300a00 */
[----:B------:R-:W-:-:S02]  /*cc750*/  F2FP.F16.E4M3.UNPACK_B R8, R8.H1 ;  /* 0x00000008ff08723e */ /* 0x000fc400030006ff */
[----:B------:R-:W-:-:S07]  /*cc760*/  F2FP.F16.E4M3.UNPACK_B R9, R9.H1 ;  /* 0x00000009ff09723e */ /* 0x000fce00030006ff */
[----:B----4-:R-:W-:Y:S01]  /*cc770*/  HMMA.16816.F32 R16, R12, R8, R16 ;  /* 0x000000080c10723c */ /* 0x010fe20000001810 */
[----:B------:R-:W-:Y:S02]  /*cc780*/  IMAD R5, R5, 0x100, R20 ;  /* 0x0000010005057824 */ /* 0x000fe400078e0214 */
[----:B------:R-:W-:Y:S02]  /*cc790*/  IMAD R6, R6, 0x100, R21 ;  /* 0x0000010006067824 */ /* 0x000fe400078e0215 */
[----:B------:R-:W-:Y:S01]  /*cc7a0*/  IMAD R7, R7, 0x100, R22 ;  /* 0x0000010007077824 */ /* 0x000fe200078e0216 */
[----:B------:R-:W-:Y:S01]  /*cc7b0*/  F2FP.F16.E4M3.UNPACK_B R20, R23.H1 ;  /* 0x00000017ff14723e */ /* 0x000fe200030006ff */
[----:B------:R-:W-:Y:S04]  /*cc7c0*/  STL [R1+0x10adc], R10 ;  /* 0x010adc0a01007387 */ /* 0x000fe80000100800 */
[----:B------:R-:W-:Y:S01]  /*cc7d0*/  STL [R1+0x10ad8], R11 ;  /* 0x010ad80b01007387 */ /* 0x000fe20000100800 */
[----:B------:R-:W-:-:S02]  /*cc7e0*/  F2FP.F16.E4M3.UNPACK_B R0, R0.H1 ;  /* 0x00000000ff00723e */ /* 0x000fc400030006ff */
[----:B------:R-:W-:Y:S02]  /*cc7f0*/  F2FP.F16.E4M3.UNPACK_B R6, R6 ;  /* 0x00000006ff06723e */ /* 0x000fe400020006ff */
[----:B------:R-:W-:Y:S02]  /*cc800*/  F2FP.F16.E4M3.UNPACK_B R2, R2.H1 ;  /* 0x00000002ff02723e */ /* 0x000fe400030006ff */
[----:B------:R-:W-:Y:S01]  /*cc810*/  F2FP.F16.E4M3.UNPACK_B R3, R3.H1 ;  /* 0x00000003ff03723e */ /* 0x000fe200030006ff */
[----:B------:R-:W-:Y:S01]  /*cc820*/  STL.64 [R1+0x10b30], R8 ;  /* 0x010b300801007387 */ /* 0x000fe20000100a00 */
[----:B------:R-:W-:Y:S02]  /*cc830*/  F2FP.F16.E4M3.UNPACK_B R7, R7 ;  /* 0x00000007ff07723e */ /* 0x000fe400020006ff */
[----:B------:R-:W-:Y:S02]  /*cc840*/  F2FP.F16.E4M3.UNPACK_B R4, R4 ;  /* 0x00000004ff04723e */ /* 0x000fe400020006ff */
[----:B------:R-:W-:Y:S01]  /*cc850*/  F2FP.F16.E4M3.UNPACK_B R5, R5 ;  /* 0x00000005ff05723e */ /* 0x000fe200020006ff */
[----:B------:R-:W-:Y:S04]  /*cc860*/  STL [R1+0xa0], R20 ;  /* 0x0000a01401007387 */ /* 0x000fe80000100800 */
[----:B------:R0:W-:Y:S04]  /*cc870*/  STL.64 [R1+0x28c0], R16 ;  /* 0x0028c01001007387 */ /* 0x0001e80000100a00 */
[----:B------:R-:W-:Y:S04]  /*cc880*/  STL.64 [R1+0x28c8], R18 ;  /* 0x0028c81201007387 */ /* 0x000fe80000100a00 */
[----:B------:R-:W-:Y:S04]  /*cc890*/  STL [R1+0xa4], R0 ;  /* 0x0000a40001007387 */ /* 0x000fe80000100800 */
[----:B------:R-:W-:Y:S04]  /*cc8a0*/  STL.64 [R1+0x10d30], R6 ;  /* 0x010d300601007387 */ /* 0x000fe80000100a00 */
[----:B------:R3:W-:Y:S04]  /*cc8b0*/  STL.64 [R1+0x10d28], R4 ;  /* 0x010d280401007387 */ /* 0x0007e80000100a00 */
[----:B0-----:R-:W4:Y:S01]  /*cc8c0*/  LDL.LU R16, [R1+0x6e0] ;  /* 0x0006e00001107983 */ /* 0x001f220000300800 */
[----:B---3--:R-:W-:-:S15]  /*cc8d0*/  HMMA.16816.F32 R4, R12, R2, R24 ;  /* 0x000000020c04723c */ /* 0x008fde0000001818 */
[----:B------:R-:W-:-:S08]  /*cc8e0*/  NOP ;  /* 0x0000000000007918 */ /* 0x000fd00000000000 */
[----:B------:R-:W-:Y:S04]  /*cc8f0*/  STL.64 [R1+0x28b0], R4 ;  /* 0x0028b00401007387 */ /* 0x000fe80000100a00 */
[----:B------:R-:W-:Y:S04]  /*cc900*/  STL.64 [R1+0x28b8], R6 ;  /* 0x0028b80601007387 */ /* 0x000fe80000100a00 */
[----:B------:R-:W4:Y:S04]  /*cc910*/  LDL.LU R17, [R1+0x6e4] ;  /* 0x0006e40001117983 */ /* 0x000f280000300800 */
[----:B------:R-:W3:Y:S04]  /*cc920*/  LDL.LU R18, [R1+0x6e8] ;  /* 0x0006e80001127983 */ /* 0x000ee80000300800 */
[----:B------:R-:W3:Y:S04]  /*cc930*/  LDL.LU R19, [R1+0x6ec] ;  /* 0x0006ec0001137983 */ /* 0x000ee80000300800 */
[----:B---3--:R-:W-:Y:S04]  /*cc940*/  STL.64 [R1+0x10b40], R18 ;  /* 0x010b401201007387 */ /* 0x008fe80000100a00 */
[----:B----4-:R-:W-:Y:S04]  /*cc950*/  STL.64 [R1+0x10b38], R16 ;  /* 0x010b381001007387 */ /* 0x010fe80000100a00 */
[----:B------:R-:W3:Y:S04]  /*cc960*/  LDL.LU R24, [R1+0x6f0] ;  /* 0x0006f00001187983 */ /* 0x000ee80000300800 */
[----:B------:R-:W3:Y:S04]  /*cc970*/  LDL.LU R25, [R1+0x6f4] ;  /* 0x0006f40001197983 */ /* 0x000ee80000300800 */
[----:B------:R-:W4:Y:S04]  /*cc980*/  LDL.LU R26, [R1+0x6f8] ;  /* 0x0006f800011a7983 */ /* 0x000f280000300800 */
[----:B------:R-:W4:Y:S04]  /*cc990*/  LDL.LU R27, [R1+0x6fc] ;  /* 0x0006fc00011b7983 */ /* 0x000f280000300800 */
[----:B----4-:R-:W-:Y:S04]  /*cc9a0*/  STL.64 [R1+0x10b50], R26 ;  /* 0x010b501a01007387 */ /* 0x010fe80000100a00 */
[----:B---3--:R0:W-:Y:S04]  /*cc9b0*/  STL.64 [R1+0x10b48], R24 ;  /* 0x010b481801007387 */ /* 0x0081e80000100a00 */
[----:B------:R-:W3:Y:S04]  /*cc9c0*/  LDL R10, [R1] ;  /* 0x00000000010a7983 */ /* 0x000ee80000100800 */
[----:B------:R-:W3:Y:S04]  /*cc9d0*/  LDL R11, [R1+0x4] ;  /* 0x00000400010b7983 */ /* 0x000ee80000100800 */
[----:B------:R-:W4:Y:S04]  /*cc9e0*/  LDL R8, [R1+0x8] ;  /* 0x0000080001087983 */ /* 0x000f280000100800 */
[----:B------:R-:W4:Y:S04]  /*cc9f0*/  LDL R9, [R1+0xc] ;  /* 0x00000c0001097983 */ /* 0x000f280000100800 */
[----:B---3--:R1:W-:Y:S04]  /*cca00*/  STL.64 [R1+0x10b60], R10 ;  /* 0x010b600a01007387 */ /* 0x0083e80000100a00 */
[----:B----4-:R-:W-:Y:S04]  /*cca10*/  STL.64 [R1+0x10b58], R8 ;  /* 0x010b580801007387 */ /* 0x010fe80000100a00 */
[----:B0-----:R-:W3:Y:S04]  /*cca20*/  LDL.LU R24, [R1+0x710] ;  /* 0x0007100001187983 */ /* 0x001ee80000300800 */
[----:B------:R-:W3:Y:S04]  /*cca30*/  LDL.LU R25, [R1+0x714] ;  /* 0x0007140001197983 */ /* 0x000ee80000300800 */
[----:B------:R-:W4:Y:S04]  /*cca40*/  LDL.LU R26, [R1+0x718] ;  /* 0x00071800011a7983 */ /* 0x000f280000300800 */
[----:B------:R-:W4:Y:S04]  /*cca50*/  LDL.LU R27, [R1+0x71c] ;  /* 0x00071c00011b7983 */ /* 0x000f280000300800 */
[----:B----4-:R-:W-:Y:S04]  /*cca60*/  STL.64 [R1+0x10b70], R26 ;  /* 0x010b701a01007387 */ /* 0x010fe80000100a00 */
[----:B---3--:R0:W-:Y:S04]  /*cca70*/  STL.64 [R1+0x10b68], R24 ;  /* 0x010b681801007387 */ /* 0x0081e80000100a00 */
[----:B-1----:R-:W3:Y:S04]  /*cca80*/  LDL R10, [R1+0x10] ;  /* 0x00001000010a7983 */ /* 0x002ee80000100800 */
[----:B------:R-:W3:Y:S04]  /*cca90*/  LDL R11, [R1+0x14] ;  /* 0x00001400010b7983 */ /* 0x000ee80000100800 */
[----:B---3--:R-:W-:Y:S04]  /*ccaa0*/  STL.64 [R1+0x10b78], R10 ;  /* 0x010b780a01007387 */ /* 0x008fe80000100a00 */
[----:B0-----:R-:W3:Y:S04]  /*ccab0*/  LDL.LU R24, [R1+0x720] ;  /* 0x0007200001187983 */ /* 0x001ee80000300800 */
[----:B------:R-:W3:Y:S04]  /*ccac0*/  LDL.LU R25, [R1+0x724] ;  /* 0x0007240001197983 */ /* 0x000ee80000300800 */
[----:B------:R-:W4:Y:S04]  /*ccad0*/  LDL.LU R26, [R1+0x728] ;  /* 0x00072800011a7983 */ /* 0x000f280000300800 */
[----:B------:R-:W4:Y:S04]  /*ccae0*/  LDL.LU R27, [R1+0x72c] ;  /* 0x00072c00011b7983 */ /* 0x000f280000300800 */
[----:B----4-:R-:W-:Y:S04]  /*ccaf0*/  STL.64 [R1+0x10b88], R26 ;  /* 0x010b881a01007387 */ /* 0x010fe80000100a00 */
[----:B---3--:R0:W-:Y:S04]  /*ccb00*/  STL.64 [R1+0x10b80], R24 ;  /* 0x010b801801007387 */ /* 0x0081e80000100a00 */
[----:B------:R-:W3:Y:S04]  /*ccb10*/  LDL R8, [R1+0x18] ;  /* 0x0000180001087983 */ /* 0x000ee80000100800 */
[----:B------:R-:W3:Y:S04]  /*ccb20*/  LDL R9, [R1+0x1c] ;  /* 0x00001c0001097983 */ /* 0x000ee80000100800 */
[----:B---3--:R1:W-:Y:S04]  /*ccb30*/  STL.64 [R1+0x10b90], R8 ;  /* 0x010b900801007387 */ /* 0x0083e80000100a00 */
        /* <DEDUP_REMOVED lines=8> */
[----:B-1----:R-:W4:Y:S04]  /*ccbc0*/  LDL R8, [R1+0x28] ;  /* 0x0000280001087983 */ /* 0x002f280000100800 */
[----:B------:R-:W4:Y:S04]  /*ccbd0*/  LDL R9, [R1+0x2c] ;  /* 0x00002c0001097983 */ /* 0x000f280000100800 */
[----:B---3--:R1:W-:Y:S04]  /*ccbe0*/  STL.64 [R1+0x10ba8], R10 ;  /* 0x010ba80a01007387 */ /* 0x0083e80000100a00 */
[----:B----4-:R-:W-:Y:S04]  /*ccbf0*/  STL.64 [R1+0x10bc0], R8 ;  /* 0x010bc00801007387 */ /* 0x010fe80000100a00 */
[----:B0-----:R-:W3:Y:S04]  /*ccc00*/  LDL.LU R24, [R1+0x740] ;  /* 0x0007400001187983 */ /* 0x001ee80000300800 */
[----:B------:R-:W3:Y:S04]  /*ccc10*/  LDL.LU R25, [R1+0x744] ;  /* 0x0007440001197983 */ /* 0x000ee80000300800 */
[----:B------:R-:W4:Y:S04]  /*ccc20*/  LDL.LU R26, [R1+0x748] ;  /* 0x00074800011a7983 */ /* 0x000f280000300800 */
[----:B------:R-:W4:Y:S04]  /*ccc30*/  LDL.LU R27, [R1+0x74c] ;  /* 0x00074c00011b7983 */ /* 0x000f280000300800 */
[----:B-1----:R-:W2:Y:S04]  /*ccc40*/  LDL R10, [R1+0x30] ;  /* 0x00003000010a7983 */ /* 0x002ea80000100800 */
[----:B------:R-:W2:Y:S04]  /*ccc50*/  LDL R11, [R1+0x34] ;  /* 0x00003400010b7983 */ /* 0x000ea80000100800 */
[----:B--2---:R-:W-:Y:S04]  /*ccc60*/  STL.64 [R1+0x10bd8], R10 ;  /* 0x010bd80a01007387 */ /* 0x004fe80000100a00 */
[----:B----4-:R-:W-:Y:S04]  /*ccc70*/  STL.64 [R1+0x10bb8], R26 ;  /* 0x010bb81a01007387 */ /* 0x010fe80000100a00 */
[----:B---3--:R0:W-:Y:S04]  /*ccc80*/  STL.64 [R1+0x10bb0], R24 ;  /* 0x010bb01801007387 */ /* 0x0081e80000100a00 */
[----:B0-----:R-:W2:Y:S04]  /*ccc90*/  LDL.LU R24, [R1+0x750] ;  /* 0x0007500001187983 */ /* 0x001ea80000300800 */
[----:B------:R-:W2:Y:S04]  /*ccca0*/  LDL.LU R25, [R1+0x754] ;  /* 0x0007540001197983 */ /* 0x000ea80000300800 */
[----:B------:R-:W3:Y:S04]  /*cccb0*/  LDL.LU R26, [R1+0x758] ;  /* 0x00075800011a7983 */ /* 0x000ee80000300800 */
[----:B------:R-:W3:Y:S04]  /*cccc0*/  LDL.LU R27, [R1+0x75c] ;  /* 0x00075c00011b7983 */ /* 0x000ee80000300800 */
[----:B------:R-:W4:Y:S04]  /*cccd0*/  LDL R8, [R1+0x38] ;  /* 0x0000380001087983 */ /* 0x000f280000100800 */
[----:B------:R-:W4:Y:S04]  /*ccce0*/  LDL R9, [R1+0x3c] ;  /* 0x00003c0001097983 */ /* 0x000f280000100800 */
[----:B----4-:R-:W-:Y:S04]  /*cccf0*/  STL.64 [R1+0x10bf0], R8 ;  /* 0x010bf00801007387 */ /* 0x010fe80000100a00 */
[----:B---3--:R-:W-:Y:S04]  /*ccd00*/  STL.64 [R1+0x10bd0], R26 ;  /* 0x010bd01a01007387 */ /* 0x008fe80000100a00 */
[----:B--2---:R0:W-:Y:S04]  /*ccd10*/  STL.64 [R1+0x10bc8], R24 ;  /* 0x010bc81801007387 */ /* 0x0041e80000100a00 */
        /* <DEDUP_REMOVED lines=24> */
[----:B------:R-:W2:Y:S04]  /*ccea0*/  LDL R8, [R1+0x58] ;  /* 0x0000580001087983 */ /* 0x000ea80000100800 */
[----:B------:R-:W2:Y:S04]  /*cceb0*/  LDL R9, [R1+0x5c] ;  /* 0x00005c0001097983 */ /* 0x000ea80000100800 */
[----:B----4-:R-:W-:Y:S04]  /*ccec0*/  STL.64 [R1+0x10c38], R10 ;  /* 0x010c380a01007387 */ /* 0x010fe80000100a00 */
[----:B---3--:R-:W-:Y:S04]  /*cced0*/  STL.64 [R1+0x10c18], R26 ;  /* 0x010c181a01007387 */ /* 0x008fe80000100a00 */
[----:B--2---:R0:W-:Y:S04]  /*ccee0*/  STL.64 [R1+0x10c10], R24 ;  /* 0x010c101801007387 */ /* 0x0041e80000100a00 */
[----:B0-----:R-:W2:Y:S04]  /*ccef0*/  LDL.LU R24, [R1+0x790] ;  /* 0x0007900001187983 */ /* 0x001ea80000300800 */
[----:B------:R-:W2:Y:S04]  /*ccf00*/  LDL.LU R25, [R1+0x794] ;  /* 0x0007940001197983 */ /* 0x000ea80000300800 */
[----:B------:R-:W3:Y:S04]  /*ccf10*/  LDL.LU R26, [R1+0x798] ;  /* 0x00079800011a7983 */ /* 0x000ee80000300800 */
[----:B------:R-:W3:Y:S04]  /*ccf20*/  LDL.LU R27, [R1+0x79c] ;  /* 0x00079c00011b7983 */ /* 0x000ee80000300800 */
[----:B------:R-:W4:Y:S04]  /*ccf30*/  LDL.64 R10, [R1+0x60] ;  /* 0x00006000010a7983 */ /* 0x000f280000100a00 */
[----:B----4-:R-:W-:Y:S04]  /*ccf40*/  STL.64 [R1+0x10c68], R10 ;  /* 0x010c680a01007387 */ /* 0x010fe80000100a00 */
[----:B------:R-:W-:Y:S04]  /*ccf50*/  STL.64 [R1+0x10c60], R8 ;  /* 0x010c600801007387 */ /* 0x000fe80000100a00 */
        /* <DEDUP_REMOVED lines=29> */
[----:B--2---:R-:W-:Y:S04]  /*cd130*/  STL.64 [R1+0x10cc8], R8 ;  /* 0x010cc80801007387 */ /* 0x004fe80000100a00 */
[----:B---3--:R-:W-:Y:S04]  /*cd140*/  STL.64 [R1+0x10c78], R26 ;  /* 0x010c781a01007387 */ /* 0x008fe80000100a00 */
[----:B------:R0:W-:Y:S04]  /*cd150*/  STL.64 [R1+0x10c70], R24 ;  /* 0x010c701801007387 */ /* 0x0001e80000100a00 */
        /* <DEDUP_REMOVED lines=33> */
[----:B------:R-:W4:Y:S04]  /*cd370*/  LDL.LU R4, [R1+0x850] ;  /* 0x0008500001047983 */ /* 0x000f280000300800 */
[----:B------:R-:W4:Y:S04]  /*cd380*/  LDL.LU R5, [R1+0x854] ;  /* 0x0008540001057983 */ /* 0x000f280000300800 */
        /* <DEDUP_REMOVED lines=19> */
[----:B------:R-:W3:Y:S01]  /*cd4c0*/  LDL.LU R27, [R1+0x83c] ;  /* 0x00083c00011b7983 */ /* 0x000ee20000300800 */
[----:B------:R-:W-:-:S02]  /*cd4d0*/  IMAD.MOV.U32 R10, RZ, RZ, R20 ;  /* 0x000000ffff0a7224 */ /* 0x000fc400078e0014 */
[----:B------:R-:W-:-:S07]  /*cd4e0*/  IMAD.MOV.U32 R11, RZ, RZ, R0 ;  /* 0x000000ffff0b7224 */ /* 0x000fce00078e0000 */
[----:B----4-:R-:W-:Y:S01]  /*cd4f0*/  HMMA.16816.F32 R12, R12, R10, R4 ;  /* 0x0000000a0c0c723c */ /* 0x010fe20000001804 */
        /* <DEDUP_REMOVED lines=10> */
[----:B------:R-:W4:Y:S04]  /*cd5a0*/  LDL.LU R20, [R1+0x6d0] ;  /* 0x0006d00001147983 */ /* 0x000f280000300800 */
[----:B------:R-:W4:Y:S04]  /*cd5b0*/  LDL.LU R21, [R1+0x6d4] ;  /* 0x0006d40001157983 */ /* 0x000f280000300800 */
[----:B------:R-:W4:Y:S04]  /*cd5c0*/  LDL.LU R22, [R1+0x6d8] ;  /* 0x0006d80001167983 */ /* 0x000f280000300800 */
[----:B------:R-:W4:Y:S04]  /*cd5d0*/  LDL.LU R23, [R1+0x6dc] ;  /* 0x0006dc0001177983 */ /* 0x000f280000300800 */
[----:B------:R-:W2:Y:S04]  /*cd5e0*/  LDL.LU.64 R6, [R1+0x10d30] ;  /* 0x010d300001067983 */ /* 0x000ea80000300a00 */
[----:B------:R-:W2:Y:S04]  /*cd5f0*/  LDL.LU.64 R4, [R1+0x10d28] ;  /* 0x010d280001047983 */ /* 0x000ea80000300a00 */
[----:B------:R0:W-:Y:S04]  /*cd600*/  STL.64 [R1+0x28a0], R12 ;  /* 0x0028a00c01007387 */ /* 0x0001e80000100a00 */
[----:B------:R1:W-:Y:S04]  /*cd610*/  STL.64 [R1+0x28a8], R14 ;  /* 0x0028a80e01007387 */ /* 0x0003e80000100a00 */
[----:B0-----:R-:W4:Y:S04]  /*cd620*/  LDL.LU R12, [R1+0x6b0] ;  /* 0x0006b000010c7983 */ /* 0x001f280000300800 */
[----:B------:R-:W4:Y:S04]  /*cd630*/  LDL.LU R13, [R1+0x6b4] ;  /* 0x0006b400010d7983 */ /* 0x000f280000300800 */
[----:B-1----:R-:W4:Y:S04]  /*cd640*/  LDL.LU R14, [R1+0x6b8] ;  /* 0x0006b800010e7983 */ /* 0x002f280000300800 */
[----:B------:R-:W4:Y:S01]  /*cd650*/  LDL.LU R15, [R1+0x6bc] ;  /* 0x0006bc00010f7983 */ /* 0x000f220000300800 */
        /* <DEDUP_REMOVED lines=66> */
[----:B------:R-:W2:-:S15]  /*cda80*/  LDL.LU.64 R24, [R1+0x10c40] ;  /* 0x010c400001187983 */ /* 0x000e9e0000300a00 */
[----:B------:R-:W-:-:S03]  /*cda90*/  NOP ;  /* 0x0000000000007918 */ /* 0x000fc60000000000 */
        /* <DEDUP_REMOVED lines=72> */
[----:B------:R-:W2:Y:S01]  /*cdf20*/  LDL.LU.64 R24, [R1+0x10b48] ;  /* 0x010b480001187983 */ /* 0x000ea20000300a00 */
[----:B---3--:R-:W-:Y:S03]  /*cdf30*/  HMMA.16816.F32 R8, R4, R10, R16 ;  /* 0x0000000a0408723c */ /* 0x008fe60000001810 */
[----:B------:R-:W3:Y:S04]  /*cdf40*/  LDL.LU.64 R18, [R1+0x10b40] ;  /* 0x010b400001127983 */ /* 0x000ee80000300a00 */
[----:B------:R-:W3:-:S15]  /*cdf50*/  LDL.LU.64 R16, [R1+0x10b38] ;  /* 0x010b380001107983 */ /* 0x000ede0000300a00 */
[----:B------:R-:W-:-:S01]  /*cdf60*/  NOP ;  /* 0x0000000000007918 */ /* 0x000fc20000000000 */
[----:B------:R0:W-:Y:S04]  /*cdf70*/  STL.64 [R1+0x25a0], R8 ;  /* 0x0025a00801007387 */ /* 0x0001e80000100a00 */
[----:B------:R-:W-:Y:S04]  /*cdf80*/  STL.64 [R1+0x25a8], R10 ;  /* 0x0025a80a01007387 */ /* 0x000fe80000100a00 */
[----:B0-----:R-:W4:Y:S01]  /*cdf90*/  LDL.LU.64 R8, [R1+0x10b30] ;  /* 0x010b300001087983 */ /* 0x001f220000300a00 */
[----:B--2---:R-:W-:-:S15]  /*cdfa0*/  HMMA.16816.F32 R24, R4, R28, R24 ;  /* 0x0000001c0418723c */ /* 0x004fde0000001818 */
[----:B------:R-:W-:-:S08]  /*cdfb0*/  NOP ;  /* 0x0000000000007918 */ /* 0x000fd00000000000 */
[----:B------:R-:W-:Y:S04]  /*cdfc0*/  STL.64 [R1+0x2570], R24 ;  /* 0x0025701801007387 */ /* 0x000fe80000100a00 */
[----:B------:R0:W-:Y:S04]  /*cdfd0*/  STL.64 [R1+0x2578], R26 ;  /* 0x0025781a01007387 */ /* 0x0001e80000100a00 */
[----:B0-----:R-:W3:Y:S04]  /*cdfe0*/  LDL.LU.64 R26, [R1+0x10b28] ;  /* 0x010b2800011a7983 */ /* 0x001ee80000300a00 */
[----:B------:R-:W4:Y:S04]  /*cdff0*/  LDL.LU.64 R24, [R1+0x10b20] ;  /* 0x010b200001187983 */ /* 0x000f280000300a00 */
[----:B------:R-:W-:Y:S01]  /*ce000*/  STL.64 [R1+0x10a88], R28 ;  /* 0x010a881c01007387 */ /* 0x000fe20000100a00 */
[C---:B---3--:R-:W-:Y:S06]  /*ce010*/  HMMA.16816.F32 R16, R4.reuse, R26, R16 ;  /* 0x0000001a0410723c */ /* 0x048fec0000001810 */
        /* <DEDUP_REMOVED lines=12> */
[----:B0-----:R-:W4:Y:S04]  /*ce0e0*/  LDL.LU R24, [R1+0x6c0] ;  /* 0x0006c00001187983 */ /* 0x001f280000300800 */
[----:B------:R-:W4:Y:S04]  /*ce0f0*/  LDL.LU R25, [R1+0x6c4] ;  /* 0x0006c40001197983 */ /* 0x000f280000300800 */
[----:B------:R-:W4:Y:S04]  /*ce100*/  LDL.LU R26, [R1+0x6c8] ;  /* 0x0006c800011a7983 */ /* 0x000f280000300800 */
[----:B------:R-:W4:Y:S02]  /*ce110*/  LDL.LU R27, [R1+0x6cc] ;  /* 0x0006cc00011b7983 */ /* 0x000f240000300800 */
[----:B----4-:R-:W-:-:S15]  /*ce120*/  HMMA.16816.F32 R24, R4, R22, R24 ;  /* 0x000000160418723c */ /* 0x010fde0000001818 */
[----:B------:R-:W-:-:S08]  /*ce130*/  NOP ;  /* 0x0000000000007918 */ /* 0x000fd00000000000 */
[----:B------:R-:W-:Y:S04]  /*ce140*/  STL.64 [R1+0x22e0], R24 ;  /* 0x0022e01801007387 */ /* 0x000fe80000100a00 */
[----:B------:R2:W-:Y:S04]  /*ce150*/  STL.64 [R1+0x22e8], R26 ;  /* 0x0022e81a01007387 */ /* 0x0005e80000100a00 */
[----:B------:R-:W4:Y:S01]  /*ce160*/  LDL.LU R10, [R1+0x33cc] ;  /* 0x0033cc00010a7983 */ /* 0x000f220000300800 */
[----:B--2---:R-:W-:Y:S03]  /*ce170*/  HMMA.16816.F32 R24, R4, R20, R12 ;  /* 0x000000140418723c */ /* 0x004fe6000000180c */
[----:B------:R-:W2:-:S15]  /*ce180*/  LDL.LU R12, [R1+0x33c8] ;  /* 0x0033c800010c7983 */ /* 0x000e9e0000300800 */
[----:B------:R-:W-:-:S05]  /*ce190*/  NOP ;  /* 0x0000000000007918 */ /* 0x000fca0000000000 */
[----:B------:R-:W-:Y:S04]  /*ce1a0*/  STL.64 [R1+0x22c0], R24 ;  /* 0x0022c01801007387 */ /* 0x000fe80000100a00 */
[----:B------:R-:W-:Y:S04]  /*ce1b0*/  STL.64 [R1+0x22c8], R26 ;  /* 0x0022c81a01007387 */ /* 0x000fe80000100a00 */
[----:B------:R-:W4:Y:S04]  /*ce1c0*/  LDL.LU R11, [R1+0x33d4] ;  /* 0x0033d400010b7983 */ /* 0x000f280000300800 */
[----:B----4-:R-:W-:Y:S04]  /*ce1d0*/  STL.64 [R1+0x10ae8], R10 ;  /* 0x010ae80a01007387 */ /* 0x010fe80000100a00 */
[----:B------:R0:W-:Y:S04]  /*ce1e0*/  STL.64 [R1+0x10ae0], R8 ;  /* 0x010ae00801007387 */ /* 0x0001e80000100a00 */
[----:B0-----:R-:W4:Y:S04]  /*ce1f0*/  LDL.LU R8, [R1+0x690] ;  /* 0x0006900001087983 */ /* 0x001f280000300800 */
[----:B------:R-:W4:Y:S04]  /*ce200*/  LDL.LU R9, [R1+0x694] ;  /* 0x0006940001097983 */ /* 0x000f280000300800 */
[----:B------:R-:W3:Y:S04]  /*ce210*/  LDL.LU R10, [R1+0x698] ;  /* 0x00069800010a7983 */ /* 0x000ee80000300800 */
[----:B------:R-:W3:Y:S04]  /*ce220*/  LDL.LU R11, [R1+0x69c] ;  /* 0x00069c00010b7983 */ /* 0x000ee80000300800 */
[----:B---3--:R-:W-:Y:S04]  /*ce230*/  STL.64 [R1+0x10af8], R10 ;  /* 0x010af80a01007387 */ /* 0x008fe80000100a00 */
[----:B----4-:R0:W-:Y:S04]  /*ce240*/  STL.64 [R1+0x10af0], R8 ;  /* 0x010af00801007387 */ /* 0x0101e80000100a00 */
[----:B0-----:R-:W3:Y:S04]  /*ce250*/  LDL.LU R8, [R1+0x6a0] ;  /* 0x0006a00001087983 */ /* 0x001ee80000300800 */
[----:B------:R-:W3:Y:S04]  /*ce260*/  LDL.LU R9, [R1+0x6a4] ;  /* 0x0006a40001097983 */ /* 0x000ee80000300800 */
[----:B------:R-:W3:Y:S04]  /*ce270*/  LDL.LU R10, [R1+0x6a8] ;  /* 0x0006a800010a7983 */ /* 0x000ee80000300800 */
[----:B------:R-:W3:Y:S04]  /*ce280*/  LDL.LU R11, [R1+0x6ac] ;  /* 0x0006ac00010b7983 */ /* 0x000ee80000300800 */
[----:B------:R-:W4:Y:S04]  /*ce290*/  LDL.LU R13, [R1+0x33d0] ;  /* 0x0033d000010d7983 */ /* 0x000f280000300800 */
[----:B------:R-:W4:Y:S04]  /*ce2a0*/  LDL.LU R14, [R1+0x33d8] ;  /* 0x0033d800010e7983 */ /* 0x000f280000300800 */
[----:B------:R-:W4:Y:S04]  /*ce2b0*/  LDL.LU R15, [R1+0x33e0] ;  /* 0x0033e000010f7983 */ /* 0x000f280000300800 */
[----:B------:R-:W2:Y:S04]  /*ce2c0*/  LDL.64 R26, [R1+0xa0] ;  /* 0x0000a000011a7983 */ /* 0x000ea80000100a00 */
[----:B--2---:R0:W-:Y:S04]  /*ce2d0*/  STL.64 [R1+0x10ac0], R26 ;  /* 0x010ac01a01007387 */ /* 0x0041e80000100a00 */
[----:B------:R-:W2:Y:S04]  /*ce2e0*/  LDL.LU R24, [R1+0x8b0] ;  /* 0x0008b00001187983 */ /* 0x000ea80000300800 */
[----:B------:R-:W2:Y:S04]  /*ce2f0*/  LDL.LU R25, [R1+0x8b4] ;  /* 0x0008b40001197983 */ /* 0x000ea80000300800 */
[----:B0-----:R-:W4:Y:S04]  /*ce300*/  LDL.LU R26, [R1+0x8b8] ;  /* 0x0008b800011a7983 */ /* 0x001f280000300800 */
[----:B------:R-:W4:Y:S01]  /*ce310*/  LDL.LU R27, [R1+0x8bc] ;  /* 0x0008bc00011b7983 */ /* 0x000f220000300800 */
[C---:B---3--:R-:W-:Y:S03]  /*ce320*/  HMMA.16816.F32 R8, R4.reuse, R18, R8 ;  /* 0x000000120408723c */ /* 0x048fe60000001808 */
[----:B----4-:R-:W-:Y:S04]  /*ce330*/  STL.64 [R1+0x10ad0], R26 ;  /* 0x010ad01a01007387 */ /* 0x010fe80000100a00 */
[----:B--2---:R0:W-:Y:S04]  /*ce340*/  STL.64 [R1+0x10ac8], R24 ;  /* 0x010ac81801007387 */ /* 0x0041e80000100a00 */
[----:B0-----:R-:W2:Y:S04]  /*ce350*/  LDL.LU R24, [R1+0x680] ;  /* 0x0006800001187983 */ /* 0x001ea80000300800 */
[----:B------:R-:W2:Y:S04]  /*ce360*/  LDL.LU R25, [R1+0x684] ;  /* 0x0006840001197983 */ /* 0x000ea80000300800 */
[----:B------:R-:W2:Y:S04]  /*ce370*/  LDL.LU R26, [R1+0x688] ;  /* 0x00068800011a7983 */ /* 0x000ea80000300800 */
[----:B------:R-:W2:Y:S04]  /*ce380*/  LDL.LU R27, [R1+0x68c] ;  /* 0x00068c00011b7983 */ /* 0x000ea80000300800 */
[----:B------:R-:W3:Y:S04]  /*ce390*/  LDL.64 R28, [R1+0xb0] ;  /* 0x0000b000011c7983 */ /* 0x000ee80000100a00 */
[----:B------:R0:W-:Y:S04]  /*ce3a0*/  STL [R1+0x10934], R20 ;  /* 0x0109341401007387 */ /* 0x0001e80000100800 */
[----:B------:R1:W-:Y:S04]  /*ce3b0*/  STL [R1+0x10930], R21 ;  /* 0x0109301501007387 */ /* 0x0003e80000100800 */
[----:B------:R4:W-:Y:S04]  /*ce3c0*/  STL.64 [R1+0x10a80], R22 ;  /* 0x010a801601007387 */ /* 0x0009e80000100a00 */
[----:B0-----:R-:W3:Y:S04]  /*ce3d0*/  LDL.LU R20, [R1+0x660] ;  /* 0x0006600001147983 */ /* 0x001ee80000300800 */
[----:B-1----:R-:W3:Y:S04]  /*ce3e0*/  LDL.LU R21, [R1+0x664] ;  /* 0x0006640001157983 */ /* 0x002ee80000300800 */
[----:B----4-:R-:W3:Y:S04]  /*ce3f0*/  LDL.LU R22, [R1+0x668] ;  /* 0x0006680001167983 */ /* 0x010ee80000300800 */
[----:B------:R-:W3:Y:S04]  /*ce400*/  LDL.LU R23, [R1+0x66c] ;  /* 0x00066c0001177983 */ /* 0x000ee80000300800 */
[----:B------:R-:W-:Y:S04]  /*ce410*/  STL.64 [R1+0x22b0], R8 ;  /* 0x0022b00801007387 */ /* 0x000fe80000100a00 */
[----:B------:R0:W-:Y:S04]  /*ce420*/  STL.64 [R1+0x22b8], R10 ;  /* 0x0022b80a01007387 */ /* 0x0001e80000100a00 */
[----:B0-----:R-:W4:Y:S04]  /*ce430*/  LDL.LU.64 R10, [R1+0x10af8] ;  /* 0x010af800010a7983 */ /* 0x001f280000300a00 */
[----:B------:R-:W4:Y:S04]  /*ce440*/  LDL.LU.64 R8, [R1+0x10af0] ;  /* 0x010af00001087983 */ /* 0x000f280000300a00 */
[----:B------:R-:W-:Y:S04]  /*ce450*/  STL [R1+0x1094c], R18 ;  /* 0x01094c1201007387 */ /* 0x000fe80000100800 */
[----:B------:R-:W-:Y:S01]  /*ce460*/  STL [R1+0x10948], R19 ;  /* 0x0109481301007387 */ /* 0x000fe20000100800 */
[----:B----4-:R-:W-:-:S15]  /*ce470*/  HMMA.16816.F32 R8, R4, R16, R8 ;  /* 0x000000100408723c */ /* 0x010fde0000001808 */
[----:B------:R-:W-:-:S08]  /*ce480*/  NOP ;  /* 0x0000000000007918 */ /* 0x000fd00000000000 */
[----:B------:R-:W-:Y:S04]  /*ce490*/  STL.64 [R1+0x22a0], R8 ;  /* 0x0022a00801007387 */ /* 0x000fe80000100a00 */
[----:B------:R0:W-:Y:S04]  /*ce4a0*/  STL.64 [R1+0x22a8], R10 ;  /* 0x0022a80a01007387 */ /* 0x0001e80000100a00 */
[----:B0-----:R-:W4:Y:S04]  /*ce4b0*/  LDL.LU.64 R10, [R1+0x10ae8] ;  /* 0x010ae800010a7983 */ /* 0x001f280000300a00 */
[----:B------:R-:W3:Y:S04]  /*ce4c0*/  LDL.LU.64 R8, [R1+0x10ae0] ;  /* 0x010ae00001087983 */ /* 0x000ee80000300a00 */
[----:B------:R0:W-:Y:S04]  /*ce4d0*/  STL [R1+0x1091c], R16 ;  /* 0x01091c1001007387 */ /* 0x0001e80000100800 */
[----:B------:R1:W-:Y:S04]  /*ce4e0*/  STL [R1+0x10918], R17 ;  /* 0x0109181101007387 */ /* 0x0003e80000100800 */
[----:B0-----:R-:W3:Y:S04]  /*ce4f0*/  LDL.LU R16, [R1+0x670] ;  /* 0x0006700001107983 */ /* 0x001ee80000300800 */
[----:B-1----:R-:W3:Y:S04]  /*ce500*/  LDL.LU R17, [R1+0x674] ;  /* 0x0006740001117983 */ /* 0x002ee80000300800 */
[----:B------:R-:W3:Y:S04]  /*ce510*/  LDL.LU R18, [R1+0x678] ;  /* 0x0006780001127983 */ /* 0x000ee80000300800 */
[----:B------:R-:W3:Y:S01]  /*ce520*/  LDL.LU R19, [R1+0x67c] ;  /* 0x00067c0001137983 */ /* 0x000ee20000300800 */
[----:B----4-:R-:W-:-:S02]  /*ce530*/  IMAD R12, R12, 0x100, R10 ;  /* 0x000001000c0c7824 */ /* 0x010fc400078e020a */
[----:B------:R-:W-:Y:S01]  /*ce540*/  IMAD R13, R13, 0x100, R11 ;  /* 0x000001000d0d7824 */ /* 0x000fe200078e020b */
[----:B------:R-:W2:Y:S04]  /*ce550*/  LDL.LU R10, [R1+0x10adc] ;  /* 0x010adc00010a7983 */ /* 0x000ea80000300800 */
[----:B------:R-:W2:Y:S02]  /*ce560*/  LDL.LU R11, [R1+0x10ad8] ;  /* 0x010ad800010b7983 */ /* 0x000ea40000300800 */
[----:B--2---:R-:W-:-:S15]  /*ce570*/  HMMA.16816.F32 R24, R4, R10, R24 ;  /* 0x0000000a0418723c */ /* 0x004fde0000001818 */
[----:B------:R-:W-:-:S08]  /*ce580*/  NOP ;  /* 0x0000000000007918 */ /* 0x000fd00000000000 */
[----:B------:R-:W-:Y:S04]  /*ce590*/  STL.64 [R1+0x2290], R24 ;  /* 0x0022901801007387 */ /* 0x000fe80000100a00 */
[----:B------:R0:W-:Y:S04]  /*ce5a0*/  STL.64 [R1+0x2298], R26 ;  /* 0x0022981a01007387 */ /* 0x0001e80000100a00 */
[----:B0-----:R-:W3:Y:S04]  /*ce5b0*/  LDL.LU.64 R26, [R1+0x10ad0] ;  /* 0x010ad000011a7983 */ /* 0x001ee80000300a00 */
[----:B------:R-:W3:Y:S04]  /*ce5c0*/  LDL.LU.64 R24, [R1+0x10ac8] ;  /* 0x010ac80001187983 */ /* 0x000ee80000300a00 */
[----:B------:R0:W-:Y:S04]  /*ce5d0*/  STL [R1+0x10904], R10 ;  /* 0x0109040a01007387 */ /* 0x0001e80000100800 */
[----:B0-----:R-:W2:Y:S04]  /*ce5e0*/  LDL.LU R10, [R1+0x33e4] ;  /* 0x0033e400010a7983 */ /* 0x001ea80000300800 */
[----:B------:R0:W-:Y:S04]  /*ce5f0*/  STL [R1+0x10900], R11 ;  /* 0x0109000b01007387 */ /* 0x0001e80000100800 */
[----:B0-----:R-:W4:Y:S01]  /*ce600*/  LDL.LU R11, [R1+0x33dc] ;  /* 0x0033dc00010b7983 */ /* 0x001f220000300800 */
[----:B---3--:R-:W-:Y:S01]  /*ce610*/  HMMA.16816.F32 R24, R4, R8, R24 ;  /* 0x000000080418723c */ /* 0x008fe20000001818 */
[----:B--2---:R-:W-:-:S15]  /*ce620*/  IMAD R15, R15, 0x100, R10 ;  /* 0x000001000f0f7824 */ /* 0x004fde00078e020a */
[----:B------:R-:W-:-:S07]  /*ce630*/  NOP ;  /* 0x0000000000007918 */ /* 0x000fce0000000000 */
[----:B------:R-:W-:Y:S04]  /*ce640*/  STL.64 [R1+0x2950], R24 ;  /* 0x0029501801007387 */ /* 0x000fe80000100a00 */
[----:B------:R0:W-:Y:S01]  /*ce650*/  STL.64 [R1+0x2958], R26 ;  /* 0x0029581a01007387 */ /* 0x0001e20000100a00 */
[----:B----4-:R-:W-:-:S03]  /*ce660*/  IMAD R14, R14, 0x100, R11 ;  /* 0x000001000e0e7824 */ /* 0x010fc600078e020b */
[----:B0-----:R-:W2:Y:S04]  /*ce670*/  LDL.LU.64 R26, [R1+0x10ac0] ;  /* 0x010ac000011a7983 */ /* 0x001ea80000300a00 */
[----:B------:R0:W-:Y:S04]  /*ce680*/  STL [R1+0x108e4], R8 ;  /* 0x0108e40801007387 */ /* 0x0001e80000100800 */
[----:B------:R1:W-:Y:S04]  /*ce690*/  STL [R1+0x108e0], R9 ;  /* 0x0108e00901007387 */ /* 0x0003e80000100800 */
[----:B0-----:R-:W3:Y:S04]  /*ce6a0*/  LDL.LU R8, [R1+0x8a0] ;  /* 0x0008a00001087983 */ /* 0x001ee80000300800 */
[----:B-1----:R-:W3:Y:S04]  /*ce6b0*/  LDL.LU R9, [R1+0x8a4] ;  /* 0x0008a40001097983 */ /* 0x002ee80000300800 */
[----:B------:R-:W3:Y:S04]  /*ce6c0*/  LDL.LU R10, [R1+0x8a8] ;  /* 0x0008a800010a7983 */ /* 0x000ee80000300800 */
[----:B------:R-:W3:Y:S04]  /*ce6d0*/  LDL.LU R11, [R1+0x8ac] ;  /* 0x0008ac00010b7983 */ /* 0x000ee80000300800 */
[----:B------:R-:W4:Y:S04]  /*ce6e0*/  LDL.64 R24, [R1+0x98] ;  /* 0x0000980001187983 */ /* 0x000f280000100a00 */
[----:B------:R-:W-:Y:S01]  /*ce6f0*/  STL [R1+0x108ec], R2 ;  /* 0x0108ec0201007387 */ /* 0x000fe20000100800 */
[----:B------:R-:W-:-:S02]  /*ce700*/  F2FP.F16.E4M3.UNPACK_B R12, R12 ;  /* 0x0000000cff0c723e */ /* 0x000fc400020006ff */
[----:B------:R-:W-:Y:S02]  /*ce710*/  F2FP.F16.E4M3.UNPACK_B R13, R13 ;  /* 0x0000000dff0d723e */ /* 0x000fe400020006ff */
[----:B------:R-:W-:Y:S02]  /*ce720*/  F2FP.F16.E4M3.UNPACK_B R14, R14 ;  /* 0x0000000eff0e723e */ /* 0x000fe400020006ff */
[----:B------:R-:W-:Y:S01]  /*ce730*/  F2FP.F16.E4M3.UNPACK_B R15, R15 ;  /* 0x0000000fff0f723e */ /* 0x000fe200020006ff */
[C---:B---3--:R-:W-:Y:S06]  /*ce740*/  HMMA.16816.F32 R8, R4.reuse, R2, R8 ;  /* 0x000000020408723c */ /* 0x048fec0000001808 */
[----:B--2---:R-:W-:-:S15]  /*ce750*/  HMMA.16816.F32 R4, R4, R26, R16 ;  /* 0x0000001a0404723c */ /* 0x004fde0000001810 */
[----:B------:R-:W-:-:S02]  /*ce760*/  NOP ;  /* 0x0000000000007918 */ /* 0x000fc40000000000 */
[----:B------:R0:W-:Y:S04]  /*ce770*/  STL.64 [R1+0x2280], R8 ;  /* 0x0022800801007387 */ /* 0x0001e80000100a00 */
[----:B------:R-:W-:Y:S04]  /*ce780*/  STL.64 [R1+0x2288], R10 ;  /* 0x0022880a01007387 */ /* 0x000fe80000100a00 */
[----:B------:R-:W-:Y:S04]  /*ce790*/  STL [R1+0x108e8], R3 ;  /* 0x0108e80301007387 */ /* 0x000fe80000100800 */
[----:B------:R-:W-:Y:S04]  /*ce7a0*/  STL.64 [R1+0x2260], R4 ;  /* 0x0022600401007387 */ /* 0x000fe80000100a00 */
[----:B------:R-:W-:Y:S01]  /*ce7b0*/  STL.64 [R1+0x2268], R6 ;  /* 0x0022680601007387 */ /* 0x000fe20000100a00 */
[----:B0-----:R-:W-:-:S02]  /*ce7c0*/  IMAD.MOV.U32 R9, RZ, RZ, R26 ;  /* 0x000000ffff097224 */ /* 0x001fc400078e001a */
[----:B------:R-:W-:-:S05]  /*ce7d0*/  IMAD.MOV.U32 R8, RZ, RZ, R27 ;  /* 0x000000ffff087224 */ /* 0x000fca00078e001b */
[----:B------:R0:W-:Y:S02]  /*ce7e0*/  STL.64 [R1+0x10ab0], R8 ;  /* 0x010ab00801007387 */ /* 0x0001e40000100a00 */
[----:B0-----:R-:W-:Y:S06]  /*ce7f0*/  HMMA.16816.F32 R8, R12, R28, R20 ;  /* 0x0000001c0c08723c */ /* 0x001fec0000001814 */
[----:B------:R-:W-:Y:S02]  /*ce800*/  IMAD.MOV.U32 R5, RZ, RZ, R28 ;  /* 0x000000ffff057224 */ /* 0x000fe400078e001c */
[----:B------:R-:W-:-:S15]  /*ce810*/  IMAD.MOV.U32 R4, RZ, RZ, R29 ;  /* 0x000000ffff047224 */ /* 0x000fde00078e001d */
[----:B------:R-:W-:Y:S04]  /*ce820*/  STL.64 [R1+0x2250], R8 ;  /* 0x0022500801007387 */ /* 0x000fe80000100a00 */
[----:B------:R-:W-:Y:S04]  /*ce830*/  STL.64 [R1+0x2258], R10 ;  /* 0x0022580a01007387 */ /* 0x000fe80000100a00 */
[----:B------:R0:W-:Y:S04]  /*ce840*/  STL.64 [R1+0x10ab8], R4 ;  /* 0x010ab80401007387 */ /* 0x0001e80000100a00 */
[----:B0-----:R-:W4:Y:S04]  /*ce850*/  LDL.LU R4, [R1+0x650] ;  /* 0x0006500001047983 */ /* 0x001f280000300800 */
[----:B------:R-:W4:Y:S04]  /*ce860*/  LDL.LU R5, [R1+0x654] ;  /* 0x0006540001057983 */ /* 0x000f280000300800 */
[----:B------:R-:W4:Y:S04]  /*ce870*/  LDL.LU R6, [R1+0x658] ;  /* 0x0006580001067983 */ /* 0x000f280000300800 */
[----:B------:R-:W4:Y:S04]  /*ce880*/  LDL.LU R7, [R1+0x65c] ;  /* 0x00065c0001077983 */ /* 0x000f280000300800 */
[----:B------:R-:W2:Y:S04]  /*ce890*/  LDL.LU R20, [R1+0x610] ;  /* 0x0006100001147983 */ /* 0x000ea80000300800 */
[----:B------:R-:W2:Y:S04]  /*ce8a0*/  LDL.LU R21, [R1+0x614] ;  /* 0x0006140001157983 */ /* 0x000ea80000300800 */
[----:B------:R-:W3:Y:S04]  /*ce8b0*/  LDL.LU R22, [R1+0x618] ;  /* 0x0006180001167983 */ /* 0x000ee80000300800 */
[----:B------:R-:W3:Y:S04]  /*ce8c0*/  LDL.LU R23, [R1+0x61c] ;  /* 0x00061c0001177983 */ /* 0x000ee80000300800 */
[----:B------:R-:W4:Y:S04]  /*ce8d0*/  LDL.LU R8, [R1+0x640] ;  /* 0x0006400001087983 */ /* 0x000f280000300800 */
[----:B------:R-:W4:Y:S04]  /*ce8e0*/  LDL.LU R9, [R1+0x644] ;  /* 0x0006440001097983 */ /* 0x000f280000300800 */
[----:B------:R-:W4:Y:S04]  /*ce8f0*/  LDL.LU R10, [R1+0x648] ;  /* 0x00064800010a7983 */ /* 0x000f280000300800 */
[----:B------:R-:W4:Y:S04]  /*ce900*/  LDL.LU R11, [R1+0x64c] ;  /* 0x00064c00010b7983 */ /* 0x000f280000300800 */
[----:B------:R-:W4:Y:S04]  /*ce910*/  LDL.64 R16, [R1+0x90] ;  /* 0x0000900001107983 */ /* 0x000f280000100a00 */
[----:B------:R-:W4:Y:S04]  /*ce920*/  LDL.64 R2, [R1+0x88] ;  /* 0x0000880001027983 */ /* 0x000f280000100a00 */
[----:B---3--:R-:W-:Y:S04]  /*ce930*/  STL.64 [R1+0x10a98], R22 ;  /* 0x010a981601007387 */ /* 0x008fe80000100a00 */
[----:B--2---:R0:W-:Y:S04]  /*ce940*/  STL.64 [R1+0x10a90], R20 ;  /* 0x010a901401007387 */ /* 0x0041e80000100a00 */
[----:B0-----:R-:W2:Y:S04]  /*ce950*/  LDL.LU R20, [R1+0x620] ;  /* 0x0006200001147983 */ /* 0x001ea80000300800 */
[----:B------:R-:W2:Y:S04]  /*ce960*/  LDL.LU R21, [R1+0x624] ;  /* 0x0006240001157983 */ /* 0x000ea80000300800 */
[----:B------:R-:W3:Y:S04]  /*ce970*/  LDL.LU R22, [R1+0x628] ;  /* 0x0006280001167983 */ /* 0x000ee80000300800 */
[----:B------:R-:W3:Y:S01]  /*ce980*/  LDL.LU R23, [R1+0x62c] ;  /* 0x00062c0001177983 */ /* 0x000ee20000300800 */
[C---:B----4-:R-:W-:Y:S06]  /*ce990*/  HMMA.16816.F32 R4, R12.reuse, R24, R4 ;  /* 0x000000180c04723c */ /* 0x050fec0000001804 */
[----:B------:R-:W-:Y:S01]  /*ce9a0*/  HMMA.16816.F32 R8, R12, R16, R8 ;  /* 0x000000100c08723c */ /* 0x000fe20000001808 */
[----:B---3--:R-:W-:Y:S04]  /*ce9b0*/  STL.64 [R1+0x10aa8], R22 ;  /* 0x010aa81601007387 */ /* 0x008fe80000100a00 */
[----:B--2---:R0:W-:Y:S04]  /*ce9c0*/  STL.64 [R1+0x10aa0], R20 ;  /* 0x010aa01401007387 */ /* 0x0041e80000100a00 */
[----:B0-----:R-:W2:Y:S04]  /*ce9d0*/  LDL.LU R20, [R1+0x630] ;  /* 0x0006300001147983 */ /* 0x001ea80000300800 */
[----:B------:R-:W2:Y:S04]  /*ce9e0*/  LDL.LU R21, [R1+0x634] ;  /* 0x0006340001157983 */ /* 0x000ea80000300800 */
[----:B------:R-:W2:Y:S04]  /*ce9f0*/  LDL.LU R22, [R1+0x638] ;  /* 0x0006380001167983 */ /* 0x000ea80000300800 */
[----:B------:R-:W2:Y:S04]  /*cea00*/  LDL.LU R23, [R1+0x63c] ;  /* 0x00063c0001177983 */ /* 0x000ea80000300800 */
[----:B------:R-:W3:Y:S04]  /*cea10*/  LDL.64 R28, [R1+0x80] ;  /* 0x00008000011c7983 */ /* 0x000ee80000100a00 */
[----:B------:R-:W4:Y:S04]  /*cea20*/  LDL.64 R18, [R1+0x78] ;  /* 0x0000780001127983 */ /* 0x000f280000100a00 */
[----:B------:R-:W2:Y:S04]  /*cea30*/  LDL.64 R26, [R1+0x58] ;  /* 0x00005800011a7983 */ /* 0x000ea80000100a00 */
[----:B------:R0:W-:Y:S04]  /*cea40*/  STL.64 [R1+0x2240], R4 ;  /* 0x0022400401007387 */ /* 0x0001e80000100a00 */
[----:B------:R1:W-:Y:S04]  /*cea50*/  STL.64 [R1+0x2248], R6 ;  /* 0x0022480601007387 */ /* 0x0003e80000100a00 */
[----:B0-----:R-:W3:Y:S01]  /*cea60*/  LDL.LU.64 R4, [R1+0x10ab8] ;  /* 0x010ab80001047983 */ /* 0x001ee20000300a00 */
[----:B-1----:R-:W-:-:S03]  /*cea70*/  IMAD.MOV.U32 R7, RZ, RZ, R24 ;  /* 0x000000ffff077224 */ /* 0x002fc600078e0018 */
[----:B------:R-:W4:Y:S01]  /*cea80*/  LDL R24, [R1+0x60] ;  /* 0x0000600001187983 */ /* 0x000f220000100800 */
[----:B------:R-:W-:Y:S02]  /*cea90*/  IMAD.MOV.U32 R6, RZ, RZ, R25 ;  /* 0x000000ffff067224 */ /* 0x000fe400078e0019 */
[----:B------:R-:W-:Y:S01]  /*ceaa0*/  IMAD.MOV.U32 R25, RZ, RZ, R0 ;  /* 0x000000ffff197224 */ /* 0x000fe200078e0000 */
[----:B--2---:R-:W-:Y:S04]  /*ceab0*/  STL.64 [R1+0x10a78], R26 ;  /* 0x010a781a01007387 */ /* 0x004fe80000100a00 */
[----:B----4-:R0:W-:Y:S04]  /*ceac0*/  STL.64 [R1+0x10a70], R24 ;  /* 0x010a701801007387 */ /* 0x0101e80000100a00 */
[----:B0-----:R-:W2:Y:S04]  /*cead0*/  LDL.LU R24, [R1+0x600] ;  /* 0x0006000001187983 */ /* 0x001ea80000300800 */
[----:B------:R-:W2:Y:S04]  /*ceae0*/  LDL.LU R25, [R1+0x604] ;  /* 0x0006040001197983 */ /* 0x000ea80000300800 */
[----:B------:R-:W2:Y:S04]  /*ceaf0*/  LDL.LU R26, [R1+0x608] ;  /* 0x00060800011a7983 */ /* 0x000ea80000300800 */
[----:B------:R-:W2:Y:S04]  /*ceb00*/  LDL.LU R27, [R1+0x60c] ;  /* 0x00060c00011b7983 */ /* 0x000ea80000300800 */
[----:B------:R-:W-:Y:S04]  /*ceb10*/  STL.64 [R1+0x10928], R6 ;  /* 0x0109280601007387 */ /* 0x000fe80000100a00 */
[----:B---3--:R0:W-:Y:S04]  /*ceb20*/  STL.64 [R1+0x10920], R4 ;  /* 0x0109200401007387 */ /* 0x0081e80000100a00 */
[----:B0-----:R-:W3:Y:S04]  /*ceb30*/  LDL.LU R4, [R1+0x5d0] ;  /* 0x0005d00001047983 */ /* 0x001ee80000300800 */
[----:B------:R-:W3:Y:S04]  /*ceb40*/  LDL.LU R5, [R1+0x5d4] ;  /* 0x0005d40001057983 */ /* 0x000ee80000300800 */
[----:B------:R-:W3:Y:S04]  /*ceb50*/  LDL.LU R6, [R1+0x5d8] ;  /* 0x0005d80001067983 */ /* 0x000ee80000300800 */
[----:B------:R-:W3:Y:S04]  /*ceb60*/  LDL.LU R7, [R1+0x5dc] ;  /* 0x0005dc0001077983 */ /* 0x000ee80000300800 */
[----:B------:R0:W-:Y:S04]  /*ceb70*/  STL.64 [R1+0x2230], R8 ;  /* 0x0022300801007387 */ /* 0x0001e80000100a00 */
[----:B------:R1:W-:Y:S04]  /*ceb80*/  STL.64 [R1+0x2238], R10 ;  /* 0x0022380a01007387 */ /* 0x0003e80000100a00 */
[----:B0-----:R-:W4:Y:S01]  /*ceb90*/  LDL.LU.64 R8, [R1+0x10ab0] ;  /* 0x010ab00001087983 */ /* 0x001f220000300a00 */
[----:B------:R-:W-:Y:S01]  /*ceba0*/  HMMA.16816.F32 R20, R12, R2, R20 ;  /* 0x000000020c14723c */ /* 0x000fe20000001814 */
[----:B-1----:R-:W-:-:S02]  /*cebb0*/  IMAD.MOV.U32 R11, RZ, RZ, R16 ;  /* 0x000000ffff0b7224 */ /* 0x002fc400078e0010 */
[----:B------:R-:W-:-:S05]  /*cebc0*/  IMAD.MOV.U32 R10, RZ, RZ, R17 ;  /* 0x000000ffff0a7224 */ /* 0x000fca00078e0011 */
[----:B------:R-:W-:Y:S04]  /*cebd0*/  STL.64 [R1+0x10940], R10 ;  /* 0x0109400a01007387 */ /* 0x000fe80000100a00 */
[----:B----4-:R0:W-:Y:S04]  /*cebe0*/  STL.64 [R1+0x10938], R8 ;  /* 0x0109380801007387 */ /* 0x0101e80000100a00 */
[----:B0-----:R-:W4:Y:S04]  /*cebf0*/  LDL.LU R8, [R1+0x5e0] ;  /* 0x0005e00001087983 */ /* 0x001f280000300800 */
[----:B------:R-:W4:Y:S04]  /*cec00*/  LDL.LU R9, [R1+0x5e4] ;  /* 0x0005e40001097983 */ /* 0x000f280000300800 */
[----:B------:R-:W4:Y:S04]  /*cec10*/  LDL.LU R10, [R1+0x5e8] ;  /* 0x0005e800010a7983 */ /* 0x000f280000300800 */
[----:B------:R-:W4:Y:S04]  /*cec20*/  LDL.LU R11, [R1+0x5ec] ;  /* 0x0005ec00010b7983 */ /* 0x000f280000300800 */
        /* <DEDUP_REMOVED lines=10> */
[----:B------:R-:W-:-:S02]  /*cecd0*/  IMAD.MOV.U32 R16, RZ, RZ, R2 ;  /* 0x000000ffff107224 */ /* 0x000fc400078e0002 */
[----:B------:R-:W-:Y:S02]  /*cece0*/  IMAD.MOV.U32 R17, RZ, RZ, R3 ;  /* 0x000000ffff117224 */ /* 0x000fe400078e0003 */
[----:B------:R-:W-:Y:S02]  /*cecf0*/  IMAD.MOV.U32 R2, RZ, RZ, R28 ;  /* 0x000000ffff027224 */ /* 0x000fe400078e001c */
[----:B------:R-:W-:Y:S02]  /*ced00*/  IMAD.MOV.U32 R3, RZ, RZ, R29 ;  /* 0x000000ffff037224 */ /* 0x000fe400078e001d */
[----:B------:R-:W3:Y:S01]  /*ced10*/  LDL.LU.64 R28, [R1+0x10a88] ;  /* 0x010a8800011c7983 */ /* 0x000ee20000300a00 */
[----:B--2---:R-:W-:-:S15]  /*ced20*/  HMMA.16816.F32 R20, R12, R18, R20 ;  /* 0x000000120c14723c */ /* 0x004fde0000001814 */
[----:B------:R-:W-:-:S08]  /*ced30*/  NOP ;  /* 0x0000000000007918 */ /* 0x000fd00000000000 */
[----:B------:R-:W-:Y:S04]  /*ced40*/  STL.64 [R1+0x21f0], R20 ;  /* 0x0021f01401007387 */ /* 0x000fe80000100a00 */
[----:B------:R0:W-:Y:S04]  /*ced50*/  STL.64 [R1+0x21f8], R22 ;  /* 0x0021f81601007387 */ /* 0x0001e80000100a00 */
[----:B0-----:R-:W2:Y:S01]  /*ced60*/  LDL.LU.64 R22, [R1+0x10a80] ;  /* 0x010a800001167983 */ /* 0x001ea20000300a00 */
[----:B------:R-:W-:Y:S02]  /*ced70*/  IMAD.MOV.U32 R20, RZ, RZ, R18 ;  /* 0x000000ffff147224 */ /* 0x000fe400078e0012 */
[----:B------:R-:W-:Y:S01]  /*ced80*/  IMAD.MOV.U32 R21, RZ, RZ, R19 ;  /* 0x000000ffff157224 */ /* 0x000fe200078e0013 */
[----:B--2---:R0:W-:Y:S04]  /*ced90*/  STL.64 [R1+0x10958], R22 ;  /* 0x0109581601007387 */ /* 0x0041e80000100a00 */
[----:B0-----:R-:W2:Y:S04]  /*ceda0*/  LDL.64 R22, [R1+0x68] ;  /* 0x0000680001167983 */ /* 0x001ea80000100a00 */
[----:B------:R0:W-:Y:S04]  /*cedb0*/  STL.64 [R1+0x10950], R20 ;  /* 0x0109501401007387 */ /* 0x0001e80000100a00 */
[----:B0-----:R-:W4:Y:S02]  /*cedc0*/  LDL.64 R20, [R1+0x70] ;  /* 0x0000700001147983 */ /* 0x001f240000100a00 */
[----:B----4-:R-:W-:Y:S06]  /*cedd0*/  HMMA.16816.F32 R24, R12, R20, R24 ;  /* 0x000000140c18723c */ /* 0x010fec0000001818 */
[----:B------:R-:W-:-:S02]  /*cede0*/  IMAD.MOV.U32 R18, RZ, RZ, R20 ;  /* 0x000000ffff127224 */ /* 0x000fc400078e0014 */
[----:B------:R-:W-:-:S15]  /*cedf0*/  IMAD.MOV.U32 R19, RZ, RZ, R21 ;  /* 0x000000ffff137224 */ /* 0x000fde00078e0015 */
[----:B------:R-:W-:Y:S04]  /*cee00*/  STL.64 [R1+0x21e0], R24 ;  /* 0x0021e01801007387 */ /* 0x000fe80000100a00 */
[----:B------:R0:W-:Y:S04]  /*cee10*/  STL.64 [R1+0x21e8], R26 ;  /* 0x0021e81a01007387 */ /* 0x0001e80000100a00 */
[----:B0-----:R-:W3:Y:S04]  /*cee20*/  LDL.LU.64 R26, [R1+0x10a78] ;  /* 0x010a7800011a7983 */ /* 0x001ee80000300a00 */
[----:B------:R-:W4:Y:S04]  /*cee30*/  LDL.LU.64 R24, [R1+0x10a70] ;  /* 0x010a700001187983 */ /* 0x000f280000300a00 */
[----:B------:R-:W-:Y:S04]  /*cee40*/  STL.64 [R1+0x10968], R18 ;  /* 0x0109681201007387 */ /* 0x000fe80000100a00 */
[----:B------:R0:W-:Y:S04]  /*cee50*/  STL.64 [R1+0x10960], R16 ;  /* 0x0109601001007387 */ /* 0x0001e80000100a00 */
[----:B0-----:R-:W3:Y:S04]  /*cee60*/  LDL.LU R16, [R1+0x5f0] ;  /* 0x0005f00001107983 */ /* 0x001ee80000300800 */
[----:B------:R-:W3:Y:S04]  /*cee70*/  LDL.LU R17, [R1+0x5f4] ;  /* 0x0005f40001117983 */ /* 0x000ee80000300800 */
[----:B------:R-:W3:Y:S04]  /*cee80*/  LDL.LU R18, [R1+0x5f8] ;  /* 0x0005f80001127983 */ /* 0x000ee80000300800 */
[----:B------:R-:W3:Y:S01]  /*cee90*/  LDL.LU R19, [R1+0x5fc] ;  /* 0x0005fc0001137983 */ /* 0x000ee20000300800 */
[----:B--2---:R-:W-:-:S05]  /*ceea0*/  IMAD.MOV.U32 R0, RZ, RZ, R23 ;  /* 0x000000ffff007224 */ /* 0x004fca00078e0017 */
[----:B------:R0:W-:Y:S01]  /*ceeb0*/  STL [R1+0x10830], R0 ;  /* 0x0108300001007387 */ /* 0x0001e20000100800 */
[C---:B----4-:R-:W-:Y:S06]  /*ceec0*/  HMMA.16816.F32 R8, R12.reuse, R24, R8 ;  /* 0x000000180c08723c */ /* 0x050fec0000001808 */
[C---:B---3--:R-:W-:Y:S06]  /*ceed0*/  HMMA.16816.F32 R4, R12.reuse, R26, R4 ;  /* 0x0000001a0c04723c */ /* 0x048fec0000001804 */
[----:B------:R-:W-:-:S15]  /*ceee0*/  HMMA.16816.F32 R16, R12, R22, R16 ;  /* 0x000000160c10723c */ /* 0x000fde0000001810 */
[----:B------:R-:W-:-:S08]  /*ceef0*/  NOP ;  /* 0x0000000000007918 */ /* 0x000fd00000000000 */
[----:B------:R-:W-:Y:S04]  /*cef00*/  STL.64 [R1+0x21d0], R16 ;  /* 0x0021d01001007387 */ /* 0x000fe80000100a00 */
[----:B------:R-:W-:Y:S04]  /*cef10*/  STL.64 [R1+0x21d8], R18 ;  /* 0x0021d81201007387 */ /* 0x000fe80000100a00 */
[----:B------:R-:W-:Y:S04]  /*cef20*/  STL.64 [R1+0x21b0], R8 ;  /* 0x0021b00801007387 */ /* 0x000fe80000100a00 */
[----:B------:R-:W-:Y:S04]  /*cef30*/  STL.64 [R1+0x21b8], R10 ;  /* 0x0021b80a01007387 */ /* 0x000fe80000100a00 */
[----:B------:R-:W2:Y:S04]  /*cef40*/  LDL.LU R20, [R1+0x4f0] ;  /* 0x0004f00001147983 */ /* 0x000ea80000300800 */
[----:B------:R-:W-:Y:S04]  /*cef50*/  STL.64 [R1+0x21a0], R4 ;  /* 0x0021a00401007387 */ /* 0x000fe80000100a00 */
[----:B------:R-:W-:Y:S04]  /*cef60*/  STL.64 [R1+0x21a8], R6 ;  /* 0x0021a80601007387 */ /* 0x000fe80000100a00 */
[----:B------:R-:W2:Y:S04]  /*cef70*/  LDL.LU R21, [R1+0x4f4] ;  /* 0x0004f40001157983 */ /* 0x000ea80000300800 */
[----:B------:R-:W3:Y:S04]  /*cef80*/  LDL.LU R22, [R1+0x4f8] ;  /* 0x0004f80001167983 */ /* 0x000ee80000300800 */
[----:B------:R-:W3:Y:S01]  /*cef90*/  LDL.LU R23, [R1+0x4fc] ;  /* 0x0004fc0001177983 */ /* 0x000ee20000300800 */
[----:B0-----:R-:W-:-:S03]  /*cefa0*/  IMAD.MOV.U32 R0, RZ, RZ, R27 ;  /* 0x000000ffff007224 */ /* 0x001fc600078e001b */
[----:B---3--:R0:W-:Y:S04]  /*cefb0*/  STL.64 [R1+0x10988], R22 ;  /* 0x0109881601007387 */ /* 0x0081e80000100a00 */
[----:B--2---:R-:W-:Y:S04]  /*cefc0*/  STL.64 [R1+0x10980], R20 ;  /* 0x0109801401007387 */ /* 0x004fe80000100a00 */
[----:B------:R-:W2:Y:S04]  /*cefd0*/  LDL.LU R24, [R1+0x510] ;  /* 0x0005100001187983 */ /* 0x000ea80000300800 */
[----:B------:R-:W2:Y:S04]  /*cefe0*/  LDL.LU R25, [R1+0x514] ;  /* 0x0005140001197983 */ /* 0x000ea80000300800 */
[----:B------:R-:W3:Y:S04]  /*ceff0*/  LDL.LU R26, [R1+0x518] ;  /* 0x00051800011a7983 */ /* 0x000ee80000300800 */
[----:B------:R-:W3:Y:S04]  /*cf000*/  LDL.LU R27, [R1+0x51c] ;  /* 0x00051c00011b7983 */ /* 0x000ee80000300800 */
[----:B---3--:R-:W-:Y:S04]  /*cf010*/  STL.64 [R1+0x10998], R26 ;  /* 0x0109981a01007387 */ /* 0x008fe80000100a00 */
[----:B--2---:R1:W-:Y:S04]  /*cf020*/  STL.64 [R1+0x10990], R24 ;  /* 0x0109901801007387 */ /* 0x0043e80000100a00 */
[----:B0-----:R-:W2:Y:S04]  /*cf030*/  LDL R22, [R1] ;  /* 0x0000000001167983 */ /* 0x001ea80000100800 */
[----:B------:R-:W2:Y:S04]  /*cf040*/  LDL R23, [R1+0x4] ;  /* 0x0000040001177983 */ /* 0x000ea80000100800 */
[----:B-1----:R-:W3:Y:S04]  /*cf050*/  LDL.LU R24, [R1+0x520] ;  /* 0x0005200001187983 */ /* 0x002ee80000300800 */
        /* <DEDUP_REMOVED lines=9> */
[----:B----4-:R0:W-:Y:S04]  /*cf0f0*/  STL.64 [R1+0x109b8], R26 ;  /* 0x0109b81a01007387 */ /* 0x0101e80000100a00 */
[----:B0-----:R-:W4:Y:S04]  /*cf100*/  LDL R26, [R1+0x10] ;  /* 0x00001000011a7983 */ /* 0x001f280000100800 */
[----:B------:R-:W4:Y:S04]  /*cf110*/  LDL R27, [R1+0x14] ;  /* 0x00001400011b7983 */ /* 0x000f280000100800 */
[----:B---3--:R0:W-:Y:S04]  /*cf120*/  STL.64 [R1+0x109b0], R24 ;  /* 0x0109b01801007387 */ /* 0x0081e80000100a00 */
[----:B0-----:R-:W3:Y:S04]  /*cf130*/  LDL.64 R24, [R1+0x18] ;  /* 0x0000180001187983 */ /* 0x001ee80000100a00 */
[----:B----4-:R-:W-:Y:S04]  /*cf140*/  STL.64 [R1+0x109e8], R26 ;  /* 0x0109e81a01007387 */ /* 0x010fe80000100a00 */
[----:B---3--:R-:W-:Y:S04]  /*cf150*/  STL.64 [R1+0x109e0], R24 ;  /* 0x0109e01801007387 */ /* 0x008fe80000100a00 */
[----:B------:R-:W3:Y:S04]  /*cf160*/  LDL.64 R20, [R1+0x8] ;  /* 0x0000080001147983 */ /* 0x000ee80000100a00 */
[----:B--2---:R-:W-:Y:S04]  /*cf170*/  STL.64 [R1+0x109c8], R22 ;  /* 0x0109c81601007387 */ /* 0x004fe80000100a00 */
[----:B---3--:R0:W-:Y:S04]  /*cf180*/  STL.64 [R1+0x109c0], R20 ;  /* 0x0109c01401007387 */ /* 0x0081e80000100a00 */
[----:B0-----:R-:W2:Y:S04]  /*cf190*/  LDL.LU R20, [R1+0x540] ;  /* 0x0005400001147983 */ /* 0x001ea80000300800 */
[----:B------:R-:W2:Y:S04]  /*cf1a0*/  LDL.LU R21, [R1+0x544] ;  /* 0x0005440001157983 */ /* 0x000ea80000300800 */
[----:B------:R-:W3:Y:S04]  /*cf1b0*/  LDL.LU R22, [R1+0x548] ;  /* 0x0005480001167983 */ /* 0x000ee80000300800 */
[----:B------:R-:W3:Y:S04]  /*cf1c0*/  LDL.LU R23, [R1+0x54c] ;  /* 0x00054c0001177983 */ /* 0x000ee80000300800 */
[----:B------:R-:W4:Y:S04]  /*cf1d0*/  LDL R26, [R1+0x20] ;  /* 0x00002000011a7983 */ /* 0x000f280000100800 */
[----:B------:R-:W4:Y:S04]  /*cf1e0*/  LDL R27, [R1+0x24] ;  /* 0x00002400011b7983 */ /* 0x000f280000100800 */
[----:B------:R-:W2:Y:S04]  /*cf1f0*/  LDL.64 R24, [R1+0x28] ;  /* 0x0000280001187983 */ /* 0x000ea80000100a00 */
        /* <DEDUP_REMOVED lines=18> */
[----:B------:R-:W2:Y:S04]  /*cf320*/  LDL.64 R4, [R1+0x48] ;  /* 0x0000480001047983 */ /* 0x000ea80000100a00 */
[----:B------:R-:W3:Y:S04]  /*cf330*/  LDL R10, [R1+0x50] ;  /* 0x00005000010a7983 */ /* 0x000ee80000100800 */
[----:B------:R-:W3:Y:S04]  /*cf340*/  LDL R11, [R1+0x54] ;  /* 0x00005400010b7983 */ /* 0x000ee80000100800 */
[----:B----4-:R-:W-:Y:S04]  /*cf350*/  STL.64 [R1+0x10a68], R6 ;  /* 0x010a680601007387 */ /* 0x010fe80000100a00 */
[----:B--2---:R0:W-:Y:S04]  /*cf360*/  STL.64 [R1+0x10a60], R4 ;  /* 0x010a600401007387 */ /* 0x0041e80000100a00 */
[----:B0-----:R-:W2:Y:S04]  /*cf370*/  LDL.LU R4, [R1+0x5c0] ;  /* 0x0005c00001047983 */ /* 0x001ea80000300800 */
[----:B------:R-:W2:Y:S04]  /*cf380*/  LDL.LU R5, [R1+0x5c4] ;  /* 0x0005c40001057983 */ /* 0x000ea80000300800 */
[----:B------:R-:W2:Y:S04]  /*cf390*/  LDL.LU R6, [R1+0x5c8] ;  /* 0x0005c80001067983 */ /* 0x000ea80000300800 */
[----:B------:R-:W2:Y:S04]  /*cf3a0*/  LDL.LU R7, [R1+0x5cc] ;  /* 0x0005cc0001077983 */ /* 0x000ea80000300800 */
[----:B------:R-:W4:Y:S04]  /*cf3b0*/  LDL.64 R24, [R1+0x38] ;  /* 0x0000380001187983 */ /* 0x000f280000100a00 */
[----:B------:R-:W-:Y:S04]  /*cf3c0*/  STL.64 [R1+0x10a48], R26 ;  /* 0x010a481a01007387 */ /* 0x000fe80000100a00 */
[----:B----4-:R0:W-:Y:S04]  /*cf3d0*/  STL.64 [R1+0x10a40], R24 ;  /* 0x010a401801007387 */ /* 0x0101e80000100a00 */
        /* <DEDUP_REMOVED lines=10> */
[----:B------:R-:W-:Y:S04]  /*cf480*/  STL.64 [R1+0x10a08], R22 ;  /* 0x010a081601007387 */ /* 0x000fe80000100a00 */
[----:B------:R0:W-:Y:S04]  /*cf490*/  STL.64 [R1+0x10a00], R20 ;  /* 0x010a001401007387 */ /* 0x0001e80000100a00 */
[----:B0-----:R-:W4:Y:S04]  /*cf4a0*/  LDL.LU R20, [R1+0x570] ;  /* 0x0005700001147983 */ /* 0x001f280000300800 */
        /* <DEDUP_REMOVED lines=9> */
[C---:B------:R-:W-:Y:S03]  /*cf540*/  HMMA.16816.F32 R8, R12.reuse, R10, R4 ;  /* 0x0000000a0c08723c */ /* 0x040fe60000001804 */
[----:B----4-:R-:W-:Y:S04]  /*cf550*/  STL.64 [R1+0x10a38], R22 ;  /* 0x010a381601007387 */ /* 0x010fe80000100a00 */
[----:B--2---:R0:W-:Y:S04]  /*cf560*/  STL.64 [R1+0x10a30], R20 ;  /* 0x010a301401007387 */ /* 0x0041e80000100a00 */
[----:B0-----:R-:W2:Y:S04]  /*cf570*/  LDL.LU R20, [R1+0x590] ;  /* 0x0005900001147983 */ /* 0x001ea80000300800 */
[----:B------:R-:W2:Y:S04]  /*cf580*/  LDL.LU R21, [R1+0x594] ;  /* 0x0005940001157983 */ /* 0x000ea80000300800 */
[----:B------:R-:W2:Y:S04]  /*cf590*/  LDL.LU R22, [R1+0x598] ;  /* 0x0005980001167983 */ /* 0x000ea80000300800 */
[----:B------:R-:W2:Y:S04]  /*cf5a0*/  LDL.LU R23, [R1+0x59c] ;  /* 0x00059c0001177983 */ /* 0x000ea80000300800 */
[----:B------:R-:W4:Y:S04]  /*cf5b0*/  LDL.LU R16, [R1+0x500] ;  /* 0x0005000001107983 */ /* 0x000f280000300800 */
[----:B------:R-:W4:Y:S04]  /*cf5c0*/  LDL.LU R17, [R1+0x504] ;  /* 0x0005040001117983 */ /* 0x000f280000300800 */
[----:B------:R-:W4:Y:S04]  /*cf5d0*/  LDL.LU R18, [R1+0x508] ;  /* 0x0005080001127983 */ /* 0x000f280000300800 */
[----:B------:R-:W4:Y:S04]  /*cf5e0*/  LDL.LU R19, [R1+0x50c] ;  /* 0x00050c0001137983 */ /* 0x000f280000300800 */
[----:B------:R-:W-:Y:S04]  /*cf5f0*/  STL [R1+0x10834], R0 ;  /* 0x0108340001007387 */ /* 0x000fe80000100800 */
[----:B------:R-:W2:Y:S04]  /*cf600*/  LDL.LU.64 R6, [R1+0x10a68] ;  /* 0x010a680001067983 */ /* 0x000ea80000300a00 */
[----:B------:R-:W3:Y:S04]  /*cf610*/  LDL.LU.64 R4, [R1+0x10a60] ;  /* 0x010a600001047983 */ /* 0x000ee80000300a00 */
[----:B------:R0:W-:Y:S04]  /*cf620*/  STL.64 [R1+0x2190], R8 ;  /* 0x0021900801007387 */ /* 0x0001e80000100a00 */
[----:B------:R1:W-:Y:S04]  /*cf630*/  STL.64 [R1+0x2198], R10 ;  /* 0x0021980a01007387 */ /* 0x0003e80000100a00 */
[----:B0-----:R-:W4:Y:S04]  /*cf640*/  LDL.LU R8, [R1+0x4e0] ;  /* 0x0004e00001087983 */ /* 0x001f280000300800 */
[----:B------:R-:W4:Y:S04]  /*cf650*/  LDL.LU R9, [R1+0x4e4] ;  /* 0x0004e40001097983 */ /* 0x000f280000300800 */
[----:B-1----:R-:W4:Y:S04]  /*cf660*/  LDL.LU R10, [R1+0x4e8] ;  /* 0x0004e800010a7983 */ /* 0x002f280000300800 */
[----:B------:R-:W4:Y:S01]  /*cf670*/  LDL.LU R11, [R1+0x4ec] ;  /* 0x0004ec00010b7983 */ /* 0x000f220000300800 */
        /* <DEDUP_REMOVED lines=10> */
[----:B------:R-:W3:-:S15]  /*cf720*/  LDL.LU.64 R24, [R1+0x10a40] ;  /* 0x010a400001187983 */ /* 0x000ede0000300a00 */
[----:B------:R-:W-:-:S01]  /*cf730*/  NOP ;  /* 0x0000000000007918 */ /* 0x000fc20000000000 */
        /* <DEDUP_REMOVED lines=48> */
[----:B------:R-:W3:-:S15]  /*cfa40*/  LDL.LU.64 R20, [R1+0x109c0] ;  /* 0x0109c00001147983 */ /* 0x000ede0000300a00 */
        /* <DEDUP_REMOVED lines=10> */
[----:B------:R-:W2:Y:S01]  /*cfaf0*/  LDL.LU.64 R24, [R1+0x109a0] ;  /* 0x0109a00001187983 */ /* 0x000ea20000300a00 */
[----:B------:R-:W-:-:S02]  /*cfb00*/  IMAD.MOV.U32 R0, RZ, RZ, R21 ;  /* 0x000000ffff007224 */ /* 0x000fc400078e0015 */
[----:B--2---:R-:W-:Y:S01]  /*cfb10*/  HMMA.16816.F32 R20, R12, R22, R24 ;  /* 0x000000160c14723c */ /* 0x004fe20000001818 */
[----:B------:R-:W2:Y:S04]  /*cfb20*/  LDL.LU.64 R26, [R1+0x10998] ;  /* 0x01099800011a7983 */ /* 0x000ea80000300a00 */
[----:B------:R-:W2:-:S15]  /*cfb30*/  LDL.LU.64 R24, [R1+0x10990] ;  /* 0x0109900001187983 */ /* 0x000e9e0000300a00 */
[----:B------:R-:W-:-:S03]  /*cfb40*/  NOP ;  /* 0x0000000000007918 */ /* 0x000fc60000000000 */
        /* <DEDUP_REMOVED lines=9> */
[----:B------:R-:W3:Y:S01]  /*cfbe0*/  LDL.LU.64 R24, [R1+0x10970] ;  /* 0x0109700001187983 */ /* 0x000ee20000300a00 */
[C---:B----4-:R-:W-:Y:S06]  /*cfbf0*/  HMMA.16816.F32 R16, R12.reuse, R26, R16 ;  /* 0x0000001a0c10723c */ /* 0x050fec0000001810 */
        /* <DEDUP_REMOVED lines=9> */
[----:B------:R-:W3:Y:S04]  /*cfc90*/  LDL.LU.64 R20, [R1+0x10950] ;  /* 0x0109500001147983 */ /* 0x000ee80000300a00 */
[----:B------:R2:W-:Y:S01]  /*cfca0*/  STL.64 [R1+0x106d8], R26 ;  /* 0x0106d81a01007387 */ /* 0x0005e20000100a00 */
[----:B----4-:R-:W-:Y:S01]  /*cfcb0*/  HMMA.16816.F32 R8, R12, R22, R8 ;  /* 0x000000160c08723c */ /* 0x010fe20000001808 */
[----:B--2---:R-:W-:-:S02]  /*cfcc0*/  IMAD.MOV.U32 R26, RZ, RZ, R18 ;  /* 0x000000ffff1a7224 */ /* 0x004fc400078e0012 */
[----:B------:R-:W-:Y:S01]  /*cfcd0*/  IMAD.MOV.U32 R27, RZ, RZ, R19 ;  /* 0x000000ffff1b7224 */ /* 0x000fe200078e0013 */
[----:B------:R-:W2:Y:S04]  /*cfce0*/  LDL.LU R18, [R1+0x1094c] ;  /* 0x01094c0001127983 */ /* 0x000ea80000300800 */
[----:B------:R-:W2:Y:S04]  /*cfcf0*/  LDL.LU R19, [R1+0x10948] ;  /* 0x0109480001137983 */ /* 0x000ea80000300800 */
[----:B------:R3:W-:Y:S02]  /*cfd00*/  STL.64 [R1+0x106d0], R24 ;  /* 0x0106d01801007387 */ /* 0x0007e40000100a00 */
[----:B---3--:R-:W-:-:S02]  /*cfd10*/  IMAD.MOV.U32 R24, RZ, RZ, R20 ;  /* 0x000000ffff187224 */ /* 0x008fc400078e0014 */
[----:B------:R-:W-:-:S07]  /*cfd20*/  IMAD.MOV.U32 R25, RZ, RZ, R21 ;  /* 0x000000ffff197224 */ /* 0x000fce00078e0015 */
[----:B------:R-:W-:Y:S04]  /*cfd30*/  STL.64 [R1+0x1850], R8 ;  /* 0x0018500801007387 */ /* 0x000fe80000100a00 */
[----:B------:R0:W-:Y:S04]  /*cfd40*/  STL.64 [R1+0x1858], R10 ;  /* 0x0018580a01007387 */ /* 0x0001e80000100a00 */
[----:B0-----:R-:W3:Y:S04]  /*cfd50*/  LDL.LU.64 R10, [R1+0x10940] ;  /* 0x01094000010a7983 */ /* 0x001ee80000300a00 */
[----:B------:R-:W4:Y:S04]  /*cfd60*/  LDL.LU.64 R8, [R1+0x10938] ;  /* 0x0109380001087983 */ /* 0x000f280000300a00 */
[----:B------:R-:W2:Y:S04]  /*cfd70*/  LDL.LU R20, [R1+0x10934] ;  /* 0x0109340001147983 */ /* 0x000ea80000300800 */
[----:B------:R-:W2:Y:S04]  /*cfd80*/  LDL.LU R21, [R1+0x10930] ;  /* 0x0109300001157983 */ /* 0x000ea80000300800 */
[----:B------:R-:W-:Y:S04]  /*cfd90*/  STL.64 [R1+0x10850], R26 ;  /* 0x0108501a01007387 */ /* 0x000fe80000100a00 */
[----:B------:R0:W-:Y:S04]  /*cfda0*/  STL.64 [R1+0x10848], R24 ;  /* 0x0108481801007387 */ /* 0x0001e80000100a00 */
[----:B0-----:R-:W3:Y:S04]  /*cfdb0*/  LDL.LU R24, [R1+0x4c0] ;  /* 0x0004c00001187983 */ /* 0x001ee80000300800 */
[----:B------:R-:W3:Y:S04]  /*cfdc0*/  LDL.LU R25, [R1+0x4c4] ;  /* 0x0004c40001197983 */ /* 0x000ee80000300800 */
[----:B------:R-:W3:Y:S04]  /*cfdd0*/  LDL.LU R26, [R1+0x4c8] ;  /* 0x0004c800011a7983 */ /* 0x000ee80000300800 */
[----:B------:R-:W3:Y:S01]  /*cfde0*/  LDL.LU R27, [R1+0x4cc] ;  /* 0x0004cc00011b7983 */ /* 0x000ee20000300800 */
        /* <DEDUP_REMOVED lines=8> */
[----:B0-----:R-:W3:Y:S04]  /*cfe70*/  LDL.LU R20, [R1+0x420] ;  /* 0x0004200001147983 */ /* 0x001ee80000300800 */
[----:B------:R-:W3:Y:S04]  /*cfe80*/  LDL.LU R21, [R1+0x424] ;  /* 0x0004240001157983 */ /* 0x000ee80000300800 */
[----:B------:R-:W2:Y:S04]  /*cfe90*/  LDL.LU R22, [R1+0x428] ;  /* 0x0004280001167983 */ /* 0x000ea80000300800 */
[----:B------:R-:W2:Y:S04]  /*cfea0*/  LDL.LU R23, [R1+0x42c] ;  /* 0x00042c0001177983 */ /* 0x000ea80000300800 */
[----:B--2---:R-:W-:Y:S04]  /*cfeb0*/  STL.64 [R1+0x10860], R22 ;  /* 0x0108601601007387 */ /* 0x004fe80000100a00 */
[----:B---3--:R0:W-:Y:S02]  /*cfec0*/  STL.64 [R1+0x10858], R20 ;  /* 0x0108581401007387 */ /* 0x0081e40000100a00 */
[----:B0-----:R-:W-:Y:S07]  /*cfed0*/  HMMA.16816.F32 R20, R12, R18, R24 ;  /* 0x000000120c14723c */ /* 0x001fee0000001818 */
[----:B------:R-:W-:-:S02]  /*cfee0*/  IMAD.MOV.U32 R26, RZ, RZ, R16 ;  /* 0x000000ffff1a7224 */ /* 0x000fc400078e0010 */
[----:B------:R-:W-:Y:S01]  /*cfef0*/  IMAD.MOV.U32 R27, RZ, RZ, R17 ;  /* 0x000000ffff1b7224 */ /* 0x000fe200078e0011 */
[----:B------:R-:W2:Y:S01]  /*cff00*/  LDL.LU R16, [R1+0x1091c] ;  /* 0x01091c0001107983 */ /* 0x000ea20000300800 */
[----:B------:R-:W-:Y:S02]  /*cff10*/  IMAD.MOV.U32 R24, RZ, RZ, R11 ;  /* 0x000000ffff187224 */ /* 0x000fe400078e000b */
[----:B------:R-:W-:-:S10]  /*cff20*/  IMAD.MOV.U32 R25, RZ, RZ, R10 ;  /* 0x000000ffff197224 */ /* 0x000fd400078e000a */
[----:B------:R0:W-:Y:S04]  /*cff30*/  STL.64 [R1+0x17e0], R20 ;  /* 0x0017e01401007387 */ /* 0x0001e80000100a00 */
[----:B------:R1:W-:Y:S04]  /*cff40*/  STL.64 [R1+0x17e8], R22 ;  /* 0x0017e81601007387 */ /* 0x0003e80000100a00 */
[----:B------:R-:W2:Y:S04]  /*cff50*/  LDL.LU R17, [R1+0x10918] ;  /* 0x0109180001117983 */ /* 0x000ea80000300800 */
[----:B------:R3:W-:Y:S04]  /*cff60*/  STL.64 [R1+0x10868], R26 ;  /* 0x0108681a01007387 */ /* 0x0007e80000100a00 */
[----:B------:R-:W-:Y:S04]  /*cff70*/  STL.64 [R1+0x10880], R24 ;  /* 0x0108801801007387 */ /* 0x000fe80000100a00 */
[----:B0-----:R-:W4:Y:S04]  /*cff80*/  LDL.LU R20, [R1+0x450] ;  /* 0x0004500001147983 */ /* 0x001f280000300800 */
[----:B------:R-:W4:Y:S04]  /*cff90*/  LDL.LU R21, [R1+0x454] ;  /* 0x0004540001157983 */ /* 0x000f280000300800 */
[----:B-1----:R-:W2:Y:S04]  /*cffa0*/  LDL.LU R22, [R1+0x458] ;  /* 0x0004580001167983 */ /* 0x002ea80000300800 */
[----:B------:R-:W2:Y:S01]  /*cffb0*/  LDL.LU R23, [R1+0x45c] ;  /* 0x00045c0001177983 */ /* 0x000ea20000300800 */
[----:B---3--:R-:W-:-:S02]  /*cffc0*/  IMAD.MOV.U32 R26, RZ, RZ, R7 ;  /* 0x000000ffff1a7224 */ /* 0x008fc400078e0007 */
[----:B------:R-:W-:-:S05]  /*cffd0*/  IMAD.MOV.U32 R27, RZ, RZ, R6 ;  /* 0x000000ffff1b7224 */ /* 0x000fca00078e0006 */
[----:B------:R-:W-:Y:S04]  /*cffe0*/  STL.64 [R1+0x10898], R26 ;  /* 0x0108981a01007387 */ /* 0x000fe80000100a00 */
[----:B--2---:R-:W-:Y:S04]  /*cfff0*/  STL.64 [R1+0x10878], R22 ;  /* 0x0108781601007387 */ /* 0x004fe80000100a00 */
[----:B----4-:R0:W-:Y:S04]  /*d0000*/  STL.64 [R1+0x10870], R20 ;  /* 0x0108701401007387 */ /* 0x0101e80000100a00 */
[----:B0-----:R-:W2:Y:S04]  /*d0010*/  LDL.LU R20, [R1+0x460] ;  /* 0x0004600001147983 */ /* 0x001ea80000300800 */
[----:B------:R-:W2:Y:S04]  /*d0020*/  LDL.LU R21, [R1+0x464] ;  /* 0x0004640001157983 */ /* 0x000ea80000300800 */
[----:B------:R-:W3:Y:S04]  /*d0030*/  LDL.LU R22, [R1+0x468] ;  /* 0x0004680001167983 */ /* 0x000ee80000300800 */
[----:B------:R-:W3:Y:S01]  /*d0040*/  LDL.LU R23, [R1+0x46c] ;  /* 0x00046c0001177983 */ /* 0x000ee20000300800 */
[----:B------:R-:W-:-:S02]  /*d0050*/  IMAD.MOV.U32 R26, RZ, RZ, R9 ;  /* 0x000000ffff1a7224 */ /* 0x000fc400078e0009 */
[----:B------:R-:W-:Y:S02]  /*d0060*/  IMAD.MOV.U32 R27, RZ, RZ, R8 ;  /* 0x000000ffff1b7224 */ /* 0x000fe400078e0008 */
[----:B------:R-:W-:Y:S02]  /*d0070*/  IMAD.MOV.U32 R24, RZ, RZ, R5 ;  /* 0x000000ffff187224 */ /* 0x000fe400078e0005 */
[----:B------:R-:W-:Y:S01]  /*d0080*/  IMAD.MOV.U32 R25, RZ, RZ, R4 ;  /* 0x000000ffff197224 */ /* 0x000fe200078e0004 */
[----:B------:R-:W-:Y:S04]  /*d0090*/  STL.64 [R1+0x108c8], R26 ;  /* 0x0108c81a01007387 */ /* 0x000fe80000100a00 */
[----:B------:R-:W-:Y:S04]  /*d00a0*/  STL.64 [R1+0x108c0], R24 ;  /* 0x0108c01801007387 */ /* 0x000fe80000100a00 */
        /* <DEDUP_REMOVED lines=10> */
[----:B------:R-:W3:Y:S04]  /*d0150*/  LDL.LU R10, [R1+0x33ec] ;  /* 0x0033ec00010a7983 */ /* 0x000ee80000300800 */
[----:B------:R-:W4:Y:S04]  /*d0160*/  LDL.LU R4, [R1+0x33e8] ;  /* 0x0033e80001047983 */ /* 0x000f280000300800 */
[----:B------:R-:W3:Y:S04]  /*d0170*/  LDL.LU R11, [R1+0x33f4] ;  /* 0x0033f400010b7983 */ /* 0x000ee80000300800 */
[----:B------:R-:W4:Y:S04]  /*d0180*/  LDL.LU R5, [R1+0x33f0] ;  /* 0x0033f00001057983 */ /* 0x000f280000300800 */
[----:B------:R-:W2:Y:S04]  /*d0190*/  LDL.LU R8, [R1+0x33fc] ;  /* 0x0033fc0001087983 */ /* 0x000ea80000300800 */
[----:B------:R-:W4:Y:S04]  /*d01a0*/  LDL.LU R6, [R1+0x33f8] ;  /* 0x0033f80001067983 */ /* 0x000f280000300800 */
[----:B------:R-:W2:Y:S04]  /*d01b0*/  LDL.LU R9, [R1+0x3404] ;  /* 0x0034040001097983 */ /* 0x000ea80000300800 */
[----:B---3--:R-:W-:Y:S04]  /*d01c0*/  STL.64 [R1+0x10910], R10 ;  /* 0x0109100a01007387 */ /* 0x008fe80000100a00 */
[----:B--2---:R0:W-:Y:S04]  /*d01d0*/  STL.64 [R1+0x10908], R8 ;  /* 0x0109080801007387 */ /* 0x0041e80000100a00 */
[----:B0-----:R-:W2:Y:S04]  /*d01e0*/  LDL.LU R8, [R1+0x4b0] ;  /* 0x0004b00001087983 */ /* 0x001ea80000300800 */
[----:B------:R-:W2:Y:S04]  /*d01f0*/  LDL.LU R9, [R1+0x4b4] ;  /* 0x0004b40001097983 */ /* 0x000ea80000300800 */
[----:B------:R-:W2:Y:S04]  /*d0200*/  LDL.LU R10, [R1+0x4b8] ;  /* 0x0004b800010a7983 */ /* 0x000ea80000300800 */
[----:B------:R-:W2:Y:S04]  /*d0210*/  LDL.LU R11, [R1+0x4bc] ;  /* 0x0004bc00010b7983 */ /* 0x000ea80000300800 */
[----:B------:R-:W3:Y:S04]  /*d0220*/  LDL.LU R7, [R1+0x3400] ;  /* 0x0034000001077983 */ /* 0x000ee80000300800 */
[----:B------:R-:W-:Y:S04]  /*d0230*/  STL.64 [R1+0x108d8], R26 ;  /* 0x0108d81a01007387 */ /* 0x000fe80000100a00 */
[----:B----4-:R0:W-:Y:S04]  /*d0240*/  STL.64 [R1+0x108d0], R24 ;  /* 0x0108d01801007387 */ /* 0x0101e80000100a00 */
        /* <DEDUP_REMOVED lines=8> */
[----:B------:R-:W2:Y:S04]  /*d02d0*/  LDL.LU R26, [R1+0x4a8] ;  /* 0x0004a800011a7983 */ /* 0x000ea80000300800 */
[----:B------:R-:W2:Y:S04]  /*d02e0*/  LDL.LU R27, [R1+0x4ac] ;  /* 0x0004ac00011b7983 */ /* 0x000ea80000300800 */
[----:B------:R-:W-:Y:S04]  /*d02f0*/  STL.64 [R1+0x108a8], R22 ;  /* 0x0108a81601007387 */ /* 0x000fe80000100a00 */
[----:B------:R0:W-:Y:S04]  /*d0300*/  STL.64 [R1+0x108a0], R20 ;  /* 0x0108a01401007387 */ /* 0x0001e80000100a00 */
[----:B0-----:R-:W4:Y:S04]  /*d0310*/  LDL.LU R20, [R1+0x480] ;  /* 0x0004800001147983 */ /* 0x001f280000300800 */
[----:B------:R-:W4:Y:S04]  /*d0320*/  LDL.LU R21, [R1+0x484] ;  /* 0x0004840001157983 */ /* 0x000f280000300800 */
[----:B------:R-:W3:Y:S04]  /*d0330*/  LDL.LU R22, [R1+0x488] ;  /* 0x0004880001167983 */ /* 0x000ee80000300800 */
[----:B------:R-:W3:Y:S01]  /*d0340*/  LDL.LU R23, [R1+0x48c] ;  /* 0x00048c0001177983 */ /* 0x000ee20000300800 */
[----:B------:R-:W-:Y:S03]  /*d0350*/  HMMA.16816.F32 R8, R12, R16, R8 ;  /* 0x000000100c08723c */ /* 0x000fe60000001808 */
        /* <DEDUP_REMOVED lines=12> */
[----:B0-----:R-:W3:Y:S04]  /*d0420*/  LDL.LU R16, [R1+0x430] ;  /* 0x0004300001107983 */ /* 0x001ee80000300800 */
[----:B------:R-:W3:Y:S04]  /*d0430*/  LDL.LU R17, [R1+0x434] ;  /* 0x0004340001117983 */ /* 0x000ee80000300800 */
[----:B------:R-:W3:Y:S04]  /*d0440*/  LDL.LU R18, [R1+0x438] ;  /* 0x0004380001127983 */ /* 0x000ee80000300800 */
[----:B------:R-:W3:Y:S01]  /*d0450*/  LDL.LU R19, [R1+0x43c] ;  /* 0x00043c0001137983 */ /* 0x000ee20000300800 */
[----:B----4-:R-:W-:-:S02]  /*d0460*/  IMAD R4, R4, 0x100, R10 ;  /* 0x0000010004047824 */ /* 0x010fc400078e020a */
[----:B------:R-:W-:Y:S01]  /*d0470*/  IMAD R5, R5, 0x100, R11 ;  /* 0x0000010005057824 */ /* 0x000fe200078e020b */
[----:B------:R-:W4:Y:S04]  /*d0480*/  LDL.LU R10, [R1+0x10904] ;  /* 0x01090400010a7983 */ /* 0x000f280000300800 */
[----:B------:R-:W4:Y:S01]  /*d0490*/  LDL.LU R11, [R1+0x10900] ;  /* 0x01090000010b7983 */ /* 0x000f220000300800 */
[----:B--2---:R-:W-:Y:S02]  /*d04a0*/  IMAD R6, R6, 0x100, R8 ;  /* 0x0000010006067824 */ /* 0x004fe400078e0208 */
[----:B------:R-:W-:Y:S01]  /*d04b0*/  IMAD R7, R7, 0x100, R9 ;  /* 0x0000010007077824 */ /* 0x000fe200078e0209 */
[----:B----4-:R-:W-:-:S15]  /*d04c0*/  HMMA.16816.F32 R24, R12, R10, R24 ;  /* 0x0000000a0c18723c */ /* 0x010fde0000001818 */
[----:B------:R-:W-:-:S08]  /*d04d0*/  NOP ;  /* 0x0000000000007918 */ /* 0x000fd00000000000 */
[----:B------:R-:W-:Y:S04]  /*d04e0*/  STL.64 [R1+0x1780], R24 ;  /* 0x0017801801007387 */ /* 0x000fe80000100a00 */
[----:B------:R0:W-:Y:S04]  /*d04f0*/  STL.64 [R1+0x1788], R26 ;  /* 0x0017881a01007387 */ /* 0x0001e80000100a00 */
[----:B0-----:R-:W2:Y:S04]  /*d0500*/  LDL.LU.64 R26, [R1+0x108f8] ;  /* 0x0108f800011a7983 */ /* 0x001ea80000300a00 */
[----:B------:R-:W2:Y:S04]  /*d0510*/  LDL.LU.64 R24, [R1+0x108f0] ;  /* 0x0108f00001187983 */ /* 0x000ea80000300a00 */
[----:B------:R0:W-:Y:S04]  /*d0520*/  STL [R1+0x1068c], R10 ;  /* 0x01068c0a01007387 */ /* 0x0001e80000100800 */
[----:B------:R1:W-:Y:S01]  /*d0530*/  STL [R1+0x10688], R11 ;  /* 0x0106880b01007387 */ /* 0x0003e20000100800 */
[----:B0-----:R-:W-:-:S02]  /*d0540*/  IMAD.MOV.U32 R10, RZ, RZ, R2 ;  /* 0x000000ffff0a7224 */ /* 0x001fc400078e0002 */
[----:B-1----:R-:W-:Y:S01]  /*d0550*/  IMAD.MOV.U32 R11, RZ, RZ, R3 ;  /* 0x000000ffff0b7224 */ /* 0x002fe200078e0003 */
[----:B------:R-:W4:Y:S04]  /*d0560*/  LDL.LU R2, [R1+0x108ec] ;  /* 0x0108ec0001027983 */ /* 0x000f280000300800 */
[----:B------:R-:W4:Y:S04]  /*d0570*/  LDL.LU R3, [R1+0x108e8] ;  /* 0x0108e80001037983 */ /* 0x000f280000300800 */
[----:B------:R-:W2:Y:S04]  /*d0580*/  LDL.LU R8, [R1+0x108e4] ;  /* 0x0108e40001087983 */ /* 0x000ea80000300800 */
[----:B------:R-:W2:Y:S02]  /*d0590*/  LDL.LU R9, [R1+0x108e0] ;  /* 0x0108e00001097983 */ /* 0x000ea40000300800 */
        /* <DEDUP_REMOVED lines=16> */
[----:B---3--:R-:W-:Y:S01]  /*d06a0*/  HMMA.16816.F32 R12, R12, R26, R20 ;  /* 0x0000001a0c0c723c */ /* 0x008fe20000001814 */
[----:B------:R-:W2:Y:S04]  /*d06b0*/  LDL.LU.64 R22, [R1+0x108b8] ;  /* 0x0108b80001167983 */ /* 0x000ea80000300a00 */
[----:B------:R-:W2:-:S15]  /*d06c0*/  LDL.LU.64 R20, [R1+0x108b0] ;  /* 0x0108b00001147983 */ /* 0x000e9e0000300a00 */
[----:B------:R-:W-:-:S03]  /*d06d0*/  NOP ;  /* 0x0000000000007918 */ /* 0x000fc60000000000 */
[----:B------:R0:W-:Y:S04]  /*d06e0*/  STL.64 [R1+0x1700], R12 ;  /* 0x0017000c01007387 */ /* 0x0001e80000100a00 */
[----:B------:R1:W-:Y:S04]  /*d06f0*/  STL.64 [R1+0x1708], R14 ;  /* 0x0017080e01007387 */ /* 0x0003e80000100a00 */
[----:B0-----:R-:W3:Y:S04]  /*d0700*/  LDL.LU R12, [R1+0x440] ;  /* 0x00044000010c7983 */ /* 0x001ee80000300800 */
[----:B------:R-:W3:Y:S04]  /*d0710*/  LDL.LU R13, [R1+0x444] ;  /* 0x00044400010d7983 */ /* 0x000ee80000300800 */
[----:B-1----:R-:W3:Y:S04]  /*d0720*/  LDL.LU R14, [R1+0x448] ;  /* 0x00044800010e7983 */ /* 0x002ee80000300800 */
[----:B------:R-:W3:Y:S01]  /*d0730*/  LDL.LU R15, [R1+0x44c] ;  /* 0x00044c00010f7983 */ /* 0x000ee20000300800 */
        /* <DEDUP_REMOVED lines=29> */
[----:B---3--:R-:W-:-:S15]  /*d0910*/  HMMA.16816.F32 R12, R4, R10, R12 ;  /* 0x0000000a040c723c */ /* 0x008fde000000180c */
[----:B------:R-:W-:-:S08]  /*d0920*/  NOP ;  /* 0x0000000000007918 */ /* 0x000fd00000000000 */
[----:B------:R-:W-:Y:S04]  /*d0930*/  STL.64 [R1+0x10a0], R12 ;  /* 0x0010a00c01007387 */ /* 0x000fe80000100a00 */
[----:B------:R2:W-:Y:S01]  /*d0940*/  STL.64 [R1+0x10a8], R14 ;  /* 0x0010a80e01007387 */ /* 0x0005e20000100a00 */
[C---:B----4-:R-:W-:Y:S06]  /*d0950*/  HMMA.16816.F32 R16, R4.reuse, R24, R16 ;  /* 0x000000180410723c */ /* 0x050fec0000001810 */
[----:B--2---:R-:W-:-:S15]  /*d0960*/  HMMA.16816.F32 R12, R4, R26, R20 ;  /* 0x0000001a040c723c */ /* 0x004fde0000001814 */
[----:B------:R-:W-:-:S02]  /*d0970*/  NOP ;  /* 0x0000000000007918 */ /* 0x000fc40000000000 */
[----:B------:R0:W-:Y:S04]  /*d0980*/  STL.64 [R1+0x1050], R16 ;  /* 0x0010501001007387 */ /* 0x0001e80000100a00 */
[----:B------:R1:W-:Y:S04]  /*d0990*/  STL.64 [R1+0x1058], R18 ;  /* 0x0010581201007387 */ /* 0x0003e80000100a00 */
[----:B0-----:R-:W2:Y:S04]  /*d09a0*/  LDL.LU R16, [R1+0x320] ;  /* 0x0003200001107983 */ /* 0x001ea80000300800 */
[----:B------:R-:W-:Y:S04]  /*d09b0*/  STL.64 [R1+0x1020], R12 ;  /* 0x0010200c01007387 */ /* 0x000fe80000100a00 */
[----:B------:R-:W-:Y:S04]  /*d09c0*/  STL.64 [R1+0x1028], R14 ;  /* 0x0010280e01007387 */ /* 0x000fe80000100a00 */
[----:B------:R-:W2:Y:S04]  /*d09d0*/  LDL.LU R17, [R1+0x324] ;  /* 0x0003240001117983 */ /* 0x000ea80000300800 */
[----:B-1----:R-:W3:Y:S04]  /*d09e0*/  LDL.LU R18, [R1+0x328] ;  /* 0x0003280001127983 */ /* 0x002ee80000300800 */
[----:B------:R-:W3:Y:S04]  /*d09f0*/  LDL.LU R19, [R1+0x32c] ;  /* 0x00032c0001137983 */ /* 0x000ee80000300800 */
[----:B---3--:R-:W-:Y:S04]  /*d0a00*/  STL.64 [R1+0x106e8], R18 ;  /* 0x0106e81201007387 */ /* 0x008fe80000100a00 */
[----:B--2---:R0:W-:Y:S04]  /*d0a10*/  STL.64 [R1+0x106e0], R16 ;  /* 0x0106e01001007387 */ /* 0x0041e80000100a00 */
[----:B0-----:R-:W2:Y:S04]  /*d0a20*/  LDL.LU R16, [R1+0x340] ;  /* 0x0003400001107983 */ /* 0x001ea80000300800 */
[----:B------:R-:W2:Y:S04]  /*d0a30*/  LDL.LU R17, [R1+0x344] ;  /* 0x0003440001117983 */ /* 0x000ea80000300800 */
[----:B------:R-:W3:Y:S04]  /*d0a40*/  LDL.LU R18, [R1+0x348] ;  /* 0x0003480001127983 */ /* 0x000ee80000300800 */
[----:B------:R-:W3:Y:S04]  /*d0a50*/  LDL.LU R19, [R1+0x34c] ;  /* 0x00034c0001137983 */ /* 0x000ee80000300800 */
[----:B---3--:R0:W-:Y:S04]  /*d0a60*/  STL.64 [R1+0x106f8], R18 ;  /* 0x0106f81201007387 */ /* 0x0081e80000100a00 */
[----:B0-----:R-:W3:Y:S01]  /*d0a70*/  LDL R18, [R1+0x8] ;  /* 0x0000080001127983 */ /* 0x001ee20000100800 */
[----:B------:R-:W-:-:S03]  /*d0a80*/  IMAD.MOV.U32 R19, RZ, RZ, R0 ;  /* 0x000000ffff137224 */ /* 0x000fc600078e0000 */
[----:B------:R-:W4:Y:S04]  /*d0a90*/  LDL.LU R0, [R1+0x10844] ;  /* 0x0108440001007983 */ /* 0x000f280000300800 */
[----:B--2---:R0:W-:Y:S04]  /*d0aa0*/  STL.64 [R1+0x106f0], R16 ;  /* 0x0106f01001007387 */ /* 0x0041e80000100a00 */
[----:B0-----:R-:W2:Y:S04]  /*d0ab0*/  LDL.64 R16, [R1+0x10] ;  /* 0x0000100001107983 */ /* 0x001ea80000100a00 */
[----:B---3--:R-:W-:Y:S04]  /*d0ac0*/  STL.64 [R1+0x10728], R18 ;  /* 0x0107281201007387 */ /* 0x008fe80000100a00 */
[----:B--2---:R-:W-:Y:S04]  /*d0ad0*/  STL.64 [R1+0x10720], R16 ;  /* 0x0107201001007387 */ /* 0x004fe80000100a00 */
[----:B------:R-:W2:Y:S04]  /*d0ae0*/  LDL.64 R10, [R1] ;  /* 0x00000000010a7983 */ /* 0x000ea80000100a00 */
[----:B--2---:R-:W-:Y:S04]  /*d0af0*/  STL.64 [R1+0x10708], R10 ;  /* 0x0107080a01007387 */ /* 0x004fe80000100a00 */
[----:B------:R0:W-:Y:S04]  /*d0b00*/  STL.64 [R1+0x10700], R8 ;  /* 0x0107000801007387 */ /* 0x0001e80000100a00 */
[----:B0-----:R-:W2:Y:S04]  /*d0b10*/  LDL.LU R8, [R1+0x350] ;  /* 0x0003500001087983 */ /* 0x001ea80000300800 */
[----:B------:R-:W2:Y:S04]  /*d0b20*/  LDL.LU R9, [R1+0x354] ;  /* 0x0003540001097983 */ /* 0x000ea80000300800 */
[----:B------:R-:W3:Y:S04]  /*d0b30*/  LDL.LU R10, [R1+0x358] ;  /* 0x00035800010a7983 */ /* 0x000ee80000300800 */
[----:B------:R-:W3:Y:S04]  /*d0b40*/  LDL.LU R11, [R1+0x35c] ;  /* 0x00035c00010b7983 */ /* 0x000ee80000300800 */
[----:B------:R-:W2:Y:S01]  /*d0b50*/  LDL R18, [R1+0x18] ;  /* 0x0000180001127983 */ /* 0x000ea20000100800 */
[----:B----4-:R-:W-:-:S03]  /*d0b60*/  IMAD.MOV.U32 R19, RZ, RZ, R0 ;  /* 0x000000ffff137224 */ /* 0x010fc600078e0000 */
[----:B------:R-:W4:Y:S04]  /*d0b70*/  LDL.LU R0, [R1+0x10840] ;  /* 0x0108400001007983 */ /* 0x000f280000300800 */
[----:B---3--:R-:W-:Y:S04]  /*d0b80*/  STL.64 [R1+0x10718], R10 ;  /* 0x0107180a01007387 */ /* 0x008fe80000100a00 */
[----:B--2---:R0:W-:Y:S04]  /*d0b90*/  STL.64 [R1+0x10710], R8 ;  /* 0x0107100801007387 */ /* 0x0041e80000100a00 */
[----:B0-----:R-:W2:Y:S04]  /*d0ba0*/  LDL.LU R8, [R1+0x360] ;  /* 0x0003600001087983 */ /* 0x001ea80000300800 */
[----:B------:R-:W2:Y:S04]  /*d0bb0*/  LDL.LU R9, [R1+0x364] ;  /* 0x0003640001097983 */ /* 0x000ea80000300800 */
[----:B------:R-:W3:Y:S04]  /*d0bc0*/  LDL.LU R10, [R1+0x368] ;  /* 0x00036800010a7983 */ /* 0x000ee80000300800 */
[----:B------:R-:W3:Y:S04]  /*d0bd0*/  LDL.LU R11, [R1+0x36c] ;  /* 0x00036c00010b7983 */ /* 0x000ee80000300800 */
[----:B------:R-:W2:Y:S04]  /*d0be0*/  LDL.64 R16, [R1+0x20] ;  /* 0x0000200001107983 */ /* 0x000ea80000100a00 */
[----:B------:R4:W-:Y:S02]  /*d0bf0*/  STL.64 [R1+0x10758], R18 ;  /* 0x0107581201007387 */ /* 0x0009e40000100a00 */
[----:B----4-:R-:W-:-:S02]  /*d0c00*/  IMAD.MOV.U32 R19, RZ, RZ, R0 ;  /* 0x000000ffff137224 */ /* 0x010fc400078e0000 */
        /* <DEDUP_REMOVED lines=8> */
[----:B------:R-:W2:Y:S04]  /*d0c90*/  LDL.LU R0, [R1+0x1083c] ;  /* 0x01083c0001007983 */ /* 0x000ea80000300800 */
[----:B------:R-:W3:Y:S04]  /*d0ca0*/  LDL.64 R16, [R1+0x30] ;  /* 0x0000300001107983 */ /* 0x000ee80000100a00 */
[----:B----4-:R-:W-:Y:S04]  /*d0cb0*/  STL.64 [R1+0x10788], R18 ;  /* 0x0107881201007387 */ /* 0x010fe80000100a00 */
[----:B---3--:R-:W-:Y:S04]  /*d0cc0*/  STL.64 [R1+0x10780], R16 ;  /* 0x0107801001007387 */ /* 0x008fe80000100a00 */
[----:B------:R-:W-:Y:S04]  /*d0cd0*/  STL.64 [R1+0x10748], R10 ;  /* 0x0107480a01007387 */ /* 0x000fe80000100a00 */
[----:B--2---:R0:W-:Y:S04]  /*d0ce0*/  STL.64 [R1+0x10740], R8 ;  /* 0x0107400801007387 */ /* 0x0041e80000100a00 */
[----:B0-----:R-:W2:Y:S04]  /*d0cf0*/  LDL.LU R8, [R1+0x380] ;  /* 0x0003800001087983 */ /* 0x001ea80000300800 */
[----:B------:R-:W2:Y:S04]  /*d0d00*/  LDL.LU R9, [R1+0x384] ;  /* 0x0003840001097983 */ /* 0x000ea80000300800 */
[----:B------:R-:W3:Y:S04]  /*d0d10*/  LDL.LU R10, [R1+0x388] ;  /* 0x00038800010a7983 */ /* 0x000ee80000300800 */
[----:B------:R-:W3:Y:S04]  /*d0d20*/  LDL.LU R11, [R1+0x38c] ;  /* 0x00038c00010b7983 */ /* 0x000ee80000300800 */
[----:B------:R-:W4:Y:S01]  /*d0d30*/  LDL R18, [R1+0x38] ;  /* 0x0000380001127983 */ /* 0x000f220000100800 */
[----:B------:R-:W-:-:S03]  /*d0d40*/  IMAD.MOV.U32 R19, RZ, RZ, R0 ;  /* 0x000000ffff137224 */ /* 0x000fc600078e0000 */
        /* <DEDUP_REMOVED lines=67> */
[----:B------:R-:W-:-:S03]  /*d1180*/  IMAD.MOV.U32 R19, RZ, RZ, R0 ;  /* 0x000000ffff137224 */ /* 0x000fc600078e0000 */
[----:B---3--:R-:W-:Y:S04]  /*d1190*/  STL.64 [R1+0x10828], R10 ;  /* 0x0108280a01007387 */ /* 0x008fe80000100a00 */
[----:B--2---:R0:W-:Y:S04]  /*d11a0*/  STL.64 [R1+0x10820], R8 ;  /* 0x0108200801007387 */ /* 0x0041e80000100a00 */
[----:B0-----:R-:W4:Y:S04]  /*d11b0*/  LDL.LU R8, [R1+0x410] ;  /* 0x0004100001087983 */ /* 0x001f280000300800 */
[----:B------:R-:W4:Y:S04]  /*d11c0*/  LDL.LU R9, [R1+0x414] ;  /* 0x0004140001097983 */ /* 0x000f280000300800 */
[----:B------:R-:W4:Y:S04]  /*d11d0*/  LDL.LU R10, [R1+0x418] ;  /* 0x00041800010a7983 */ /* 0x000f280000300800 */
[----:B------:R-:W4:Y:S04]  /*d11e0*/  LDL.LU R11, [R1+0x41c] ;  /* 0x00041c00010b7983 */ /* 0x000f280000300800 */
[----:B------:R-:W2:Y:S04]  /*d11f0*/  LDL.LU R24, [R1+0x330] ;  /* 0x0003300001187983 */ /* 0x000ea80000300800 */
        /* <DEDUP_REMOVED lines=105> */
[----:B------:R-:W4:-:S15]  /*d1890*/  LDL.LU.64 R8, [R1+0x10700] ;  /* 0x0107000001087983 */ /* 0x000f1e0000300a00 */
[----:B------:R-:W-:-:S01]  /*d18a0*/  NOP ;  /* 0x0000000000007918 */ /* 0x000fc20000000000 */
[----:B------:R-:W-:Y:S04]  /*d18b0*/  STL.64 [R1+0xc80], R16 ;  /* 0x000c801001007387 */ /* 0x000fe80000100a00 */
[----:B------:R0:W-:Y:S04]  /*d18c0*/  STL.64 [R1+0xc88], R18 ;  /* 0x000c881201007387 */ /* 0x0001e80000100a00 */
[----:B0-----:R-:W2:Y:S04]  /*d18d0*/  LDL.LU.64 R18, [R1+0x106f8] ;  /* 0x0106f80001127983 */ /* 0x001ea80000300a00 */
[----:B------:R-:W2:Y:S01]  /*d18e0*/  LDL.LU.64 R16, [R1+0x106f0] ;  /* 0x0106f00001107983 */ /* 0x000ea20000300a00 */
[C---:B------:R-:W-:Y:S06]  /*d18f0*/  HMMA.16816.F32 R24, R4.reuse, R28, R24 ;  /* 0x0000001c0418723c */ /* 0x040fec0000001818 */
[----:B--2---:R-:W-:-:S15]  /*d1900*/  HMMA.16816.F32 R16, R4, R10, R16 ;  /* 0x0000000a0410723c */ /* 0x004fde0000001810 */
[----:B------:R-:W-:-:S08]  /*d1910*/  NOP ;  /* 0x0000000000007918 */ /* 0x000fd00000000000 */
[----:B------:R-:W-:Y:S04]  /*d1920*/  STL.64 [R1+0xc40], R16 ;  /* 0x000c401001007387 */ /* 0x000fe80000100a00 */
[----:B------:R0:W-:Y:S04]  /*d1930*/  STL.64 [R1+0xc48], R18 ;  /* 0x000c481201007387 */ /* 0x0001e80000100a00 */
[----:B0-----:R-:W2:Y:S04]  /*d1940*/  LDL.LU.64 R18, [R1+0x106e8] ;  /* 0x0106e80001127983 */ /* 0x001ea80000300a00 */
[----:B------:R-:W2:Y:S04]  /*d1950*/  LDL.LU.64 R16, [R1+0x106e0] ;  /* 0x0106e00001107983 */ /* 0x000ea80000300a00 */
[----:B------:R-:W-:Y:S04]  /*d1960*/  STL.64 [R1+0xbe0], R24 ;  /* 0x000be01801007387 */ /* 0x000fe80000100a00 */
[----:B------:R0:W-:Y:S04]  /*d1970*/  STL.64 [R1+0xbe8], R26 ;  /* 0x000be81a01007387 */ /* 0x0001e80000100a00 */
[----:B0-----:R-:W2:Y:S04]  /*d1980*/  LDL.LU.64 R26, [R1+0x106d8] ;  /* 0x0106d800011a7983 */ /* 0x001ea80000300a00 */
[----:B------:R-:W3:Y:S04]  /*d1990*/  LDL.LU.64 R24, [R1+0x106d0] ;  /* 0x0106d00001187983 */ /* 0x000ee80000300a00 */
        /* <DEDUP_REMOVED lines=17> */
[----:B------:R-:W4:Y:S01]  /*d1ab0*/  LDL.LU R27, [R1+0x30c] ;  /* 0x00030c00011b7983 */ /* 0x000f220000300800 */
[----:B------:R-:W-:Y:S01]  /*d1ac0*/  IMAD.MOV.U32 R0, RZ, RZ, R11 ;  /* 0x000000ffff007224 */ /* 0x000fe200078e000b */
        /* <DEDUP_REMOVED lines=26> */
[----:B------:R-:W2:Y:S04]  /*d1c70*/  LDL.LU R24, [R1+0x2a0] ;  /* 0x0002a00001187983 */ /* 0x000ea80000300800 */
        /* <DEDUP_REMOVED lines=9> */
[C---:B------:R-:W-:Y:S03]  /*d1d10*/  HMMA.16816.F32 R8, R4.reuse, R18, R8 ;  /* 0x000000120408723c */ /* 0x040fe60000001808 */
[----:B---3--:R-:W-:Y:S04]  /*d1d20*/  STL.64 [R1+0x10680], R26 ;  /* 0x0106801a01007387 */ /* 0x008fe80000100a00 */
[----:B--2---:R0:W-:Y:S04]  /*d1d30*/  STL.64 [R1+0x10678], R24 ;  /* 0x0106781801007387 */ /* 0x0041e80000100a00 */
[----:B0-----:R-:W2:Y:S04]  /*d1d40*/  LDL.LU R24, [R1+0x2c0] ;  /* 0x0002c00001187983 */ /* 0x001ea80000300800 */
[----:B------:R-:W2:Y:S04]  /*d1d50*/  LDL.LU R25, [R1+0x2c4] ;  /* 0x0002c40001197983 */ /* 0x000ea80000300800 */
[----:B------:R-:W2:Y:S04]  /*d1d60*/  LDL.LU R26, [R1+0x2c8] ;  /* 0x0002c800011a7983 */ /* 0x000ea80000300800 */
[----:B------:R-:W2:Y:S04]  /*d1d70*/  LDL.LU R27, [R1+0x2cc] ;  /* 0x0002cc00011b7983 */ /* 0x000ea80000300800 */
[----:B------:R-:W3:Y:S04]  /*d1d80*/  LDL.64 R28, [R1+0xb0] ;  /* 0x0000b000011c7983 */ /* 0x000ee80000100a00 */
[----:B------:R0:W-:Y:S04]  /*d1d90*/  STL.64 [R1+0x104d0], R22 ;  /* 0x0104d01601007387 */ /* 0x0001e80000100a00 */
[----:B0-----:R-:W3:Y:S04]  /*d1da0*/  LDL.64 R22, [R1+0xa0] ;  /* 0x0000a00001167983 */ /* 0x001ee80000100a00 */
[----:B------:R0:W-:Y:S04]  /*d1db0*/  STL.64 [R1+0x104c8], R20 ;  /* 0x0104c81401007387 */ /* 0x0001e80000100a00 */
[----:B0-----:R-:W3:Y:S04]  /*d1dc0*/  LDL.LU R20, [R1+0x341c] ;  /* 0x00341c0001147983 */ /* 0x001ee80000300800 */
        /* <DEDUP_REMOVED lines=29> */
[----:B------:R-:W-:Y:S04]  /*d1fa0*/  STL [R1+0x1047c], R10 ;  /* 0x01047c0a01007387 */ /* 0x000fe80000100800 */
[----:B------:R-:W-:Y:S01]  /*d1fb0*/  STL [R1+0x10478], R11 ;  /* 0x0104780b01007387 */ /* 0x000fe20000100800 */
[----:B---3--:R-:W-:-:S15]  /*d1fc0*/  HMMA.16816.F32 R24, R4, R8, R24 ;  /* 0x000000080418723c */ /* 0x008fde0000001818 */
[----:B------:R-:W-:-:S08]  /*d1fd0*/  NOP ;  /* 0x0000000000007918 */ /* 0x000fd00000000000 */
[----:B------:R-:W-:Y:S04]  /*d1fe0*/  STL.64 [R1+0xa00], R24 ;  /* 0x000a001801007387 */ /* 0x000fe80000100a00 */
[----:B------:R0:W-:Y:S04]  /*d1ff0*/  STL.64 [R1+0xa08], R26 ;  /* 0x000a081a01007387 */ /* 0x0001e80000100a00 */
[----:B0-----:R-:W2:Y:S04]  /*d2000*/  LDL.LU.64 R26, [R1+0x10670] ;  /* 0x01067000011a7983 */ /* 0x001ea80000300a00 */
[----:B------:R-:W2:Y:S04]  /*d2010*/  LDL.LU.64 R24, [R1+0x10668] ;  /* 0x0106680001187983 */ /* 0x000ea80000300a00 */
[----:B------:R0:W-:Y:S04]  /*d2020*/  STL [R1+0x10464], R8 ;  /* 0x0104640801007387 */ /* 0x0001e80000100800 */
[----:B------:R1:W-:Y:S04]  /*d2030*/  STL [R1+0x10460], R9 ;  /* 0x0104600901007387 */ /* 0x0003e80000100800 */
[----:B0-----:R-:W3:Y:S04]  /*d2040*/  LDL.LU R8, [R1+0x860] ;  /* 0x0008600001087983 */ /* 0x001ee80000300800 */
[----:B-1----:R-:W3:Y:S04]  /*d2050*/  LDL.LU R9, [R1+0x864] ;  /* 0x0008640001097983 */ /* 0x002ee80000300800 */
[----:B------:R-:W3:Y:S04]  /*d2060*/  LDL.LU R10, [R1+0x868] ;  /* 0x00086800010a7983 */ /* 0x000ee80000300800 */
[----:B------:R-:W3:Y:S01]  /*d2070*/  LDL.LU R11, [R1+0x86c] ;  /* 0x00086c00010b7983 */ /* 0x000ee20000300800 */
[----:B------:R-:W-:-:S02]  /*d2080*/  IMAD R14, R14, 0x100, R20 ;  /* 0x000001000e0e7824 */ /* 0x000fc400078e0214 */
[----:B------:R-:W-:Y:S01]  /*d2090*/  IMAD R15, R15, 0x100, R21 ;  /* 0x000001000f0f7824 */ /* 0x000fe200078e0215 */
[----:B------:R-:W-:Y:S04]  /*d20a0*/  STL [R1+0x10484], R2 ;  /* 0x0104840201007387 */ /* 0x000fe80000100800 */
[----:B------:R-:W-:Y:S01]  /*d20b0*/  STL [R1+0x10480], R3 ;  /* 0x0104800301007387 */ /* 0x000fe20000100800 */
[----:B------:R-:W-:Y:S02]  /*d20c0*/  F2FP.F16.E4M3.UNPACK_B R12, R12 ;  /* 0x0000000cff0c723e */ /* 0x000fe400020006ff */
[----:B------:R-:W-:Y:S02]  /*d20d0*/  F2FP.F16.E4M3.UNPACK_B R13, R13 ;  /* 0x0000000dff0d723e */ /* 0x000fe400020006ff */
[----:B------:R-:W-:-:S02]  /*d20e0*/  F2FP.F16.E4M3.UNPACK_B R14, R14 ;  /* 0x0000000eff0e723e */ /* 0x000fc400020006ff */
[----:B------:R-:W-:Y:S01]  /*d20f0*/  F2FP.F16.E4M3.UNPACK_B R15, R15 ;  /* 0x0000000fff0f723e */ /* 0x000fe200020006ff */
[C---:B---3--:R-:W-:Y:S06]  /*d2100*/  HMMA.16816.F32 R8, R4.reuse, R2, R8 ;  /* 0x000000020408723c */ /* 0x048fec0000001808 */
[----:B------:R-:W-:-:S15]  /*d2110*/  HMMA.16816.F32 R4, R4, R22, R16 ;  /* 0x000000160404723c */ /* 0x000fde0000001810 */
[----:B------:R-:W-:-:S02]  /*d2120*/  NOP ;  /* 0x0000000000007918 */ /* 0x000fc40000000000 */
[----:B------:R0:W-:Y:S04]  /*d2130*/  STL.64 [R1+0x9f0], R8 ;  /* 0x0009f00801007387 */ /* 0x0001e80000100a00 */
[----:B------:R-:W-:Y:S04]  /*d2140*/  STL.64 [R1+0x9f8], R10 ;  /* 0x0009f80a01007387 */ /* 0x000fe80000100a00 */
[----:B------:R-:W-:Y:S04]  /*d2150*/  STL.64 [R1+0x970], R4 ;  /* 0x0009700401007387 */ /* 0x000fe80000100a00 */
[----:B------:R-:W-:Y:S01]  /*d2160*/  STL.64 [R1+0x978], R6 ;  /* 0x0009780601007387 */ /* 0x000fe20000100a00 */
[----:B0-----:R-:W-:-:S02]  /*d2170*/  IMAD.MOV.U32 R8, RZ, RZ, R23 ;  /* 0x000000ffff087224 */ /* 0x001fc400078e0017 */
[----:B------:R-:W-:-:S03]  /*d2180*/  IMAD.MOV.U32 R9, RZ, RZ, R22 ;  /* 0x000000ffff097224 */ /* 0x000fc600078e0016 */
[----:B------:R-:W-:Y:S04]  /*d2190*/  STL [R1+0x1048c], R8 ;  /* 0x01048c0801007387 */ /* 0x000fe80000100800 */
[----:B------:R2:W-:Y:S02]  /*d21a0*/  STL [R1+0x10488], R9 ;  /* 0x0104880901007387 */ /* 0x0005e40000100800 */
[----:B--2---:R-:W-:Y:S06]  /*d21b0*/  HMMA.16816.F32 R8, R12, R28, R24 ;  /* 0x0000001c0c08723c */ /* 0x004fec0000001818 */
[----:B------:R-:W-:-:S02]  /*d21c0*/  IMAD.MOV.U32 R5, RZ, RZ, R28 ;  /* 0x000000ffff057224 */ /* 0x000fc400078e001c */
[----:B------:R-:W-:-:S15]  /*d21d0*/  IMAD.MOV.U32 R4, RZ, RZ, R29 ;  /* 0x000000ffff047224 */ /* 0x000fde00078e001d */
[----:B------:R-:W-:Y:S04]  /*d21e0*/  STL.64 [R1+0x8e0], R8 ;  /* 0x0008e00801007387 */ /* 0x000fe80000100a00 */
[----:B------:R-:W-:Y:S04]  /*d21f0*/  STL.64 [R1+0x8e8], R10 ;  /* 0x0008e80a01007387 */ /* 0x000fe80000100a00 */
[----:B------:R-:W2:Y:S04]  /*d2200*/  LDL R28, [R1+0x60] ;  /* 0x00006000011c7983 */ /* 0x000ea80000100800 */
[----:B------:R-:W2:Y:S04]  /*d2210*/  LDL R29, [R1+0x64] ;  /* 0x00006400011d7983 */ /* 0x000ea80000100800 */
[----:B--2---:R-:W-:Y:S04]  /*d2220*/  STL.64 [R1+0x10638], R28 ;  /* 0x0106381c01007387 */ /* 0x004fe80000100a00 */
[----:B------:R-:W2:Y:S04]  /*d2230*/  LDL.64 R20, [R1+0x70] ;  /* 0x0000700001147983 */ /* 0x000ea80000100a00 */
[----:B--2---:R0:W-:Y:S04]  /*d2240*/  STL.64 [R1+0x10650], R20 ;  /* 0x0106501401007387 */ /* 0x0041e80000100a00 */
[----:B------:R-:W2:Y:S04]  /*d2250*/  LDL.LU R16, [R1+0x940] ;  /* 0x0009400001107983 */ /* 0x000ea80000300800 */
[----:B------:R-:W2:Y:S04]  /*d2260*/  LDL.LU R17, [R1+0x944] ;  /* 0x0009440001117983 */ /* 0x000ea80000300800 */
[----:B------:R-:W3:Y:S04]  /*d2270*/  LDL.LU R18, [R1+0x948] ;  /* 0x0009480001127983 */ /* 0x000ee80000300800 */
[----:B------:R-:W3:Y:S04]  /*d2280*/  LDL.LU R19, [R1+0x94c] ;  /* 0x00094c0001137983 */ /* 0x000ee80000300800 */
[----:B0-----:R-:W4:Y:S04]  /*d2290*/  LDL.64 R20, [R1+0x98] ;  /* 0x0000980001147983 */ /* 0x001f280000100a00 */
[----:B------:R-:W2:Y:S04]  /*d22a0*/  LDL.LU R8, [R1+0x8f0] ;  /* 0x0008f00001087983 */ /* 0x000ea80000300800 */
[----:B------:R-:W2:Y:S04]  /*d22b0*/  LDL.LU R9, [R1+0x8f4] ;  /* 0x0008f40001097983 */ /* 0x000ea80000300800 */
[----:B------:R-:W3:Y:S04]  /*d22c0*/  LDL.LU R10, [R1+0x8f8] ;  /* 0x0008f800010a7983 */ /* 0x000ee80000300800 */
[----:B------:R-:W3:Y:S04]  /*d22d0*/  LDL.LU R11, [R1+0x8fc] ;  /* 0x0008fc00010b7983 */ /* 0x000ee80000300800 */
[----:B---3--:R-:W-:Y:S04]  /*d22e0*/  STL.64 [R1+0x10660], R10 ;  /* 0x0106600a01007387 */ /* 0x008fe80000100a00 */
[----:B--2---:R0:W-:Y:S04]  /*d22f0*/  STL.64 [R1+0x10658], R8 ;  /* 0x0106580801007387 */ /* 0x0041e80000100a00 */
[----:B0-----:R-:W4:Y:S04]  /*d2300*/  LDL.LU R8, [R1+0x290] ;  /* 0x0002900001087983 */ /* 0x001f280000300800 */
[----:B------:R-:W4:Y:S04]  /*d2310*/  LDL.LU R9, [R1+0x294] ;  /* 0x0002940001097983 */ /* 0x000f280000300800 */
[----:B------:R-:W4:Y:S04]  /*d2320*/  LDL.LU R10, [R1+0x298] ;  /* 0x00029800010a7983 */ /* 0x000f280000300800 */
[----:B------:R-:W4:Y:S04]  /*d2330*/  LDL.LU R11, [R1+0x29c] ;  /* 0x00029c00010b7983 */ /* 0x000f280000300800 */
[----:B------:R-:W2:Y:S04]  /*d2340*/  LDL.64 R2, [R1+0x90] ;  /* 0x0000900001027983 */ /* 0x000ea80000100a00 */
[----:B------:R-:W3:Y:S04]  /*d2350*/  LDL.64 R28, [R1+0x88] ;  /* 0x00008800011c7983 */ /* 0x000ee80000100a00 */
        /* <DEDUP_REMOVED lines=12> */
[----:B------:R-:W-:Y:S03]  /*d2420*/  HMMA.16816.F32 R8, R12, R20, R8 ;  /* 0x000000140c08723c */ /* 0x000fe60000001808 */
[----:B----4-:R-:W-:Y:S04]  /*d2430*/  STL.64 [R1+0x10648], R18 ;  /* 0x0106481201007387 */ /* 0x010fe80000100a00 */
[----:B--2---:R0:W-:Y:S04]  /*d2440*/  STL.64 [R1+0x10640], R16 ;  /* 0x0106401001007387 */ /* 0x0041e80000100a00 */
[----:B0-----:R-:W3:Y:S04]  /*d2450*/  LDL.LU R16, [R1+0x900] ;  /* 0x0009000001107983 */ /* 0x001ee80000300800 */
[----:B------:R-:W3:Y:S04]  /*d2460*/  LDL.LU R17, [R1+0x904] ;  /* 0x0009040001117983 */ /* 0x000ee80000300800 */
[----:B------:R-:W3:Y:S04]  /*d2470*/  LDL.LU R18, [R1+0x908] ;  /* 0x0009080001127983 */ /* 0x000ee80000300800 */
[----:B------:R-:W3:Y:S04]  /*d2480*/  LDL.LU R19, [R1+0x90c] ;  /* 0x00090c0001137983 */ /* 0x000ee80000300800 */
[----:B------:R-:W2:Y:S04]  /*d2490*/  LDL.64 R22, [R1+0x68] ;  /* 0x0000680001167983 */ /* 0x000ea80000100a00 */
[----:B------:R-:W4:Y:S04]  /*d24a0*/  LDL.LU R24, [R1+0x950] ;  /* 0x0009500001187983 */ /* 0x000f280000300800 */
[----:B------:R-:W4:Y:S04]  /*d24b0*/  LDL.LU R25, [R1+0x954] ;  /* 0x0009540001197983 */ /* 0x000f280000300800 */
[----:B------:R-:W4:Y:S04]  /*d24c0*/  LDL.LU R26, [R1+0x958] ;  /* 0x00095800011a7983 */ /* 0x000f280000300800 */
[----:B------:R-:W4:Y:S04]  /*d24d0*/  LDL.LU R27, [R1+0x95c] ;  /* 0x00095c00011b7983 */ /* 0x000f280000300800 */
[----:B------:R-:W-:Y:S04]  /*d24e0*/  STL [R1+0x10494], R4 ;  /* 0x0104940401007387 */ /* 0x000fe80000100800 */
[----:B------:R0:W-:Y:S04]  /*d24f0*/  STL [R1+0x10490], R5 ;  /* 0x0104900501007387 */ /* 0x0001e80000100800 */
[----:B0-----:R-:W2:Y:S04]  /*d2500*/  LDL.64 R4, [R1+0x80] ;  /* 0x0000800001047983 */ /* 0x001ea80000100a00 */
[----:B------:R-:W-:Y:S04]  /*d2510*/  STL.64 [R1+0x850], R8 ;  /* 0x0008500801007387 */ /* 0x000fe80000100a00 */
[----:B------:R0:W-:Y:S04]  /*d2520*/  STL.64 [R1+0x858], R10 ;  /* 0x0008580a01007387 */ /* 0x0001e80000100a00 */
[----:B0-----:R-:W4:Y:S04]  /*d2530*/  LDL.LU.64 R10, [R1+0x10660] ;  /* 0x01066000010a7983 */ /* 0x001f280000300a00 */
[----:B------:R-:W4:Y:S01]  /*d2540*/  LDL.LU.64 R8, [R1+0x10658] ;  /* 0x0106580001087983 */ /* 0x000f220000300a00 */
[----:B------:R-:W-:-:S02]  /*d2550*/  IMAD.MOV.U32 R6, RZ, RZ, R21 ;  /* 0x000000ffff067224 */ /* 0x000fc400078e0015 */
[----:B------:R-:W-:Y:S02]  /*d2560*/  IMAD.MOV.U32 R7, RZ, RZ, R20 ;  /* 0x000000ffff077224 */ /* 0x000fe400078e0014 */
[----:B------:R-:W2:Y:S04]  /*d2570*/  LDL.LU.64 R20, [R1+0x10650] ;  /* 0x0106500001147983 */ /* 0x000ea80000300a00 */
[----:B------:R-:W-:Y:S04]  /*d2580*/  STL [R1+0x1049c], R6 ;  /* 0x01049c0601007387 */ /* 0x000fe80000100800 */
[----:B------:R0:W-:Y:S04]  /*d2590*/  STL [R1+0x10498], R7 ;  /* 0x0104980701007387 */ /* 0x0001e80000100800 */
[----:B0-----:R-:W2:Y:S01]  /*d25a0*/  LDL.64 R6, [R1+0x78] ;  /* 0x0000780001067983 */ /* 0x001ea20000100a00 */
[C---:B---3--:R-:W-:Y:S06]  /*d25b0*/  HMMA.16816.F32 R16, R12.reuse, R28, R16 ;  /* 0x0000001c0c10723c */ /* 0x048fec0000001810 */
[----:B----4-:R-:W-:-:S15]  /*d25c0*/  HMMA.16816.F32 R8, R12, R2, R8 ;  /* 0x000000020c08723c */ /* 0x010fde0000001808 */
[----:B------:R-:W-:-:S08]  /*d25d0*/  NOP ;  /* 0x0000000000007918 */ /* 0x000fd00000000000 */
[----:B------:R-:W-:Y:S04]  /*d25e0*/  STL.64 [R1+0x840], R8 ;  /* 0x0008400801007387 */ /* 0x000fe80000100a00 */
[----:B------:R0:W-:Y:S02]  /*d25f0*/  STL.64 [R1+0x848], R10 ;  /* 0x0008480a01007387 */ /* 0x0001e40000100a00 */
[----:B0-----:R-:W-:Y:S02]  /*d2600*/  IMAD.MOV.U32 R10, RZ, RZ, R3 ;  /* 0x000000ffff0a7224 */ /* 0x001fe400078e0003 */
[----:B------:R-:W-:-:S03]  /*d2610*/  IMAD.MOV.U32 R11, RZ, RZ, R2 ;  /* 0x000000ffff0b7224 */ /* 0x000fc600078e0002 */
[----:B------:R0:W-:Y:S04]  /*d2620*/  STL [R1+0x104a4], R10 ;  /* 0x0104a40a01007387 */ /* 0x0001e80000100800 */
[----:B------:R1:W-:Y:S04]  /*d2630*/  STL [R1+0x104a0], R11 ;  /* 0x0104a00b01007387 */ /* 0x0003e80000100800 */
[----:B------:R-:W2:Y:S04]  /*d2640*/  LDL.LU R8, [R1+0x910] ;  /* 0x0009100001087983 */ /* 0x000ea80000300800 */
[----:B------:R-:W2:Y:S04]  /*d2650*/  LDL.LU R9, [R1+0x914] ;  /* 0x0009140001097983 */ /* 0x000ea80000300800 */
[----:B0-----:R-:W2:Y:S04]  /*d2660*/  LDL.LU R10, [R1+0x918] ;  /* 0x00091800010a7983 */ /* 0x001ea80000300800 */
[----:B-1----:R-:W2:Y:S04]  /*d2670*/  LDL.LU R11, [R1+0x91c] ;  /* 0x00091c00010b7983 */ /* 0x002ea80000300800 */
[----:B------:R-:W-:Y:S04]  /*d2680*/  STL.64 [R1+0x830], R16 ;  /* 0x0008301001007387 */ /* 0x000fe80000100a00 */
[----:B------:R0:W-:Y:S04]  /*d2690*/  STL.64 [R1+0x838], R18 ;  /* 0x0008381201007387 */ /* 0x0001e80000100a00 */
[----:B0-----:R-:W3:Y:S04]  /*d26a0*/  LDL.LU.64 R18, [R1+0x10648] ;  /* 0x0106480001127983 */ /* 0x001ee80000300a00 */
[----:B------:R-:W3:Y:S01]  /*d26b0*/  LDL.LU.64 R16, [R1+0x10640] ;  /* 0x0106400001107983 */ /* 0x000ee20000300a00 */
[----:B------:R-:W-:-:S02]  /*d26c0*/  IMAD.MOV.U32 R2, RZ, RZ, R28 ;  /* 0x000000ffff027224 */ /* 0x000fc400078e001c */
[----:B------:R-:W-:Y:S02]  /*d26d0*/  IMAD.MOV.U32 R3, RZ, RZ, R29 ;  /* 0x000000ffff037224 */ /* 0x000fe400078e001d */
[----:B------:R-:W4:Y:S01]  /*d26e0*/  LDL.LU.64 R28, [R1+0x10638] ;  /* 0x01063800011c7983 */ /* 0x000f220000300a00 */
[C---:B--2---:R-:W-:Y:S06]  /*d26f0*/  HMMA.16816.F32 R8, R12.reuse, R4, R8 ;  /* 0x000000040c08723c */ /* 0x044fec0000001808 */
[----:B---3--:R-:W-:-:S15]  /*d2700*/  HMMA.16816.F32 R16, R12, R6, R16 ;  /* 0x000000060c10723c */ /* 0x008fde0000001810 */
[----:B------:R-:W-:-:S02]  /*d2710*/  NOP ;  /* 0x0000000000007918 */ /* 0x000fc40000000000 */
[----:B------:R-:W-:Y:S04]  /*d2720*/  STL.64 [R1+0x820], R8 ;  /* 0x0008200801007387 */ /* 0x000fe80000100a00 */
[----:B------:R-:W-:Y:S04]  /*d2730*/  STL.64 [R1+0x828], R10 ;  /* 0x0008280a01007387 */ /* 0x000fe80000100a00 */
        /* <DEDUP_REMOVED lines=14> */
[----:B------:R-:W-:Y:S02]  /*d2820*/  IMAD.MOV.U32 R6, RZ, RZ, R20 ;  /* 0x000000ffff067224 */ /* 0x000fe400078e0014 */
[----:B------:R-:W-:-:S05]  /*d2830*/  IMAD.MOV.U32 R7, RZ, RZ, R21 ;  /* 0x000000ffff077224 */ /* 0x000fca00078e0015 */
[----:B------:R-:W-:Y:S04]  /*d2840*/  STL.64 [R1+0x104c0], R6 ;  /* 0x0104c00601007387 */ /* 0x000fe80000100a00 */
[----:B------:R2:W-:Y:S01]  /*d2850*/  STL.64 [R1+0x104b8], R4 ;  /* 0x0104b80401007387 */ /* 0x0005e20000100a00 */
[----:B------:R-:W-:Y:S02]  /*d2860*/  IMAD.MOV.U32 R10, RZ, RZ, R22 ;  /* 0x000000ffff0a7224 */ /* 0x000fe400078e0016 */
[----:B------:R-:W-:Y:S01]  /*d2870*/  IMAD.MOV.U32 R11, RZ, RZ, R23 ;  /* 0x000000ffff0b7224 */ /* 0x000fe200078e0017 */
[----:B--2---:R-:W-:-:S15]  /*d2880*/  HMMA.16816.F32 R4, R12, R22, R16 ;  /* 0x000000160c04723c */ /* 0x004fde0000001810 */
[----:B------:R-:W-:-:S08]  /*d2890*/  NOP ;  /* 0x0000000000007918 */ /* 0x000fd00000000000 */
[----:B------:R-:W-:Y:S04]  /*d28a0*/  STL.64 [R1+0x7f0], R4 ;  /* 0x0007f00401007387 */ /* 0x000fe80000100a00 */
[----:B------:R4:W-:Y:S02]  /*d28b0*/  STL.64 [R1+0x7f8], R6 ;  /* 0x0007f80601007387 */ /* 0x0009e40000100a00 */
[----:B----4-:R-:W-:Y:S02]  /*d28c0*/  HMMA.16816.F32 R4, R12, R28, R24 ;  /* 0x0000001c0c04723c */ /* 0x010fe40000001818 */
[----:B------:R-:W-:Y:S04]  /*d28d0*/  STL.64 [R1+0x104e0], R10 ;  /* 0x0104e00a01007387 */ /* 0x000fe80000100a00 */
[----:B------:R0:W-:Y:S04]  /*d28e0*/  STL.64 [R1+0x104d8], R8 ;  /* 0x0104d80801007387 */ /* 0x0001e80000100a00 */
[----:B------:R-:W2:-:S13]  /*d28f0*/  LDL.LU R20, [R1+0xa90] ;  /* 0x000a900001147983 */ /* 0x000e9a0000300800 */
[----:B------:R-:W-:Y:S04]  /*d2900*/  STL.64 [R1+0x7e0], R4 ;  /* 0x0007e00401007387 */ /* 0x000fe80000100a00 */
[----:B------:R-:W-:Y:S04]  /*d2910*/  STL.64 [R1+0x7e8], R6 ;  /* 0x0007e80601007387 */ /* 0x000fe80000100a00 */
[----:B------:R-:W2:Y:S04]  /*d2920*/  LDL.LU R21, [R1+0xa94] ;  /* 0x000a940001157983 */ /* 0x000ea80000300800 */
[----:B------:R-:W3:Y:S04]  /*d2930*/  LDL.LU R22, [R1+0xa98] ;  /* 0x000a980001167983 */ /* 0x000ee80000300800 */
[----:B------:R-:W3:Y:S04]  /*d2940*/  LDL.LU R23, [R1+0xa9c] ;  /* 0x000a9c0001177983 */ /* 0x000ee80000300800 */
[----:B---3--:R1:W-:Y:S04]  /*d2950*/  STL.64 [R1+0x10500], R22 ;  /* 0x0105001601007387 */ /* 0x0083e80000100a00 */
[----:B--2---:R-:W-:Y:S04]  /*d2960*/  STL.64 [R1+0x104f8], R20 ;  /* 0x0104f81401007387 */ /* 0x004fe80000100a00 */
[----:B0-----:R-:W2:Y:S04]  /*d2970*/  LDL.LU R8, [R1+0xa80] ;  /* 0x000a800001087983 */ /* 0x001ea80000300800 */
[----:B------:R-:W2:Y:S04]  /*d2980*/  LDL.LU R9, [R1+0xa84] ;  /* 0x000a840001097983 */ /* 0x000ea80000300800 */
[----:B------:R-:W3:Y:S04]  /*d2990*/  LDL.LU R10, [R1+0xa88] ;  /* 0x000a8800010a7983 */ /* 0x000ee80000300800 */
[----:B------:R-:W3:Y:S04]  /*d29a0*/  LDL.LU R11, [R1+0xa8c] ;  /* 0x000a8c00010b7983 */ /* 0x000ee80000300800 */
[----:B---3--:R-:W-:Y:S04]  /*d29b0*/  STL.64 [R1+0x10510], R10 ;  /* 0x0105100a01007387 */ /* 0x008fe80000100a00 */
[----:B--2---:R-:W-:Y:S04]  /*d29c0*/  STL.64 [R1+0x10508], R8 ;  /* 0x0105080801007387 */ /* 0x004fe80000100a00 */
[----:B------:R-:W2:Y:S04]  /*d29d0*/  LDL.LU R24, [R1+0xa70] ;  /* 0x000a700001187983 */ /* 0x000ea80000300800 */
[----:B------:R-:W2:Y:S04]  /*d29e0*/  LDL.LU R25, [R1+0xa74] ;  /* 0x000a740001197983 */ /* 0x000ea80000300800 */
[----:B------:R-:W3:Y:S04]  /*d29f0*/  LDL.LU R26, [R1+0xa78] ;  /* 0x000a7800011a7983 */ /* 0x000ee80000300800 */
[----:B------:R-:W3:Y:S01]  /*d2a00*/  LDL.LU R27, [R1+0xa7c] ;  /* 0x000a7c00011b7983 */ /* 0x000ee20000300800 */
[----:B-1----:R-:W-:-:S03]  /*d2a10*/  IMAD.MOV.U32 R23, RZ, RZ, R0 ;  /* 0x000000ffff177224 */ /* 0x002fc600078e0000 */
[----:B---3--:R-:W-:Y:S04]  /*d2a20*/  STL.64 [R1+0x10520], R26 ;  /* 0x0105201a01007387 */ /* 0x008fe80000100a00 */
[----:B--2---:R0:W-:Y:S04]  /*d2a30*/  STL.64 [R1+0x10518], R24 ;  /* 0x0105181801007387 */ /* 0x0041e80000100a00 */
[----:B------:R-:W2:Y:S04]  /*d2a40*/  LDL R22, [R1] ;  /* 0x0000000001167983 */ /* 0x000ea80000100800 */
[----:B------:R-:W3:Y:S04]  /*d2a50*/  LDL.LU R0, [R1+0x10610] ;  /* 0x0106100001007983 */ /* 0x000ee80000300800 */
[----:B0-----:R-:W4:Y:S04]  /*d2a60*/  LDL.LU R24, [R1+0xa40] ;  /* 0x000a400001187983 */ /* 0x001f280000300800 */
[----:B------:R-:W4:Y:S04]  /*d2a70*/  LDL.LU R25, [R1+0xa44] ;  /* 0x000a440001197983 */ /* 0x000f280000300800 */
[----:B------:R-:W2:Y:S04]  /*d2a80*/  LDL.LU R26, [R1+0xa48] ;  /* 0x000a4800011a7983 */ /* 0x000ea80000300800 */
[----:B------:R-:W2:Y:S04]  /*d2a90*/  LDL.LU R27, [R1+0xa4c] ;  /* 0x000a4c00011b7983 */ /* 0x000ea80000300800 */
[----:B--2---:R0:W-:Y:S04]  /*d2aa0*/  STL.64 [R1+0x10530], R26 ;  /* 0x0105301a01007387 */ /* 0x0041e80000100a00 */
[----:B0-----:R-:W2:Y:S01]  /*d2ab0*/  LDL R26, [R1+0x10] ;  /* 0x00001000011a7983 */ /* 0x001ea20000100800 */
[----:B---3--:R-:W-:-:S03]  /*d2ac0*/  IMAD.MOV.U32 R27, RZ, RZ, R0 ;  /* 0x000000ffff1b7224 */ /* 0x008fc600078e0000 */
[----:B------:R-:W3:Y:S04]  /*d2ad0*/  LDL.LU R0, [R1+0x1060c] ;  /* 0x01060c0001007983 */ /* 0x000ee80000300800 */
[----:B----4-:R0:W-:Y:S04]  /*d2ae0*/  STL.64 [R1+0x10528], R24 ;  /* 0x0105281801007387 */ /* 0x0101e80000100a00 */
[----:B0-----:R-:W4:Y:S04]  /*d2af0*/  LDL.64 R24, [R1+0x18] ;  /* 0x0000180001187983 */ /* 0x001f280000100a00 */
[----:B--2---:R-:W-:Y:S04]  /*d2b00*/  STL.64 [R1+0x10560], R26 ;  /* 0x0105601a01007387 */ /* 0x004fe80000100a00 */
[----:B----4-:R-:W-:Y:S04]  /*d2b10*/  STL.64 [R1+0x10558], R24 ;  /* 0x0105581801007387 */ /* 0x010fe80000100a00 */
[----:B------:R-:W2:Y:S04]  /*d2b20*/  LDL.64 R20, [R1+0x8] ;  /* 0x0000080001147983 */ /* 0x000ea80000100a00 */
[----:B------:R-:W-:Y:S04]  /*d2b30*/  STL.64 [R1+0x10540], R22 ;  /* 0x0105401601007387 */ /* 0x000fe80000100a00 */
[----:B--2---:R0:W-:Y:S04]  /*d2b40*/  STL.64 [R1+0x10538], R20 ;  /* 0x0105381401007387 */ /* 0x0041e80000100a00 */
[----:B0-----:R-:W2:Y:S04]  /*d2b50*/  LDL.LU R20, [R1+0xa30] ;  /* 0x000a300001147983 */ /* 0x001ea80000300800 */
[----:B------:R-:W2:Y:S04]  /*d2b60*/  LDL.LU R21, [R1+0xa34] ;  /* 0x000a340001157983 */ /* 0x000ea80000300800 */
[----:B------:R-:W4:Y:S04]  /*d2b70*/  LDL.LU R22, [R1+0xa38] ;  /* 0x000a380001167983 */ /* 0x000f280000300800 */
[----:B------:R-:W4:Y:S04]  /*d2b80*/  LDL.LU R23, [R1+0xa3c] ;  /* 0x000a3c0001177983 */ /* 0x000f280000300800 */
[----:B------:R-:W2:Y:S01]  /*d2b90*/  LDL R26, [R1+0x20] ;  /* 0x00002000011a7983 */ /* 0x000ea20000100800 */
[----:B---3--:R-:W-:-:S03]  /*d2ba0*/  IMAD.MOV.U32 R27, RZ, RZ, R0 ;  /* 0x000000ffff1b7224 */ /* 0x008fc600078e0000 */
[----:B------:R-:W3:Y:S04]  /*d2bb0*/  LDL.LU R0, [R1+0x10608] ;  /* 0x0106080001007983 */ /* 0x000ee80000300800 */
[----:B----4-:R-:W-:Y:S04]  /*d2bc0*/  STL.64 [R1+0x10550], R22 ;  /* 0x0105501601007387 */ /* 0x010fe80000100a00 */
[----:B--2---:R0:W-:Y:S04]  /*d2bd0*/  STL.64 [R1+0x10548], R20 ;  /* 0x0105481401007387 */ /* 0x0041e80000100a00 */
[----:B0-----:R-:W2:Y:S04]  /*d2be0*/  LDL.LU R20, [R1+0xa20] ;  /* 0x000a200001147983 */ /* 0x001ea80000300800 */
[----:B------:R-:W2:Y:S04]  /*d2bf0*/  LDL.LU R21, [R1+0xa24] ;  /* 0x000a240001157983 */ /* 0x000ea80000300800 */
[----:B------:R-:W4:Y:S04]  /*d2c00*/  LDL.LU R22, [R1+0xa28] ;  /* 0x000a280001167983 */ /* 0x000f280000300800 */
[----:B------:R-:W4:Y:S04]  /*d2c10*/  LDL.LU R23, [R1+0xa2c] ;  /* 0x000a2c0001177983 */ /* 0x000f280000300800 */
[----:B------:R-:W2:Y:S04]  /*d2c20*/  LDL.64 R24, [R1+0x28] ;  /* 0x0000280001187983 */ /* 0x000ea80000100a00 */
[----:B------:R0:W-:Y:S04]  /*d2c30*/  STL.64 [R1+0x10590], R26 ;  /* 0x0105901a01007387 */ /* 0x0001e80000100a00 */
[----:B0-----:R-:W4:Y:S01]  /*d2c40*/  LDL R26, [R1+0x30] ;  /* 0x00003000011a7983 */ /* 0x001f220000100800 */
[----:B---3--:R-:W-:-:S03]  /*d2c50*/  IMAD.MOV.U32 R27, RZ, RZ, R0 ;  /* 0x000000ffff1b7224 */ /* 0x008fc600078e0000 */
[----:B------:R-:W3:Y:S04]  /*d2c60*/  LDL.LU R0, [R1+0x10604] ;  /* 0x0106040001007983 */ /* 0x000ee80000300800 */
[----:B--2---:R-:W-:Y:S04]  /*d2c70*/  STL.64 [R1+0x10588], R24 ;  /* 0x0105881801007387 */ /* 0x004fe80000100a00 */
[----:B----4-:R-:W-:Y:S04]  /*d2c80*/  STL.64 [R1+0x10570], R22 ;  /* 0x0105701601007387 */ /* 0x010fe80000100a00 */
[----:B------:R0:W-:Y:S04]  /*d2c90*/  STL.64 [R1+0x10568], R20 ;  /* 0x0105681401007387 */ /* 0x0001e80000100a00 */
[----:B0-----:R-:W2:Y:S04]  /*d2ca0*/  LDL.LU R20, [R1+0x9e0] ;  /* 0x0009e00001147983 */ /* 0x001ea80000300800 */
[----:B------:R-:W2:Y:S04]  /*d2cb0*/  LDL.LU R21, [R1+0x9e4] ;  /* 0x0009e40001157983 */ /* 0x000ea80000300800 */
[----:B------:R-:W4:Y:S04]  /*d2cc0*/  LDL.LU R22, [R1+0x9e8] ;  /* 0x0009e80001167983 */ /* 0x000f280000300800 */
[----:B------:R-:W4:Y:S04]  /*d2cd0*/  LDL.LU R23, [R1+0x9ec] ;  /* 0x0009ec0001177983 */ /* 0x000f280000300800 */
[----:B------:R-:W2:Y:S04]  /*d2ce0*/  LDL.64 R24, [R1+0x38] ;  /* 0x0000380001187983 */ /* 0x000ea80000100a00 */
[----:B------:R3:W-:Y:S02]  /*d2cf0*/  STL.64 [R1+0x105c0], R26 ;  /* 0x0105c01a01007387 */ /* 0x0007e40000100a00 */
[----:B---3--:R-:W-:-:S02]  /*d2d00*/  IMAD.MOV.U32 R27, RZ, RZ, R0 ;  /* 0x000000ffff1b7224 */ /* 0x008fc400078e0000 */
[----:B--2---:R-:W-:Y:S04]  /*d2d10*/  STL.64 [R1+0x105b8], R24 ;  /* 0x0105b81801007387 */ /* 0x004fe80000100a00 */
[----:B----4-:R-:W-:Y:S04]  /*d2d20*/  STL.64 [R1+0x10580], R22 ;  /* 0x0105801601007387 */ /* 0x010fe80000100a00 */
[----:B------:R0:W-:Y:S04]  /*d2d30*/  STL.64 [R1+0x10578], R20 ;  /* 0x0105781401007387 */ /* 0x0001e80000100a00 */
[----:B0-----:R-:W2:Y:S04]  /*d2d40*/  LDL.LU R20, [R1+0x9d0] ;  /* 0x0009d00001147983 */ /* 0x001ea80000300800 */
[----:B------:R-:W2:Y:S04]  /*d2d50*/  LDL.LU R21, [R1+0x9d4] ;  /* 0x0009d40001157983 */ /* 0x000ea80000300800 */
[----:B------:R-:W3:Y:S04]  /*d2d60*/  LDL.LU R22, [R1+0x9d8] ;  /* 0x0009d80001167983 */ /* 0x000ee80000300800 */
[----:B------:R-:W3:Y:S04]  /*d2d70*/  LDL.LU R23, [R1+0x9dc] ;  /* 0x0009dc0001177983 */ /* 0x000ee80000300800 */
[----:B------:R-:W4:Y:S04]  /*d2d80*/  LDL R26, [R1+0x40] ;  /* 0x00004000011a7983 */ /* 0x000f280000100800 */
[----:B------:R-:W2:Y:S04]  /*d2d90*/  LDL.LU R0, [R1+0x10600] ;  /* 0x0106000001007983 */ /* 0x000ea80000300800 */
[----:B------:R-:W2:Y:S04]  /*d2da0*/  LDL.LU R4, [R1+0x960] ;  /* 0x0009600001047983 */ /* 0x000ea80000300800 */
[----:B------:R-:W2:Y:S04]  /*d2db0*/  LDL.LU R5, [R1+0x964] ;  /* 0x0009640001057983 */ /* 0x000ea80000300800 */
[----:B------:R-:W2:Y:S04]  /*d2dc0*/  LDL.LU R6, [R1+0x968] ;  /* 0x0009680001067983 */ /* 0x000ea80000300800 */
[----:B------:R-:W2:Y:S04]  /*d2dd0*/  LDL.LU R7, [R1+0x96c] ;  /* 0x00096c0001077983 */ /* 0x000ea80000300800 */
[----:B------:R-:W3:Y:S04]  /*d2de0*/  LDL.64 R24, [R1+0x48] ;  /* 0x0000480001187983 */ /* 0x000ee80000100a00 */
[----:B------:R-:W2:Y:S04]  /*d2df0*/  LDL.64 R16, [R1+0x58] ;  /* 0x0000580001107983 */ /* 0x000ea80000100a00 */
        /* <DEDUP_REMOVED lines=13> */
[----:B---3--:R-:W-:Y:S04]  /*d2ed0*/  STL.64 [R1+0x105b0], R22 ;  /* 0x0105b01601007387 */ /* 0x008fe80000100a00 */
[----:B--2---:R0:W-:Y:S04]  /*d2ee0*/  STL.64 [R1+0x105a8], R20 ;  /* 0x0105a81401007387 */ /* 0x0041e80000100a00 */
[----:B0-----:R-:W2:Y:S04]  /*d2ef0*/  LDL.LU R20, [R1+0x9b0] ;  /* 0x0009b00001147983 */ /* 0x001ea80000300800 */
[----:B------:R-:W2:Y:S04]  /*d2f00*/  LDL.LU R21, [R1+0x9b4] ;  /* 0x0009b40001157983 */ /* 0x000ea80000300800 */
[----:B------:R-:W3:Y:S04]  /*d2f10*/  LDL.LU R22, [R1+0x9b8] ;  /* 0x0009b80001167983 */ /* 0x000ee80000300800 */
[----:B------:R-:W3:Y:S01]  /*d2f20*/  LDL.LU R23, [R1+0x9bc] ;  /* 0x0009bc0001177983 */ /* 0x000ee20000300800 */
[C---:B------:R-:W-:Y:S06]  /*d2f30*/  HMMA.16816.F32 R4, R12.reuse, R16, R4 ;  /* 0x000000100c04723c */ /* 0x040fec0000001804 */
[----:B----4-:R-:W-:Y:S01]  /*d2f40*/  HMMA.16816.F32 R24, R12, R28, R24 ;  /* 0x0000001c0c18723c */ /* 0x010fe20000001818 */
[----:B---3--:R-:W-:Y:S04]  /*d2f50*/  STL.64 [R1+0x105d0], R22 ;  /* 0x0105d01601007387 */ /* 0x008fe80000100a00 */
[----:B--2---:R0:W-:Y:S04]  /*d2f60*/  STL.64 [R1+0x105c8], R20 ;  /* 0x0105c81401007387 */ /* 0x0041e80000100a00 */
[----:B0-----:R-:W2:Y:S04]  /*d2f70*/  LDL.LU R20, [R1+0x9a0] ;  /* 0x0009a00001147983 */ /* 0x001ea80000300800 */
[----:B------:R-:W2:Y:S04]  /*d2f80*/  LDL.LU R21, [R1+0x9a4] ;  /* 0x0009a40001157983 */ /* 0x000ea80000300800 */
[----:B------:R-:W3:Y:S04]  /*d2f90*/  LDL.LU R22, [R1+0x9a8] ;  /* 0x0009a80001167983 */ /* 0x000ee80000300800 */
[----:B------:R-:W3:Y:S01]  /*d2fa0*/  LDL.LU R23, [R1+0x9ac] ;  /* 0x0009ac0001177983 */ /* 0x000ee20000300800 */
[----:B------:R-:W-:-:S02]  /*d2fb0*/  IMAD.MOV.U32 R11, RZ, RZ, R0 ;  /* 0x000000ffff0b7224 */ /* 0x000fc400078e0000 */
[----:B------:R-:W-:Y:S01]  /*d2fc0*/  IMAD.MOV.U32 R0, RZ, RZ, R7 ;  /* 0x000000ffff007224 */ /* 0x000fe200078e0007 */
        /* <DEDUP_REMOVED lines=9> */
[----:B------:R0:W-:Y:S04]  /*d3060*/  STL.64 [R1+0x7d0], R4 ;  /* 0x0007d00401007387 */ /* 0x0001e80000100a00 */
[----:B------:R1:W-:Y:S04]  /*d3070*/  STL [R1+0x7d8], R6 ;  /* 0x0007d80601007387 */ /* 0x0003e80000100800 */
[----:B0-----:R-:W4:Y:S04]  /*d3080*/  LDL.LU R4, [R1+0xab0] ;  /* 0x000ab00001047983 */ /* 0x001f280000300800 */
[----:B------:R-:W4:Y:S04]  /*d3090*/  LDL.LU R5, [R1+0xab4] ;  /* 0x000ab40001057983 */ /* 0x000f280000300800 */
[----:B-1----:R-:W4:Y:S04]  /*d30a0*/  LDL.LU R6, [R1+0xab8] ;  /* 0x000ab80001067983 */ /* 0x002f280000300800 */
[----:B------:R-:W4:Y:S04]  /*d30b0*/  LDL.LU R7, [R1+0xabc] ;  /* 0x000abc0001077983 */ /* 0x000f280000300800 */
[----:B------:R-:W-:Y:S04]  /*d30c0*/  STL [R1+0xe2b0], R0 ;  /* 0x00e2b00001007387 */ /* 0x000fe80000100800 */
[----:B------:R-:W-:Y:S04]  /*d30d0*/  STL.64 [R1+0x7c0], R24 ;  /* 0x0007c01801007387 */ /* 0x000fe80000100a00 */
[----:B------:R0:W-:Y:S04]  /*d30e0*/  STL.64 [R1+0x7c8], R26 ;  /* 0x0007c81a01007387 */ /* 0x0001e80000100a00 */
[----:B0-----:R-:W3:Y:S04]  /*d30f0*/  LDL.LU.64 R26, [R1+0x105f8] ;  /* 0x0105f800011a7983 */ /* 0x001ee80000300a00 */
[----:B------:R-:W2:Y:S01]  /*d3100*/  LDL.LU.64 R24, [R1+0x105f0] ;  /* 0x0105f00001187983 */ /* 0x000ea20000300a00 */
[----:B------:R-:W-:-:S02]  /*d3110*/  IMAD.MOV.U32 R18, RZ, RZ, R16 ;  /* 0x000000ffff127224 */ /* 0x000fc400078e0010 */
[----:B------:R-:W-:Y:S02]  /*d3120*/  IMAD.MOV.U32 R19, RZ, RZ, R17 ;  /* 0x000000ffff137224 */ /* 0x000fe400078e0011 */
[----:B------:R-:W-:Y:S02]  /*d3130*/  IMAD.MOV.U32 R16, RZ, RZ, R28 ;  /* 0x000000ffff107224 */ /* 0x000fe400078e001c */
[----:B------:R-:W-:Y:S02]  /*d3140*/  IMAD.MOV.U32 R17, RZ, RZ, R29 ;  /* 0x000000ffff117224 */ /* 0x000fe400078e001d */
[----:B------:R-:W4:Y:S01]  /*d3150*/  LDL.LU.64 R28, [R1+0x105e8] ;  /* 0x0105e800011c7983 */ /* 0x000f220000300a00 */
        /* <DEDUP_REMOVED lines=69> */
[----:B------:R-:W4:Y:S01]  /*d35b0*/  LDL.LU.64 R24, [R1+0x10518] ;  /* 0x0105180001187983 */ /* 0x000f220000300a00 */
        /* <DEDUP_REMOVED lines=9> */
[----:B----4-:R-:W-:-:S15]  /*d3650*/  HMMA.16816.F32 R24, R12, R28, R24 ;  /* 0x0000001c0c18723c */ /* 0x010fde0000001818 */
[----:B------:R-:W-:-:S08]  /*d3660*/  NOP ;  /* 0x0000000000007918 */ /* 0x000fd00000000000 */
[----:B------:R-:W-:Y:S04]  /*d3670*/  STL.64 [R1+0x710], R24 ;  /* 0x0007101801007387 */ /* 0x000fe80000100a00 */
[----:B------:R0:W-:Y:S04]  /*d3680*/  STL.64 [R1+0x718], R26 ;  /* 0x0007181a01007387 */ /* 0x0001e80000100a00 */
[----:B0-----:R-:W2:Y:S04]  /*d3690*/  LDL.LU.64 R26, [R1+0x104f0] ;  /* 0x0104f000011a7983 */ /* 0x001ea80000300a00 */
[----:B------:R-:W3:Y:S01]  /*d36a0*/  LDL.LU.64 R24, [R1+0x104e8] ;  /* 0x0104e80001187983 */ /* 0x000ee20000300a00 */
        /* <DEDUP_REMOVED lines=13> */
[----:B0-----:R-:W2:Y:S04]  /*d3780*/  LDL.LU R24, [R1+0xac0] ;  /* 0x000ac00001187983 */ /* 0x001ea80000300800 */
[----:B------:R-:W2:Y:S04]  /*d3790*/  LDL.LU R25, [R1+0xac4] ;  /* 0x000ac40001197983 */ /* 0x000ea80000300800 */
[----:B------:R-:W2:Y:S04]  /*d37a0*/  LDL.LU R26, [R1+0xac8] ;  /* 0x000ac800011a7983 */ /* 0x000ea80000300800 */
[----:B------:R-:W2:Y:S01]  /*d37b0*/  LDL.LU R27, [R1+0xacc] ;  /* 0x000acc00011b7983 */ /* 0x000ea20000300800 */
[C---:B----4-:R-:W-:Y:S06]  /*d37c0*/  HMMA.16816.F32 R4, R12.reuse, R22, R4 ;  /* 0x000000160c04723c */ /* 0x050fec0000001804 */
[----:B--2---:R-:W-:-:S15]  /*d37d0*/  HMMA.16816.F32 R24, R12, R20, R24 ;  /* 0x000000140c18723c */ /* 0x004fde0000001818 */
[----:B------:R-:W-:-:S02]  /*d37e0*/  NOP ;  /* 0x0000000000007918 */ /* 0x000fc40000000000 */
[----:B------:R-:W-:Y:S04]  /*d37f0*/  STL.64 [R1+0x6e0], R4 ;  /* 0x0006e00401007387 */ /* 0x000fe80000100a00 */
[----:B------:R0:W-:Y:S04]  /*d3800*/  STL.64 [R1+0x6e8], R6 ;  /* 0x0006e80601007387 */ /* 0x0001e80000100a00 */
[----:B0-----:R-:W2:Y:S04]  /*d3810*/  LDL.LU.64 R6, [R1+0x104c0] ;  /* 0x0104c00001067983 */ /* 0x001ea80000300a00 */
[----:B------:R-:W4:Y:S04]  /*d3820*/  LDL.LU.64 R4, [R1+0x104b8] ;  /* 0x0104b80001047983 */ /* 0x000f280000300a00 */
[----:B------:R0:W-:Y:S04]  /*d3830*/  STL.64 [R1+0x6d0], R24 ;  /* 0x0006d01801007387 */ /* 0x0001e80000100a00 */
[----:B------:R1:W-:Y:S01]  /*d3840*/  STL.64 [R1+0x6d8], R26 ;  /* 0x0006d81a01007387 */ /* 0x0003e20000100a00 */
[----:B0-----:R-:W-:-:S02]  /*d3850*/  IMAD.MOV.U32 R24, RZ, RZ, R18 ;  /* 0x000000ffff187224 */ /* 0x001fc400078e0012 */
[----:B-1----:R-:W-:Y:S02]  /*d3860*/  IMAD.MOV.U32 R26, RZ, RZ, R16 ;  /* 0x000000ffff1a7224 */ /* 0x002fe400078e0010 */
[----:B------:R-:W-:Y:S01]  /*d3870*/  IMAD.MOV.U32 R27, RZ, RZ, R17 ;  /* 0x000000ffff1b7224 */ /* 0x000fe200078e0011 */
[----:B------:R-:W3:Y:S01]  /*d3880*/  LDL.LU R16, [R1+0x104b4] ;  /* 0x0104b40001107983 */ /* 0x000ee20000300800 */
[----:B------:R-:W-:-:S03]  /*d3890*/  IMAD.MOV.U32 R25, RZ, RZ, R19 ;  /* 0x000000ffff197224 */ /* 0x000fc600078e0013 */
[----:B------:R-:W3:Y:S04]  /*d38a0*/  LDL.LU R17, [R1+0x104b0] ;  /* 0x0104b00001117983 */ /* 0x000ee80000300800 */
[----:B------:R-:W2:Y:S04]  /*d38b0*/  LDL.LU R18, [R1+0x104ac] ;  /* 0x0104ac0001127983 */ /* 0x000ea80000300800 */
[----:B------:R-:W2:Y:S04]  /*d38c0*/  LDL.LU R19, [R1+0x104a8] ;  /* 0x0104a80001137983 */ /* 0x000ea80000300800 */
[----:B------:R-:W-:Y:S04]  /*d38d0*/  STL.64 [R1+0x10370], R26 ;  /* 0x0103701a01007387 */ /* 0x000fe80000100a00 */
[----:B------:R0:W-:Y:S04]  /*d38e0*/  STL.64 [R1+0x10368], R24 ;  /* 0x0103681801007387 */ /* 0x0001e80000100a00 */
        /* <DEDUP_REMOVED lines=15> */
[----:B------:R-:W2:Y:S02]  /*d39e0*/  LDL.LU R23, [R1+0xadc] ;  /* 0x000adc0001177983 */ /* 0x000ea40000300800 */
[----:B--2---:R-:W-:-:S15]  /*d39f0*/  HMMA.16816.F32 R20, R12, R18, R20 ;  /* 0x000000120c14723c */ /* 0x004fde0000001814 */
[----:B------:R-:W-:-:S08]  /*d3a00*/  NOP ;  /* 0x0000000000007918 */ /* 0x000fd00000000000 */
[----:B------:R-:W-:Y:S04]  /*d3a10*/  STL.64 [R1+0x6c0], R20 ;  /* 0x0006c01401007387 */ /* 0x000fe80000100a00 */
[----:B------:R3:W-:Y:S02]  /*d3a20*/  STL.64 [R1+0x6c8], R22 ;  /* 0x0006c81601007387 */ /* 0x0007e40000100a00 */
[----:B---3--:R-:W-:Y:S07]  /*d3a30*/  HMMA.16816.F32 R20, R12, R16, R24 ;  /* 0x000000100c14723c */ /* 0x008fee0000001818 */
[----:B------:R-:W-:-:S02]  /*d3a40*/  IMAD.MOV.U32 R26, RZ, RZ, R10 ;  /* 0x000000ffff1a7224 */ /* 0x000fc400078e000a */
[----:B------:R-:W-:Y:S01]  /*d3a50*/  IMAD.MOV.U32 R27, RZ, RZ, R11 ;  /* 0x000000ffff1b7224 */ /* 0x000fe200078e000b */
[----:B------:R-:W2:-:S13]  /*d3a60*/  LDL.LU R10, [R1+0x104a4] ;  /* 0x0104a400010a7983 */ /* 0x000e9a0000300800 */
[----:B------:R0:W-:Y:S04]  /*d3a70*/  STL.64 [R1+0x6b0], R20 ;  /* 0x0006b01401007387 */ /* 0x0001e80000100a00 */
[----:B------:R1:W-:Y:S04]  /*d3a80*/  STL.64 [R1+0x6b8], R22 ;  /* 0x0006b81601007387 */ /* 0x0003e80000100a00 */
[----:B------:R-:W3:Y:S04]  /*d3a90*/  LDL.LU R11, [R1+0x104a0] ;  /* 0x0104a000010b7983 */ /* 0x000ee80000300800 */
[----:B------:R-:W-:Y:S04]  /*d3aa0*/  STL.64 [R1+0x10388], R26 ;  /* 0x0103881a01007387 */ /* 0x000fe80000100a00 */
[----:B0-----:R-:W4:Y:S04]  /*d3ab0*/  LDL.LU R20, [R1+0xbf0] ;  /* 0x000bf00001147983 */ /* 0x001f280000300800 */
[----:B------:R-:W4:Y:S04]  /*d3ac0*/  LDL.LU R21, [R1+0xbf4] ;  /* 0x000bf40001157983 */ /* 0x000f280000300800 */
[----:B-1----:R-:W2:Y:S04]  /*d3ad0*/  LDL.LU R22, [R1+0xbf8] ;  /* 0x000bf80001167983 */ /* 0x002ea80000300800 */
[----:B------:R-:W2:Y:S01]  /*d3ae0*/  LDL.LU R23, [R1+0xbfc] ;  /* 0x000bfc0001177983 */ /* 0x000ea20000300800 */
[----:B------:R-:W-:-:S02]  /*d3af0*/  IMAD.MOV.U32 R24, RZ, RZ, R6 ;  /* 0x000000ffff187224 */ /* 0x000fc400078e0006 */
[----:B------:R-:W-:Y:S01]  /*d3b00*/  IMAD.MOV.U32 R25, RZ, RZ, R7 ;  /* 0x000000ffff197224 */ /* 0x000fe200078e0007 */
[----:B--2---:R-:W-:Y:S04]  /*d3b10*/  STL.64 [R1+0x10398], R22 ;  /* 0x0103981601007387 */ /* 0x004fe80000100a00 */
[----:B----4-:R0:W-:Y:S04]  /*d3b20*/  STL.64 [R1+0x10390], R20 ;  /* 0x0103901401007387 */ /* 0x0101e80000100a00 */
[----:B------:R-:W2:Y:S04]  /*d3b30*/  LDL.LU R6, [R1+0x1049c] ;  /* 0x01049c0001067983 */ /* 0x000ea80000300800 */
[----:B------:R-:W4:Y:S04]  /*d3b40*/  LDL.LU R7, [R1+0x10498] ;  /* 0x0104980001077983 */ /* 0x000f280000300800 */
[----:B------:R-:W-:Y:S04]  /*d3b50*/  STL.64 [R1+0x103a0], R24 ;  /* 0x0103a01801007387 */ /* 0x000fe80000100a00 */
[----:B0-----:R-:W3:Y:S04]  /*d3b60*/  LDL.LU R20, [R1+0xbd0] ;  /* 0x000bd00001147983 */ /* 0x001ee80000300800 */
[----:B------:R-:W3:Y:S04]  /*d3b70*/  LDL.LU R21, [R1+0xbd4] ;  /* 0x000bd40001157983 */ /* 0x000ee80000300800 */
[----:B------:R-:W2:Y:S04]  /*d3b80*/  LDL.LU R22, [R1+0xbd8] ;  /* 0x000bd80001167983 */ /* 0x000ea80000300800 */
[----:B------:R-:W2:Y:S01]  /*d3b90*/  LDL.LU R23, [R1+0xbdc] ;  /* 0x000bdc0001177983 */ /* 0x000ea20000300800 */
[----:B------:R-:W-:-:S02]  /*d3ba0*/  IMAD.MOV.U32 R26, RZ, RZ, R4 ;  /* 0x000000ffff1a7224 */ /* 0x000fc400078e0004 */
[----:B------:R-:W-:Y:S01]  /*d3bb0*/  IMAD.MOV.U32 R27, RZ, RZ, R5 ;  /* 0x000000ffff1b7224 */ /* 0x000fe200078e0005 */
[----:B--2---:R-:W-:Y:S04]  /*d3bc0*/  STL.64 [R1+0x103b0], R22 ;  /* 0x0103b01601007387 */ /* 0x004fe80000100a00 */
[----:B---3--:R0:W-:Y:S04]  /*d3bd0*/  STL.64 [R1+0x103a8], R20 ;  /* 0x0103a81401007387 */ /* 0x0081e80000100a00 */
[----:B------:R-:W2:Y:S04]  /*d3be0*/  LDL.LU R4, [R1+0x10494] ;  /* 0x0104940001047983 */ /* 0x000ea80000300800 */
[----:B------:R-:W3:Y:S04]  /*d3bf0*/  LDL.LU R5, [R1+0x10490] ;  /* 0x0104900001057983 */ /* 0x000ee80000300800 */
[----:B------:R1:W-:Y:S04]  /*d3c00*/  STL.64 [R1+0x103b8], R26 ;  /* 0x0103b81a01007387 */ /* 0x0003e80000100a00 */
[----:B0-----:R-:W4:Y:S04]  /*d3c10*/  LDL.LU R20, [R1+0xbc0] ;  /* 0x000bc00001147983 */ /* 0x001f280000300800 */
[----:B------:R-:W4:Y:S04]  /*d3c20*/  LDL.LU R21, [R1+0xbc4] ;  /* 0x000bc40001157983 */ /* 0x000f280000300800 */
[----:B------:R-:W2:Y:S04]  /*d3c30*/  LDL.LU R22, [R1+0xbc8] ;  /* 0x000bc80001167983 */ /* 0x000ea80000300800 */
[----:B------:R-:W2:Y:S01]  /*d3c40*/  LDL.LU R23, [R1+0xbcc] ;  /* 0x000bcc0001177983 */ /* 0x000ea20000300800 */
[----:B------:R-:W-:-:S02]  /*d3c50*/  IMAD.MOV.U32 R24, RZ, RZ, R8 ;  /* 0x000000ffff187224 */ /* 0x000fc400078e0008 */
[----:B------:R-:W-:Y:S02]  /*d3c60*/  IMAD.MOV.U32 R25, RZ, RZ, R9 ;  /* 0x000000ffff197224 */ /* 0x000fe400078e0009 */
[----:B-1----:R-:W-:Y:S02]  /*d3c70*/  IMAD.MOV.U32 R26, RZ, RZ, R2 ;  /* 0x000000ffff1a7224 */ /* 0x002fe400078e0002 */
[----:B------:R-:W-:Y:S01]  /*d3c80*/  IMAD.MOV.U32 R27, RZ, RZ, R3 ;  /* 0x000000ffff1b7224 */ /* 0x000fe200078e0003 */
[----:B--2---:R-:W-:Y:S04]  /*d3c90*/  STL.64 [R1+0x103c8], R22 ;  /* 0x0103c81601007387 */ /* 0x004fe80000100a00 */
[----:B----4-:R0:W-:Y:S04]  /*d3ca0*/  STL.64 [R1+0x103c0], R20 ;  /* 0x0103c01401007387 */ /* 0x0101e80000100a00 */
[----:B------:R-:W2:Y:S04]  /*d3cb0*/  LDL.LU R8, [R1+0x1048c] ;  /* 0x01048c0001087983 */ /* 0x000ea80000300800 */
[----:B------:R-:W4:Y:S04]  /*d3cc0*/  LDL.LU R9, [R1+0x10488] ;  /* 0x0104880001097983 */ /* 0x000f280000300800 */
[----:B------:R-:W3:Y:S04]  /*d3cd0*/  LDL.LU R2, [R1+0x10484] ;  /* 0x0104840001027983 */ /* 0x000ee80000300800 */
[----:B------:R-:W3:Y:S04]  /*d3ce0*/  LDL.LU R3, [R1+0x10480] ;  /* 0x0104800001037983 */ /* 0x000ee80000300800 */
[----:B------:R1:W-:Y:S04]  /*d3cf0*/  STL.64 [R1+0x103d0], R24 ;  /* 0x0103d01801007387 */ /* 0x0003e80000100a00 */
[----:B------:R-:W-:Y:S04]  /*d3d00*/  STL.64 [R1+0x103e8], R26 ;  /* 0x0103e81a01007387 */ /* 0x000fe80000100a00 */
[----:B0-----:R-:W2:Y:S04]  /*d3d10*/  LDL.LU R20, [R1+0xba0] ;  /* 0x000ba00001147983 */ /* 0x001ea80000300800 */
[----:B------:R-:W2:Y:S04]  /*d3d20*/  LDL.LU R21, [R1+0xba4] ;  /* 0x000ba40001157983 */ /* 0x000ea80000300800 */
[----:B------:R-:W4:Y:S04]  /*d3d30*/  LDL.LU R22, [R1+0xba8] ;  /* 0x000ba80001167983 */ /* 0x000f280000300800 */
[----:B------:R-:W4:Y:S01]  /*d3d40*/  LDL.LU R23, [R1+0xbac] ;  /* 0x000bac0001177983 */ /* 0x000f220000300800 */
[----:B-1----:R-:W-:-:S02]  /*d3d50*/  IMAD.MOV.U32 R24, RZ, RZ, R11 ;  /* 0x000000ffff187224 */ /* 0x002fc400078e000b */
[----:B------:R-:W-:-:S05]  /*d3d60*/  IMAD.MOV.U32 R25, RZ, RZ, R10 ;  /* 0x000000ffff197224 */ /* 0x000fca00078e000a */
[----:B------:R-:W-:Y:S04]  /*d3d70*/  STL.64 [R1+0x10400], R24 ;  /* 0x0104001801007387 */ /* 0x000fe80000100a00 */
[----:B----4-:R-:W-:Y:S04]  /*d3d80*/  STL.64 [R1+0x103e0], R22 ;  /* 0x0103e01601007387 */ /* 0x010fe80000100a00 */
[----:B--2---:R0:W-:Y:S04]  /*d3d90*/  STL.64 [R1+0x103d8], R20 ;  /* 0x0103d81401007387 */ /* 0x0041e80000100a00 */
[----:B0-----:R-:W2:Y:S04]  /*d3da0*/  LDL.LU R20, [R1+0xb90] ;  /* 0x000b900001147983 */ /* 0x001ea80000300800 */
[----:B------:R-:W2:Y:S04]  /*d3db0*/  LDL.LU R21, [R1+0xb94] ;  /* 0x000b940001157983 */ /* 0x000ea80000300800 */
[----:B------:R-:W4:Y:S04]  /*d3dc0*/  LDL.LU R22, [R1+0xb98] ;  /* 0x000b980001167983 */ /* 0x000f280000300800 */
[----:B------:R-:W4:Y:S01]  /*d3dd0*/  LDL.LU R23, [R1+0xb9c] ;  /* 0x000b9c0001177983 */ /* 0x000f220000300800 */
[----:B------:R-:W-:-:S02]  /*d3de0*/  IMAD.MOV.U32 R26, RZ, RZ, R7 ;  /* 0x000000ffff1a7224 */ /* 0x000fc400078e0007 */
        /* <DEDUP_REMOVED lines=9> */
[----:B------:R-:W-:Y:S02]  /*d3e80*/  IMAD.MOV.U32 R27, RZ, RZ, R8 ;  /* 0x000000ffff1b7224 */ /* 0x000fe400078e0008 */
[----:B---3--:R-:W-:Y:S02]  /*d3e90*/  IMAD.MOV.U32 R24, RZ, RZ, R5 ;  /* 0x000000ffff187224 */ /* 0x008fe400078e0005 */
[----:B------:R-:W-:Y:S01]  /*d3ea0*/  IMAD.MOV.U32 R25, RZ, RZ, R4 ;  /* 0x000000ffff197224 */ /* 0x000fe200078e0004 */
[----:B------:R-:W-:Y:S04]  /*d3eb0*/  STL.64 [R1+0x10448], R26 ;  /* 0x0104481a01007387 */ /* 0x000fe80000100a00 */
[----:B------:R-:W-:Y:S04]  /*d3ec0*/  STL.64 [R1+0x10440], R24 ;  /* 0x0104401801007387 */ /* 0x000fe80000100a00 */
[----:B----4-:R-:W-:Y:S04]  /*d3ed0*/  STL.64 [R1+0x10410], R22 ;  /* 0x0104101601007387 */ /* 0x010fe80000100a00 */
        /* <DEDUP_REMOVED lines=27> */
[----:B------:R-:W2:Y:S04]  /*d4090*/  LDL.LU R26, [R1+0xb08] ;  /* 0x000b0800011a7983 */ /* 0x000ea80000300800 */
[----:B------:R-:W2:Y:S04]  /*d40a0*/  LDL.LU R27, [R1+0xb0c] ;  /* 0x000b0c00011b7983 */ /* 0x000ea80000300800 */
[----:B------:R-:W-:Y:S04]  /*d40b0*/  STL.64 [R1+0x10428], R22 ;  /* 0x0104281601007387 */ /* 0x000fe80000100a00 */
[----:B------:R0:W-:Y:S04]  /*d40c0*/  STL.64 [R1+0x10420], R20 ;  /* 0x0104201401007387 */ /* 0x0001e80000100a00 */
[----:B0-----:R-:W3:Y:S04]  /*d40d0*/  LDL.LU R20, [R1+0xb50] ;  /* 0x000b500001147983 */ /* 0x001ee80000300800 */
[----:B------:R-:W3:Y:S04]  /*d40e0*/  LDL.LU R21, [R1+0xb54] ;  /* 0x000b540001157983 */ /* 0x000ee80000300800 */
[----:B------:R-:W2:Y:S04]  /*d40f0*/  LDL.LU R22, [R1+0xb58] ;  /* 0x000b580001167983 */ /* 0x000ea80000300800 */
[----:B------:R-:W2:Y:S01]  /*d4100*/  LDL.LU R23, [R1+0xb5c] ;  /* 0x000b5c0001177983 */ /* 0x000ea20000300800 */
[----:B----4-:R-:W-:-:S02]  /*d4110*/  IMAD R4, R4, 0x100, R10 ;  /* 0x0000010004047824 */ /* 0x010fc400078e020a */
[----:B------:R-:W-:Y:S01]  /*d4120*/  IMAD R5, R5, 0x100, R11 ;  /* 0x0000010005057824 */ /* 0x000fe200078e020b */
[----:B--2---:R-:W-:Y:S04]  /*d4130*/  STL.64 [R1+0x10438], R22 ;  /* 0x0104381601007387 */ /* 0x004fe80000100a00 */
[----:B---3--:R0:W-:Y:S04]  /*d4140*/  STL.64 [R1+0x10430], R20 ;  /* 0x0104301401007387 */ /* 0x0081e80000100a00 */
        /* <DEDUP_REMOVED lines=10> */
[----:B------:R-:W4:Y:S04]  /*d41f0*/  LDL.LU R10, [R1+0x1047c] ;  /* 0x01047c00010a7983 */ /* 0x000f280000300800 */
[----:B------:R-:W4:Y:S01]  /*d4200*/  LDL.LU R11, [R1+0x10478] ;  /* 0x01047800010b7983 */ /* 0x000f220000300800 */
[----:B------:R-:W-:-:S02]  /*d4210*/  IMAD R6, R6, 0x100, R8 ;  /* 0x0000010006067824 */ /* 0x000fc400078e0208 */
[----:B------:R-:W-:Y:S01]  /*d4220*/  IMAD R7, R7, 0x100, R9 ;  /* 0x0000010007077824 */ /* 0x000fe200078e0209 */
[----:B----4-:R-:W-:-:S15]  /*d4230*/  HMMA.16816.F32 R24, R12, R10, R24 ;  /* 0x0000000a0c18723c */ /* 0x010fde0000001818 */
[----:B------:R-:W-:-:S08]  /*d4240*/  NOP ;  /* 0x0000000000007918 */ /* 0x000fd00000000000 */
[----:B------:R-:W-:Y:S04]  /*d4250*/  STL.64 [R1+0x6a0], R24 ;  /* 0x0006a01801007387 */ /* 0x000fe80000100a00 */
[----:B------:R0:W-:Y:S04]  /*d4260*/  STL.64 [R1+0x6a8], R26 ;  /* 0x0006a81a01007387 */ /* 0x0001e80000100a00 */
[----:B0-----:R-:W4:Y:S04]  /*d4270*/  LDL.LU.64 R26, [R1+0x10470] ;  /* 0x01047000011a7983 */ /* 0x001f280000300a00 */
[----:B------:R-:W4:Y:S04]  /*d4280*/  LDL.LU.64 R24, [R1+0x10468] ;  /* 0x0104680001187983 */ /* 0x000f280000300a00 */
[----:B------:R-:W4:Y:S04]  /*d4290*/  LDL.LU R8, [R1+0x10464] ;  /* 0x0104640001087983 */ /* 0x000f280000300800 */
[----:B------:R-:W4:Y:S02]  /*d42a0*/  LDL.LU R9, [R1+0x10460] ;  /* 0x0104600001097983 */ /* 0x000f240000300800 */
[----:B----4-:R-:W-:-:S15]  /*d42b0*/  HMMA.16816.F32 R24, R12, R8, R24 ;  /* 0x000000080c18723c */ /* 0x010fde0000001818 */
[----:B------:R-:W-:-:S08]  /*d42c0*/  NOP ;  /* 0x0000000000007918 */ /* 0x000fd00000000000 */
[----:B------:R-:W-:Y:S04]  /*d42d0*/  STL.64 [R1+0x8d0], R24 ;  /* 0x0008d01801007387 */ /* 0x000fe80000100a00 */
[----:B------:R0:W-:Y:S04]  /*d42e0*/  STL.64 [R1+0x8d8], R26 ;  /* 0x0008d81a01007387 */ /* 0x0001e80000100a00 */
[----:B0-----:R-:W4:Y:S04]  /*d42f0*/  LDL.LU.64 R26, [R1+0x10458] ;  /* 0x01045800011a7983 */ /* 0x001f280000300a00 */
[----:B------:R-:W4:Y:S04]  /*d4300*/  LDL.LU.64 R24, [R1+0x10450] ;  /* 0x0104500001187983 */ /* 0x000f280000300a00 */
[----:B------:R0:W-:Y:S04]  /*d4310*/  STL [R1+0x10204], R8 ;  /* 0x0102040801007387 */ /* 0x0001e80000100800 */
[----:B------:R1:W-:Y:S04]  /*d4320*/  STL [R1+0x10200], R9 ;  /* 0x0102000901007387 */ /* 0x0003e80000100800 */
[----:B0-----:R-:W3:Y:S04]  /*d4330*/  LDL R8, [R1+0x60] ;  /* 0x0000600001087983 */ /* 0x001ee80000100800 */
[----:B-1----:R-:W3:Y:S01]  /*d4340*/  LDL R9, [R1+0x64] ;  /* 0x0000640001097983 */ /* 0x002ee20000100800 */
[----:B----4-:R-:W-:-:S15]  /*d4350*/  HMMA.16816.F32 R24, R12, R2, R24 ;  /* 0x000000020c18723c */ /* 0x010fde0000001818 */
[----:B------:R-:W-:-:S08]  /*d4360*/  NOP ;  /* 0x0000000000007918 */ /* 0x000fd00000000000 */
[----:B------:R-:W-:Y:S04]  /*d4370*/  STL.64 [R1+0x8c0], R24 ;  /* 0x0008c01801007387 */ /* 0x000fe80000100a00 */
[----:B------:R0:W-:Y:S04]  /*d4380*/  STL.64 [R1+0x8c8], R26 ;  /* 0x0008c81a01007387 */ /* 0x0001e80000100a00 */
[----:B0-----:R-:W2:Y:S04]  /*d4390*/  LDL.LU.64 R26, [R1+0x10448] ;  /* 0x01044800011a7983 */ /* 0x001ea80000300a00 */
[----:B------:R-:W4:Y:S01]  /*d43a0*/  LDL.LU.64 R24, [R1+0x10440] ;  /* 0x0104400001187983 */ /* 0x000f220000300a00 */
[----:B------:R-:W-:-:S02]  /*d43b0*/  F2FP.F16.E4M3.UNPACK_B R4, R4 ;  /* 0x00000004ff04723e */ /* 0x000fc400020006ff */
[----:B------:R-:W-:Y:S02]  /*d43c0*/  F2FP.F16.E4M3.UNPACK_B R5, R5 ;  /* 0x00000005ff05723e */ /* 0x000fe400020006ff */
[----:B------:R-:W-:Y:S02]  /*d43d0*/  F2FP.F16.E4M3.UNPACK_B R6, R6 ;  /* 0x00000006ff06723e */ /* 0x000fe400020006ff */
[----:B------:R-:W-:Y:S01]  /*d43e0*/  F2FP.F16.E4M3.UNPACK_B R7, R7 ;  /* 0x00000007ff07723e */ /* 0x000fe200020006ff */
[----:B--2---:R-:W-:Y:S01]  /*d43f0*/  HMMA.16816.F32 R12, R12, R26, R20 ;  /* 0x0000001a0c0c723c */ /* 0x004fe20000001814 */
[----:B------:R-:W4:Y:S04]  /*d4400*/  LDL.LU.64 R22, [R1+0x10438] ;  /* 0x0104380001167983 */ /* 0x000f280000300a00 */
[----:B------:R-:W4:-:S15]  /*d4410*/  LDL.LU.64 R20, [R1+0x10430] ;  /* 0x0104300001147983 */ /* 0x000f1e0000300a00 */
[----:B------:R-:W-:-:S03]  /*d4420*/  NOP ;  /* 0x0000000000007918 */ /* 0x000fc60000000000 */
[----:B------:R0:W-:Y:S04]  /*d4430*/  STL.64 [R1+0x690], R12 ;  /* 0x0006900c01007387 */ /* 0x0001e80000100a00 */
[----:B------:R1:W-:Y:S04]  /*d4440*/  STL.64 [R1+0x698], R14 ;  /* 0x0006980e01007387 */ /* 0x0003e80000100a00 */
[----:B0-----:R-:W3:Y:S04]  /*d4450*/  LDL.LU R12, [R1+0xc00] ;  /* 0x000c0000010c7983 */ /* 0x001ee80000300800 */
[----:B------:R-:W3:Y:S04]  /*d4460*/  LDL.LU R13, [R1+0xc04] ;  /* 0x000c0400010d7983 */ /* 0x000ee80000300800 */
[----:B-1----:R-:W3:Y:S04]  /*d4470*/  LDL.LU R14, [R1+0xc08] ;  /* 0x000c0800010e7983 */ /* 0x002ee80000300800 */
[----:B------:R-:W3:Y:S01]  /*d4480*/  LDL.LU R15, [R1+0xc0c] ;  /* 0x000c0c00010f7983 */ /* 0x000ee20000300800 */
[----:B----4-:R-:W-:Y:S03]  /*d4490*/  HMMA.16816.F32 R24, R4, R24, R20 ;  /* 0x000000180418723c */ /* 0x010fe60000001814 */
        /* <DEDUP_REMOVED lines=61> */
[----:B--2---:R-:W-:Y:S01]  /*d4870*/  HMMA.16816.F32 R12, R4, R26, R20 ;  /* 0x0000001a040c723c */ /* 0x004fe20000001814 */
[----:B------:R-:W2:-:S15]  /*d4880*/  LDL.LU R20, [R1+0xd30] ;  /* 0x000d300001147983 */ /* 0x000e9e0000300800 */
[----:B------:R-:W-:-:S01]  /*d4890*/  NOP ;  /* 0x0000000000007918 */ /* 0x000fc20000000000 */
[----:B------:R-:W-:Y:S04]  /*d48a0*/  STL.64 [R1+0x5f0], R16 ;  /* 0x0005f01001007387 */ /* 0x000fe80000100a00 */
[----:B------:R-:W-:Y:S04]  /*d48b0*/  STL.64 [R1+0x5f8], R18 ;  /* 0x0005f81201007387 */ /* 0x000fe80000100a00 */
[----:B------:R-:W-:Y:S04]  /*d48c0*/  STL.64 [R1+0x5e0], R12 ;  /* 0x0005e00c01007387 */ /* 0x000fe80000100a00 */
[----:B------:R-:W-:Y:S04]  /*d48d0*/  STL.64 [R1+0x5e8], R14 ;  /* 0x0005e80e01007387 */ /* 0x000fe80000100a00 */
[----:B------:R-:W2:Y:S04]  /*d48e0*/  LDL.LU R21, [R1+0xd34] ;  /* 0x000d340001157983 */ /* 0x000ea80000300800 */
        /* <DEDUP_REMOVED lines=11> */
[----:B------:R-:W4:Y:S04]  /*d49a0*/  LDL.LU R27, [R1+0xcfc] ;  /* 0x000cfc00011b7983 */ /* 0x000f280000300800 */
[----:B----4-:R0:W-:Y:S04]  /*d49b0*/  STL.64 [R1+0x10280], R26 ;  /* 0x0102801a01007387 */ /* 0x0101e80000100a00 */
[----:B0-----:R-:W4:Y:S01]  /*d49c0*/  LDL R26, [R1+0x8] ;  /* 0x00000800011a7983 */ /* 0x001f220000100800 */
[----:B------:R-:W-:-:S03]  /*d49d0*/  IMAD.MOV.U32 R27, RZ, RZ, R0 ;  /* 0x000000ffff1b7224 */ /* 0x000fc600078e0000 */
[----:B------:R-:W3:Y:S04]  /*d49e0*/  LDL.LU R0, [R1+0x10364] ;  /* 0x0103640001007983 */ /* 0x000ee80000300800 */
[----:B--2---:R0:W-:Y:S04]  /*d49f0*/  STL.64 [R1+0x10278], R24 ;  /* 0x0102781801007387 */ /* 0x0041e80000100a00 */
[----:B0-----:R-:W2:Y:S04]  /*d4a00*/  LDL.64 R24, [R1+0x10] ;  /* 0x0000100001187983 */ /* 0x001ea80000100a00 */
[----:B----4-:R-:W-:Y:S04]  /*d4a10*/  STL.64 [R1+0x102b0], R26 ;  /* 0x0102b01a01007387 */ /* 0x010fe80000100a00 */
[----:B--2---:R-:W-:Y:S04]  /*d4a20*/  STL.64 [R1+0x102a8], R24 ;  /* 0x0102a81801007387 */ /* 0x004fe80000100a00 */
[----:B------:R-:W2:Y:S04]  /*d4a30*/  LDL.64 R12, [R1] ;  /* 0x00000000010c7983 */ /* 0x000ea80000100a00 */
[----:B---3--:R-:W-:Y:S04]  /*d4a40*/  STL.64 [R1+0x10250], R22 ;  /* 0x0102501601007387 */ /* 0x008fe80000100a00 */
[----:B------:R0:W-:Y:S04]  /*d4a50*/  STL.64 [R1+0x10248], R20 ;  /* 0x0102481401007387 */ /* 0x0001e80000100a00 */
[----:B0-----:R-:W3:Y:S04]  /*d4a60*/  LDL.LU R20, [R1+0xd20] ;  /* 0x000d200001147983 */ /* 0x001ee80000300800 */
[----:B------:R-:W3:Y:S04]  /*d4a70*/  LDL.LU R21, [R1+0xd24] ;  /* 0x000d240001157983 */ /* 0x000ee80000300800 */
[----:B------:R-:W4:Y:S04]  /*d4a80*/  LDL.LU R22, [R1+0xd28] ;  /* 0x000d280001167983 */ /* 0x000f280000300800 */
[----:B------:R-:W4:Y:S04]  /*d4a90*/  LDL.LU R23, [R1+0xd2c] ;  /* 0x000d2c0001177983 */ /* 0x000f280000300800 */
[----:B------:R-:W2:Y:S01]  /*d4aa0*/  LDL R26, [R1+0x18] ;  /* 0x00001800011a7983 */ /* 0x000ea20000100800 */
[----:B------:R-:W-:-:S03]  /*d4ab0*/  IMAD.MOV.U32 R27, RZ, RZ, R0 ;  /* 0x000000ffff1b7224 */ /* 0x000fc600078e0000 */
[----:B------:R-:W2:Y:S04]  /*d4ac0*/  LDL.LU R0, [R1+0x10360] ;  /* 0x0103600001007983 */ /* 0x000ea80000300800 */
[----:B----4-:R-:W-:Y:S04]  /*d4ad0*/  STL.64 [R1+0x10290], R22 ;  /* 0x0102901601007387 */ /* 0x010fe80000100a00 */
[----:B---3--:R0:W-:Y:S04]  /*d4ae0*/  STL.64 [R1+0x10288], R20 ;  /* 0x0102881401007387 */ /* 0x0081e80000100a00 */
[----:B0-----:R-:W3:Y:S04]  /*d4af0*/  LDL.LU R20, [R1+0xce0] ;  /* 0x000ce00001147983 */ /* 0x001ee80000300800 */
[----:B------:R-:W3:Y:S04]  /*d4b00*/  LDL.LU R21, [R1+0xce4] ;  /* 0x000ce40001157983 */ /* 0x000ee80000300800 */
[----:B------:R-:W4:Y:S04]  /*d4b10*/  LDL.LU R22, [R1+0xce8] ;  /* 0x000ce80001167983 */ /* 0x000f280000300800 */
[----:B------:R-:W4:Y:S04]  /*d4b20*/  LDL.LU R23, [R1+0xcec] ;  /* 0x000cec0001177983 */ /* 0x000f280000300800 */
[----:B------:R-:W3:Y:S04]  /*d4b30*/  LDL.64 R24, [R1+0x20] ;  /* 0x0000200001187983 */ /* 0x000ee80000100a00 */
[----:B--2---:R0:W-:Y:S02]  /*d4b40*/  STL.64 [R1+0x102e0], R26 ;  /* 0x0102e01a01007387 */ /* 0x0041e40000100a00 */
[----:B0-----:R-:W-:-:S02]  /*d4b50*/  IMAD.MOV.U32 R27, RZ, RZ, R0 ;  /* 0x000000ffff1b7224 */ /* 0x001fc400078e0000 */
[----:B---3--:R-:W-:Y:S04]  /*d4b60*/  STL.64 [R1+0x102d8], R24 ;  /* 0x0102d81801007387 */ /* 0x008fe80000100a00 */
        /* <DEDUP_REMOVED lines=8> */
[----:B------:R-:W3:Y:S04]  /*d4bf0*/  LDL R24, [R1+0x30] ;  /* 0x0000300001187983 */ /* 0x000ee80000100800 */
[----:B------:R-:W3:Y:S04]  /*d4c00*/  LDL R25, [R1+0x34] ;  /* 0x0000340001197983 */ /* 0x000ee80000100800 */
        /* <DEDUP_REMOVED lines=55> */
[----:B------:R-:W3:Y:S04]  /*d4f80*/  LDL.LU R18, [R1+0xd68] ;  /* 0x000d680001127983 */ /* 0x000ee80000300800 */
[----:B------:R-:W3:Y:S01]  /*d4f90*/  LDL.LU R19, [R1+0xd6c] ;  /* 0x000d6c0001137983 */ /* 0x000ee20000300800 */
[C---:B----4-:R-:W-:Y:S03]  /*d4fa0*/  HMMA.16816.F32 R24, R4.reuse, R26, R20 ;  /* 0x0000001a0418723c */ /* 0x050fe60000001814 */
        /* <DEDUP_REMOVED lines=8> */
[----:B------:R-:W4:Y:S04]  /*d5030*/  LDL.LU R9, [R1+0x3454] ;  /* 0x0034540001097983 */ /* 0x000f280000300800 */
[----:B------:R-:W4:Y:S04]  /*d5040*/  LDL.LU R8, [R1+0x3450] ;  /* 0x0034500001087983 */ /* 0x000f280000300800 */
[----:B------:R-:W2:Y:S04]  /*d5050*/  LDL.LU.64 R22, [R1+0x10350] ;  /* 0x0103500001167983 */ /* 0x000ea80000300a00 */
[----:B------:R-:W2:Y:S04]  /*d5060*/  LDL.LU.64 R20, [R1+0x10348] ;  /* 0x0103480001147983 */ /* 0x000ea80000300a00 */
        /* <DEDUP_REMOVED lines=76> */
[----:B------:R-:W-:Y:S01]  /*d5530*/  STL.64 [R1+0x10158], R28 ;  /* 0x0101581c01007387 */ /* 0x000fe20000100a00 */
        /* <DEDUP_REMOVED lines=14> */
[----:B0-----:R-:W4:Y:S04]  /*d5620*/  LDL.LU R24, [R1+0xd80] ;  /* 0x000d800001187983 */ /* 0x001f280000300800 */
[----:B------:R-:W4:Y:S04]  /*d5630*/  LDL.LU R25, [R1+0xd84] ;  /* 0x000d840001197983 */ /* 0x000f280000300800 */
        /* <DEDUP_REMOVED lines=16> */
[----:B0-----:R-:W2:Y:S04]  /*d5740*/  LDL.LU R20, [R1+0xd70] ;  /* 0x000d700001147983 */ /* 0x001ea80000300800 */
[----:B------:R-:W2:Y:S04]  /*d5750*/  LDL.LU R21, [R1+0xd74] ;  /* 0x000d740001157983 */ /* 0x000ea80000300800 */
[----:B------:R-:W2:Y:S04]  /*d5760*/  LDL.LU R22, [R1+0xd78] ;  /* 0x000d780001167983 */ /* 0x000ea80000300800 */
[----:B------:R-:W2:Y:S01]  /*d5770*/  LDL.LU R23, [R1+0xd7c] ;  /* 0x000d7c0001177983 */ /* 0x000ea20000300800 */
[----:B------:R-:W-:-:S02]  /*d5780*/  IMAD.MOV.U32 R0, RZ, RZ, R13 ;  /* 0x000000ffff007224 */ /* 0x000fc400078e000d */
[----:B----4-:R-:W-:Y:S02]  /*d5790*/  IMAD R13, R8, 0x100, R9 ;  /* 0x00000100080d7824 */ /* 0x010fe400078e0209 */
[----:B------:R-:W-:Y:S01]  /*d57a0*/  IMAD R12, R15, 0x100, R14 ;  /* 0x000001000f0c7824 */ /* 0x000fe200078e020e */
[----:B--2---:R-:W-:-:S15]  /*d57b0*/  HMMA.16816.F32 R20, R4, R18, R20 ;  /* 0x000000120414723c */ /* 0x004fde0000001814 */
[----:B------:R-:W-:-:S08]  /*d57c0*/  NOP ;  /* 0x0000000000007918 */ /* 0x000fd00000000000 */
[----:B------:R-:W-:Y:S04]  /*d57d0*/  STL.64 [R1+0x4e0], R20 ;  /* 0x0004e01401007387 */ /* 0x000fe80000100a00 */
[----:B------:R3:W-:Y:S02]  /*d57e0*/  STL.64 [R1+0x4e8], R22 ;  /* 0x0004e81601007387 */ /* 0x0007e40000100a00 */
[----:B---3--:R-:W-:Y:S02]  /*d57f0*/  HMMA.16816.F32 R20, R4, R16, R24 ;  /* 0x000000100414723c */ /* 0x008fe40000001818 */
[----:B------:R-:W-:Y:S04]  /*d5800*/  STL.64 [R1+0x10068], R18 ;  /* 0x0100681201007387 */ /* 0x000fe80000100a00 */
[----:B------:R-:W-:-:S15]  /*d5810*/  STL.64 [R1+0x10060], R16 ;  /* 0x0100601001007387 */ /* 0x000fde0000100a00 */
[----:B------:R-:W-:-:S02]  /*d5820*/  NOP ;  /* 0x0000000000007918 */ /* 0x000fc40000000000 */
[----:B------:R-:W-:Y:S04]  /*d5830*/  STL.64 [R1+0x4d0], R20 ;  /* 0x0004d01401007387 */ /* 0x000fe80000100a00 */
[----:B------:R-:W-:Y:S04]  /*d5840*/  STL.64 [R1+0x4d8], R22 ;  /* 0x0004d81601007387 */ /* 0x000fe80000100a00 */
[----:B------:R-:W2:Y:S04]  /*d5850*/  LDL.LU R8, [R1+0x345c] ;  /* 0x00345c0001087983 */ /* 0x000ea80000300800 */
[----:B------:R-:W3:Y:S04]  /*d5860*/  LDL.LU R14, [R1+0x3458] ;  /* 0x00345800010e7983 */ /* 0x000ee80000300800 */
[----:B------:R-:W4:Y:S04]  /*d5870*/  LDL.LU R9, [R1+0x3464] ;  /* 0x0034640001097983 */ /* 0x000f280000300800 */
[----:B------:R-:W3:Y:S04]  /*d5880*/  LDL.LU R15, [R1+0x3460] ;  /* 0x00346000010f7983 */ /* 0x000ee80000300800 */
[----:B---3--:R-:W-:Y:S04]  /*d5890*/  STL.64 [R1+0x10210], R14 ;  /* 0x0102100e01007387 */ /* 0x008fe80000100a00 */
[----:B------:R0:W-:Y:S04]  /*d58a0*/  STL.64 [R1+0x10208], R12 ;  /* 0x0102080c01007387 */ /* 0x0001e80000100a00 */
[----:B0-----:R-:W3:Y:S04]  /*d58b0*/  LDL.LU R12, [R1+0xd90] ;  /* 0x000d9000010c7983 */ /* 0x001ee80000300800 */
[----:B------:R-:W3:Y:S04]  /*d58c0*/  LDL.LU R13, [R1+0xd94] ;  /* 0x000d9400010d7983 */ /* 0x000ee80000300800 */
[----:B------:R-:W3:Y:S04]  /*d58d0*/  LDL.LU R14, [R1+0xd98] ;  /* 0x000d9800010e7983 */ /* 0x000ee80000300800 */
[----:B------:R-:W3:Y:S04]  /*d58e0*/  LDL.LU R15, [R1+0xd9c] ;  /* 0x000d9c00010f7983 */ /* 0x000ee80000300800 */
[----:B------:R-:W4:Y:S04]  /*d58f0*/  LDL.64 R20, [R1+0xb0] ;  /* 0x0000b00001147983 */ /* 0x000f280000100a00 */
        /* <DEDUP_REMOVED lines=10> */
[----:B------:R-:W-:Y:S03]  /*d59a0*/  HMMA.16816.F32 R12, R4, R10, R12 ;  /* 0x0000000a040c723c */ /* 0x000fe6000000180c */
        /* <DEDUP_REMOVED lines=12> */
[----:B------:R-:W3:Y:S04]  /*d5a70*/  LDL.64 R22, [R1+0x98] ;  /* 0x0000980001167983 */ /* 0x000ee80000100a00 */
[----:B------:R-:W3:Y:S04]  /*d5a80*/  LDL.LU R24, [R1+0xe20] ;  /* 0x000e200001187983 */ /* 0x000ee80000300800 */
[----:B------:R-:W3:Y:S04]  /*d5a90*/  LDL.LU R25, [R1+0xe24] ;  /* 0x000e240001197983 */ /* 0x000ee80000300800 */
[----:B------:R-:W3:Y:S04]  /*d5aa0*/  LDL.LU R26, [R1+0xe28] ;  /* 0x000e2800011a7983 */ /* 0x000ee80000300800 */
[----:B------:R-:W3:Y:S04]  /*d5ab0*/  LDL.LU R27, [R1+0xe2c] ;  /* 0x000e2c00011b7983 */ /* 0x000ee80000300800 */
[----:B------:R-:W3:Y:S04]  /*d5ac0*/  LDL.64 R28, [R1+0x90] ;  /* 0x00009000011c7983 */ /* 0x000ee80000100a00 */
[----:B------:R-:W-:Y:S04]  /*d5ad0*/  STL.64 [R1+0x4c0], R12 ;  /* 0x0004c00c01007387 */ /* 0x000fe80000100a00 */
[----:B------:R0:W-:Y:S04]  /*d5ae0*/  STL.64 [R1+0x4c8], R14 ;  /* 0x0004c80e01007387 */ /* 0x0001e80000100a00 */
[----:B0-----:R-:W4:Y:S04]  /*d5af0*/  LDL.LU.64 R14, [R1+0x10210] ;  /* 0x01021000010e7983 */ /* 0x001f280000300a00 */
[----:B------:R-:W3:Y:S04]  /*d5b00*/  LDL.LU.64 R12, [R1+0x10208] ;  /* 0x01020800010c7983 */ /* 0x000ee80000300a00 */
[----:B------:R-:W-:Y:S04]  /*d5b10*/  STL [R1+0x10054], R10 ;  /* 0x0100540a01007387 */ /* 0x000fe80000100800 */
[----:B------:R0:W-:Y:S04]  /*d5b20*/  STL [R1+0x10050], R11 ;  /* 0x0100500b01007387 */ /* 0x0001e80000100800 */
[----:B0-----:R-:W3:Y:S01]  /*d5b30*/  LDL.64 R10, [R1+0xa0] ;  /* 0x0000a000010a7983 */ /* 0x001ee20000100a00 */
        /* <DEDUP_REMOVED lines=8> */
[----:B0-----:R-:W2:Y:S04]  /*d5bc0*/  LDL.LU.64 R18, [R1+0x101f8] ;  /* 0x0101f80001127983 */ /* 0x001ea80000300a00 */
[----:B------:R-:W2:Y:S04]  /*d5bd0*/  LDL.LU.64 R16, [R1+0x101f0] ;  /* 0x0101f00001107983 */ /* 0x000ea80000300a00 */
[----:B------:R-:W-:Y:S04]  /*d5be0*/  STL [R1+0xfff4], R8 ;  /* 0x00fff40801007387 */ /* 0x000fe80000100800 */
[----:B------:R-:W-:Y:S01]  /*d5bf0*/  STL [R1+0xfff0], R9 ;  /* 0x00fff00901007387 */ /* 0x000fe20000100800 */
        /* <DEDUP_REMOVED lines=8> */
[----:B---3--:R-:W-:Y:S03]  /*d5c80*/  HMMA.16816.F32 R4, R4, R10, R16 ;  /* 0x0000000a0404723c */ /* 0x008fe60000001810 */
[----:B------:R-:W2:Y:S04]  /*d5c90*/  LDL.LU.64 R18, [R1+0x101d8] ;  /* 0x0101d80001127983 */ /* 0x000ea80000300a00 */
[----:B------:R-:W2:-:S15]  /*d5ca0*/  LDL.LU.64 R16, [R1+0x101d0] ;  /* 0x0101d00001107983 */ /* 0x000e9e0000300a00 */
[----:B------:R-:W-:-:S01]  /*d5cb0*/  NOP ;  /* 0x0000000000007918 */ /* 0x000fc20000000000 */
[----:B------:R0:W-:Y:S04]  /*d5cc0*/  STL.64 [R1+0x4b0], R4 ;  /* 0x0004b00401007387 */ /* 0x0001e80000100a00 */
[----:B------:R1:W-:Y:S04]  /*d5cd0*/  STL.64 [R1+0x4b8], R6 ;  /* 0x0004b80601007387 */ /* 0x0003e80000100a00 */
[----:B0-----:R-:W3:Y:S04]  /*d5ce0*/  LDL.LU R4, [R1+0xdf0] ;  /* 0x000df00001047983 */ /* 0x001ee80000300800 */
[----:B------:R-:W3:Y:S04]  /*d5cf0*/  LDL.LU R5, [R1+0xdf4] ;  /* 0x000df40001057983 */ /* 0x000ee80000300800 */
[----:B-1----:R-:W3:Y:S04]  /*d5d00*/  LDL.LU R6, [R1+0xdf8] ;  /* 0x000df80001067983 */ /* 0x002ee80000300800 */
[----:B------:R-:W3:Y:S01]  /*d5d10*/  LDL.LU R7, [R1+0xdfc] ;  /* 0x000dfc0001077983 */ /* 0x000ee20000300800 */
[----:B------:R-:W-:-:S02]  /*d5d20*/  F2FP.F16.E4M3.UNPACK_B R12, R12 ;  /* 0x0000000cff0c723e */ /* 0x000fc400020006ff */
[----:B------:R-:W-:Y:S02]  /*d5d30*/  F2FP.F16.E4M3.UNPACK_B R13, R13 ;  /* 0x0000000dff0d723e */ /* 0x000fe400020006ff */
[----:B------:R-:W-:Y:S02]  /*d5d40*/  F2FP.F16.E4M3.UNPACK_B R14, R14 ;  /* 0x0000000eff0e723e */ /* 0x000fe400020006ff */
[----:B------:R-:W-:Y:S01]  /*d5d50*/  F2FP.F16.E4M3.UNPACK_B R15, R15 ;  /* 0x0000000fff0f723e */ /* 0x000fe200020006ff */
[----:B------:R-:W-:Y:S02]  /*d5d60*/  IMAD.MOV.U32 R8, RZ, RZ, R11 ;  /* 0x000000ffff087224 */ /* 0x000fe400078e000b */
[----:B------:R-:W-:-:S03]  /*d5d70*/  IMAD.MOV.U32 R9, RZ, RZ, R10 ;  /* 0x000000ffff097224 */ /* 0x000fc600078e000a */
[----:B------:R-:W-:Y:S04]  /*d5d80*/  STL [R1+0x10004], R8 ;  /* 0x0100040801007387 */ /* 0x000fe80000100800 */
[----:B------:R3:W-:Y:S01]  /*d5d90*/  STL [R1+0x10000], R9 ;  /* 0x0100000901007387 */ /* 0x0007e20000100800 */
[----:B------:R-:W-:Y:S02]  /*d5da0*/  IMAD.MOV.U32 R3, RZ, RZ, R23 ;  /* 0x000000ffff037224 */ /* 0x000fe400078e0017 */
[----:B------:R-:W-:Y:S01]  /*d5db0*/  IMAD.MOV.U32 R2, RZ, RZ, R22 ;  /* 0x000000ffff027224 */ /* 0x000fe200078e0016 */
[----:B---3--:R-:W-:Y:S07]  /*d5dc0*/  HMMA.16816.F32 R8, R12, R20, R4 ;  /* 0x000000140c08723c */ /* 0x008fee0000001804 */
[----:B------:R-:W-:-:S02]  /*d5dd0*/  IMAD.MOV.U32 R6, RZ, RZ, R21 ;  /* 0x000000ffff067224 */ /* 0x000fc400078e0015 */
[----:B------:R-:W-:-:S14]  /*d5de0*/  IMAD.MOV.U32 R7, RZ, RZ, R20 ;  /* 0x000000ffff077224 */ /* 0x000fdc00078e0014 */
[----:B------:R-:W-:Y:S04]  /*d5df0*/  STL.64 [R1+0x4a0], R8 ;  /* 0x0004a00801007387 */ /* 0x000fe80000100a00 */
[----:B------:R-:W-:Y:S04]  /*d5e00*/  STL.64 [R1+0x4a8], R10 ;  /* 0x0004a80a01007387 */ /* 0x000fe80000100a00 */
[----:B------:R-:W-:Y:S04]  /*d5e10*/  STL [R1+0x1000c], R6 ;  /* 0x01000c0601007387 */ /* 0x000fe80000100800 */
[----:B------:R2:W-:Y:S02]  /*d5e20*/  STL [R1+0x10008], R7 ;  /* 0x0100080701007387 */ /* 0x0005e40000100800 */
[----:B--2---:R-:W-:-:S15]  /*d5e30*/  HMMA.16816.F32 R4, R12, R22, R16 ;  /* 0x000000160c04723c */ /* 0x004fde0000001810 */
[----:B------:R-:W-:-:S08]  /*d5e40*/  NOP ;  /* 0x0000000000007918 */ /* 0x000fd00000000000 */
[----:B------:R-:W-:Y:S04]  /*d5e50*/  STL.64 [R1+0x490], R4 ;  /* 0x0004900401007387 */ /* 0x000fe80000100a00 */
[----:B------:R0:W-:Y:S02]  /*d5e60*/  STL.64 [R1+0x498], R6 ;  /* 0x0004980601007387 */ /* 0x0001e40000100a00 */
[----:B0-----:R-:W-:Y:S02]  /*d5e70*/  HMMA.16816.F32 R4, R12, R28, R24 ;  /* 0x0000001c0c04723c */ /* 0x001fe40000001818 */
[----:B------:R-:W-:Y:S04]  /*d5e80*/  STL [R1+0x10014], R3 ;  /* 0x0100140301007387 */ /* 0x000fe80000100800 */
[----:B------:R-:W-:-:S15]  /*d5e90*/  STL [R1+0x10010], R2 ;  /* 0x0100100201007387 */ /* 0x000fde0000100800 */
[----:B------:R-:W-:-:S02]  /*d5ea0*/  NOP ;  /* 0x0000000000007918 */ /* 0x000fc40000000000 */
[----:B------:R0:W-:Y:S04]  /*d5eb0*/  STL.64 [R1+0x480], R4 ;  /* 0x0004800401007387 */ /* 0x0001e80000100a00 */
[----:B------:R-:W-:Y:S04]  /*d5ec0*/  STL.64 [R1+0x488], R6 ;  /* 0x0004880601007387 */ /* 0x000fe80000100a00 */
[----:B------:R-:W2:Y:S04]  /*d5ed0*/  LDL.64 R20, [R1+0x60] ;  /* 0x0000600001147983 */ /* 0x000ea80000100a00 */
[----:B------:R-:W3:Y:S04]  /*d5ee0*/  LDL.LU R16, [R1+0xea0] ;  /* 0x000ea00001107983 */ /* 0x000ee80000300800 */
[----:B------:R-:W3:Y:S04]  /*d5ef0*/  LDL.LU R17, [R1+0xea4] ;  /* 0x000ea40001117983 */ /* 0x000ee80000300800 */
[----:B------:R-:W4:Y:S04]  /*d5f00*/  LDL.LU R18, [R1+0xea8] ;  /* 0x000ea80001127983 */ /* 0x000f280000300800 */
[----:B------:R-:W4:Y:S04]  /*d5f10*/  LDL.LU R19, [R1+0xeac] ;  /* 0x000eac0001137983 */ /* 0x000f280000300800 */
[----:B------:R-:W2:Y:S04]  /*d5f20*/  LDL.64 R10, [R1+0x78] ;  /* 0x00007800010a7983 */ /* 0x000ea80000100a00 */
[----:B----4-:R-:W-:Y:S04]  /*d5f30*/  STL.64 [R1+0x10190], R18 ;  /* 0x0101901201007387 */ /* 0x010fe80000100a00 */
[----:B---3--:R-:W-:Y:S04]  /*d5f40*/  STL.64 [R1+0x10188], R16 ;  /* 0x0101881001007387 */ /* 0x008fe80000100a00 */
[----:B0-----:R-:W3:Y:S04]  /*d5f50*/  LDL R4, [R1+0x68] ;  /* 0x0000680001047983 */ /* 0x001ee80000100800 */
[----:B------:R-:W3:Y:S04]  /*d5f60*/  LDL R5, [R1+0x6c] ;  /* 0x00006c0001057983 */ /* 0x000ee80000100800 */
[----:B---3--:R0:W-:Y:S04]  /*d5f70*/  STL.64 [R1+0x101c8], R4 ;  /* 0x0101c80401007387 */ /* 0x0081e80000100a00 */
[----:B0-----:R-:W3:Y:S04]  /*d5f80*/  LDL.LU R4, [R1+0xe30] ;  /* 0x000e300001047983 */ /* 0x001ee80000300800 */
[----:B------:R-:W3:Y:S04]  /*d5f90*/  LDL.LU R5, [R1+0xe34] ;  /* 0x000e340001057983 */ /* 0x000ee80000300800 */
[----:B------:R-:W3:Y:S04]  /*d5fa0*/  LDL.LU R6, [R1+0xe38] ;  /* 0x000e380001067983 */ /* 0x000ee80000300800 */
[----:B------:R-:W3:Y:S04]  /*d5fb0*/  LDL.LU R7, [R1+0xe3c] ;  /* 0x000e3c0001077983 */ /* 0x000ee80000300800 */
[----:B------:R-:W3:Y:S04]  /*d5fc0*/  LDL.64 R2, [R1+0x88] ;  /* 0x0000880001027983 */ /* 0x000ee80000100a00 */
        /* <DEDUP_REMOVED lines=15> */
[----:B------:R-:W4:Y:S01]  /*d60c0*/  LDL.LU R19, [R1+0xe5c] ;  /* 0x000e5c0001137983 */ /* 0x000f220000300800 */
[----:B------:R-:W-:-:S02]  /*d60d0*/  IMAD.MOV.U32 R9, RZ, RZ, R29 ;  /* 0x000000ffff097224 */ /* 0x000fc400078e001d */
[----:B------:R-:W-:Y:S01]  /*d60e0*/  IMAD.MOV.U32 R8, RZ, RZ, R28 ;  /* 0x000000ffff087224 */ /* 0x000fe200078e001c */
[----:B----4-:R-:W-:Y:S04]  /*d60f0*/  STL.64 [R1+0x101c0], R18 ;  /* 0x0101c01201007387 */ /* 0x010fe80000100a00 */
[----:B--2---:R0:W-:Y:S04]  /*d6100*/  STL.64 [R1+0x101b8], R16 ;  /* 0x0101b81001007387 */ /* 0x0041e80000100a00 */
[----:B0-----:R-:W2:Y:S04]  /*d6110*/  LDL.LU R16, [R1+0xe40] ;  /* 0x000e400001107983 */ /* 0x001ea80000300800 */
[----:B------:R-:W2:Y:S04]  /*d6120*/  LDL.LU R17, [R1+0xe44] ;  /* 0x000e440001117983 */ /* 0x000ea80000300800 */
[----:B------:R-:W2:Y:S04]  /*d6130*/  LDL.LU R18, [R1+0xe48] ;  /* 0x000e480001127983 */ /* 0x000ea80000300800 */
[----:B------:R-:W2:Y:S04]  /*d6140*/  LDL.LU R19, [R1+0xe4c] ;  /* 0x000e4c0001137983 */ /* 0x000ea80000300800 */
[----:B------:R-:W4:Y:S04]  /*d6150*/  LDL.64 R22, [R1+0x58] ;  /* 0x0000580001167983 */ /* 0x000f280000100a00 */
[----:B------:R-:W4:Y:S04]  /*d6160*/  LDL.LU R24, [R1+0xec0] ;  /* 0x000ec00001187983 */ /* 0x000f280000300800 */
[----:B------:R-:W4:Y:S04]  /*d6170*/  LDL.LU R25, [R1+0xec4] ;  /* 0x000ec40001197983 */ /* 0x000f280000300800 */
[----:B------:R-:W4:Y:S04]  /*d6180*/  LDL.LU R26, [R1+0xec8] ;  /* 0x000ec800011a7983 */ /* 0x000f280000300800 */
[----:B------:R-:W4:Y:S04]  /*d6190*/  LDL.LU R27, [R1+0xecc] ;  /* 0x000ecc00011b7983 */ /* 0x000f280000300800 */
[----:B------:R-:W4:Y:S04]  /*d61a0*/  LDL.64 R28, [R1+0x50] ;  /* 0x00005000011c7983 */ /* 0x000f280000100a00 */
[----:B------:R-:W-:Y:S04]  /*d61b0*/  STL [R1+0x1001c], R9 ;  /* 0x01001c0901007387 */ /* 0x000fe80000100800 */
[----:B------:R0:W-:Y:S04]  /*d61c0*/  STL [R1+0x10018], R8 ;  /* 0x0100180801007387 */ /* 0x0001e80000100800 */
[----:B0-----:R-:W2:Y:S01]  /*d61d0*/  LDL.64 R8, [R1+0x80] ;  /* 0x0000800001087983 */ /* 0x001ea20000100a00 */
[----:B---3--:R-:W-:-:S15]  /*d61e0*/  HMMA.16816.F32 R4, R12, R2, R4 ;  /* 0x000000020c04723c */ /* 0x008fde0000001804 */
[----:B------:R-:W-:-:S08]  /*d61f0*/  NOP ;  /* 0x0000000000007918 */ /* 0x000fd00000000000 */
[----:B------:R0:W-:Y:S04]  /*d6200*/  STL.64 [R1+0x470], R4 ;  /* 0x0004700401007387 */ /* 0x0001e80000100a00 */
[----:B------:R1:W-:Y:S04]  /*d6210*/  STL.64 [R1+0x478], R6 ;  /* 0x0004780601007387 */ /* 0x0003e80000100a00 */
[----:B0-----:R-:W3:Y:S01]  /*d6220*/  LDL.LU.64 R4, [R1+0x101c8] ;  /* 0x0101c80001047983 */ /* 0x001ee20000300a00 */
[----:B-1----:R-:W-:Y:S02]  /*d6230*/  IMAD.MOV.U32 R7, RZ, RZ, R3 ;  /* 0x000000ffff077224 */ /* 0x002fe400078e0003 */
[----:B------:R-:W-:-:S03]  /*d6240*/  IMAD.MOV.U32 R6, RZ, RZ, R2 ;  /* 0x000000ffff067224 */ /* 0x000fc600078e0002 */
        /* <DEDUP_REMOVED lines=8> */
[----:B------:R-:W-:-:S02]  /*d62d0*/  IMAD.MOV.U32 R2, RZ, RZ, R9 ;  /* 0x000000ffff027224 */ /* 0x000fc400078e0009 */
[----:B------:R-:W-:-:S03]  /*d62e0*/  IMAD.MOV.U32 R3, RZ, RZ, R8 ;  /* 0x000000ffff037224 */ /* 0x000fc600078e0008 */
[----:B------:R-:W-:Y:S04]  /*d62f0*/  STL [R1+0x1002c], R2 ;  /* 0x01002c0201007387 */ /* 0x000fe80000100800 */
[----:B------:R0:W-:Y:S04]  /*d6300*/  STL [R1+0x10028], R3 ;  /* 0x0100280301007387 */ /* 0x0001e80000100800 */
[----:B0-----:R-:W4:Y:S01]  /*d6310*/  LDL.64 R2, [R1+0x70] ;  /* 0x0000700001027983 */ /* 0x001f220000100a00 */
[----:B--2---:R-:W-:-:S15]  /*d6320*/  HMMA.16816.F32 R16, R12, R10, R16 ;  /* 0x0000000a0c10723c */ /* 0x004fde0000001810 */
[----:B------:R-:W-:-:S08]  /*d6330*/  NOP ;  /* 0x0000000000007918 */ /* 0x000fd00000000000 */
[----:B------:R-:W-:Y:S04]  /*d6340*/  STL.64 [R1+0x450], R16 ;  /* 0x0004501001007387 */ /* 0x000fe80000100a00 */
[----:B------:R0:W-:Y:S04]  /*d6350*/  STL.64 [R1+0x458], R18 ;  /* 0x0004581201007387 */ /* 0x0001e80000100a00 */
[----:B0-----:R-:W4:Y:S04]  /*d6360*/  LDL.LU.64 R18, [R1+0x101b0] ;  /* 0x0101b00001127983 */ /* 0x001f280000300a00 */
[----:B------:R-:W4:Y:S01]  /*d6370*/  LDL.LU.64 R16, [R1+0x101a8] ;  /* 0x0101a80001107983 */ /* 0x000f220000300a00 */
[----:B------:R-:W-:-:S02]  /*d6380*/  IMAD.MOV.U32 R8, RZ, RZ, R11 ;  /* 0x000000ffff087224 */ /* 0x000fc400078e000b */
[----:B------:R-:W-:-:S03]  /*d6390*/  IMAD.MOV.U32 R9, RZ, RZ, R10 ;  /* 0x000000ffff097224 */ /* 0x000fc600078e000a */
[----:B------:R0:W-:Y:S04]  /*d63a0*/  STL [R1+0x10034], R8 ;  /* 0x0100340801007387 */ /* 0x0001e80000100800 */
[----:B------:R1:W-:Y:S04]  /*d63b0*/  STL [R1+0x10030], R9 ;  /* 0x0100300901007387 */ /* 0x0003e80000100800 */
[----:B0-----:R-:W2:Y:S04]  /*d63c0*/  LDL.LU R8, [R1+0xe90] ;  /* 0x000e900001087983 */ /* 0x001ea80000300800 */
[----:B-1----:R-:W2:Y:S04]  /*d63d0*/  LDL.LU R9, [R1+0xe94] ;  /* 0x000e940001097983 */ /* 0x002ea80000300800 */
[----:B------:R-:W2:Y:S04]  /*d63e0*/  LDL.LU R10, [R1+0xe98] ;  /* 0x000e9800010a7983 */ /* 0x000ea80000300800 */
[----:B------:R-:W2:Y:S01]  /*d63f0*/  LDL.LU R11, [R1+0xe9c] ;  /* 0x000e9c00010b7983 */ /* 0x000ea20000300800 */
[----:B----4-:R-:W-:-:S15]  /*d6400*/  HMMA.16816.F32 R16, R12, R2, R16 ;  /* 0x000000020c10723c */ /* 0x010fde0000001810 */
[----:B------:R-:W-:-:S08]  /*d6410*/  NOP ;  /* 0x0000000000007918 */ /* 0x000fd00000000000 */
[----:B------:R-:W-:Y:S04]  /*d6420*/  STL.64 [R1+0x440], R16 ;  /* 0x0004401001007387 */ /* 0x000fe80000100a00 */
[----:B------:R0:W-:Y:S04]  /*d6430*/  STL.64 [R1+0x448], R18 ;  /* 0x0004481201007387 */ /* 0x0001e80000100a00 */
[----:B0-----:R-:W3:Y:S04]  /*d6440*/  LDL.LU.64 R18, [R1+0x101a0] ;  /* 0x0101a00001127983 */ /* 0x001ee80000300a00 */
[----:B------:R-:W3:Y:S01]  /*d6450*/  LDL.LU.64 R16, [R1+0x10198] ;  /* 0x0101980001107983 */ /* 0x000ee20000300a00 */
[----:B------:R-:W-:-:S02]  /*d6460*/  IMAD.MOV.U32 R6, RZ, RZ, R3 ;  /* 0x000000ffff067224 */ /* 0x000fc400078e0003 */
[----:B------:R-:W-:-:S03]  /*d6470*/  IMAD.MOV.U32 R7, RZ, RZ, R2 ;  /* 0x000000ffff077224 */ /* 0x000fc600078e0002 */
[----:B------:R-:W-:Y:S04]  /*d6480*/  STL [R1+0x1003c], R6 ;  /* 0x01003c0601007387 */ /* 0x000fe80000100800 */
[----:B------:R3:W-:Y:S02]  /*d6490*/  STL [R1+0x10038], R7 ;  /* 0x0100380701007387 */ /* 0x0007e40000100800 */
[----:B---3--:R-:W-:Y:S02]  /*d64a0*/  HMMA.16816.F32 R4, R12, R4, R16 ;  /* 0x000000040c04723c */ /* 0x008fe40000001810 */
[----:B------:R-:W3:Y:S04]  /*d64b0*/  LDL.LU.64 R18, [R1+0x10190] ;  /* 0x0101900001127983 */ /* 0x000ee80000300a00 */
[----:B------:R-:W3:-:S15]  /*d64c0*/  LDL.LU.64 R16, [R1+0x10188] ;  /* 0x0101880001107983 */ /* 0x000ede0000300a00 */
[----:B------:R-:W-:-:S02]  /*d64d0*/  NOP ;  /* 0x0000000000007918 */ /* 0x000fc40000000000 */
[----:B------:R-:W-:Y:S04]  /*d64e0*/  STL.64 [R1+0x430], R4 ;  /* 0x0004300401007387 */ /* 0x000fe80000100a00 */
[----:B------:R2:W-:Y:S02]  /*d64f0*/  STL.64 [R1+0x438], R6 ;  /* 0x0004380601007387 */ /* 0x0005e40000100a00 */
[----:B--2---:R-:W-:Y:S06]  /*d6500*/  HMMA.16816.F32 R4, R12, R20, R8 ;  /* 0x000000140c04723c */ /* 0x004fec0000001808 */
[----:B------:R-:W-:-:S02]  /*d6510*/  IMAD.MOV.U32 R3, RZ, RZ, R21 ;  /* 0x000000ffff037224 */ /* 0x000fc400078e0015 */
[----:B------:R-:W-:-:S15]  /*d6520*/  IMAD.MOV.U32 R2, RZ, RZ, R20 ;  /* 0x000000ffff027224 */ /* 0x000fde00078e0014 */
[----:B------:R-:W-:Y:S04]  /*d6530*/  STL.64 [R1+0x420], R4 ;  /* 0x0004200401007387 */ /* 0x000fe80000100a00 */
[----:B------:R3:W-:Y:S01]  /*d6540*/  STL.64 [R1+0x428], R6 ;  /* 0x0004280601007387 */ /* 0x0007e20000100a00 */
[----:B------:R-:W-:-:S03]  /*d6550*/  IMAD.MOV.U32 R9, RZ, RZ, R23 ;  /* 0x000000ffff097224 */ /* 0x000fc600078e0017 */
[----:B------:R-:W-:Y:S01]  /*d6560*/  STL [R1+0x10044], R3 ;  /* 0x0100440301007387 */ /* 0x000fe20000100800 */
[----:B------:R-:W-:-:S03]  /*d6570*/  IMAD.MOV.U32 R8, RZ, RZ, R22 ;  /* 0x000000ffff087224 */ /* 0x000fc600078e0016 */
[----:B------:R-:W-:Y:S01]  /*d6580*/  STL [R1+0x10040], R2 ;  /* 0x0100400201007387 */ /* 0x000fe20000100800 */
[----:B---3--:R-:W-:-:S15]  /*d6590*/  HMMA.16816.F32 R4, R12, R22, R16 ;  /* 0x000000160c04723c */ /* 0x008fde0000001810 */
[----:B------:R-:W-:-:S08]  /*d65a0*/  NOP ;  /* 0x0000000000007918 */ /* 0x000fd00000000000 */
[----:B------:R-:W-:Y:S04]  /*d65b0*/  STL.64 [R1+0x410], R4 ;  /* 0x0004100401007387 */ /* 0x000fe80000100a00 */
[----:B------:R-:W-:Y:S04]  /*d65c0*/  STL.64 [R1+0x418], R6 ;  /* 0x0004180601007387 */ /* 0x000fe80000100a00 */
[----:B------:R-:W-:Y:S04]  /*d65d0*/  STL [R1+0x1004c], R9 ;  /* 0x01004c0901007387 */ /* 0x000fe80000100800 */
[----:B------:R0:W-:Y:S02]  /*d65e0*/  STL [R1+0x10048], R8 ;  /* 0x0100480801007387 */ /* 0x0001e40000100800 */
[----:B0-----:R-:W-:-:S15]  /*d65f0*/  HMMA.16816.F32 R8, R12, R28, R24 ;  /* 0x0000001c0c08723c */ /* 0x001fde0000001818 */
[----:B------:R-:W-:-:S08]  /*d6600*/  NOP ;  /* 0x0000000000007918 */ /* 0x000fd00000000000 */
[----:B------:R-:W-:Y:S04]  /*d6610*/  STL.64 [R1+0x400], R8 ;  /* 0x0004000801007387 */ /* 0x000fe80000100a00 */
[----:B------:R-:W-:Y:S04]  /*d6620*/  STL.64 [R1+0x408], R10 ;  /* 0x0004080a01007387 */ /* 0x000fe80000100a00 */
        /* <DEDUP_REMOVED lines=16> */
[----:B------:R-:W-:-:S03]  /*d6730*/  IMAD.MOV.U32 R5, RZ, RZ, R0 ;  /* 0x000000ffff057224 */ /* 0x000fc600078e0000 */
[----:B---3--:R0:W-:Y:S04]  /*d6740*/  STL.64 [R1+0x100c8], R26 ;  /* 0x0100c81a01007387 */ /* 0x0081e80000100a00 */
[----:B--2---:R1:W-:Y:S04]  /*d6750*/  STL.64 [R1+0x100c0], R24 ;  /* 0x0100c01801007387 */ /* 0x0043e80000100a00 */
[----:B------:R-:W2:Y:S04]  /*d6760*/  LDL R4, [R1] ;  /* 0x0000000001047983 */ /* 0x000ea80000100800 */
[----:B------:R-:W3:Y:S04]  /*d6770*/  LDL.LU R0, [R1+0x10184] ;  /* 0x0101840001007983 */ /* 0x000ee80000300800 */
[----:B0-----:R-:W4:Y:S04]  /*d6780*/  LDL R26, [R1+0x8] ;  /* 0x00000800011a7983 */ /* 0x001f280000100800 */
[----:B------:R-:W4:Y:S04]  /*d6790*/  LDL R27, [R1+0xc] ;  /* 0x00000c00011b7983 */ /* 0x000f280000100800 */
[----:B----4-:R-:W-:Y:S04]  /*d67a0*/  STL.64 [R1+0x100e0], R26 ;  /* 0x0100e01a01007387 */ /* 0x010fe80000100a00 */
[----:B------:R-:W4:Y:S04]  /*d67b0*/  LDL.LU R20, [R1+0xf80] ;  /* 0x000f800001147983 */ /* 0x000f280000300800 */
[----:B------:R-:W4:Y:S04]  /*d67c0*/  LDL.LU R21, [R1+0xf84] ;  /* 0x000f840001157983 */ /* 0x000f280000300800 */
[----:B------:R-:W2:Y:S04]  /*d67d0*/  LDL.LU R22, [R1+0xf88] ;  /* 0x000f880001167983 */ /* 0x000ea80000300800 */
[----:B------:R-:W2:Y:S04]  /*d67e0*/  LDL.LU R23, [R1+0xf8c] ;  /* 0x000f8c0001177983 */ /* 0x000ea80000300800 */
[----:B-1----:R-:W4:Y:S01]  /*d67f0*/  LDL R24, [R1+0x10] ;  /* 0x0000100001187983 */ /* 0x002f220000100800 */
[----:B---3--:R-:W-:-:S03]  /*d6800*/  IMAD.MOV.U32 R25, RZ, RZ, R0 ;  /* 0x000000ffff197224 */ /* 0x008fc600078e0000 */
[----:B------:R-:W3:Y:S04]  /*d6810*/  LDL.LU R0, [R1+0x10180] ;  /* 0x0101800001007983 */ /* 0x000ee80000300800 */
[----:B----4-:R-:W-:Y:S04]  /*d6820*/  STL.64 [R1+0x100f8], R24 ;  /* 0x0100f81801007387 */ /* 0x010fe80000100a00 */
[----:B--2---:R-:W-:Y:S04]  /*d6830*/  STL.64 [R1+0x100d8], R22 ;  /* 0x0100d81601007387 */ /* 0x004fe80000100a00 */
[----:B------:R0:W-:Y:S04]  /*d6840*/  STL.64 [R1+0x100d0], R20 ;  /* 0x0100d01401007387 */ /* 0x0001e80000100a00 */
[----:B0-----:R-:W2:Y:S04]  /*d6850*/  LDL.LU R20, [R1+0xf70] ;  /* 0x000f700001147983 */ /* 0x001ea80000300800 */
[----:B------:R-:W2:Y:S04]  /*d6860*/  LDL.LU R21, [R1+0xf74] ;  /* 0x000f740001157983 */ /* 0x000ea80000300800 */
[----:B------:R-:W4:Y:S04]  /*d6870*/  LDL.LU R22, [R1+0xf78] ;  /* 0x000f780001167983 */ /* 0x000f280000300800 */
[----:B------:R-:W4:Y:S04]  /*d6880*/  LDL.LU R23, [R1+0xf7c] ;  /* 0x000f7c0001177983 */ /* 0x000f280000300800 */
[----:B------:R-:W3:Y:S04]  /*d6890*/  LDL R26, [R1+0x18] ;  /* 0x00001800011a7983 */ /* 0x000ee80000100800 */
[----:B------:R-:W3:Y:S04]  /*d68a0*/  LDL R27, [R1+0x1c] ;  /* 0x00001c00011b7983 */ /* 0x000ee80000100800 */
[----:B---3--:R-:W-:Y:S04]  /*d68b0*/  STL.64 [R1+0x10110], R26 ;  /* 0x0101101a01007387 */ /* 0x008fe80000100a00 */
[----:B----4-:R-:W-:Y:S04]  /*d68c0*/  STL.64 [R1+0x100f0], R22 ;  /* 0x0100f01601007387 */ /* 0x010fe80000100a00 */
[----:B--2---:R0:W-:Y:S04]  /*d68d0*/  STL.64 [R1+0x100e8], R20 ;  /* 0x0100e81401007387 */ /* 0x0041e80000100a00 */
[----:B0-----:R-:W2:Y:S04]  /*d68e0*/  LDL.LU R20, [R1+0xf60] ;  /* 0x000f600001147983 */ /* 0x001ea80000300800 */
[----:B------:R-:W2:Y:S04]  /*d68f0*/  LDL.LU R21, [R1+0xf64] ;  /* 0x000f640001157983 */ /* 0x000ea80000300800 */
[----:B------:R-:W3:Y:S04]  /*d6900*/  LDL.LU R22, [R1+0xf68] ;  /* 0x000f680001167983 */ /* 0x000ee80000300800 */
[----:B------:R-:W3:Y:S04]  /*d6910*/  LDL.LU R23, [R1+0xf6c] ;  /* 0x000f6c0001177983 */ /* 0x000ee80000300800 */
[----:B------:R-:W4:Y:S04]  /*d6920*/  LDL.64 R26, [R1+0x28] ;  /* 0x00002800011a7983 */ /* 0x000f280000100a00 */
[----:B------:R-:W2:Y:S01]  /*d6930*/  LDL R24, [R1+0x20] ;  /* 0x0000200001187983 */ /* 0x000ea20000100800 */
[----:B------:R-:W-:-:S03]  /*d6940*/  IMAD.MOV.U32 R25, RZ, RZ, R0 ;  /* 0x000000ffff197224 */ /* 0x000fc600078e0000 */
        /* <DEDUP_REMOVED lines=8> */
[----:B------:R-:W4:Y:S04]  /*d69d0*/  LDL.LU R24, [R1+0xf00] ;  /* 0x000f000001187983 */ /* 0x000f280000300800 */
[----:B------:R-:W4:Y:S04]  /*d69e0*/  LDL.LU R25, [R1+0xf04] ;  /* 0x000f040001197983 */ /* 0x000f280000300800 */
[----:B------:R-:W2:Y:S04]  /*d69f0*/  LDL.LU R26, [R1+0xf08] ;  /* 0x000f0800011a7983 */ /* 0x000ea80000300800 */
[----:B------:R-:W2:Y:S01]  /*d6a00*/  LDL.LU R27, [R1+0xf0c] ;  /* 0x000f0c00011b7983 */ /* 0x000ea20000300800 */
[----:B------:R-:W-:-:S02]  /*d6a10*/  IMAD.MOV.U32 R6, RZ, RZ, R28 ;  /* 0x000000ffff067224 */ /* 0x000fc400078e001c */
[----:B------:R-:W-:Y:S02]  /*d6a20*/  IMAD.MOV.U32 R7, RZ, RZ, R29 ;  /* 0x000000ffff077224 */ /* 0x000fe400078e001d */
[----:B------:R-:W3:Y:S04]  /*d6a30*/  LDL.64 R28, [R1+0x40] ;  /* 0x00004000011c7983 */ /* 0x000ee80000100a00 */
[----:B--2---:R-:W-:Y:S04]  /*d6a40*/  STL.64 [R1+0x10150], R26 ;  /* 0x0101501a01007387 */ /* 0x004fe80000100a00 */
[----:B----4-:R0:W-:Y:S04]  /*d6a50*/  STL.64 [R1+0x10148], R24 ;  /* 0x0101481801007387 */ /* 0x0101e80000100a00 */
[----:B0-----:R-:W2:Y:S04]  /*d6a60*/  LDL.LU R24, [R1+0xef0] ;  /* 0x000ef00001187983 */ /* 0x001ea80000300800 */
[----:B------:R-:W2:Y:S04]  /*d6a70*/  LDL.LU R25, [R1+0xef4] ;  /* 0x000ef40001197983 */ /* 0x000ea80000300800 */
[----:B------:R-:W4:Y:S04]  /*d6a80*/  LDL.LU R26, [R1+0xef8] ;  /* 0x000ef800011a7983 */ /* 0x000f280000300800 */
[----:B------:R-:W4:Y:S04]  /*d6a90*/  LDL.LU R27, [R1+0xefc] ;  /* 0x000efc00011b7983 */ /* 0x000f280000300800 */
[----:B------:R-:W3:Y:S04]  /*d6aa0*/  LDL.64 R8, [R1+0x48] ;  /* 0x0000480001087983 */ /* 0x000ee80000100a00 */
        /* <DEDUP_REMOVED lines=10> */
[----:B------:R-:W2:Y:S04]  /*d6b50*/  LDL.LU R26, [R1+0xed8] ;  /* 0x000ed800011a7983 */ /* 0x000ea80000300800 */
[----:B------:R-:W2:Y:S04]  /*d6b60*/  LDL.LU R27, [R1+0xedc] ;  /* 0x000edc00011b7983 */ /* 0x000ea80000300800 */
[----:B------:R-:W4:Y:S04]  /*d6b70*/  LDL.64 R10, [R1+0x38] ;  /* 0x00003800010a7983 */ /* 0x000f280000100a00 */
[----:B---3--:R-:W-:Y:S04]  /*d6b80*/  STL.64 [R1+0x10120], R22 ;  /* 0x0101201601007387 */ /* 0x008fe80000100a00 */
[----:B------:R0:W-:Y:S04]  /*d6b90*/  STL.64 [R1+0x10118], R20 ;  /* 0x0101181401007387 */ /* 0x0001e80000100a00 */
[----:B0-----:R-:W3:Y:S04]  /*d6ba0*/  LDL.LU R20, [R1+0xf30] ;  /* 0x000f300001147983 */ /* 0x001ee80000300800 */
[----:B------:R-:W3:Y:S04]  /*d6bb0*/  LDL.LU R21, [R1+0xf34] ;  /* 0x000f340001157983 */ /* 0x000ee80000300800 */
[----:B------:R-:W2:Y:S04]  /*d6bc0*/  LDL.LU R22, [R1+0xf38] ;  /* 0x000f380001167983 */ /* 0x000ea80000300800 */
[----:B------:R-:W2:Y:S04]  /*d6bd0*/  LDL.LU R23, [R1+0xf3c] ;  /* 0x000f3c0001177983 */ /* 0x000ea80000300800 */
[----:B--2---:R-:W-:Y:S04]  /*d6be0*/  STL.64 [R1+0x10130], R22 ;  /* 0x0101301601007387 */ /* 0x004fe80000100a00 */
[----:B---3--:R0:W-:Y:S04]  /*d6bf0*/  STL.64 [R1+0x10128], R20 ;  /* 0x0101281401007387 */ /* 0x0081e80000100a00 */
[----:B0-----:R-:W2:Y:S04]  /*d6c00*/  LDL.LU R20, [R1+0xf10] ;  /* 0x000f100001147983 */ /* 0x001ea80000300800 */
[----:B------:R-:W2:Y:S04]  /*d6c10*/  LDL.LU R21, [R1+0xf14] ;  /* 0x000f140001157983 */ /* 0x000ea80000300800 */
[----:B------:R-:W2:Y:S04]  /*d6c20*/  LDL.LU R22, [R1+0xf18] ;  /* 0x000f180001167983 */ /* 0x000ea80000300800 */
[----:B------:R-:W2:Y:S04]  /*d6c30*/  LDL.LU R23, [R1+0xf1c] ;  /* 0x000f1c0001177983 */ /* 0x000ea80000300800 */
[----:B------:R-:W3:Y:S04]  /*d6c40*/  LDL.LU R16, [R1+0xff0] ;  /* 0x000ff00001107983 */ /* 0x000ee80000300800 */
[----:B------:R-:W3:Y:S04]  /*d6c50*/  LDL.LU R17, [R1+0xff4] ;  /* 0x000ff40001117983 */ /* 0x000ee80000300800 */
[----:B------:R-:W4:Y:S04]  /*d6c60*/  LDL.LU R18, [R1+0xff8] ;  /* 0x000ff80001127983 */ /* 0x000f280000300800 */
[----:B------:R-:W4:Y:S01]  /*d6c70*/  LDL.LU R19, [R1+0xffc] ;  /* 0x000ffc0001137983 */ /* 0x000f220000300800 */
[C---:B------:R-:W-:Y:S03]  /*d6c80*/  HMMA.16816.F32 R24, R12.reuse, R8, R24 ;  /* 0x000000080c18723c */ /* 0x040fe60000001818 */
[----:B----4-:R-:W-:Y:S04]  /*d6c90*/  STL.64 [R1+0x10078], R18 ;  /* 0x0100781201007387 */ /* 0x010fe80000100a00 */
[----:B---3--:R0:W-:Y:S04]  /*d6ca0*/  STL.64 [R1+0x10070], R16 ;  /* 0x0100701001007387 */ /* 0x0081e80000100a00 */
[----:B0-----:R-:W3:Y:S04]  /*d6cb0*/  LDL.LU R16, [R1+0xfe0] ;  /* 0x000fe00001107983 */ /* 0x001ee80000300800 */
[----:B------:R-:W3:Y:S04]  /*d6cc0*/  LDL.LU R17, [R1+0xfe4] ;  /* 0x000fe40001117983 */ /* 0x000ee80000300800 */
[----:B------:R-:W3:Y:S04]  /*d6cd0*/  LDL.LU R18, [R1+0xfe8] ;  /* 0x000fe80001127983 */ /* 0x000ee80000300800 */
[----:B------:R-:W3:Y:S04]  /*d6ce0*/  LDL.LU R19, [R1+0xfec] ;  /* 0x000fec0001137983 */ /* 0x000ee80000300800 */
[----:B------:R-:W-:Y:S04]  /*d6cf0*/  STL [R1+0x1005c], R7 ;  /* 0x01005c0701007387 */ /* 0x000fe80000100800 */
[----:B------:R0:W-:Y:S04]  /*d6d00*/  STL [R1+0x10058], R6 ;  /* 0x0100580601007387 */ /* 0x0001e80000100800 */
[----:B0-----:R-:W4:Y:S04]  /*d6d10*/  LDL.64 R6, [R1+0x30] ;  /* 0x0000300001067983 */ /* 0x001f280000100a00 */
        /* <DEDUP_REMOVED lines=33> */
[----:B------:R-:W-:-:S02]  /*d6f30*/  IMAD.MOV.U32 R0, RZ, RZ, R11 ;  /* 0x000000ffff007224 */ /* 0x000fc400078e000b */
[----:B------:R-:W-:Y:S02]  /*d6f40*/  IMAD.MOV.U32 R10, RZ, RZ, R6 ;  /* 0x000000ffff0a7224 */ /* 0x000fe400078e0006 */
[----:B------:R-:W-:Y:S02]  /*d6f50*/  IMAD.MOV.U32 R11, RZ, RZ, R7 ;  /* 0x000000ffff0b7224 */ /* 0x000fe400078e0007 */
[----:B------:R-:W-:Y:S02]  /*d6f60*/  IMAD.MOV.U32 R7, RZ, RZ, R26 ;  /* 0x000000ffff077224 */ /* 0x000fe400078e001a */
[----:B------:R-:W-:Y:S02]  /*d6f70*/  IMAD.MOV.U32 R6, RZ, RZ, R27 ;  /* 0x000000ffff067224 */ /* 0x000fe400078e001b */
[----:B----4-:R-:W-:Y:S01]  /*d6f80*/  HMMA.16816.F32 R24, R12, R24, R20 ;  /* 0x000000180c18723c */ /* 0x010fe20000001814 */
        /* <DEDUP_REMOVED lines=27> */
[----:B------:R-:W3:Y:S01]  /*d7140*/  LDL.LU.64 R24, [R1+0x100c0] ;  /* 0x0100c00001187983 */ /* 0x000ee20000300a00 */
[C---:B--2---:R-:W-:Y:S06]  /*d7150*/  HMMA.16816.F32 R20, R12.reuse, R4, R20 ;  /* 0x000000040c14723c */ /* 0x044fec0000001814 */
[----:B---3--:R-:W-:-:S15]  /*d7160*/  HMMA.16816.F32 R24, R12, R28, R24 ;  /* 0x0000001c0c18723c */ /* 0x008fde0000001818 */
[----:B------:R-:W-:-:S02]  /*d7170*/  NOP ;  /* 0x0000000000007918 */ /* 0x000fc40000000000 */
[----:B------:R-:W-:Y:S04]  /*d7180*/  STL.64 [R1+0x360], R20 ;  /* 0x0003601401007387 */ /* 0x000fe80000100a00 */
[----:B------:R0:W-:Y:S04]  /*d7190*/  STL.64 [R1+0x368], R22 ;  /* 0x0003681601007387 */ /* 0x0001e80000100a00 */
[----:B0-----:R-:W2:Y:S04]  /*d71a0*/  LDL.LU.64 R22, [R1+0x100b8] ;  /* 0x0100b80001167983 */ /* 0x001ea80000300a00 */
[----:B------:R-:W2:Y:S04]  /*d71b0*/  LDL.LU.64 R20, [R1+0x100b0] ;  /* 0x0100b00001147983 */ /* 0x000ea80000300a00 */
        /* <DEDUP_REMOVED lines=27> */
[----:B------:R-:W3:Y:S04]  /*d7370*/  LDL.LU.64 R16, [R1+0x10070] ;  /* 0x0100700001107983 */ /* 0x000ee80000300a00 */
[----:B------:R-:W2:Y:S04]  /*d7380*/  LDL.LU R4, [R1+0x3468] ;  /* 0x0034680001047983 */ /* 0x000ea80000300800 */
[----:B------:R-:W2:Y:S01]  /*d7390*/  LDL.LU R5, [R1+0x3470] ;  /* 0x0034700001057983 */ /* 0x000ea20000300800 */
[----:B---3--:R-:W-:-:S15]  /*d73a0*/  HMMA.16816.F32 R16, R12, R20, R16 ;  /* 0x000000140c10723c */ /* 0x008fde0000001810 */
[----:B------:R-:W-:-:S08]  /*d73b0*/  NOP ;  /* 0x0000000000007918 */ /* 0x000fd00000000000 */
        /* <DEDUP_REMOVED lines=9> */
[----:B------:R-:W3:Y:S02]  /*d7450*/  LDL.LU R23, [R1+0x100c] ;  /* 0x00100c0001177983 */ /* 0x000ee40000300800 */
[----:B---3--:R-:W-:-:S15]  /*d7460*/  HMMA.16816.F32 R20, R12, R18, R20 ;  /* 0x000000120c14723c */ /* 0x008fde0000001814 */
[----:B------:R-:W-:-:S08]  /*d7470*/  NOP ;  /* 0x0000000000007918 */ /* 0x000fd00000000000 */
[----:B------:R-:W-:Y:S04]  /*d7480*/  STL.64 [R1+0x300], R20 ;  /* 0x0003001401007387 */ /* 0x000fe80000100a00 */
[----:B------:R4:W-:Y:S02]  /*d7490*/  STL.64 [R1+0x308], R22 ;  /* 0x0003081601007387 */ /* 0x0009e40000100a00 */
[----:B----4-:R-:W-:Y:S07]  /*d74a0*/  HMMA.16816.F32 R20, R12, R16, R24 ;  /* 0x000000100c14723c */ /* 0x010fee0000001818 */
[----:B------:R-:W-:-:S02]  /*d74b0*/  IMAD.MOV.U32 R26, RZ, RZ, R7 ;  /* 0x000000ffff1a7224 */ /* 0x000fc400078e0007 */
[----:B------:R-:W3:Y:S01]  /*d74c0*/  LDL.LU R7, [R1+0x1005c] ;  /* 0x01005c0001077983 */ /* 0x000ee20000300800 */
[----:B------:R-:W-:-:S13]  /*d74d0*/  IMAD.MOV.U32 R27, RZ, RZ, R6 ;  /* 0x000000ffff1b7224 */ /* 0x000fda00078e0006 */
[----:B------:R0:W-:Y:S04]  /*d74e0*/  STL.64 [R1+0x2f0], R20 ;  /* 0x0002f01401007387 */ /* 0x0001e80000100a00 */
[----:B------:R1:W-:Y:S04]  /*d74f0*/  STL.64 [R1+0x2f8], R22 ;  /* 0x0002f81601007387 */ /* 0x0003e80000100a00 */
[----:B------:R-:W4:Y:S04]  /*d7500*/  LDL.LU R6, [R1+0x10058] ;  /* 0x0100580001067983 */ /* 0x000f280000300800 */
[----:B0-----:R-:W2:Y:S04]  /*d7510*/  LDL.LU R20, [R1+0x11b0] ;  /* 0x0011b00001147983 */ /* 0x001ea80000300800 */
[----:B------:R-:W2:Y:S04]  /*d7520*/  LDL.LU R21, [R1+0x11b4] ;  /* 0x0011b40001157983 */ /* 0x000ea80000300800 */
[----:B-1----:R-:W3:Y:S04]  /*d7530*/  LDL.LU R22, [R1+0x11b8] ;  /* 0x0011b80001167983 */ /* 0x002ee80000300800 */
        /* <DEDUP_REMOVED lines=9> */
[----:B------:R-:W2:Y:S04]  /*d75d0*/  LDL.LU R10, [R1+0x10054] ;  /* 0x01005400010a7983 */ /* 0x000ea80000300800 */
[----:B------:R-:W2:Y:S04]  /*d75e0*/  LDL.LU R11, [R1+0x10050] ;  /* 0x01005000010b7983 */ /* 0x000ea80000300800 */
[----:B------:R0:W-:Y:S04]  /*d75f0*/  STL.64 [R1+0xfe98], R26 ;  /* 0x00fe981a01007387 */ /* 0x0001e80000100a00 */
[----:B0-----:R-:W3:Y:S04]  /*d7600*/  LDL.LU R26, [R1+0x346c] ;  /* 0x00346c00011a7983 */ /* 0x001ee80000300800 */
[----:B------:R-:W3:Y:S04]  /*d7610*/  LDL.LU R27, [R1+0x3474] ;  /* 0x00347400011b7983 */ /* 0x000ee80000300800 */
[----:B------:R-:W-:Y:S04]  /*d7620*/  STL.64 [R1+0xfe90], R24 ;  /* 0x00fe901801007387 */ /* 0x000fe80000100a00 */
[----:B------:R-:W-:Y:S04]  /*d7630*/  STL.64 [R1+0xfdd8], R18 ;  /* 0x00fdd81201007387 */ /* 0x000fe80000100a00 */
[----:B------:R0:W-:Y:S04]  /*d7640*/  STL.64 [R1+0xfdd0], R16 ;  /* 0x00fdd01001007387 */ /* 0x0001e80000100a00 */
[----:B0-----:R-:W4:Y:S04]  /*d7650*/  LDL.LU R16, [R1+0x11a0] ;  /* 0x0011a00001107983 */ /* 0x001f280000300800 */
[----:B------:R-:W4:Y:S04]  /*d7660*/  LDL.LU R17, [R1+0x11a4] ;  /* 0x0011a40001117983 */ /* 0x000f280000300800 */
[----:B------:R-:W2:Y:S04]  /*d7670*/  LDL.LU R18, [R1+0x11a8] ;  /* 0x0011a80001127983 */ /* 0x000ea80000300800 */
[----:B------:R-:W2:Y:S04]  /*d7680*/  LDL.LU R19, [R1+0x11ac] ;  /* 0x0011ac0001137983 */ /* 0x000ea80000300800 */
[----:B--2---:R-:W-:Y:S04]  /*d7690*/  STL.64 [R1+0xfea8], R18 ;  /* 0x00fea81201007387 */ /* 0x004fe80000100a00 */
[----:B----4-:R0:W-:Y:S02]  /*d76a0*/  STL.64 [R1+0xfea0], R16 ;  /* 0x00fea01001007387 */ /* 0x0101e40000100a00 */
        /* <DEDUP_REMOVED lines=8> */
[----:B------:R-:W4:Y:S04]  /*d7730*/  LDL.LU R8, [R1+0x10048] ;  /* 0x0100480001087983 */ /* 0x000f280000300800 */
[----:B------:R-:W3:Y:S04]  /*d7740*/  LDL.LU R3, [R1+0x10044] ;  /* 0x0100440001037983 */ /* 0x000ee80000300800 */
[----:B------:R-:W3:Y:S04]  /*d7750*/  LDL.LU R2, [R1+0x10040] ;  /* 0x0100400001027983 */ /* 0x000ee80000300800 */
[----:B------:R1:W-:Y:S04]  /*d7760*/  STL.64 [R1+0xfeb8], R22 ;  /* 0x00feb81601007387 */ /* 0x0003e80000100a00 */
[----:B------:R-:W-:Y:S04]  /*d7770*/  STL.64 [R1+0xfeb0], R20 ;  /* 0x00feb01401007387 */ /* 0x000fe80000100a00 */
[----:B0-----:R-:W2:Y:S04]  /*d7780*/  LDL.LU R16, [R1+0x1160] ;  /* 0x0011600001107983 */ /* 0x001ea80000300800 */
[----:B------:R-:W2:Y:S04]  /*d7790*/  LDL.LU R17, [R1+0x1164] ;  /* 0x0011640001117983 */ /* 0x000ea80000300800 */
[----:B-1----:R-:W4:Y:S04]  /*d77a0*/  LDL.LU R18, [R1+0x1168] ;  /* 0x0011680001127983 */ /* 0x002f280000300800 */
[----:B------:R-:W4:Y:S01]  /*d77b0*/  LDL.LU R19, [R1+0x116c] ;  /* 0x00116c0001137983 */ /* 0x000f220000300800 */
[----:B------:R-:W-:-:S02]  /*d77c0*/  IMAD.MOV.U32 R22, RZ, RZ, R6 ;  /* 0x000000ffff167224 */ /* 0x000fc400078e0006 */
[----:B------:R-:W-:Y:S01]  /*d77d0*/  IMAD.MOV.U32 R23, RZ, RZ, R7 ;  /* 0x000000ffff177224 */ /* 0x000fe200078e0007 */
[----:B----4-:R-:W-:Y:S04]  /*d77e0*/  STL.64 [R1+0xfec8], R18 ;  /* 0x00fec81201007387 */ /* 0x010fe80000100a00 */
[----:B--2---:R0:W-:Y:S04]  /*d77f0*/  STL.64 [R1+0xfec0], R16 ;  /* 0x00fec01001007387 */ /* 0x0041e80000100a00 */
        /* <DEDUP_REMOVED lines=19> */
[----:B------:R-:W-:Y:S01]  /*d7930*/  IMAD.MOV.U32 R23, RZ, RZ, R3 ;  /* 0x000000ffff177224 */ /* 0x000fe200078e0003 */
[----:B--2---:R-:W-:Y:S04]  /*d7940*/  STL.64 [R1+0xfef8], R18 ;  /* 0x00fef81201007387 */ /* 0x004fe80000100a00 */
[----:B----4-:R0:W-:Y:S04]  /*d7950*/  STL.64 [R1+0xfef0], R16 ;  /* 0x00fef01001007387 */ /* 0x0101e80000100a00 */
[----:B------:R-:W2:Y:S04]  /*d7960*/  LDL.LU R2, [R1+0x1002c] ;  /* 0x01002c0001027983 */ /* 0x000ea80000300800 */
[----:B------:R-:W4:Y:S04]  /*d7970*/  LDL.LU R3, [R1+0x10028] ;  /* 0x0100280001037983 */ /* 0x000f280000300800 */
[----:B-1----:R-:W3:Y:S04]  /*d7980*/  LDL.64 R20, [R1+0x68] ;  /* 0x0000680001147983 */ /* 0x002ee80000100a00 */
[----:B------:R1:W-:Y:S04]  /*d7990*/  STL.64 [R1+0xff18], R22 ;  /* 0x00ff181601007387 */ /* 0x0003e80000100a00 */
[----:B---3--:R-:W-:Y:S04]  /*d79a0*/  STL.64 [R1+0xff10], R20 ;  /* 0x00ff101401007387 */ /* 0x008fe80000100a00 */
[----:B0-----:R-:W3:Y:S04]  /*d79b0*/  LDL.LU R16, [R1+0x1120] ;  /* 0x0011200001107983 */ /* 0x001ee80000300800 */
[----:B------:R-:W3:Y:S04]  /*d79c0*/  LDL.LU R17, [R1+0x1124] ;  /* 0x0011240001117983 */ /* 0x000ee80000300800 */
[----:B------:R-:W2:Y:S04]  /*d79d0*/  LDL.LU R18, [R1+0x1128] ;  /* 0x0011280001127983 */ /* 0x000ea80000300800 */
[----:B------:R-:W2:Y:S01]  /*d79e0*/  LDL.LU R19, [R1+0x112c] ;  /* 0x00112c0001137983 */ /* 0x000ea20000300800 */
[----:B-1----:R-:W-:-:S02]  /*d79f0*/  IMAD.MOV.U32 R22, RZ, RZ, R7 ;  /* 0x000000ffff167224 */ /* 0x002fc400078e0007 */
[----:B------:R-:W-:Y:S01]  /*d7a00*/  IMAD.MOV.U32 R23, RZ, RZ, R6 ;  /* 0x000000ffff177224 */ /* 0x000fe200078e0006 */
[----:B------:R-:W4:Y:S04]  /*d7a10*/  LDL.LU R7, [R1+0x10024] ;  /* 0x0100240001077983 */ /* 0x000f280000300800 */
[----:B------:R-:W4:Y:S04]  /*d7a20*/  LDL.LU R6, [R1+0x10020] ;  /* 0x0100200001067983 */ /* 0x000f280000300800 */
[----:B------:R-:W-:Y:S04]  /*d7a30*/  STL.64 [R1+0xff30], R22 ;  /* 0x00ff301601007387 */ /* 0x000fe80000100a00 */
[----:B--2---:R-:W-:Y:S04]  /*d7a40*/  STL.64 [R1+0xff08], R18 ;  /* 0x00ff081201007387 */ /* 0x004fe80000100a00 */
[----:B---3--:R0:W-:Y:S04]  /*d7a50*/  STL.64 [R1+0xff00], R16 ;  /* 0x00ff001001007387 */ /* 0x0081e80000100a00 */
[----:B0-----:R-:W2:Y:S04]  /*d7a60*/  LDL.LU R16, [R1+0x1110] ;  /* 0x0011100001107983 */ /* 0x001ea80000300800 */
[----:B------:R-:W2:Y:S04]  /*d7a70*/  LDL.LU R17, [R1+0x1114] ;  /* 0x0011140001117983 */ /* 0x000ea80000300800 */
[----:B------:R-:W3:Y:S04]  /*d7a80*/  LDL.LU R18, [R1+0x1118] ;  /* 0x0011180001127983 */ /* 0x000ee80000300800 */
[----:B------:R-:W3:Y:S01]  /*d7a90*/  LDL.LU R19, [R1+0x111c] ;  /* 0x00111c0001137983 */ /* 0x000ee20000300800 */
[----:B------:R-:W-:-:S02]  /*d7aa0*/  IMAD.MOV.U32 R20, RZ, RZ, R9 ;  /* 0x000000ffff147224 */ /* 0x000fc400078e0009 */
[----:B------:R-:W-:Y:S01]  /*d7ab0*/  IMAD.MOV.U32 R21, RZ, RZ, R8 ;  /* 0x000000ffff157224 */ /* 0x000fe200078e0008 */
[----:B------:R-:W4:Y:S04]  /*d7ac0*/  LDL.LU R9, [R1+0x1001c] ;  /* 0x01001c0001097983 */ /* 0x000f280000300800 */
[----:B------:R-:W4:Y:S04]  /*d7ad0*/  LDL.LU R8, [R1+0x10018] ;  /* 0x0100180001087983 */ /* 0x000f280000300800 */
[----:B------:R-:W-:Y:S04]  /*d7ae0*/  STL.64 [R1+0xff48], R20 ;  /* 0x00ff481401007387 */ /* 0x000fe80000100a00 */
[----:B---3--:R-:W-:Y:S04]  /*d7af0*/  STL.64 [R1+0xff28], R18 ;  /* 0x00ff281201007387 */ /* 0x008fe80000100a00 */
[----:B--2---:R0:W-:Y:S04]  /*d7b00*/  STL.64 [R1+0xff20], R16 ;  /* 0x00ff201001007387 */ /* 0x0041e80000100a00 */
[----:B0-----:R-:W2:Y:S04]  /*d7b10*/  LDL.LU R16, [R1+0x1100] ;  /* 0x0011000001107983 */ /* 0x001ea80000300800 */
[----:B------:R-:W2:Y:S04]  /*d7b20*/  LDL.LU R17, [R1+0x1104] ;  /* 0x0011040001117983 */ /* 0x000ea80000300800 */
[----:B------:R-:W3:Y:S04]  /*d7b30*/  LDL.LU R18, [R1+0x1108] ;  /* 0x0011080001127983 */ /* 0x000ee80000300800 */
[----:B------:R-:W3:Y:S01]  /*d7b40*/  LDL.LU R19, [R1+0x110c] ;  /* 0x00110c0001137983 */ /* 0x000ee20000300800 */
[----:B----4-:R-:W-:-:S02]  /*d7b50*/  IMAD.MOV.U32 R22, RZ, RZ, R3 ;  /* 0x000000ffff167224 */ /* 0x010fc400078e0003 */
        /* <DEDUP_REMOVED lines=12> */
[----:B------:R-:W4:Y:S01]  /*d7c20*/  LDL.LU R6, [R1+0x1000c] ;  /* 0x01000c0001067983 */ /* 0x000f220000300800 */
[----:B------:R-:W-:Y:S02]  /*d7c30*/  IMAD.MOV.U32 R22, RZ, RZ, R8 ;  /* 0x000000ffff167224 */ /* 0x000fe400078e0008 */
[----:B------:R-:W-:Y:S01]  /*d7c40*/  IMAD.MOV.U32 R23, RZ, RZ, R9 ;  /* 0x000000ffff177224 */ /* 0x000fe200078e0009 */
[----:B------:R-:W4:Y:S04]  /*d7c50*/  LDL.LU R7, [R1+0x10008] ;  /* 0x0100080001077983 */ /* 0x000f280000300800 */
[----:B------:R-:W4:Y:S04]  /*d7c60*/  LDL.LU R8, [R1+0x10004] ;  /* 0x0100040001087983 */ /* 0x000f280000300800 */
[----:B------:R-:W4:Y:S04]  /*d7c70*/  LDL.LU R9, [R1+0x10000] ;  /* 0x0100000001097983 */ /* 0x000f280000300800 */
[----:B------:R-:W-:Y:S04]  /*d7c80*/  STL.64 [R1+0xff78], R20 ;  /* 0x00ff781401007387 */ /* 0x000fe80000100a00 */
        /* <DEDUP_REMOVED lines=56> */
[----:B------:R-:W-:-:S02]  /*d8010*/  IMAD R4, R4, 0x100, R26 ;  /* 0x0000010004047824 */ /* 0x000fc400078e021a */
[----:B------:R-:W-:Y:S02]  /*d8020*/  IMAD R5, R5, 0x100, R27 ;  /* 0x0000010005057824 */ /* 0x000fe400078e021b */
[----:B------:R-:W-:Y:S02]  /*d8030*/  IMAD R6, R6, 0x100, R8 ;  /* 0x0000010006067824 */ /* 0x000fe400078e0208 */
[----:B------:R-:W-:Y:S01]  /*d8040*/  IMAD R7, R7, 0x100, R9 ;  /* 0x0000010007077824 */ /* 0x000fe200078e0209 */
        /* <DEDUP_REMOVED lines=18> */
[----:B------:R0:W-:Y:S04]  /*d8170*/  STL.64 [R1+0xfdb8], R10 ;  /* 0x00fdb80a01007387 */ /* 0x0001e80000100a00 */
[----:B0-----:R-:W4:Y:S04]  /*d8180*/  LDL R10, [R1+0x38] ;  /* 0x00003800010a7983 */ /* 0x001f280000100800 */
[----:B------:R-:W-:Y:S01]  /*d8190*/  STL.64 [R1+0xfdb0], R8 ;  /* 0x00fdb00801007387 */ /* 0x000fe20000100a00 */
[----:B--2---:R-:W-:-:S15]  /*d81a0*/  HMMA.16816.F32 R20, R12, R2, R20 ;  /* 0x000000020c14723c */ /* 0x004fde0000001814 */
[----:B------:R-:W-:-:S08]  /*d81b0*/  NOP ;  /* 0x0000000000007918 */ /* 0x000fd00000000000 */
[----:B------:R-:W-:Y:S04]  /*d81c0*/  STL.64 [R1+0x880], R20 ;  /* 0x0008801401007387 */ /* 0x000fe80000100a00 */
[----:B------:R0:W-:Y:S04]  /*d81d0*/  STL.64 [R1+0x888], R22 ;  /* 0x0008881601007387 */ /* 0x0001e80000100a00 */
[----:B0-----:R-:W2:Y:S04]  /*d81e0*/  LDL.LU.64 R22, [R1+0xffd8] ;  /* 0x00ffd80001167983 */ /* 0x001ea80000300a00 */
[----:B------:R-:W3:Y:S01]  /*d81f0*/  LDL.LU.64 R20, [R1+0xffd0] ;  /* 0x00ffd00001147983 */ /* 0x000ee20000300a00 */
        /* <DEDUP_REMOVED lines=72> */
[----:B----4-:R-:W-:Y:S01]  /*d8680*/  HMMA.16816.F32 R20, R4, R22, R16 ;  /* 0x000000160414723c */ /* 0x010fe20000001810 */
[----:B------:R-:W2:Y:S04]  /*d8690*/  LDL.LU.64 R18, [R1+0xfef8] ;  /* 0x00fef80001127983 */ /* 0x000ea80000300a00 */
[----:B------:R-:W2:-:S15]  /*d86a0*/  LDL.LU.64 R16, [R1+0xfef0] ;  /* 0x00fef00001107983 */ /* 0x000e9e0000300a00 */
[----:B------:R-:W-:-:S03]  /*d86b0*/  NOP ;  /* 0x0000000000007918 */ /* 0x000fc60000000000 */
        /* <DEDUP_REMOVED lines=18> */
[C---:B--2---:R-:W-:Y:S06]  /*d87e0*/  HMMA.16816.F32 R16, R4.reuse, R20, R16 ;  /* 0x000000140410723c */ /* 0x044fec0000001810 */
[----:B----4-:R-:W-:-:S15]  /*d87f0*/  HMMA.16816.F32 R20, R4, R22, R24 ;  /* 0x000000160414723c */ /* 0x010fde0000001818 */
[----:B------:R-:W-:-:S02]  /*d8800*/  NOP ;  /* 0x0000000000007918 */ /* 0x000fc40000000000 */
[----:B------:R-:W-:Y:S04]  /*d8810*/  STL.64 [R1+0x210], R16 ;  /* 0x0002101001007387 */ /* 0x000fe80000100a00 */
[----:B------:R0:W-:Y:S04]  /*d8820*/  STL.64 [R1+0x218], R18 ;  /* 0x0002181201007387 */ /* 0x0001e80000100a00 */
[----:B0-----:R-:W2:Y:S04]  /*d8830*/  LDL.LU.64 R18, [R1+0xfea8] ;  /* 0x00fea80001127983 */ /* 0x001ea80000300a00 */
[----:B------:R-:W2:Y:S04]  /*d8840*/  LDL.LU.64 R16, [R1+0xfea0] ;  /* 0x00fea00001107983 */ /* 0x000ea80000300a00 */
[----:B------:R-:W4:Y:S04]  /*d8850*/  LDL.LU.64 R26, [R1+0xfe98] ;  /* 0x00fe9800011a7983 */ /* 0x000f280000300a00 */
[----:B------:R-:W2:Y:S04]  /*d8860*/  LDL.LU.64 R24, [R1+0xfe90] ;  /* 0x00fe900001187983 */ /* 0x000ea80000300a00 */
[----:B------:R-:W-:Y:S04]  /*d8870*/  STL.64 [R1+0x200], R20 ;  /* 0x0002001401007387 */ /* 0x000fe80000100a00 */
[----:B------:R0:W-:Y:S04]  /*d8880*/  STL.64 [R1+0x208], R22 ;  /* 0x0002081601007387 */ /* 0x0001e80000100a00 */
[----:B0-----:R-:W4:Y:S04]  /*d8890*/  LDL.LU.64 R22, [R1+0xfe88] ;  /* 0x00fe880001167983 */ /* 0x001f280000300a00 */
[----:B------:R-:W4:Y:S01]  /*d88a0*/  LDL.LU.64 R20, [R1+0xfe80] ;  /* 0x00fe800001147983 */ /* 0x000f220000300a00 */
[----:B---3--:R-:W-:-:S15]  /*d88b0*/  HMMA.16816.F32 R8, R4, R10, R12 ;  /* 0x0000000a0408723c */ /* 0x008fde000000180c */
[----:B------:R-:W-:-:S08]  /*d88c0*/  NOP ;  /* 0x0000000000007918 */ /* 0x000fd00000000000 */
[----:B------:R-:W-:Y:S04]  /*d88d0*/  STL.64 [R1+0x1f0], R8 ;  /* 0x0001f00801007387 */ /* 0x000fe80000100a00 */
[----:B------:R4:W-:Y:S01]  /*d88e0*/  STL.64 [R1+0x1f8], R10 ;  /* 0x0001f80a01007387 */ /* 0x0009e20000100a00 */
[C---:B--2---:R-:W-:Y:S06]  /*d88f0*/  HMMA.16816.F32 R12, R4.reuse, R24, R16 ;  /* 0x00000018040c723c */ /* 0x044fec0000001810 */
[----:B----4-:R-:W-:Y:S01]  /*d8900*/  HMMA.16816.F32 R8, R4, R26, R20 ;  /* 0x0000001a0408723c */ /* 0x010fe20000001814 */
[----:B------:R-:W2:-:S15]  /*d8910*/  LDL.LU R20, [R1+0x1240] ;  /* 0x0012400001147983 */ /* 0x000e9e0000300800 */
[----:B------:R-:W-:-:S01]  /*d8920*/  NOP ;  /* 0x0000000000007918 */ /* 0x000fc20000000000 */
[----:B------:R0:W-:Y:S04]  /*d8930*/  STL.64 [R1+0x1e0], R12 ;  /* 0x0001e00c01007387 */ /* 0x0001e80000100a00 */
        /* <DEDUP_REMOVED lines=10> */
[----:B0-----:R-:W3:Y:S04]  /*d89e0*/  LDL R12, [R1] ;  /* 0x00000000010c7983 */ /* 0x001ee80000100800 */
[----:B------:R-:W3:Y:S04]  /*d89f0*/  LDL R13, [R1+0x4] ;  /* 0x00000400010d7983 */ /* 0x000ee80000100800 */
[----:B--2---:R-:W-:Y:S04]  /*d8a00*/  STL.64 [R1+0xfe28], R26 ;  /* 0x00fe281a01007387 */ /* 0x004fe80000100a00 */
[----:B----4-:R0:W-:Y:S04]  /*d8a10*/  STL.64 [R1+0xfe20], R24 ;  /* 0x00fe201801007387 */ /* 0x0101e80000100a00 */
[----:B0-----:R-:W2:Y:S04]  /*d8a20*/  LDL.LU R24, [R1+0x1210] ;  /* 0x0012100001187983 */ /* 0x001ea80000300800 */
[----:B------:R-:W2:Y:S04]  /*d8a30*/  LDL.LU R25, [R1+0x1214] ;  /* 0x0012140001197983 */ /* 0x000ea80000300800 */
[----:B------:R-:W4:Y:S04]  /*d8a40*/  LDL.LU R26, [R1+0x1218] ;  /* 0x00121800011a7983 */ /* 0x000f280000300800 */
[----:B------:R-:W4:Y:S04]  /*d8a50*/  LDL.LU R27, [R1+0x121c] ;  /* 0x00121c00011b7983 */ /* 0x000f280000300800 */
[----:B----4-:R0:W-:Y:S04]  /*d8a60*/  STL.64 [R1+0xfe38], R26 ;  /* 0x00fe381a01007387 */ /* 0x0101e80000100a00 */
[----:B------:R-:W4:Y:S04]  /*d8a70*/  LDL R18, [R1+0x20] ;  /* 0x0000200001127983 */ /* 0x000f280000100800 */
[----:B------:R-:W4:Y:S04]  /*d8a80*/  LDL R19, [R1+0x24] ;  /* 0x0000240001137983 */ /* 0x000f280000100800 */
[----:B0-----:R-:W3:Y:S04]  /*d8a90*/  LDL R26, [R1+0x8] ;  /* 0x00000800011a7983 */ /* 0x001ee80000100800 */
[----:B------:R-:W3:Y:S04]  /*d8aa0*/  LDL R27, [R1+0xc] ;  /* 0x00000c00011b7983 */ /* 0x000ee80000100800 */
[----:B------:R-:W4:Y:S04]  /*d8ab0*/  LDL.LU R8, [R1+0x11d0] ;  /* 0x0011d00001087983 */ /* 0x000f280000300800 */
[----:B------:R-:W4:Y:S04]  /*d8ac0*/  LDL.LU R9, [R1+0x11d4] ;  /* 0x0011d40001097983 */ /* 0x000f280000300800 */
[----:B------:R-:W4:Y:S04]  /*d8ad0*/  LDL.LU R10, [R1+0x11d8] ;  /* 0x0011d800010a7983 */ /* 0x000f280000300800 */
[----:B------:R-:W4:Y:S04]  /*d8ae0*/  LDL.LU R11, [R1+0x11dc] ;  /* 0x0011dc00010b7983 */ /* 0x000f280000300800 */
[----:B--2---:R-:W-:Y:S04]  /*d8af0*/  STL.64 [R1+0xfe30], R24 ;  /* 0x00fe301801007387 */ /* 0x004fe80000100a00 */
[----:B---3--:R-:W-:Y:S04]  /*d8b00*/  STL.64 [R1+0xfe50], R26 ;  /* 0x00fe501a01007387 */ /* 0x008fe80000100a00 */
[----:B------:R-:W-:Y:S04]  /*d8b10*/  STL.64 [R1+0xfe08], R22 ;  /* 0x00fe081601007387 */ /* 0x000fe80000100a00 */
[----:B------:R0:W-:Y:S04]  /*d8b20*/  STL.64 [R1+0xfe00], R20 ;  /* 0x00fe001401007387 */ /* 0x0001e80000100a00 */
        /* <DEDUP_REMOVED lines=28> */
[----:B------:R-:W3:Y:S04]  /*d8cf0*/  LDL.LU R14, [R1+0x3498] ;  /* 0x00349800010e7983 */ /* 0x000ee80000300800 */
[----:B------:R-:W4:Y:S04]  /*d8d00*/  LDL.LU R15, [R1+0x34a0] ;  /* 0x0034a000010f7983 */ /* 0x000f280000300800 */
[----:B------:R-:W2:Y:S04]  /*d8d10*/  LDL.LU R16, [R1+0x1260] ;  /* 0x0012600001107983 */ /* 0x000ea80000300800 */
[----:B------:R-:W-:Y:S04]  /*d8d20*/  STL.64 [R1+0x1c0], R8 ;  /* 0x0001c00801007387 */ /* 0x000fe80000100a00 */
[----:B------:R-:W-:Y:S04]  /*d8d30*/  STL.64 [R1+0x1c8], R10 ;  /* 0x0001c80a01007387 */ /* 0x000fe80000100a00 */
        /* <DEDUP_REMOVED lines=45> */
[----:B------:R-:W2:Y:S04]  /*d9010*/  LDL.LU.64 R24, [R1+0xfe20] ;  /* 0x00fe200001187983 */ /* 0x000ea80000300a00 */
[----:B------:R-:W3:Y:S04]  /*d9020*/  LDL.LU R12, [R1+0x3488] ;  /* 0x00348800010c7983 */ /* 0x000ee80000300800 */
[----:B------:R-:W3:Y:S01]  /*d9030*/  LDL.LU R13, [R1+0x3490] ;  /* 0x00349000010d7983 */ /* 0x000ee20000300800 */
        /* <DEDUP_REMOVED lines=43> */
[----:B0-----:R-:W2:Y:S04]  /*d92f0*/  LDL.LU R20, [R1+0x12a0] ;  /* 0x0012a00001147983 */ /* 0x001ea80000300800 */
[----:B------:R-:W2:Y:S04]  /*d9300*/  LDL.LU R21, [R1+0x12a4] ;  /* 0x0012a40001157983 */ /* 0x000ea80000300800 */
[----:B------:R-:W2:Y:S04]  /*d9310*/  LDL.LU R22, [R1+0x12a8] ;  /* 0x0012a80001167983 */ /* 0x000ea80000300800 */
        /* <DEDUP_REMOVED lines=13> */
[----:B------:R0:W-:Y:S04]  /*d93f0*/  STL.64 [R1+0xfc10], R18 ;  /* 0x00fc101201007387 */ /* 0x0001e80000100a00 */
[----:B0-----:R-:W4:Y:S04]  /*d9400*/  LDL.LU R18, [R1+0x349c] ;  /* 0x00349c0001127983 */ /* 0x001f280000300800 */
[----:B------:R-:W3:Y:S04]  /*d9410*/  LDL.LU R19, [R1+0x34a4] ;  /* 0x0034a40001137983 */ /* 0x000ee80000300800 */
[----:B------:R0:W-:Y:S04]  /*d9420*/  STL.64 [R1+0xfc08], R16 ;  /* 0x00fc081001007387 */ /* 0x0001e80000100a00 */
[----:B0-----:R-:W4:Y:S04]  /*d9430*/  LDL.LU R16, [R1+0x348c] ;  /* 0x00348c0001107983 */ /* 0x001f280000300800 */
[----:B------:R-:W3:Y:S01]  /*d9440*/  LDL.LU R17, [R1+0x3494] ;  /* 0x0034940001117983 */ /* 0x000ee20000300800 */
[----:B--2---:R-:W-:-:S15]  /*d9450*/  HMMA.16816.F32 R24, R4, R10, R24 ;  /* 0x0000000a0418723c */ /* 0x004fde0000001818 */
[----:B------:R-:W-:-:S08]  /*d9460*/  NOP ;  /* 0x0000000000007918 */ /* 0x000fd00000000000 */
[----:B------:R-:W-:Y:S04]  /*d9470*/  STL.64 [R1+0x100], R24 ;  /* 0x0001001801007387 */ /* 0x000fe80000100a00 */
[----:B------:R0:W-:Y:S04]  /*d9480*/  STL.64 [R1+0x108], R26 ;  /* 0x0001081a01007387 */ /* 0x0001e80000100a00 */
[----:B0-----:R-:W2:Y:S04]  /*d9490*/  LDL.LU.64 R26, [R1+0xfda8] ;  /* 0x00fda800011a7983 */ /* 0x001ea80000300a00 */
[----:B------:R-:W2:Y:S01]  /*d94a0*/  LDL.LU.64 R24, [R1+0xfda0] ;  /* 0x00fda00001187983 */ /* 0x000ea20000300a00 */
[----:B----4-:R-:W-:-:S02]  /*d94b0*/  IMAD R12, R12, 0x100, R16 ;  /* 0x000001000c0c7824 */ /* 0x010fc400078e0210 */
[----:B---3--:R-:W-:Y:S02]  /*d94c0*/  IMAD R13, R13, 0x100, R17 ;  /* 0x000001000d0d7824 */ /* 0x008fe400078e0211 */
[----:B------:R-:W-:Y:S02]  /*d94d0*/  IMAD R14, R14, 0x100, R18 ;  /* 0x000001000e0e7824 */ /* 0x000fe400078e0212 */
[----:B------:R-:W-:Y:S02]  /*d94e0*/  IMAD R15, R15, 0x100, R19 ;  /* 0x000001000f0f7824 */ /* 0x000fe400078e0213 */
[----:B------:R-:W-:Y:S06]  /*d94f0*/  HMMA.16816.F32 R16, R4, R8, R20 ;  /* 0x000000080410723c */ /* 0x000fec0000001814 */
[----:B------:R-:W-:Y:S04]  /*d9500*/  STL [R1+0xfb84], R8 ;  /* 0x00fb840801007387 */ /* 0x000fe80000100800 */
[----:B------:R-:W-:-:S13]  /*d9510*/  STL [R1+0xfb80], R9 ;  /* 0x00fb800901007387 */ /* 0x000fda0000100800 */
[----:B------:R-:W-:Y:S04]  /*d9520*/  STL.64 [R1+0x870], R16 ;  /* 0x0008701001007387 */ /* 0x000fe80000100a00 */
[----:B------:R-:W-:Y:S04]  /*d9530*/  STL.64 [R1+0x878], R18 ;  /* 0x0008781201007387 */ /* 0x000fe80000100a00 */
[----:B------:R2:W-:Y:S04]  /*d9540*/  STL.64 [R1+0xfd98], R10 ;  /* 0x00fd980a01007387 */ /* 0x0005e80000100a00 */
[----:B------:R-:W3:Y:S01]  /*d9550*/  LDL.LU R20, [R1+0x1340] ;  /* 0x0013400001147983 */ /* 0x000ee20000300800 */
[----:B--2---:R-:W-:-:S15]  /*d9560*/  HMMA.16816.F32 R8, R4, R2, R24 ;  /* 0x000000020408723c */ /* 0x004fde0000001818 */
[----:B------:R-:W-:-:S08]  /*d9570*/  NOP ;  /* 0x0000000000007918 */ /* 0x000fd00000000000 */
[----:B------:R-:W-:Y:S04]  /*d9580*/  STL.64 [R1+0x860], R8 ;  /* 0x0008600801007387 */ /* 0x000fe80000100a00 */
[----:B------:R-:W-:Y:S04]  /*d9590*/  STL.64 [R1+0x868], R10 ;  /* 0x0008680a01007387 */ /* 0x000fe80000100a00 */
[----:B------:R-:W3:Y:S04]  /*d95a0*/  LDL.LU R21, [R1+0x1344] ;  /* 0x0013440001157983 */ /* 0x000ee80000300800 */
[----:B------:R-:W2:Y:S04]  /*d95b0*/  LDL.LU R22, [R1+0x1348] ;  /* 0x0013480001167983 */ /* 0x000ea80000300800 */
[----:B------:R-:W2:Y:S04]  /*d95c0*/  LDL.LU R23, [R1+0x134c] ;  /* 0x00134c0001177983 */ /* 0x000ea80000300800 */
[----:B--2---:R-:W-:Y:S04]  /*d95d0*/  STL.64 [R1+0xfd50], R22 ;  /* 0x00fd501601007387 */ /* 0x004fe80000100a00 */
[----:B---3--:R0:W-:Y:S04]  /*d95e0*/  STL.64 [R1+0xfd48], R20 ;  /* 0x00fd481401007387 */ /* 0x0081e80000100a00 */
[----:B------:R-:W2:Y:S04]  /*d95f0*/  LDL R24, [R1+0x78] ;  /* 0x0000780001187983 */ /* 0x000ea80000100800 */
[----:B------:R-:W2:Y:S04]  /*d9600*/  LDL R25, [R1+0x7c] ;  /* 0x00007c0001197983 */ /* 0x000ea80000100800 */
[----:B0-----:R-:W3:Y:S04]  /*d9610*/  LDL.LU R20, [R1+0x1320] ;  /* 0x0013200001147983 */ /* 0x001ee80000300800 */
[----:B------:R-:W3:Y:S04]  /*d9620*/  LDL.LU R21, [R1+0x1324] ;  /* 0x0013240001157983 */ /* 0x000ee80000300800 */
[----:B------:R-:W4:Y:S04]  /*d9630*/  LDL.LU R22, [R1+0x1328] ;  /* 0x0013280001167983 */ /* 0x000f280000300800 */
[----:B------:R-:W4:Y:S04]  /*d9640*/  LDL.LU R23, [R1+0x132c] ;  /* 0x00132c0001177983 */ /* 0x000f280000300800 */
[----:B------:R-:W2:Y:S04]  /*d9650*/  LDL.LU R8, [R1+0x12b0] ;  /* 0x0012b00001087983 */ /* 0x000ea80000300800 */
[----:B------:R-:W2:Y:S04]  /*d9660*/  LDL.LU R9, [R1+0x12b4] ;  /* 0x0012b40001097983 */ /* 0x000ea80000300800 */
[----:B------:R-:W2:Y:S04]  /*d9670*/  LDL.LU R10, [R1+0x12b8] ;  /* 0x0012b800010a7983 */ /* 0x000ea80000300800 */
[----:B------:R-:W2:Y:S04]  /*d9680*/  LDL.LU R11, [R1+0x12bc] ;  /* 0x0012bc00010b7983 */ /* 0x000ea80000300800 */
        /* <DEDUP_REMOVED lines=28> */
[----:B------:R-:W4:Y:S04]  /*d9850*/  LDL.64 R26, [R1+0x70] ;  /* 0x00007000011a7983 */ /* 0x000f280000100a00 */
[----:B------:R-:W-:Y:S04]  /*d9860*/  STL [R1+0xfb8c], R2 ;  /* 0x00fb8c0201007387 */ /* 0x000fe80000100800 */
[----:B------:R0:W-:Y:S04]  /*d9870*/  STL [R1+0xfb88], R3 ;  /* 0x00fb880301007387 */ /* 0x0001e80000100800 */
[----:B0-----:R-:W2:Y:S02]  /*d9880*/  LDL.64 R2, [R1+0xa0] ;  /* 0x0000a00001027983 */ /* 0x001ea40000100a00 */
[----:B--2---:R-:W-:Y:S02]  /*d9890*/  HMMA.16816.F32 R4, R4, R2, R8 ;  /* 0x000000020404723c */ /* 0x004fe40000001808 */
[----:B------:R-:W2:Y:S05]  /*d98a0*/  LDL.LU.64 R10, [R1+0xfd98] ;  /* 0x00fd9800010a7983 */ /* 0x000eaa0000300a00 */
[----:B------:R-:W-:-:S02]  /*d98b0*/  IMAD.MOV.U32 R9, RZ, RZ, R3 ;  /* 0x000000ffff097224 */ /* 0x000fc400078e0003 */
[----:B------:R-:W-:-:S14]  /*d98c0*/  IMAD.MOV.U32 R8, RZ, RZ, R2 ;  /* 0x000000ffff087224 */ /* 0x000fdc00078e0002 */
[----:B------:R0:W-:Y:S04]  /*d98d0*/  STL.64 [R1+0xf0], R4 ;  /* 0x0000f00401007387 */ /* 0x0001e80000100a00 */
[----:B------:R1:W-:Y:S04]  /*d98e0*/  STL.64 [R1+0xf8], R6 ;  /* 0x0000f80601007387 */ /* 0x0003e80000100a00 */
[----:B0-----:R-:W4:Y:S04]  /*d98f0*/  LDL.64 R4, [R1+0x88] ;  /* 0x0000880001047983 */ /* 0x001f280000100a00 */
[----:B-1----:R-:W2:Y:S04]  /*d9900*/  LDL.64 R6, [R1+0x80] ;  /* 0x0000800001067983 */ /* 0x002ea80000100a00 */
[----:B------:R-:W-:Y:S04]  /*d9910*/  STL [R1+0xfb94], R9 ;  /* 0x00fb940901007387 */ /* 0x000fe80000100800 */
[----:B------:R0:W-:Y:S04]  /*d9920*/  STL [R1+0xfb90], R8 ;  /* 0x00fb900801007387 */ /* 0x0001e80000100800 */
[----:B0-----:R-:W3:Y:S01]  /*d9930*/  LDL.64 R8, [R1+0xb0] ;  /* 0x0000b00001087983 */ /* 0x001ee20000100a00 */
[----:B------:R-:W-:-:S02]  /*d9940*/  F2FP.F16.E4M3.UNPACK_B R12, R12 ;  /* 0x0000000cff0c723e */ /* 0x000fc400020006ff */
[----:B------:R-:W-:Y:S02]  /*d9950*/  F2FP.F16.E4M3.UNPACK_B R13, R13 ;  /* 0x0000000dff0d723e */ /* 0x000fe400020006ff */
[----:B------:R-:W-:Y:S02]  /*d9960*/  F2FP.F16.E4M3.UNPACK_B R14, R14 ;  /* 0x0000000eff0e723e */ /* 0x000fe400020006ff */
[----:B------:R-:W-:-:S07]  /*d9970*/  F2FP.F16.E4M3.UNPACK_B R15, R15 ;  /* 0x0000000fff0f723e */ /* 0x000fce00020006ff */
[----:B---3--:R-:W-:Y:S06]  /*d9980*/  HMMA.16816.F32 R20, R12, R8, R20 ;  /* 0x000000080c14723c */ /* 0x008fec0000001814 */
[----:B------:R-:W-:Y:S02]  /*d9990*/  IMAD.MOV.U32 R3, RZ, RZ, R9 ;  /* 0x000000ffff037224 */ /* 0x000fe400078e0009 */
[----:B------:R-:W-:-:S15]  /*d99a0*/  IMAD.MOV.U32 R2, RZ, RZ, R8 ;  /* 0x000000ffff027224 */ /* 0x000fde00078e0008 */
[----:B------:R-:W-:Y:S04]  /*d99b0*/  STL.64 [R1+0xe0], R20 ;  /* 0x0000e01401007387 */ /* 0x000fe80000100a00 */
[----:B------:R0:W-:Y:S04]  /*d99c0*/  STL.64 [R1+0xe8], R22 ;  /* 0x0000e81601007387 */ /* 0x0001e80000100a00 */
[----:B0-----:R-:W3:Y:S04]  /*d99d0*/  LDL.LU.64 R22, [R1+0xfd90] ;  /* 0x00fd900001167983 */ /* 0x001ee80000300a00 */
[----:B------:R-:W3:Y:S04]  /*d99e0*/  LDL.LU.64 R20, [R1+0xfd88] ;  /* 0x00fd880001147983 */ /* 0x000ee80000300a00 */
[----:B------:R-:W-:Y:S04]  /*d99f0*/  STL [R1+0xfb9c], R3 ;  /* 0x00fb9c0301007387 */ /* 0x000fe80000100800 */
[----:B------:R0:W-:Y:S04]  /*d9a00*/  STL [R1+0xfb98], R2 ;  /* 0x00fb980201007387 */ /* 0x0001e80000100800 */
[----:B0-----:R-:W3:Y:S02]  /*d9a10*/  LDL.64 R2, [R1+0x98] ;  /* 0x0000980001027983 */ /* 0x001ee40000100a00 */
[----:B---3--:R-:W-:Y:S06]  /*d9a20*/  HMMA.16816.F32 R20, R12, R2, R20 ;  /* 0x000000020c14723c */ /* 0x008fec0000001814 */
[----:B------:R-:W-:-:S02]  /*d9a30*/  IMAD.MOV.U32 R8, RZ, RZ, R3 ;  /* 0x000000ffff087224 */ /* 0x000fc400078e0003 */
        /* <DEDUP_REMOVED lines=8> */
[----:B---3--:R-:W-:-:S15]  /*d9ac0*/  HMMA.16816.F32 R20, R12, R8, R20 ;  /* 0x000000080c14723c */ /* 0x008fde0000001814 */
[----:B------:R-:W-:-:S08]  /*d9ad0*/  NOP ;  /* 0x0000000000007918 */ /* 0x000fd00000000000 */
[----:B------:R-:W-:Y:S04]  /*d9ae0*/  STL.64 [R1+0xc0], R20 ;  /* 0x0000c01401007387 */ /* 0x000fe80000100a00 */
[----:B------:R0:W-:Y:S04]  /*d9af0*/  STL.64 [R1+0xc8], R22 ;  /* 0x0000c81601007387 */ /* 0x0001e80000100a00 */
[----:B0-----:R-:W4:Y:S04]  /*d9b00*/  LDL.LU.64 R22, [R1+0xfd70] ;  /* 0x00fd700001167983 */ /* 0x001f280000300a00 */
[----:B------:R-:W4:Y:S01]  /*d9b10*/  LDL.LU.64 R20, [R1+0xfd68] ;  /* 0x00fd680001147983 */ /* 0x000f220000300a00 */
[----:B------:R-:W-:-:S02]  /*d9b20*/  IMAD.MOV.U32 R2, RZ, RZ, R9 ;  /* 0x000000ffff027224 */ /* 0x000fc400078e0009 */
[----:B------:R-:W-:-:S03]  /*d9b30*/  IMAD.MOV.U32 R3, RZ, RZ, R8 ;  /* 0x000000ffff037224 */ /* 0x000fc600078e0008 */
[----:B------:R-:W-:Y:S04]  /*d9b40*/  STL [R1+0xfbac], R2 ;  /* 0x00fbac0201007387 */ /* 0x000fe80000100800 */
[----:B------:R-:W-:Y:S01]  /*d9b50*/  STL [R1+0xfba8], R3 ;  /* 0x00fba80301007387 */ /* 0x000fe20000100800 */
[----:B----4-:R-:W-:-:S15]  /*d9b60*/  HMMA.16816.F32 R20, R12, R4, R20 ;  /* 0x000000040c14723c */ /* 0x010fde0000001814 */
        /* <DEDUP_REMOVED lines=15> */
[----:B------:R-:W-:Y:S01]  /*d9c60*/  HMMA.16816.F32 R16, R12, R24, R16 ;  /* 0x000000180c10723c */ /* 0x000fe20000001810 */
[----:B------:R-:W-:-:S02]  /*d9c70*/  IMAD.MOV.U32 R2, RZ, RZ, R6 ;  /* 0x000000ffff027224 */ /* 0x000fc400078e0006 */
[----:B------:R-:W-:-:S05]  /*d9c80*/  IMAD.MOV.U32 R3, RZ, RZ, R7 ;  /* 0x000000ffff037224 */ /* 0x000fca00078e0007 */
[----:B------:R-:W-:Y:S04]  /*d9c90*/  STL [R1+0xfbbc], R3 ;  /* 0x00fbbc0301007387 */ /* 0x000fe80000100800 */
[----:B------:R-:W-:Y:S11]  /*d9ca0*/  STL [R1+0xfbb8], R2 ;  /* 0x00fbb80201007387 */ /* 0x000ff60000100800 */
[----:B------:R-:W-:Y:S04]  /*d9cb0*/  STL.64 [R1+0x910], R16 ;  /* 0x0009101001007387 */ /* 0x000fe80000100a00 */
[----:B------:R-:W-:Y:S01]  /*d9cc0*/  STL.64 [R1+0x918], R18 ;  /* 0x0009181201007387 */ /* 0x000fe20000100a00 */
[----:B--2---:R-:W-:-:S15]  /*d9cd0*/  HMMA.16816.F32 R4, R12, R26, R20 ;  /* 0x0000001a0c04723c */ /* 0x004fde0000001814 */
[----:B------:R-:W-:-:S08]  /*d9ce0*/  NOP ;  /* 0x0000000000007918 */ /* 0x000fd00000000000 */
[----:B------:R-:W-:Y:S04]  /*d9cf0*/  STL.64 [R1+0x920], R4 ;  /* 0x0009200401007387 */ /* 0x000fe80000100a00 */
[----:B------:R0:W-:Y:S04]  /*d9d00*/  STL.64 [R1+0x928], R6 ;  /* 0x0009280601007387 */ /* 0x0001e80000100a00 */
[----:B0-----:R-:W2:Y:S04]  /*d9d10*/  LDL.64 R6, [R1+0x40] ;  /* 0x0000400001067983 */ /* 0x001ea80000100a00 */
[----:B------:R-:W3:Y:S04]  /*d9d20*/  LDL.LU R16, [R1+0x13b0] ;  /* 0x0013b00001107983 */ /* 0x000ee80000300800 */
[----:B------:R-:W3:Y:S04]  /*d9d30*/  LDL.LU R17, [R1+0x13b4] ;  /* 0x0013b40001117983 */ /* 0x000ee80000300800 */
[----:B------:R-:W4:Y:S04]  /*d9d40*/  LDL.LU R18, [R1+0x13b8] ;  /* 0x0013b80001127983 */ /* 0x000f280000300800 */
[----:B------:R-:W4:Y:S04]  /*d9d50*/  LDL.LU R19, [R1+0x13bc] ;  /* 0x0013bc0001137983 */ /* 0x000f280000300800 */
        /* <DEDUP_REMOVED lines=35> */
[C---:B--2---:R-:W-:Y:S01]  /*d9f90*/  HMMA.16816.F32 R4, R12.reuse, R2, R4 ;  /* 0x000000020c04723c */ /* 0x044fe20000001804 */
[----:B----4-:R-:W-:Y:S04]  /*d9fa0*/  STL.64 [R1+0xfd00], R18 ;  /* 0x00fd001201007387 */ /* 0x010fe80000100a00 */
[----:B---3--:R0:W-:Y:S04]  /*d9fb0*/  STL.64 [R1+0xfcf8], R16 ;  /* 0x00fcf81001007387 */ /* 0x0081e80000100a00 */
[----:B0-----:R-:W2:Y:S04]  /*d9fc0*/  LDL.LU R16, [R1+0x1390] ;  /* 0x0013900001107983 */ /* 0x001ea80000300800 */
[----:B------:R-:W2:Y:S04]  /*d9fd0*/  LDL.LU R17, [R1+0x1394] ;  /* 0x0013940001117983 */ /* 0x000ea80000300800 */
[----:B------:R-:W2:Y:S04]  /*d9fe0*/  LDL.LU R18, [R1+0x1398] ;  /* 0x0013980001127983 */ /* 0x000ea80000300800 */
[----:B------:R-:W2:Y:S04]  /*d9ff0*/  LDL.LU R19, [R1+0x139c] ;  /* 0x00139c0001137983 */ /* 0x000ea80000300800 */
[----:B------:R-:W3:Y:S04]  /*da000*/  LDL.64 R24, [R1+0x38] ;  /* 0x0000380001187983 */ /* 0x000ee80000100a00 */
[----:B------:R-:W4:Y:S04]  /*da010*/  LDL.LU R20, [R1+0x13c0] ;  /* 0x0013c00001147983 */ /* 0x000f280000300800 */
[----:B------:R-:W4:Y:S04]  /*da020*/  LDL.LU R21, [R1+0x13c4] ;  /* 0x0013c40001157983 */ /* 0x000f280000300800 */
[----:B------:R-:W4:Y:S04]  /*da030*/  LDL.LU R22, [R1+0x13c8] ;  /* 0x0013c80001167983 */ /* 0x000f280000300800 */
[----:B------:R-:W4:Y:S04]  /*da040*/  LDL.LU R23, [R1+0x13cc] ;  /* 0x0013cc0001177983 */ /* 0x000f280000300800 */
[----:B------:R-:W4:Y:S04]  /*da050*/  LDL.64 R26, [R1+0x30] ;  /* 0x00003000011a7983 */ /* 0x000f280000100a00 */
[----:B------:R-:W-:Y:S04]  /*da060*/  STL [R1+0xfbc4], R8 ;  /* 0x00fbc40801007387 */ /* 0x000fe80000100800 */
[----:B------:R0:W-:Y:S04]  /*da070*/  STL [R1+0xfbc0], R9 ;  /* 0x00fbc00901007387 */ /* 0x0001e80000100800 */
[----:B0-----:R-:W2:Y:S04]  /*da080*/  LDL.64 R8, [R1+0x60] ;  /* 0x0000600001087983 */ /* 0x001ea80000100a00 */
[----:B------:R-:W-:Y:S04]  /*da090*/  STL.64 [R1+0x930], R4 ;  /* 0x0009300401007387 */ /* 0x000fe80000100a00 */
[----:B------:R0:W-:Y:S04]  /*da0a0*/  STL.64 [R1+0x938], R6 ;  /* 0x0009380601007387 */ /* 0x0001e80000100a00 */
[----:B0-----:R-:W2:Y:S04]  /*da0b0*/  LDL.LU.64 R6, [R1+0xfd40] ;  /* 0x00fd400001067983 */ /* 0x001ea80000300a00 */
[----:B------:R-:W2:Y:S02]  /*da0c0*/  LDL.LU.64 R4, [R1+0xfd38] ;  /* 0x00fd380001047983 */ /* 0x000ea40000300a00 */
[----:B--2---:R-:W-:Y:S06]  /*da0d0*/  HMMA.16816.F32 R4, R12, R8, R4 ;  /* 0x000000080c04723c */ /* 0x004fec0000001804 */
[----:B------:R-:W-:-:S02]  /*da0e0*/  IMAD.MOV.U32 R2, RZ, RZ, R9 ;  /* 0x000000ffff027224 */ /* 0x000fc400078e0009 */
[----:B------:R-:W-:-:S15]  /*da0f0*/  IMAD.MOV.U32 R3, RZ, RZ, R8 ;  /* 0x000000ffff037224 */ /* 0x000fde00078e0008 */
[----:B------:R-:W-:Y:S04]  /*da100*/  STL.64 [R1+0x940], R4 ;  /* 0x0009400401007387 */ /* 0x000fe80000100a00 */
[----:B------:R0:W-:Y:S04]  /*da110*/  STL.64 [R1+0x948], R6 ;  /* 0x0009480601007387 */ /* 0x0001e80000100a00 */
[----:B0-----:R-:W2:Y:S04]  /*da120*/  LDL.LU.64 R6, [R1+0xfd30] ;  /* 0x00fd300001067983 */ /* 0x001ea80000300a00 */
[----:B------:R-:W2:Y:S04]  /*da130*/  LDL.LU.64 R4, [R1+0xfd28] ;  /* 0x00fd280001047983 */ /* 0x000ea80000300a00 */
[----:B------:R-:W-:Y:S04]  /*da140*/  STL [R1+0xfbcc], R2 ;  /* 0x00fbcc0201007387 */ /* 0x000fe80000100800 */
[----:B------:R0:W-:Y:S04]  /*da150*/  STL [R1+0xfbc8], R3 ;  /* 0x00fbc80301007387 */ /* 0x0001e80000100800 */
[----:B0-----:R-:W2:Y:S02]  /*da160*/  LDL.64 R2, [R1+0x58] ;  /* 0x0000580001027983 */ /* 0x001ea40000100a00 */
        /* <DEDUP_REMOVED lines=10> */
[----:B--2---:R-:W-:-:S15]  /*da210*/  HMMA.16816.F32 R4, R12, R8, R4 ;  /* 0x000000080c04723c */ /* 0x004fde0000001804 */
[----:B------:R-:W-:-:S08]  /*da220*/  NOP ;  /* 0x0000000000007918 */ /* 0x000fd00000000000 */
[----:B------:R-:W-:Y:S04]  /*da230*/  STL.64 [R1+0x990], R4 ;  /* 0x0009900401007387 */ /* 0x000fe80000100a00 */
[----:B------:R0:W-:Y:S04]  /*da240*/  STL.64 [R1+0x998], R6 ;  /* 0x0009980601007387 */ /* 0x0001e80000100a00 */
[----:B0-----:R-:W2:Y:S04]  /*da250*/  LDL.LU.64 R6, [R1+0xfd10] ;  /* 0x00fd100001067983 */ /* 0x001ea80000300a00 */
[----:B------:R-:W3:Y:S01]  /*da260*/  LDL.LU.64 R4, [R1+0xfd08] ;  /* 0x00fd080001047983 */ /* 0x000ee20000300a00 */
[----:B------:R-:W-:-:S02]  /*da270*/  IMAD.MOV.U32 R3, RZ, RZ, R9 ;  /* 0x000000ffff037224 */ /* 0x000fc400078e0009 */
[----:B------:R-:W-:-:S03]  /*da280*/  IMAD.MOV.U32 R2, RZ, RZ, R8 ;  /* 0x000000ffff027224 */ /* 0x000fc600078e0008 */
[----:B------:R-:W-:Y:S04]  /*da290*/  STL [R1+0xfbdc], R3 ;  /* 0x00fbdc0301007387 */ /* 0x000fe80000100800 */
[----:B------:R-:W-:Y:S01]  /*da2a0*/  STL [R1+0xfbd8], R2 ;  /* 0x00fbd80201007387 */ /* 0x000fe20000100800 */
[----:B---3--:R-:W-:-:S15]  /*da2b0*/  HMMA.16816.F32 R16, R12, R4, R16 ;  /* 0x000000040c10723c */ /* 0x008fde0000001810 */
        /* <DEDUP_REMOVED lines=17> */
[----:B------:R-:W-:-:S03]  /*da3d0*/  IMAD.MOV.U32 R0, RZ, RZ, R7 ;  /* 0x000000ffff007224 */ /* 0x000fc600078e0007 */
[----:B---3--:R2:W-:Y:S02]  /*da3e0*/  STL.64 [R1+0xfc38], R4 ;  /* 0x00fc380401007387 */ /* 0x0085e40000100a00 */
[----:B--2---:R-:W-:-:S15]  /*da3f0*/  HMMA.16816.F32 R4, R12, R24, R16 ;  /* 0x000000180c04723c */ /* 0x004fde0000001810 */
[----:B------:R-:W-:-:S08]  /*da400*/  NOP ;  /* 0x0000000000007918 */ /* 0x000fd00000000000 */
[----:B------:R-:W-:Y:S04]  /*da410*/  STL.64 [R1+0x9e0], R4 ;  /* 0x0009e00401007387 */ /* 0x000fe80000100a00 */
[----:B------:R4:W-:Y:S02]  /*da420*/  STL.64 [R1+0x9e8], R6 ;  /* 0x0009e80601007387 */ /* 0x0009e40000100a00 */
[----:B----4-:R-:W-:-:S15]  /*da430*/  HMMA.16816.F32 R4, R12, R26, R20 ;  /* 0x0000001a0c04723c */ /* 0x010fde0000001814 */
[----:B------:R-:W-:-:S08]  /*da440*/  NOP ;  /* 0x0000000000007918 */ /* 0x000fd00000000000 */
[----:B------:R0:W-:Y:S04]  /*da450*/  STL.64 [R1+0xa30], R4 ;  /* 0x000a300401007387 */ /* 0x0001e80000100a00 */
[----:B------:R1:W-:Y:S04]  /*da460*/  STL.64 [R1+0xa38], R6 ;  /* 0x000a380601007387 */ /* 0x0003e80000100a00 */
[----:B0-----:R-:W2:Y:S04]  /*da470*/  LDL.LU R4, [R1+0x1440] ;  /* 0x0014400001047983 */ /* 0x001ea80000300800 */
[----:B------:R-:W2:Y:S04]  /*da480*/  LDL.LU R5, [R1+0x1444] ;  /* 0x0014440001057983 */ /* 0x000ea80000300800 */
[----:B-1----:R-:W3:Y:S04]  /*da490*/  LDL.LU R6, [R1+0x1448] ;  /* 0x0014480001067983 */ /* 0x002ee80000300800 */
[----:B------:R-:W3:Y:S01]  /*da4a0*/  LDL.LU R7, [R1+0x144c] ;  /* 0x00144c0001077983 */ /* 0x000ee20000300800 */
[----:B------:R-:W-:-:S02]  /*da4b0*/  IMAD.MOV.U32 R3, RZ, RZ, R24 ;  /* 0x000000ffff037224 */ /* 0x000fc400078e0018 */
[----:B------:R-:W-:Y:S02]  /*da4c0*/  IMAD.MOV.U32 R2, RZ, RZ, R25 ;  /* 0x000000ffff027224 */ /* 0x000fe400078e0019 */
[----:B------:R-:W-:Y:S02]  /*da4d0*/  IMAD.MOV.U32 R8, RZ, RZ, R26 ;  /* 0x000000ffff087224 */ /* 0x000fe400078e001a */
[----:B------:R-:W-:Y:S01]  /*da4e0*/  IMAD.MOV.U32 R9, RZ, RZ, R27 ;  /* 0x000000ffff097224 */ /* 0x000fe200078e001b */
        /* <DEDUP_REMOVED lines=10> */
[----:B--2---:R0:W-:Y:S04]  /*da590*/  STL.64 [R1+0xfc70], R6 ;  /* 0x00fc700601007387 */ /* 0x0041e80000100a00 */
[----:B-1----:R-:W2:Y:S04]  /*da5a0*/  LDL.LU R24, [R1+0x1420] ;  /* 0x0014200001187983 */ /* 0x002ea80000300800 */
[----:B------:R-:W2:Y:S04]  /*da5b0*/  LDL.LU R25, [R1+0x1424] ;  /* 0x0014240001197983 */ /* 0x000ea80000300800 */
[----:B------:R-:W3:Y:S04]  /*da5c0*/  LDL.LU R26, [R1+0x1428] ;  /* 0x00142800011a7983 */ /* 0x000ee80000300800 */
[----:B------:R-:W3:Y:S04]  /*da5d0*/  LDL.LU R27, [R1+0x142c] ;  /* 0x00142c00011b7983 */ /* 0x000ee80000300800 */
[----:B---3--:R-:W-:Y:S04]  /*da5e0*/  STL.64 [R1+0xfc80], R26 ;  /* 0x00fc801a01007387 */ /* 0x008fe80000100a00 */
[----:B--2---:R1:W-:Y:S04]  /*da5f0*/  STL.64 [R1+0xfc78], R24 ;  /* 0x00fc781801007387 */ /* 0x0043e80000100a00 */
[----:B------:R-:W2:Y:S04]  /*da600*/  LDL R4, [R1+0x8] ;  /* 0x0000080001047983 */ /* 0x000ea80000100800 */
[----:B------:R-:W2:Y:S04]  /*da610*/  LDL R5, [R1+0xc] ;  /* 0x00000c0001057983 */ /* 0x000ea80000100800 */
[----:B0-----:R-:W3:Y:S04]  /*da620*/  LDL R6, [R1+0x10] ;  /* 0x0000100001067983 */ /* 0x001ee80000100800 */
[----:B------:R-:W3:Y:S04]  /*da630*/  LDL R7, [R1+0x14] ;  /* 0x0000140001077983 */ /* 0x000ee80000100800 */
[----:B--2---:R0:W-:Y:S04]  /*da640*/  STL.64 [R1+0xfc88], R4 ;  /* 0x00fc880401007387 */ /* 0x0041e80000100a00 */
[----:B---3--:R-:W-:Y:S04]  /*da650*/  STL.64 [R1+0xfca0], R6 ;  /* 0x00fca00601007387 */ /* 0x008fe80000100a00 */
[----:B-1----:R-:W2:Y:S04]  /*da660*/  LDL.LU R24, [R1+0x1410] ;  /* 0x0014100001187983 */ /* 0x002ea80000300800 */
[----:B------:R-:W2:Y:S04]  /*da670*/  LDL.LU R25, [R1+0x1414] ;  /* 0x0014140001197983 */ /* 0x000ea80000300800 */
[----:B------:R-:W3:Y:S04]  /*da680*/  LDL.LU R26, [R1+0x1418] ;  /* 0x00141800011a7983 */ /* 0x000ee80000300800 */
[----:B------:R-:W3:Y:S04]  /*da690*/  LDL.LU R27, [R1+0x141c] ;  /* 0x00141c00011b7983 */ /* 0x000ee80000300800 */
[----:B0-----:R-:W4:Y:S04]  /*da6a0*/  LDL R4, [R1+0x18] ;  /* 0x0000180001047983 */ /* 0x001f280000100800 */
        /* <DEDUP_REMOVED lines=50> */
[----:B------:R-:W2:Y:S01]  /*da9d0*/  LDL.LU R11, [R1+0x149c] ;  /* 0x00149c00010b7983 */ /* 0x000ea20000300800 */
[C---:B------:R-:W-:Y:S03]  /*da9e0*/  HMMA.16816.F32 R4, R12.reuse, R4, R24 ;  /* 0x000000040c04723c */ /* 0x040fe60000001818 */
[----:B--2---:R-:W-:Y:S04]  /*da9f0*/  STL.64 [R1+0xfc00], R10 ;  /* 0x00fc000a01007387 */ /* 0x004fe80000100a00 */
[----:B----4-:R0:W-:Y:S04]  /*daa00*/  STL.64 [R1+0xfbf8], R8 ;  /* 0x00fbf80801007387 */ /* 0x0101e80000100a00 */
[----:B0-----:R-:W2:Y:S04]  /*daa10*/  LDL.LU R8, [R1+0x1480] ;  /* 0x0014800001087983 */ /* 0x001ea80000300800 */
[----:B------:R-:W2:Y:S04]  /*daa20*/  LDL.LU R9, [R1+0x1484] ;  /* 0x0014840001097983 */ /* 0x000ea80000300800 */
[----:B------:R-:W2:Y:S04]  /*daa30*/  LDL.LU R10, [R1+0x1488] ;  /* 0x00148800010a7983 */ /* 0x000ea80000300800 */
[----:B------:R-:W2:Y:S04]  /*daa40*/  LDL.LU R11, [R1+0x148c] ;  /* 0x00148c00010b7983 */ /* 0x000ea80000300800 */
        /* <DEDUP_REMOVED lines=45> */
[----:B0-----:R-:W3:Y:S04]  /*dad20*/  LDL.LU.64 R26, [R1+0xfc48] ;  /* 0x00fc4800011a7983 */ /* 0x001ee80000300a00 */
[----:B------:R-:W4:Y:S01]  /*dad30*/  LDL.LU.64 R24, [R1+0xfc40] ;  /* 0x00fc400001187983 */ /* 0x000f220000300a00 */
[C---:B---3--:R-:W-:Y:S06]  /*dad40*/  HMMA.16816.F32 R4, R12.reuse, R26, R4 ;  /* 0x0000001a0c04723c */ /* 0x048fec0000001804 */
[----:B----4-:R-:W-:-:S15]  /*dad50*/  HMMA.16816.F32 R20, R12, R24, R20 ;  /* 0x000000180c14723c */ /* 0x010fde0000001814 */
[----:B------:R-:W-:-:S02]  /*dad60*/  NOP ;  /* 0x0000000000007918 */ /* 0x000fc40000000000 */
[----:B------:R0:W-:Y:S04]  /*dad70*/  STL.64 [R1+0xb20], R4 ;  /* 0x000b200401007387 */ /* 0x0001e80000100a00 */
[----:B------:R-:W-:Y:S04]  /*dad80*/  STL.64 [R1+0xb28], R6 ;  /* 0x000b280601007387 */ /* 0x000fe80000100a00 */
[----:B0-----:R-:W3:Y:S04]  /*dad90*/  LDL.LU.64 R4, [R1+0xfc38] ;  /* 0x00fc380001047983 */ /* 0x001ee80000300a00 */
[----:B------:R-:W-:Y:S04]  /*dada0*/  STL.64 [R1+0xb30], R20 ;  /* 0x000b301401007387 */ /* 0x000fe80000100a00 */
[----:B------:R0:W-:Y:S04]  /*dadb0*/  STL.64 [R1+0xb38], R22 ;  /* 0x000b381601007387 */ /* 0x0001e80000100a00 */
[----:B0-----:R-:W4:Y:S04]  /*dadc0*/  LDL.LU.64 R22, [R1+0xfc30] ;  /* 0x00fc300001167983 */ /* 0x001f280000300a00 */
[----:B------:R-:W2:Y:S04]  /*dadd0*/  LDL.LU.64 R20, [R1+0xfc28] ;  /* 0x00fc280001147983 */ /* 0x000ea80000300a00 */
[----:B------:R-:W3:Y:S04]  /*dade0*/  LDL.LU R6, [R1+0x34b8] ;  /* 0x0034b80001067983 */ /* 0x000ee80000300800 */
[----:B------:R-:W3:Y:S04]  /*dadf0*/  LDL.LU R7, [R1+0x34c0] ;  /* 0x0034c00001077983 */ /* 0x000ee80000300800 */
[----:B------:R-:W-:Y:S04]  /*dae00*/  STL.64 [R1+0xf998], R26 ;  /* 0x00f9981a01007387 */ /* 0x000fe80000100a00 */
[----:B------:R0:W-:Y:S04]  /*dae10*/  STL.64 [R1+0xf990], R24 ;  /* 0x00f9901801007387 */ /* 0x0001e80000100a00 */
[----:B0-----:R-:W3:Y:S04]  /*dae20*/  LDL.LU R24, [R1+0x14a0] ;  /* 0x0014a00001187983 */ /* 0x001ee80000300800 */
[----:B------:R-:W3:Y:S04]  /*dae30*/  LDL.LU R25, [R1+0x14a4] ;  /* 0x0014a40001197983 */ /* 0x000ee80000300800 */
        /* <DEDUP_REMOVED lines=17> */
[----:B------:R-:W-:Y:S01]  /*daf50*/  STL.64 [R1+0xf970], R20 ;  /* 0x00f9701401007387 */ /* 0x000fe20000100a00 */
        /* <DEDUP_REMOVED lines=13> */
[----:B------:R3:W-:Y:S02]  /*db030*/  STL.64 [R1+0xf950], R16 ;  /* 0x00f9501001007387 */ /* 0x0007e40000100a00 */
[----:B---3--:R-:W-:Y:S07]  /*db040*/  HMMA.16816.F32 R16, R12, R10, R24 ;  /* 0x0000000a0c10723c */ /* 0x008fee0000001818 */
[----:B--2---:R-:W-:-:S02]  /*db050*/  IMAD.MOV.U32 R26, RZ, RZ, R8 ;  /* 0x000000ffff1a7224 */ /* 0x004fc400078e0008 */
[----:B------:R-:W-:Y:S01]  /*db060*/  IMAD.MOV.U32 R27, RZ, RZ, R9 ;  /* 0x000000ffff1b7224 */ /* 0x000fe200078e0009 */
[----:B------:R-:W2:Y:S01]  /*db070*/  LDL.LU R8, [R1+0xfbe4] ;  /* 0x00fbe40001087983 */ /* 0x000ea20000300800 */
[----:B------:R-:W-:Y:S02]  /*db080*/  IMAD.MOV.U32 R24, RZ, RZ, R3 ;  /* 0x000000ffff187224 */ /* 0x000fe400078e0003 */
[----:B------:R-:W-:-:S10]  /*db090*/  IMAD.MOV.U32 R25, RZ, RZ, R2 ;  /* 0x000000ffff197224 */ /* 0x000fd400078e0002 */
[----:B------:R-:W-:Y:S04]  /*db0a0*/  STL.64 [R1+0xbd0], R16 ;  /* 0x000bd01001007387 */ /* 0x000fe80000100a00 */
[----:B------:R-:W-:Y:S04]  /*db0b0*/  STL.64 [R1+0xbd8], R18 ;  /* 0x000bd81201007387 */ /* 0x000fe80000100a00 */
[----:B------:R-:W3:Y:S04]  /*db0c0*/  LDL.LU R9, [R1+0xfbe0] ;  /* 0x00fbe00001097983 */ /* 0x000ee80000300800 */
[----:B------:R-:W4:Y:S04]  /*db0d0*/  LDL.LU R3, [R1+0xfbdc] ;  /* 0x00fbdc0001037983 */ /* 0x000f280000300800 */
[----:B------:R-:W4:Y:S04]  /*db0e0*/  LDL.LU R2, [R1+0xfbd8] ;  /* 0x00fbd80001027983 */ /* 0x000f280000300800 */
[----:B------:R0:W-:Y:S04]  /*db0f0*/  STL.64 [R1+0xfa30], R26 ;  /* 0x00fa301a01007387 */ /* 0x0001e80000100a00 */
[----:B0-----:R-:W2:Y:S04]  /*db100*/  LDL.LU R26, [R1+0x34bc] ;  /* 0x0034bc00011a7983 */ /* 0x001ea80000300800 */
[----:B------:R-:W3:Y:S04]  /*db110*/  LDL.LU R27, [R1+0x34c4] ;  /* 0x0034c400011b7983 */ /* 0x000ee80000300800 */
[----:B------:R-:W-:Y:S04]  /*db120*/  STL.64 [R1+0xfa28], R24 ;  /* 0x00fa281801007387 */ /* 0x000fe80000100a00 */
[----:B------:R-:W4:Y:S04]  /*db130*/  LDL.LU R16, [R1+0x15b0] ;  /* 0x0015b00001107983 */ /* 0x000f280000300800 */
[----:B------:R-:W4:Y:S04]  /*db140*/  LDL.LU R17, [R1+0x15b4] ;  /* 0x0015b40001117983 */ /* 0x000f280000300800 */
[----:B------:R-:W2:Y:S04]  /*db150*/  LDL.LU R18, [R1+0x15b8] ;  /* 0x0015b80001127983 */ /* 0x000ea80000300800 */
[----:B------:R-:W2:Y:S01]  /*db160*/  LDL.LU R19, [R1+0x15bc] ;  /* 0x0015bc0001137983 */ /* 0x000ea20000300800 */
[----:B------:R-:W-:-:S02]  /*db170*/  IMAD R4, R4, 0x100, R22 ;  /* 0x0000010004047824 */ /* 0x000fc400078e0216 */
[----:B------:R-:W-:Y:S01]  /*db180*/  IMAD R5, R5, 0x100, R23 ;  /* 0x0000010005057824 */ /* 0x000fe200078e0217 */
[----:B--2---:R-:W-:Y:S04]  /*db190*/  STL.64 [R1+0xfa40], R18 ;  /* 0x00fa401201007387 */ /* 0x004fe80000100a00 */
[----:B----4-:R0:W-:Y:S04]  /*db1a0*/  STL.64 [R1+0xfa38], R16 ;  /* 0x00fa381001007387 */ /* 0x0101e80000100a00 */
[----:B------:R-:W2:Y:S04]  /*db1b0*/  LDL.LU R20, [R1+0x15c0] ;  /* 0x0015c00001147983 */ /* 0x000ea80000300800 */
[----:B------:R-:W2:Y:S04]  /*db1c0*/  LDL.LU R21, [R1+0x15c4] ;  /* 0x0015c40001157983 */ /* 0x000ea80000300800 */
[----:B------:R-:W4:Y:S04]  /*db1d0*/  LDL.LU R22, [R1+0x15c8] ;  /* 0x0015c80001167983 */ /* 0x000f280000300800 */
[----:B------:R-:W4:Y:S01]  /*db1e0*/  LDL.LU R23, [R1+0x15cc] ;  /* 0x0015cc0001177983 */ /* 0x000f220000300800 */
[----:B------:R-:W-:-:S02]  /*db1f0*/  IMAD R6, R6, 0x100, R26 ;  /* 0x0000010006067824 */ /* 0x000fc400078e021a */
[----:B---3--:R-:W-:Y:S02]  /*db200*/  IMAD R7, R7, 0x100, R27 ;  /* 0x0000010007077824 */ /* 0x008fe400078e021b */
[----:B------:R-:W-:Y:S02]  /*db210*/  IMAD.MOV.U32 R26, RZ, RZ, R9 ;  /* 0x000000ffff1a7224 */ /* 0x000fe400078e0009 */
[----:B------:R-:W-:Y:S01]  /*db220*/  IMAD.MOV.U32 R27, RZ, RZ, R8 ;  /* 0x000000ffff1b7224 */ /* 0x000fe200078e0008 */
[----:B----4-:R-:W-:Y:S04]  /*db230*/  STL.64 [R1+0xfa50], R22 ;  /* 0x00fa501601007387 */ /* 0x010fe80000100a00 */
[----:B--2---:R-:W-:Y:S04]  /*db240*/  STL.64 [R1+0xfa48], R20 ;  /* 0x00fa481401007387 */ /* 0x004fe80000100a00 */
[----:B------:R-:W2:Y:S04]  /*db250*/  LDL.LU R9, [R1+0xfbd4] ;  /* 0x00fbd40001097983 */ /* 0x000ea80000300800 */
[----:B------:R-:W3:Y:S04]  /*db260*/  LDL.LU R8, [R1+0xfbd0] ;  /* 0x00fbd00001087983 */ /* 0x000ee80000300800 */
[----:B0-----:R-:W4:Y:S04]  /*db270*/  LDL.LU R16, [R1+0x1590] ;  /* 0x0015900001107983 */ /* 0x001f280000300800 */
[----:B------:R-:W4:Y:S04]  /*db280*/  LDL.LU R17, [R1+0x1594] ;  /* 0x0015940001117983 */ /* 0x000f280000300800 */
[----:B------:R-:W2:Y:S04]  /*db290*/  LDL.LU R18, [R1+0x1598] ;  /* 0x0015980001127983 */ /* 0x000ea80000300800 */
[----:B------:R-:W2:Y:S01]  /*db2a0*/  LDL.LU R19, [R1+0x159c] ;  /* 0x00159c0001137983 */ /* 0x000ea20000300800 */
[----:B------:R-:W-:-:S02]  /*db2b0*/  IMAD.MOV.U32 R24, RZ, RZ, R2 ;  /* 0x000000ffff187224 */ /* 0x000fc400078e0002 */
[----:B------:R-:W-:Y:S01]  /*db2c0*/  IMAD.MOV.U32 R25, RZ, RZ, R3 ;  /* 0x000000ffff197224 */ /* 0x000fe200078e0003 */
[----:B--2---:R3:W-:Y:S04]  /*db2d0*/  STL.64 [R1+0xfa60], R18 ;  /* 0x00fa601201007387 */ /* 0x0047e80000100a00 */
[----:B----4-:R-:W-:Y:S04]  /*db2e0*/  STL.64 [R1+0xfa58], R16 ;  /* 0x00fa581001007387 */ /* 0x010fe80000100a00 */
[----:B------:R-:W2:Y:S04]  /*db2f0*/  LDL.LU R2, [R1+0xfbcc] ;  /* 0x00fbcc0001027983 */ /* 0x000ea80000300800 */
[----:B------:R-:W4:Y:S04]  /*db300*/  LDL.LU R3, [R1+0xfbc8] ;  /* 0x00fbc80001037983 */ /* 0x000f280000300800 */
[----:B------:R-:W-:Y:S04]  /*db310*/  STL.64 [R1+0xfa70], R26 ;  /* 0x00fa701a01007387 */ /* 0x000fe80000100a00 */
[----:B------:R0:W-:Y:S01]  /*db320*/  STL.64 [R1+0xfa68], R24 ;  /* 0x00fa681801007387 */ /* 0x0001e20000100a00 */
[----:B---3--:R-:W-:-:S02]  /*db330*/  IMAD.MOV.U32 R18, RZ, RZ, R8 ;  /* 0x000000ffff127224 */ /* 0x008fc400078e0008 */
[----:B------:R-:W-:Y:S01]  /*db340*/  IMAD.MOV.U32 R19, RZ, RZ, R9 ;  /* 0x000000ffff137224 */ /* 0x000fe200078e0009 */
[----:B------:R-:W3:Y:S04]  /*db350*/  LDL.LU R8, [R1+0xfbc4] ;  /* 0x00fbc40001087983 */ /* 0x000ee80000300800 */
[----:B------:R-:W3:Y:S04]  /*db360*/  LDL.LU R9, [R1+0xfbc0] ;  /* 0x00fbc00001097983 */ /* 0x000ee80000300800 */
[----:B------:R1:W-:Y:S04]  /*db370*/  STL.64 [R1+0xfa78], R18 ;  /* 0x00fa781201007387 */ /* 0x0003e80000100a00 */
[----:B0-----:R-:W3:Y:S04]  /*db380*/  LDL.LU R24, [R1+0x1570] ;  /* 0x0015700001187983 */ /* 0x001ee80000300800 */
[----:B------:R-:W3:Y:S04]  /*db390*/  LDL.LU R25, [R1+0x1574] ;  /* 0x0015740001197983 */ /* 0x000ee80000300800 */
[----:B------:R-:W3:Y:S04]  /*db3a0*/  LDL.LU R26, [R1+0x1578] ;  /* 0x00157800011a7983 */ /* 0x000ee80000300800 */
[----:B------:R-:W3:Y:S01]  /*db3b0*/  LDL.LU R27, [R1+0x157c] ;  /* 0x00157c00011b7983 */ /* 0x000ee20000300800 */
[----:B--2---:R-:W-:-:S02]  /*db3c0*/  IMAD.MOV.U32 R17, RZ, RZ, R2 ;  /* 0x000000ffff117224 */ /* 0x004fc400078e0002 */
[----:B----4-:R-:W-:Y:S01]  /*db3d0*/  IMAD.MOV.U32 R16, RZ, RZ, R3 ;  /* 0x000000ffff107224 */ /* 0x010fe200078e0003 */
[----:B---3--:R-:W-:Y:S04]  /*db3e0*/  STL.64 [R1+0xfa88], R26 ;  /* 0x00fa881a01007387 */ /* 0x008fe80000100a00 */
[----:B------:R0:W-:Y:S04]  /*db3f0*/  STL.64 [R1+0xfa80], R24 ;  /* 0x00fa801801007387 */ /* 0x0001e80000100a00 */
[----:B------:R-:W2:Y:S04]  /*db400*/  LDL.LU R3, [R1+0xfbbc] ;  /* 0x00fbbc0001037983 */ /* 0x000ea80000300800 */
[----:B------:R-:W3:Y:S04]  /*db410*/  LDL.LU R2, [R1+0xfbb8] ;  /* 0x00fbb80001027983 */ /* 0x000ee80000300800 */
[----:B-1----:R-:W4:Y:S04]  /*db420*/  LDL.64 R18, [R1+0x68] ;  /* 0x0000680001127983 */ /* 0x002f280000100a00 */
[----:B----4-:R1:W-:Y:S04]  /*db430*/  STL.64 [R1+0xfaa8], R18 ;  /* 0x00faa81201007387 */ /* 0x0103e80000100a00 */
[----:B------:R-:W-:Y:S04]  /*db440*/  STL.64 [R1+0xfaa0], R16 ;  /* 0x00faa01001007387 */ /* 0x000fe80000100a00 */
[----:B0-----:R-:W4:Y:S04]  /*db450*/  LDL.LU R24, [R1+0x1560] ;  /* 0x0015600001187983 */ /* 0x001f280000300800 */
[----:B------:R-:W4:Y:S04]  /*db460*/  LDL.LU R25, [R1+0x1564] ;  /* 0x0015640001197983 */ /* 0x000f280000300800 */
[----:B------:R-:W2:Y:S04]  /*db470*/  LDL.LU R26, [R1+0x1568] ;  /* 0x00156800011a7983 */ /* 0x000ea80000300800 */
[----:B------:R-:W2:Y:S01]  /*db480*/  LDL.LU R27, [R1+0x156c] ;  /* 0x00156c00011b7983 */ /* 0x000ea20000300800 */
[----:B-1----:R-:W-:-:S02]  /*db490*/  IMAD.MOV.U32 R18, RZ, RZ, R9 ;  /* 0x000000ffff127224 */ /* 0x002fc400078e0009 */
[----:B------:R-:W-:Y:S01]  /*db4a0*/  IMAD.MOV.U32 R19, RZ, RZ, R8 ;  /* 0x000000ffff137224 */ /* 0x000fe200078e0008 */
[----:B------:R-:W3:Y:S04]  /*db4b0*/  LDL.LU R9, [R1+0xfbb4] ;  /* 0x00fbb40001097983 */ /* 0x000ee80000300800 */
[----:B------:R-:W3:Y:S04]  /*db4c0*/  LDL.LU R8, [R1+0xfbb0] ;  /* 0x00fbb00001087983 */ /* 0x000ee80000300800 */
[----:B--2---:R-:W-:Y:S04]  /*db4d0*/  STL.64 [R1+0xfa98], R26 ;  /* 0x00fa981a01007387 */ /* 0x004fe80000100a00 */
[----:B----4-:R0:W-:Y:S04]  /*db4e0*/  STL.64 [R1+0xfa90], R24 ;  /* 0x00fa901801007387 */ /* 0x0101e80000100a00 */
[----:B0-----:R-:W2:Y:S04]  /*db4f0*/  LDL.LU R24, [R1+0x1550] ;  /* 0x0015500001187983 */ /* 0x001ea80000300800 */
[----:B------:R-:W2:Y:S04]  /*db500*/  LDL.LU R25, [R1+0x1554] ;  /* 0x0015540001197983 */ /* 0x000ea80000300800 */
[----:B------:R-:W4:Y:S04]  /*db510*/  LDL.LU R26, [R1+0x1558] ;  /* 0x00155800011a7983 */ /* 0x000f280000300800 */
[----:B------:R-:W4:Y:S04]  /*db520*/  LDL.LU R27, [R1+0x155c] ;  /* 0x00155c00011b7983 */ /* 0x000f280000300800 */
[----:B------:R-:W3:Y:S04]  /*db530*/  LDL.64 R16, [R1+0x78] ;  /* 0x0000780001107983 */ /* 0x000ee80000100a00 */
[----:B------:R-:W-:Y:S04]  /*db540*/  STL.64 [R1+0xfad8], R18 ;  /* 0x00fad81201007387 */ /* 0x000fe80000100a00 */
[----:B---3--:R-:W-:Y:S04]  /*db550*/  STL.64 [R1+0xfad0], R16 ;  /* 0x00fad01001007387 */ /* 0x008fe80000100a00 */
[----:B----4-:R-:W-:Y:S04]  /*db560*/  STL.64 [R1+0xfab8], R26 ;  /* 0x00fab81a01007387 */ /* 0x010fe80000100a00 */
[----:B--2---:R0:W-:Y:S04]  /*db570*/  STL.64 [R1+0xfab0], R24 ;  /* 0x00fab01801007387 */ /* 0x0041e80000100a00 */
        /* <DEDUP_REMOVED lines=17> */
[----:B------:R-:W2:Y:S01]  /*db690*/  LDL.LU R8, [R1+0xfba4] ;  /* 0x00fba40001087983 */ /* 0x000ea20000300800 */
[----:B----4-:R-:W-:Y:S02]  /*db6a0*/  IMAD.MOV.U32 R18, RZ, RZ, R3 ;  /* 0x000000ffff127224 */ /* 0x010fe400078e0003 */
        /* <DEDUP_REMOVED lines=72> */
[----:B------:R-:W-:Y:S04]  /*dbb30*/  STL.64 [R1+0xc00], R16 ;  /* 0x000c001001007387 */ /* 0x000fe80000100a00 */
[----:B------:R0:W-:Y:S04]  /*dbb40*/  STL.64 [R1+0xc08], R18 ;  /* 0x000c081201007387 */ /* 0x0001e80000100a00 */
[----:B0-----:R-:W4:Y:S04]  /*dbb50*/  LDL.LU.64 R18, [R1+0xfb78] ;  /* 0x00fb780001127983 */ /* 0x001f280000300a00 */
[----:B------:R-:W4:Y:S04]  /*dbb60*/  LDL.LU.64 R16, [R1+0xfb70] ;  /* 0x00fb700001107983 */ /* 0x000f280000300a00 */
[----:B------:R0:W-:Y:S04]  /*dbb70*/  STL.64 [R1+0xf938], R10 ;  /* 0x00f9380a01007387 */ /* 0x0001e80000100a00 */
[----:B0-----:R-:W3:Y:S04]  /*dbb80*/  LDL R10, [R1+0x40] ;  /* 0x00004000010a7983 */ /* 0x001ee80000100800 */
[----:B------:R-:W-:Y:S01]  /*dbb90*/  STL.64 [R1+0xf930], R8 ;  /* 0x00f9300801007387 */ /* 0x000fe20000100a00 */
[----:B----4-:R-:W-:-:S15]  /*dbba0*/  HMMA.16816.F32 R16, R12, R2, R16 ;  /* 0x000000020c10723c */ /* 0x010fde0000001810 */
[----:B------:R-:W-:-:S08]  /*dbbb0*/  NOP ;  /* 0x0000000000007918 */ /* 0x000fd00000000000 */
[----:B------:R-:W-:Y:S04]  /*dbbc0*/  STL.64 [R1+0xc20], R16 ;  /* 0x000c201001007387 */ /* 0x000fe80000100a00 */
[----:B------:R0:W-:Y:S04]  /*dbbd0*/  STL.64 [R1+0xc28], R18 ;  /* 0x000c281201007387 */ /* 0x0001e80000100a00 */
[----:B0-----:R-:W4:Y:S04]  /*dbbe0*/  LDL.LU.64 R18, [R1+0xfb68] ;  /* 0x00fb680001127983 */ /* 0x001f280000300a00 */
[----:B------:R-:W2:Y:S04]  /*dbbf0*/  LDL.LU.64 R16, [R1+0xfb60] ;  /* 0x00fb600001107983 */ /* 0x000ea80000300a00 */
[----:B------:R-:W-:Y:S04]  /*dbc00*/  STL [R1+0xf92c], R2 ;  /* 0x00f92c0201007387 */ /* 0x000fe80000100800 */
[----:B------:R-:W-:Y:S01]  /*dbc10*/  STL [R1+0xf928], R3 ;  /* 0x00f9280301007387 */ /* 0x000fe20000100800 */
[----:B------:R-:W-:-:S02]  /*dbc20*/  F2FP.F16.E4M3.UNPACK_B R4, R4 ;  /* 0x00000004ff04723e */ /* 0x000fc400020006ff */
[----:B------:R-:W-:Y:S02]  /*dbc30*/  F2FP.F16.E4M3.UNPACK_B R5, R5 ;  /* 0x00000005ff05723e */ /* 0x000fe400020006ff */
[----:B------:R-:W-:Y:S01]  /*dbc40*/  F2FP.F16.E4M3.UNPACK_B R6, R6 ;  /* 0x00000006ff06723e */ /* 0x000fe200020006ff */
[----:B--2---:R-:W-:Y:S01]  /*dbc50*/  HMMA.16816.F32 R12, R12, R16, R24 ;  /* 0x000000100c0c723c */ /* 0x004fe20000001818 */
[----:B------:R-:W4:Y:S04]  /*dbc60*/  LDL.LU.64 R26, [R1+0xfb58] ;  /* 0x00fb5800011a7983 */ /* 0x000f280000300a00 */
[----:B------:R-:W4:Y:S01]  /*dbc70*/  LDL.LU.64 R24, [R1+0xfb50] ;  /* 0x00fb500001187983 */ /* 0x000f220000300a00 */
[----:B------:R-:W-:-:S15]  /*dbc80*/  F2FP.F16.E4M3.UNPACK_B R7, R7 ;  /* 0x00000007ff07723e */ /* 0x000fde00020006ff */
[----:B------:R-:W-:-:S02]  /*dbc90*/  NOP ;  /* 0x0000000000007918 */ /* 0x000fc40000000000 */
[----:B------:R0:W-:Y:S04]  /*dbca0*/  STL.64 [R1+0xc10], R12 ;  /* 0x000c100c01007387 */ /* 0x0001e80000100a00 */
[----:B------:R1:W-:Y:S04]  /*dbcb0*/  STL.64 [R1+0xc18], R14 ;  /* 0x000c180e01007387 */ /* 0x0003e80000100a00 */
[----:B0-----:R-:W2:Y:S04]  /*dbcc0*/  LDL.LU R12, [R1+0x15a0] ;  /* 0x0015a000010c7983 */ /* 0x001ea80000300800 */
[----:B------:R-:W2:Y:S04]  /*dbcd0*/  LDL.LU R13, [R1+0x15a4] ;  /* 0x0015a400010d7983 */ /* 0x000ea80000300800 */
[----:B-1----:R-:W2:Y:S04]  /*dbce0*/  LDL.LU R14, [R1+0x15a8] ;  /* 0x0015a800010e7983 */ /* 0x002ea80000300800 */
[----:B------:R-:W2:Y:S01]  /*dbcf0*/  LDL.LU R15, [R1+0x15ac] ;  /* 0x0015ac00010f7983 */ /* 0x000ea20000300800 */
        /* <DEDUP_REMOVED lines=35> */
[----:B------:R-:W4:Y:S02]  /*dbf30*/  LDL.LU.64 R16, [R1+0xfad0] ;  /* 0x00fad00001107983 */ /* 0x000f240000300a00 */
[----:B----4-:R-:W-:-:S15]  /*dbf40*/  HMMA.16816.F32 R24, R4, R16, R24 ;  /* 0x000000100418723c */ /* 0x010fde0000001818 */
        /* <DEDUP_REMOVED lines=8> */
[----:B------:R-:W3:Y:S04]  /*dbfd0*/  LDL.LU.64 R26, [R1+0xfab8] ;  /* 0x00fab800011a7983 */ /* 0x000ee80000300a00 */
[----:B------:R-:W3:-:S15]  /*dbfe0*/  LDL.LU.64 R24, [R1+0xfab0] ;  /* 0x00fab00001187983 */ /* 0x000ede0000300a00 */
[----:B------:R-:W-:-:S03]  /*dbff0*/  NOP ;  /* 0x0000000000007918 */ /* 0x000fc60000000000 */
[----:B------:R-:W-:Y:S04]  /*dc000*/  STL.64 [R1+0xcf0], R16 ;  /* 0x000cf01001007387 */ /* 0x000fe80000100a00 */
[----:B------:R0:W-:Y:S04]  /*dc010*/  STL.64 [R1+0xcf8], R18 ;  /* 0x000cf81201007387 */ /* 0x0001e80000100a00 */
[----:B0-----:R-:W3:Y:S04]  /*dc020*/  LDL.LU.64 R18, [R1+0xfaa8] ;  /* 0x00faa80001127983 */ /* 0x001ee80000300a00 */
[----:B------:R-:W4:Y:S01]  /*dc030*/  LDL.LU.64 R16, [R1+0xfaa0] ;  /* 0x00faa00001107983 */ /* 0x000f220000300a00 */
[----:B---3--:R-:W-:-:S15]  /*dc040*/  HMMA.16816.F32 R24, R4, R18, R24 ;  /* 0x000000120418723c */ /* 0x008fde0000001818 */
        /* <DEDUP_REMOVED lines=8> */
[----:B------:R-:W3:Y:S04]  /*dc0d0*/  LDL.LU.64 R26, [R1+0xfa88] ;  /* 0x00fa8800011a7983 */ /* 0x000ee80000300a00 */
[----:B------:R-:W3:-:S15]  /*dc0e0*/  LDL.LU.64 R24, [R1+0xfa80] ;  /* 0x00fa800001187983 */ /* 0x000ede0000300a00 */
[----:B------:R-:W-:-:S03]  /*dc0f0*/  NOP ;  /* 0x0000000000007918 */ /* 0x000fc60000000000 */
[----:B------:R-:W-:Y:S04]  /*dc100*/  STL.64 [R1+0xd30], R16 ;  /* 0x000d301001007387 */ /* 0x000fe80000100a00 */
        /* <DEDUP_REMOVED lines=8> */
[----:B0-----:R-:W3:Y:S04]  /*dc190*/  LDL.LU.64 R18, [R1+0xfa60] ;  /* 0x00fa600001127983 */ /* 0x001ee80000300a00 */
[----:B------:R-:W3:Y:S01]  /*dc1a0*/  LDL.LU.64 R16, [R1+0xfa58] ;  /* 0x00fa580001107983 */ /* 0x000ee20000300a00 */
[C---:B----4-:R-:W-:Y:S06]  /*dc1b0*/  HMMA.16816.F32 R20, R4.reuse, R24, R20 ;  /* 0x000000180414723c */ /* 0x050fec0000001814 */
[----:B---3--:R-:W-:-:S15]  /*dc1c0*/  HMMA.16816.F32 R24, R4, R26, R16 ;  /* 0x0000001a0418723c */ /* 0x008fde0000001810 */
[----:B------:R-:W-:-:S02]  /*dc1d0*/  NOP ;  /* 0x0000000000007918 */ /* 0x000fc40000000000 */
        /* <DEDUP_REMOVED lines=8> */
[----:B0-----:R-:W3:Y:S04]  /*dc260*/  LDL.LU.64 R26, [R1+0xfa30] ;  /* 0x00fa3000011a7983 */ /* 0x001ee80000300a00 */
[----:B------:R-:W4:Y:S01]  /*dc270*/  LDL.LU.64 R24, [R1+0xfa28] ;  /* 0x00fa280001187983 */ /* 0x000f220000300a00 */
[----:B--2---:R-:W-:-:S15]  /*dc280*/  HMMA.16816.F32 R8, R4, R10, R12 ;  /* 0x0000000a0408723c */ /* 0x004fde000000180c */
[----:B------:R-:W-:-:S08]  /*dc290*/  NOP ;  /* 0x0000000000007918 */ /* 0x000fd00000000000 */
[----:B------:R-:W-:Y:S04]  /*dc2a0*/  STL.64 [R1+0xd90], R8 ;  /* 0x000d900801007387 */ /* 0x000fe80000100a00 */
[----:B------:R3:W-:Y:S01]  /*dc2b0*/  STL.64 [R1+0xd98], R10 ;  /* 0x000d980a01007387 */ /* 0x0007e20000100a00 */
[C---:B----4-:R-:W-:Y:S06]  /*dc2c0*/  HMMA.16816.F32 R12, R4.reuse, R24, R16 ;  /* 0x00000018040c723c */ /* 0x050fec0000001810 */
[----:B---3--:R-:W-:Y:S01]  /*dc2d0*/  HMMA.16816.F32 R8, R4, R26, R20 ;  /* 0x0000001a0408723c */ /* 0x008fe20000001814 */
        /* <DEDUP_REMOVED lines=17> */
[----:B----4-:R0:W-:Y:S04]  /*dc3f0*/  STL.64 [R1+0xf9a8], R26 ;  /* 0x00f9a81a01007387 */ /* 0x0101e80000100a00 */
[----:B0-----:R-:W4:Y:S04]  /*dc400*/  LDL R26, [R1] ;  /* 0x00000000011a7983 */ /* 0x001f280000100800 */
[----:B------:R-:W4:Y:S04]  /*dc410*/  LDL R27, [R1+0x4] ;  /* 0x00000400011b7983 */ /* 0x000f280000100800 */
[----:B---3--:R-:W-:Y:S04]  /*dc420*/  STL.64 [R1+0xf9a0], R24 ;  /* 0x00f9a01801007387 */ /* 0x008fe80000100a00 */
[----:B----4-:R-:W-:Y:S04]  /*dc430*/  STL.64 [R1+0xf9c0], R26 ;  /* 0x00f9c01a01007387 */ /* 0x010fe80000100a00 */
[----:B--2---:R-:W-:Y:S04]  /*dc440*/  STL.64 [R1+0xf988], R22 ;  /* 0x00f9881601007387 */ /* 0x004fe80000100a00 */
        /* <DEDUP_REMOVED lines=75> */
[----:B------:R-:W3:Y:S04]  /*dc900*/  LDL.LU R12, [R1+0x34c8] ;  /* 0x0034c800010c7983 */ /* 0x000ee80000300800 */
        /* <DEDUP_REMOVED lines=96> */
[----:B------:R-:W2:Y:S04]  /*dcf10*/  LDL.LU R19, [R1+0x34d4] ;  /* 0x0034d40001137983 */ /* 0x000ea80000300800 */
[----:B------:R0:W-:Y:S01]  /*dcf20*/  STL.64 [R1+0xf740], R16 ;  /* 0x00f7401001007387 */ /* 0x0001e20000100a00 */
[----:B----4-:R-:W-:-:S02]  /*dcf30*/  IMAD R12, R12, 0x100, R18 ;  /* 0x000001000c0c7824 */ /* 0x010fc400078e0212 */
[----:B--2---:R-:W-:Y:S02]  /*dcf40*/  IMAD R13, R13, 0x100, R19 ;  /* 0x000001000d0d7824 */ /* 0x004fe400078e0213 */
[----:B0-----:R-:W-:Y:S06]  /*dcf50*/  HMMA.16816.F32 R16, R4, R10, R20 ;  /* 0x0000000a0410723c */ /* 0x001fec0000001814 */
[----:B------:R-:W-:Y:S04]  /*dcf60*/  STL [R1+0xf71c], R10 ;  /* 0x00f71c0a01007387 */ /* 0x000fe80000100800 */
[----:B------:R-:W-:Y:S01]  /*dcf70*/  STL [R1+0xf718], R11 ;  /* 0x00f7180b01007387 */ /* 0x000fe20000100800 */
[----:B------:R-:W-:-:S02]  /*dcf80*/  F2FP.F16.E4M3.UNPACK_B R12, R12 ;  /* 0x0000000cff0c723e */ /* 0x000fc400020006ff */
[----:B------:R-:W-:-:S10]  /*dcf90*/  F2FP.F16.E4M3.UNPACK_B R13, R13 ;  /* 0x0000000dff0d723e */ /* 0x000fd400020006ff */
[----:B------:R-:W-:Y:S04]  /*dcfa0*/  STL.64 [R1+0xf80], R16 ;  /* 0x000f801001007387 */ /* 0x000fe80000100a00 */
[----:B------:R3:W-:Y:S02]  /*dcfb0*/  STL.64 [R1+0xf88], R18 ;  /* 0x000f881201007387 */ /* 0x0007e40000100a00 */
[----:B---3--:R-:W-:Y:S02]  /*dcfc0*/  HMMA.16816.F32 R16, R4, R8, R24 ;  /* 0x000000080410723c */ /* 0x008fe40000001818 */
[----:B------:R-:W-:Y:S05]  /*dcfd0*/  STL.64 [R1+0xf900], R12 ;  /* 0x00f9000c01007387 */ /* 0x000fea0000100a00 */
[----:B------:R-:W-:-:S02]  /*dcfe0*/  IMAD.MOV.U32 R26, RZ, RZ, R2 ;  /* 0x000000ffff1a7224 */ /* 0x000fc400078e0002 */
[----:B------:R-:W2:Y:S01]  /*dcff0*/  LDL.LU R2, [R1+0xf92c] ;  /* 0x00f92c0001027983 */ /* 0x000ea20000300800 */
[----:B------:R-:W-:-:S13]  /*dd000*/  IMAD.MOV.U32 R27, RZ, RZ, R3 ;  /* 0x000000ffff1b7224 */ /* 0x000fda00078e0003 */
[----:B------:R0:W-:Y:S04]  /*dd010*/  STL.64 [R1+0xfd0], R16 ;  /* 0x000fd01001007387 */ /* 0x0001e80000100a00 */
[----:B------:R1:W-:Y:S04]  /*dd020*/  STL.64 [R1+0xfd8], R18 ;  /* 0x000fd81201007387 */ /* 0x0003e80000100a00 */
[----:B------:R-:W2:Y:S04]  /*dd030*/  LDL.LU R3, [R1+0xf928] ;  /* 0x00f9280001037983 */ /* 0x000ea80000300800 */
[----:B0-----:R-:W3:Y:S04]  /*dd040*/  LDL.LU R16, [R1+0x1760] ;  /* 0x0017600001107983 */ /* 0x001ee80000300800 */
[----:B------:R-:W3:Y:S04]  /*dd050*/  LDL.LU R17, [R1+0x1764] ;  /* 0x0017640001117983 */ /* 0x000ee80000300800 */
[----:B-1----:R-:W4:Y:S04]  /*dd060*/  LDL.LU R18, [R1+0x1768] ;  /* 0x0017680001127983 */ /* 0x002f280000300800 */
[----:B------:R-:W4:Y:S01]  /*dd070*/  LDL.LU R19, [R1+0x176c] ;  /* 0x00176c0001137983 */ /* 0x000f220000300800 */
[----:B------:R-:W-:-:S02]  /*dd080*/  IMAD R14, R14, 0x100, R28 ;  /* 0x000001000e0e7824 */ /* 0x000fc400078e021c */
[----:B------:R-:W-:Y:S01]  /*dd090*/  IMAD R15, R15, 0x100, R29 ;  /* 0x000001000f0f7824 */ /* 0x000fe200078e021d */
[----:B------:R-:W2:Y:S04]  /*dd0a0*/  LDL.64 R10, [R1+0x90] ;  /* 0x00009000010a7983 */ /* 0x000ea80000100a00 */
[----:B------:R-:W2:Y:S04]  /*dd0b0*/  LDL.64 R28, [R1+0x88] ;  /* 0x00008800011c7983 */ /* 0x000ea80000100a00 */
[----:B----4-:R-:W-:Y:S04]  /*dd0c0*/  STL.64 [R1+0xf8b0], R18 ;  /* 0x00f8b01201007387 */ /* 0x010fe80000100a00 */
[----:B---3--:R-:W-:Y:S04]  /*dd0d0*/  STL.64 [R1+0xf8a8], R16 ;  /* 0x00f8a81001007387 */ /* 0x008fe80000100a00 */
[----:B------:R-:W3:Y:S04]  /*dd0e0*/  LDL.64 R24, [R1+0x70] ;  /* 0x0000700001187983 */ /* 0x000ee80000100a00 */
[----:B------:R-:W-:Y:S04]  /*dd0f0*/  STL.64 [R1+0xf8c8], R26 ;  /* 0x00f8c81a01007387 */ /* 0x000fe80000100a00 */
[----:B---3--:R0:W-:Y:S04]  /*dd100*/  STL.64 [R1+0xf8c0], R24 ;  /* 0x00f8c01801007387 */ /* 0x0081e80000100a00 */
[----:B0-----:R-:W3:Y:S04]  /*dd110*/  LDL.LU R24, [R1+0x1720] ;  /* 0x0017200001187983 */ /* 0x001ee80000300800 */
[----:B------:R-:W3:Y:S04]  /*dd120*/  LDL.LU R25, [R1+0x1724] ;  /* 0x0017240001197983 */ /* 0x000ee80000300800 */
[----:B------:R-:W4:Y:S04]  /*dd130*/  LDL.LU R26, [R1+0x1728] ;  /* 0x00172800011a7983 */ /* 0x000f280000300800 */
[----:B------:R-:W4:Y:S04]  /*dd140*/  LDL.LU R27, [R1+0x172c] ;  /* 0x00172c00011b7983 */ /* 0x000f280000300800 */
[----:B------:R-:W2:Y:S04]  /*dd150*/  LDL.64 R12, [R1+0xa0] ;  /* 0x0000a000010c7983 */ /* 0x000ea80000100a00 */
        /* <DEDUP_REMOVED lines=46> */
[----:B------:R-:W-:Y:S04]  /*dd440*/  STL [R1+0xf704], R2 ;  /* 0x00f7040201007387 */ /* 0x000fe80000100800 */
[----:B------:R0:W-:Y:S01]  /*dd450*/  STL [R1+0xf700], R3 ;  /* 0x00f7000301007387 */ /* 0x0001e20000100800 */
[----:B------:R-:W-:-:S02]  /*dd460*/  IMAD.MOV.U32 R9, RZ, RZ, R12 ;  /* 0x000000ffff097224 */ /* 0x000fc400078e000c */
[----:B------:R-:W-:Y:S01]  /*dd470*/  IMAD.MOV.U32 R8, RZ, RZ, R13 ;  /* 0x000000ffff087224 */ /* 0x000fe200078e000d */
[----:B0-----:R-:W3:Y:S01]  /*dd480*/  LDL.64 R2, [R1+0xb0] ;  /* 0x0000b00001027983 */ /* 0x001ee20000100a00 */
[----:B--2---:R-:W-:Y:S03]  /*dd490*/  HMMA.16816.F32 R4, R4, R12, R24 ;  /* 0x0000000c0404723c */ /* 0x004fe60000001818 */
[----:B------:R-:W3:Y:S04]  /*dd4a0*/  LDL.LU.64 R26, [R1+0xf910] ;  /* 0x00f91000011a7983 */ /* 0x000ee80000300a00 */
[----:B------:R-:W3:-:S15]  /*dd4b0*/  LDL.LU.64 R24, [R1+0xf908] ;  /* 0x00f9080001187983 */ /* 0x000ede0000300a00 */
[----:B------:R-:W-:-:S01]  /*dd4c0*/  NOP ;  /* 0x0000000000007918 */ /* 0x000fc20000000000 */
[----:B------:R-:W-:Y:S04]  /*dd4d0*/  STL.64 [R1+0xfe0], R4 ;  /* 0x000fe00401007387 */ /* 0x000fe80000100a00 */
[----:B------:R0:W-:Y:S04]  /*dd4e0*/  STL.64 [R1+0xfe8], R6 ;  /* 0x000fe80601007387 */ /* 0x0001e80000100a00 */
[----:B------:R-:W3:Y:S01]  /*dd4f0*/  LDL.LU.64 R12, [R1+0xf900] ;  /* 0x00f90000010c7983 */ /* 0x000ee20000300a00 */
[----:B------:R-:W-:Y:S02]  /*dd500*/  F2FP.F16.E4M3.UNPACK_B R14, R14 ;  /* 0x0000000eff0e723e */ /* 0x000fe400020006ff */
[----:B------:R-:W-:Y:S01]  /*dd510*/  F2FP.F16.E4M3.UNPACK_B R15, R15 ;  /* 0x0000000fff0f723e */ /* 0x000fe200020006ff */
[----:B0-----:R-:W2:Y:S06]  /*dd520*/  LDL.64 R6, [R1+0x98] ;  /* 0x0000980001067983 */ /* 0x001eac0000100a00 */
        /* <DEDUP_REMOVED lines=17> */
[----:B------:R-:W-:Y:S01]  /*dd640*/  IMAD.MOV.U32 R6, RZ, RZ, R11 ;  /* 0x000000ffff067224 */ /* 0x000fe200078e000b */
[----:B--2---:R-:W-:-:S15]  /*dd650*/  HMMA.16816.F32 R24, R12, R10, R24 ;  /* 0x0000000a0c18723c */ /* 0x004fde0000001818 */
[----:B------:R-:W-:-:S08]  /*dd660*/  NOP ;  /* 0x0000000000007918 */ /* 0x000fd00000000000 */
[----:B------:R-:W-:Y:S04]  /*dd670*/  STL.64 [R1+0x1040], R24 ;  /* 0x0010401801007387 */ /* 0x000fe80000100a00 */
[----:B------:R0:W-:Y:S04]  /*dd680*/  STL.64 [R1+0x1048], R26 ;  /* 0x0010481a01007387 */ /* 0x0001e80000100a00 */
[----:B0-----:R-:W2:Y:S04]  /*dd690*/  LDL.LU.64 R26, [R1+0xf8d8] ;  /* 0x00f8d800011a7983 */ /* 0x001ea80000300a00 */
[----:B------:R-:W2:Y:S04]  /*dd6a0*/  LDL.LU.64 R24, [R1+0xf8d0] ;  /* 0x00f8d00001187983 */ /* 0x000ea80000300a00 */
[----:B------:R0:W-:Y:S04]  /*dd6b0*/  STL.64 [R1+0xf768], R6 ;  /* 0x00f7680601007387 */ /* 0x0001e80000100a00 */
[----:B0-----:R-:W3:Y:S04]  /*dd6c0*/  LDL R6, [R1+0x78] ;  /* 0x0000780001067983 */ /* 0x001ee80000100800 */
[----:B------:R0:W-:Y:S04]  /*dd6d0*/  STL.64 [R1+0xf760], R4 ;  /* 0x00f7600401007387 */ /* 0x0001e80000100a00 */
[----:B0-----:R-:W4:Y:S01]  /*dd6e0*/  LDL.64 R4, [R1+0x80] ;  /* 0x0000800001047983 */ /* 0x001f220000100a00 */
[----:B------:R-:W-:-:S02]  /*dd6f0*/  IMAD.MOV.U32 R11, RZ, RZ, R28 ;  /* 0x000000ffff0b7224 */ /* 0x000fc400078e001c */
[----:B------:R-:W-:Y:S01]  /*dd700*/  IMAD.MOV.U32 R10, RZ, RZ, R29 ;  /* 0x000000ffff0a7224 */ /* 0x000fe200078e001d */
[----:B--2---:R-:W-:-:S15]  /*dd710*/  HMMA.16816.F32 R24, R12, R28, R24 ;  /* 0x0000001c0c18723c */ /* 0x004fde0000001818 */
[----:B------:R-:W-:-:S08]  /*dd720*/  NOP ;  /* 0x0000000000007918 */ /* 0x000fd00000000000 */
[----:B------:R-:W-:Y:S04]  /*dd730*/  STL.64 [R1+0x1060], R24 ;  /* 0x0010601801007387 */ /* 0x000fe80000100a00 */
[----:B------:R0:W-:Y:S01]  /*dd740*/  STL.64 [R1+0x1068], R26 ;  /* 0x0010681a01007387 */ /* 0x0001e20000100a00 */
[----:B----4-:R-:W-:Y:S03]  /*dd750*/  HMMA.16816.F32 R16, R12, R4, R16 ;  /* 0x000000040c10723c */ /* 0x010fe60000001810 */
[----:B0-----:R-:W2:Y:S04]  /*dd760*/  LDL.LU.64 R26, [R1+0xf8c8] ;  /* 0x00f8c800011a7983 */ /* 0x001ea80000300a00 */
[----:B------:R-:W4:Y:S04]  /*dd770*/  LDL.LU.64 R24, [R1+0xf8c0] ;  /* 0x00f8c00001187983 */ /* 0x000f280000300a00 */
[----:B------:R-:W2:Y:S04]  /*dd780*/  LDL.LU.64 R28, [R1+0xf8b8] ;  /* 0x00f8b800011c7983 */ /* 0x000ea80000300a00 */
        /* <DEDUP_REMOVED lines=8> */
[----:B0-----:R-:W4:Y:S04]  /*dd810*/  LDL.LU.64 R18, [R1+0xf8b0] ;  /* 0x00f8b00001127983 */ /* 0x001f280000300a00 */
[----:B------:R-:W4:Y:S01]  /*dd820*/  LDL.LU.64 R16, [R1+0xf8a8] ;  /* 0x00f8a80001107983 */ /* 0x000f220000300a00 */
[----:B------:R-:W-:-:S02]  /*dd830*/  IMAD.MOV.U32 R7, RZ, RZ, R0 ;  /* 0x000000ffff077224 */ /* 0x000fc400078e0000 */
[----:B------:R-:W-:-:S05]  /*dd840*/  IMAD.MOV.U32 R0, RZ, RZ, R5 ;  /* 0x000000ffff007224 */ /* 0x000fca00078e0005 */
[----:B------:R-:W-:Y:S01]  /*dd850*/  STL [R1+0xf688], R0 ;  /* 0x00f6880001007387 */ /* 0x000fe20000100800 */
[C---:B---3--:R-:W-:Y:S06]  /*dd860*/  HMMA.16816.F32 R8, R12.reuse, R6, R8 ;  /* 0x000000060c08723c */ /* 0x048fec0000001808 */
[----:B----4-:R-:W-:-:S15]  /*dd870*/  HMMA.16816.F32 R4, R12, R24, R16 ;  /* 0x000000180c04723c */ /* 0x010fde0000001810 */
[----:B------:R-:W-:-:S02]  /*dd880*/  NOP ;  /* 0x0000000000007918 */ /* 0x000fc40000000000 */
[----:B------:R-:W-:Y:S04]  /*dd890*/  STL.64 [R1+0x1090], R8 ;  /* 0x0010900801007387 */ /* 0x000fe80000100a00 */
[----:B------:R2:W-:Y:S02]  /*dd8a0*/  STL.64 [R1+0x1098], R10 ;  /* 0x0010980a01007387 */ /* 0x0005e40000100a00 */
[----:B--2---:R-:W-:Y:S01]  /*dd8b0*/  HMMA.16816.F32 R8, R12, R26, R20 ;  /* 0x0000001a0c08723c */ /* 0x004fe20000001814 */
[----:B------:R-:W-:-:S05]  /*dd8c0*/  IMAD.MOV.U32 R0, RZ, RZ, R25 ;  /* 0x000000ffff007224 */ /* 0x000fca00078e0019 */
[----:B------:R-:W-:Y:S04]  /*dd8d0*/  STL [R1+0xf68c], R0 ;  /* 0x00f68c0001007387 */ /* 0x000fe80000100800 */
[----:B------:R0:W-:Y:S04]  /*dd8e0*/  STL.64 [R1+0x10c0], R4 ;  /* 0x0010c00401007387 */ /* 0x0001e80000100a00 */
[----:B------:R1:W-:Y:S04]  /*dd8f0*/  STL.64 [R1+0x10c8], R6 ;  /* 0x0010c80601007387 */ /* 0x0003e80000100a00 */
[----:B0-----:R-:W2:Y:S05]  /*dd900*/  LDL.LU R4, [R1+0x18e0] ;  /* 0x0018e00001047983 */ /* 0x001eaa0000300800 */
[----:B------:R-:W-:Y:S04]  /*dd910*/  STL.64 [R1+0x10d0], R8 ;  /* 0x0010d00801007387 */ /* 0x000fe80000100a00 */
[----:B------:R0:W-:Y:S04]  /*dd920*/  STL.64 [R1+0x10d8], R10 ;  /* 0x0010d80a01007387 */ /* 0x0001e80000100a00 */
[----:B------:R-:W2:Y:S04]  /*dd930*/  LDL.LU R5, [R1+0x18e4] ;  /* 0x0018e40001057983 */ /* 0x000ea80000300800 */
[----:B-1----:R-:W3:Y:S04]  /*dd940*/  LDL.LU R6, [R1+0x18e8] ;  /* 0x0018e80001067983 */ /* 0x002ee80000300800 */
[----:B------:R-:W3:Y:S04]  /*dd950*/  LDL.LU R7, [R1+0x18ec] ;  /* 0x0018ec0001077983 */ /* 0x000ee80000300800 */
[----:B---3--:R-:W-:Y:S04]  /*dd960*/  STL.64 [R1+0xf798], R6 ;  /* 0x00f7980601007387 */ /* 0x008fe80000100a00 */
        /* <DEDUP_REMOVED lines=56> */
[----:B------:R-:W2:Y:S04]  /*ddcf0*/  LDL R18, [R1+0x48] ;  /* 0x0000480001127983 */ /* 0x000ea80000100800 */
[----:B------:R-:W2:Y:S04]  /*ddd00*/  LDL R19, [R1+0x4c] ;  /* 0x00004c0001137983 */ /* 0x000ea80000100800 */
        /* <DEDUP_REMOVED lines=16> */
[----:B------:R-:W3:Y:S04]  /*dde10*/  LDL.64 R16, [R1+0x50] ;  /* 0x0000500001107983 */ /* 0x000ee80000100a00 */
[----:B0-----:R-:W4:Y:S04]  /*dde20*/  LDL.64 R24, [R1+0x60] ;  /* 0x0000600001187983 */ /* 0x001f280000100a00 */
[----:B--2---:R-:W-:Y:S04]  /*dde30*/  STL.64 [R1+0xf890], R18 ;  /* 0x00f8901201007387 */ /* 0x004fe80000100a00 */
[----:B---3--:R0:W-:Y:S04]  /*dde40*/  STL.64 [R1+0xf888], R16 ;  /* 0x00f8881001007387 */ /* 0x0081e80000100a00 */
        /* <DEDUP_REMOVED lines=10> */
[----:B------:R-:W-:Y:S04]  /*ddef0*/  STL.64 [R1+0xf828], R10 ;  /* 0x00f8280a01007387 */ /* 0x000fe80000100a00 */
[----:B------:R0:W-:Y:S04]  /*ddf00*/  STL.64 [R1+0xf820], R8 ;  /* 0x00f8200801007387 */ /* 0x0001e80000100a00 */
        /* <DEDUP_REMOVED lines=10> */
[----:B----4-:R-:W-:Y:S03]  /*ddfb0*/  HMMA.16816.F32 R16, R12, R24, R16 ;  /* 0x000000180c10723c */ /* 0x010fe60000001810 */
        /* <DEDUP_REMOVED lines=106> */
[----:B------:R-:W3:Y:S01]  /*de660*/  LDL.LU.64 R24, [R1+0xf7a0] ;  /* 0x00f7a00001187983 */ /* 0x000ee20000300a00 */
[----:B------:R-:W-:-:S02]  /*de670*/  IMAD.MOV.U32 R0, RZ, RZ, R9 ;  /* 0x000000ffff007224 */ /* 0x000fc400078e0009 */
[----:B--2---:R-:W-:Y:S01]  /*de680*/  HMMA.16816.F32 R8, R12, R10, R4 ;  /* 0x0000000a0c08723c */ /* 0x004fe20000001804 */
[----:B------:R-:W2:Y:S04]  /*de690*/  LDL.LU.64 R6, [R1+0xf798] ;  /* 0x00f7980001067983 */ /* 0x000ea80000300a00 */
[----:B------:R-:W2:-:S15]  /*de6a0*/  LDL.LU.64 R4, [R1+0xf790] ;  /* 0x00f7900001047983 */ /* 0x000e9e0000300a00 */
[----:B------:R-:W-:-:S03]  /*de6b0*/  NOP ;  /* 0x0000000000007918 */ /* 0x000fc60000000000 */
        /* <DEDUP_REMOVED lines=14> */
[----:B0-----:R-:W2:Y:S01]  /*de7a0*/  LDL.LU.64 R6, [R1+0xf768] ;  /* 0x00f7680001067983 */ /* 0x001ea20000300a00 */
[----:B----4-:R-:W-:Y:S03]  /*de7b0*/  HMMA.16816.F32 R20, R12, R24, R20 ;  /* 0x000000180c14723c */ /* 0x010fe60000001814 */
[----:B------:R-:W3:-:S15]  /*de7c0*/  LDL.LU.64 R4, [R1+0xf760] ;  /* 0x00f7600001047983 */ /* 0x000ede0000300a00 */
[----:B------:R-:W-:-:S05]  /*de7d0*/  NOP ;  /* 0x0000000000007918 */ /* 0x000fca0000000000 */
[----:B------:R-:W-:Y:S04]  /*de7e0*/  STL.64 [R1+0x1250], R20 ;  /* 0x0012501401007387 */ /* 0x000fe80000100a00 */
[----:B------:R0:W-:Y:S04]  /*de7f0*/  STL.64 [R1+0x1258], R22 ;  /* 0x0012581601007387 */ /* 0x0001e80000100a00 */
[----:B0-----:R-:W4:Y:S04]  /*de800*/  LDL.LU.64 R22, [R1+0xf758] ;  /* 0x00f7580001167983 */ /* 0x001f280000300a00 */
[----:B------:R-:W3:Y:S04]  /*de810*/  LDL.LU.64 R20, [R1+0xf750] ;  /* 0x00f7500001147983 */ /* 0x000ee80000300a00 */
[----:B------:R0:W-:Y:S04]  /*de820*/  STL.64 [R1+0xf4e8], R26 ;  /* 0x00f4e81a01007387 */ /* 0x0001e80000100a00 */
[----:B------:R2:W-:Y:S01]  /*de830*/  STL.64 [R1+0xf4e0], R24 ;  /* 0x00f4e01801007387 */ /* 0x0005e20000100a00 */
[----:B0-----:R-:W-:-:S02]  /*de840*/  IMAD.MOV.U32 R26, RZ, RZ, R11 ;  /* 0x000000ffff1a7224 */ /* 0x001fc400078e000b */
[----:B------:R-:W-:-:S05]  /*de850*/  IMAD.MOV.U32 R27, RZ, RZ, R10 ;  /* 0x000000ffff1b7224 */ /* 0x000fca00078e000a */
[----:B------:R-:W-:Y:S01]  /*de860*/  STL.64 [R1+0xf6b0], R26 ;  /* 0x00f6b01a01007387 */ /* 0x000fe20000100a00 */
[----:B--2---:R-:W-:Y:S02]  /*de870*/  IMAD.MOV.U32 R24, RZ, RZ, R7 ;  /* 0x000000ffff187224 */ /* 0x004fe400078e0007 */
[----:B------:R-:W-:-:S05]  /*de880*/  IMAD.MOV.U32 R25, RZ, RZ, R6 ;  /* 0x000000ffff197224 */ /* 0x000fca00078e0006 */
        /* <DEDUP_REMOVED lines=10> */
[----:B------:R-:W4:Y:S01]  /*de930*/  LDL.LU.64 R16, [R1+0xf740] ;  /* 0x00f7400001107983 */ /* 0x000f220000300a00 */
[----:B---3--:R-:W-:-:S15]  /*de940*/  HMMA.16816.F32 R24, R12, R20, R24 ;  /* 0x000000140c18723c */ /* 0x008fde0000001818 */
[----:B------:R-:W-:-:S08]  /*de950*/  NOP ;  /* 0x0000000000007918 */ /* 0x000fd00000000000 */
[----:B------:R0:W-:Y:S04]  /*de960*/  STL.64 [R1+0x1270], R24 ;  /* 0x0012701801007387 */ /* 0x0001e80000100a00 */
[----:B------:R1:W-:Y:S01]  /*de970*/  STL.64 [R1+0x1278], R26 ;  /* 0x0012781a01007387 */ /* 0x0003e20000100a00 */
[----:B0-----:R-:W-:Y:S02]  /*de980*/  IMAD.MOV.U32 R24, RZ, RZ, R9 ;  /* 0x000000ffff187224 */ /* 0x001fe400078e0009 */
[----:B-1----:R-:W-:Y:S02]  /*de990*/  IMAD.MOV.U32 R26, RZ, RZ, R5 ;  /* 0x000000ffff1a7224 */ /* 0x002fe400078e0005 */
[----:B------:R-:W-:Y:S02]  /*de9a0*/  IMAD.MOV.U32 R27, RZ, RZ, R4 ;  /* 0x000000ffff1b7224 */ /* 0x000fe400078e0004 */
[----:B------:R-:W-:-:S03]  /*de9b0*/  IMAD.MOV.U32 R25, RZ, RZ, R8 ;  /* 0x000000ffff197224 */ /* 0x000fc600078e0008 */
[----:B------:R-:W-:Y:S04]  /*de9c0*/  STL.64 [R1+0xf6e0], R26 ;  /* 0x00f6e01a01007387 */ /* 0x000fe80000100a00 */
[----:B------:R-:W-:Y:S04]  /*de9d0*/  STL.64 [R1+0xf6d8], R24 ;  /* 0x00f6d81801007387 */ /* 0x000fe80000100a00 */
[----:B------:R-:W-:Y:S04]  /*de9e0*/  STL.64 [R1+0xf4f8], R22 ;  /* 0x00f4f81601007387 */ /* 0x000fe80000100a00 */
[----:B------:R0:W-:Y:S04]  /*de9f0*/  STL.64 [R1+0xf4f0], R20 ;  /* 0x00f4f01401007387 */ /* 0x0001e80000100a00 */
[----:B0-----:R-:W3:Y:S04]  /*dea00*/  LDL.LU R20, [R1+0x19b0] ;  /* 0x0019b00001147983 */ /* 0x001ee80000300800 */
[----:B------:R-:W3:Y:S04]  /*dea10*/  LDL.LU R21, [R1+0x19b4] ;  /* 0x0019b40001157983 */ /* 0x000ee80000300800 */
[----:B------:R-:W2:Y:S04]  /*dea20*/  LDL.LU R22, [R1+0x19b8] ;  /* 0x0019b80001167983 */ /* 0x000ea80000300800 */
[----:B------:R-:W2:Y:S04]  /*dea30*/  LDL.LU R23, [R1+0x19bc] ;  /* 0x0019bc0001177983 */ /* 0x000ea80000300800 */
[----:B------:R-:W4:Y:S04]  /*dea40*/  LDL.LU R24, [R1+0x1970] ;  /* 0x0019700001187983 */ /* 0x000f280000300800 */
[----:B------:R-:W4:Y:S04]  /*dea50*/  LDL.LU R25, [R1+0x1974] ;  /* 0x0019740001197983 */ /* 0x000f280000300800 */
[----:B------:R-:W3:Y:S04]  /*dea60*/  LDL.LU R26, [R1+0x1978] ;  /* 0x00197800011a7983 */ /* 0x000ee80000300800 */
[----:B------:R-:W3:Y:S04]  /*dea70*/  LDL.LU R27, [R1+0x197c] ;  /* 0x00197c00011b7983 */ /* 0x000ee80000300800 */
[----:B------:R-:W2:Y:S04]  /*dea80*/  LDL.LU R10, [R1+0x34ec] ;  /* 0x0034ec00010a7983 */ /* 0x000ea80000300800 */
[----:B------:R-:W4:Y:S04]  /*dea90*/  LDL.LU R4, [R1+0x34e8] ;  /* 0x0034e80001047983 */ /* 0x000f280000300800 */
[----:B------:R-:W2:Y:S04]  /*deaa0*/  LDL.LU R11, [R1+0x34f4] ;  /* 0x0034f400010b7983 */ /* 0x000ea80000300800 */
[----:B------:R-:W4:Y:S04]  /*deab0*/  LDL.LU R5, [R1+0x34f0] ;  /* 0x0034f00001057983 */ /* 0x000f280000300800 */
[----:B------:R-:W3:Y:S04]  /*deac0*/  LDL.LU R8, [R1+0x34fc] ;  /* 0x0034fc0001087983 */ /* 0x000ee80000300800 */
[----:B------:R-:W4:Y:S04]  /*dead0*/  LDL.LU R6, [R1+0x34f8] ;  /* 0x0034f80001067983 */ /* 0x000f280000300800 */
[----:B------:R-:W3:Y:S04]  /*deae0*/  LDL.LU R9, [R1+0x3504] ;  /* 0x0035040001097983 */ /* 0x000ee80000300800 */
        /* <DEDUP_REMOVED lines=31> */
[C---:B------:R-:W-:Y:S03]  /*dece0*/  HMMA.16816.F32 R8, R12.reuse, R18, R8 ;  /* 0x000000120c08723c */ /* 0x040fe60000001808 */
        /* <DEDUP_REMOVED lines=74> */
[----:B0-----:R-:W2:Y:S04]  /*df190*/  LDL.LU.64 R26, [R1+0xf6b0] ;  /* 0x00f6b000011a7983 */ /* 0x001ea80000300a00 */
[----:B------:R-:W4:Y:S01]  /*df1a0*/  LDL.LU.64 R24, [R1+0xf6a8] ;  /* 0x00f6a80001187983 */ /* 0x000f220000300a00 */
[----:B---3--:R-:W-:-:S15]  /*df1b0*/  HMMA.16816.F32 R12, R4, R10, R12 ;  /* 0x0000000a040c723c */ /* 0x008fde000000180c */
[----:B------:R-:W-:-:S08]  /*df1c0*/  NOP ;  /* 0x0000000000007918 */ /* 0x000fd00000000000 */
[----:B------:R-:W-:Y:S04]  /*df1d0*/  STL.64 [R1+0x1300], R12 ;  /* 0x0013000c01007387 */ /* 0x000fe80000100a00 */
[----:B------:R4:W-:Y:S02]  /*df1e0*/  STL.64 [R1+0x1308], R14 ;  /* 0x0013080e01007387 */ /* 0x0009e40000100a00 */
        /* <DEDUP_REMOVED lines=11> */
[----:B---3--:R0:W-:Y:S04]  /*df2a0*/  STL.64 [R1+0xf508], R14 ;  /* 0x00f5080e01007387 */ /* 0x0081e80000100a00 */
[----:B--2---:R1:W-:Y:S04]  /*df2b0*/  STL.64 [R1+0xf500], R12 ;  /* 0x00f5000c01007387 */ /* 0x0043e80000100a00 */
[----:B------:R-:W2:Y:S04]  /*df2c0*/  LDL.LU R20, [R1+0x1ac0] ;  /* 0x001ac00001147983 */ /* 0x000ea80000300800 */
[----:B------:R-:W2:Y:S04]  /*df2d0*/  LDL.LU R21, [R1+0x1ac4] ;  /* 0x001ac40001157983 */ /* 0x000ea80000300800 */
[----:B------:R-:W3:Y:S04]  /*df2e0*/  LDL.LU R22, [R1+0x1ac8] ;  /* 0x001ac80001167983 */ /* 0x000ee80000300800 */
[----:B------:R-:W3:Y:S01]  /*df2f0*/  LDL.LU R23, [R1+0x1acc] ;  /* 0x001acc0001177983 */ /* 0x000ee20000300800 */
[----:B0-----:R-:W-:-:S03]  /*df300*/  IMAD.MOV.U32 R15, RZ, RZ, R0 ;  /* 0x000000ffff0f7224 */ /* 0x001fc600078e0000 */
[----:B---3--:R-:W-:Y:S04]  /*df310*/  STL.64 [R1+0xf518], R22 ;  /* 0x00f5181601007387 */ /* 0x008fe80000100a00 */
[----:B--2---:R0:W-:Y:S04]  /*df320*/  STL.64 [R1+0xf510], R20 ;  /* 0x00f5101401007387 */ /* 0x0041e80000100a00 */
[----:B------:R-:W2:Y:S04]  /*df330*/  LDL R14, [R1+0x8] ;  /* 0x00000800010e7983 */ /* 0x000ea80000100800 */
[----:B------:R-:W3:Y:S04]  /*df340*/  LDL.LU R0, [R1+0xf6a0] ;  /* 0x00f6a00001007983 */ /* 0x000ee80000300800 */
[----:B-1----:R-:W4:Y:S04]  /*df350*/  LDL.64 R12, [R1+0x10] ;  /* 0x00001000010c7983 */ /* 0x002f280000100a00 */
[----:B--2---:R1:W-:Y:S04]  /*df360*/  STL.64 [R1+0xf538], R14 ;  /* 0x00f5380e01007387 */ /* 0x0043e80000100a00 */
[----:B----4-:R-:W-:Y:S04]  /*df370*/  STL.64 [R1+0xf530], R12 ;  /* 0x00f5300c01007387 */ /* 0x010fe80000100a00 */
[----:B0-----:R-:W2:Y:S04]  /*df380*/  LDL.LU R20, [R1+0x1ab0] ;  /* 0x001ab00001147983 */ /* 0x001ea80000300800 */
[----:B------:R-:W2:Y:S04]  /*df390*/  LDL.LU R21, [R1+0x1ab4] ;  /* 0x001ab40001157983 */ /* 0x000ea80000300800 */
[----:B------:R-:W4:Y:S04]  /*df3a0*/  LDL.LU R22, [R1+0x1ab8] ;  /* 0x001ab80001167983 */ /* 0x000f280000300800 */
[----:B------:R-:W4:Y:S04]  /*df3b0*/  LDL.LU R23, [R1+0x1abc] ;  /* 0x001abc0001177983 */ /* 0x000f280000300800 */
[----:B-1----:R-:W2:Y:S01]  /*df3c0*/  LDL R14, [R1+0x18] ;  /* 0x00001800010e7983 */ /* 0x002ea20000100800 */
        /* <DEDUP_REMOVED lines=29> */
[----:B------:R-:W4:Y:S04]  /*df5a0*/  LDL R14, [R1+0x38] ;  /* 0x00003800010e7983 */ /* 0x000f280000100800 */
[----:B------:R-:W4:Y:S01]  /*df5b0*/  LDL R15, [R1+0x3c] ;  /* 0x00003c00010f7983 */ /* 0x000f220000100800 */
[----:B------:R-:W-:-:S03]  /*df5c0*/  IMAD.MOV.U32 R13, RZ, RZ, R0 ;  /* 0x000000ffff0d7224 */ /* 0x000fc600078e0000 */
        /* <DEDUP_REMOVED lines=8> */
[----:B------:R-:W2:Y:S04]  /*df650*/  LDL.LU R0, [R1+0xf694] ;  /* 0x00f6940001007983 */ /* 0x000ea80000300800 */
[----:B------:R-:W3:Y:S04]  /*df660*/  LDL.64 R14, [R1+0x48] ;  /* 0x00004800010e7983 */ /* 0x000ee80000100a00 */
[----:B---3--:R-:W-:Y:S04]  /*df670*/  STL.64 [R1+0xf5e0], R14 ;  /* 0x00f5e00e01007387 */ /* 0x008fe80000100a00 */
[----:B----4-:R-:W-:Y:S04]  /*df680*/  STL.64 [R1+0xf5d8], R12 ;  /* 0x00f5d80c01007387 */ /* 0x010fe80000100a00 */
        /* <DEDUP_REMOVED lines=37> */
[----:B------:R-:W2:Y:S01]  /*df8e0*/  LDL R14, [R1+0x70] ;  /* 0x00007000010e7983 */ /* 0x000ea20000100800 */
[----:B------:R-:W-:-:S03]  /*df8f0*/  IMAD.MOV.U32 R15, RZ, RZ, R0 ;  /* 0x000000ffff0f7224 */ /* 0x000fc600078e0000 */
[----:B------:R-:W3:Y:S04]  /*df900*/  LDL.LU R0, [R1+0xf688] ;  /* 0x00f6880001007983 */ /* 0x000ee80000300800 */
        /* <DEDUP_REMOVED lines=49> */
[----:B------:R-:W2:Y:S04]  /*dfc20*/  LDL.64 R10, [R1] ;  /* 0x00000000010a7983 */ /* 0x000ea80000100a00 */
[----:B------:R-:W3:Y:S04]  /*dfc30*/  LDL.LU R24, [R1+0x1ad0] ;  /* 0x001ad00001187983 */ /* 0x000ee80000300800 */
[----:B------:R-:W3:Y:S04]  /*dfc40*/  LDL.LU R25, [R1+0x1ad4] ;  /* 0x001ad40001197983 */ /* 0x000ee80000300800 */
[----:B------:R-:W3:Y:S04]  /*dfc50*/  LDL.LU R26, [R1+0x1ad8] ;  /* 0x001ad800011a7983 */ /* 0x000ee80000300800 */
[----:B------:R-:W3:Y:S04]  /*dfc60*/  LDL.LU R27, [R1+0x1adc] ;  /* 0x001adc00011b7983 */ /* 0x000ee80000300800 */
[----:B------:R-:W2:Y:S04]  /*dfc70*/  LDL.LU R16, [R1+0x1af0] ;  /* 0x001af00001107983 */ /* 0x000ea80000300800 */
[----:B------:R-:W2:Y:S04]  /*dfc80*/  LDL.LU R17, [R1+0x1af4] ;  /* 0x001af40001117983 */ /* 0x000ea80000300800 */
[----:B------:R-:W2:Y:S04]  /*dfc90*/  LDL.LU R18, [R1+0x1af8] ;  /* 0x001af80001127983 */ /* 0x000ea80000300800 */
        /* <DEDUP_REMOVED lines=73> */
[----:B------:R-:W3:Y:S02]  /*e0130*/  LDL.LU.64 R12, [R1+0xf590] ;  /* 0x00f59000010c7983 */ /* 0x000ee40000300a00 */
[----:B---3--:R-:W-:-:S15]  /*e0140*/  HMMA.16816.F32 R20, R4, R12, R20 ;  /* 0x0000000c0414723c */ /* 0x008fde0000001814 */
        /* <DEDUP_REMOVED lines=39> */
[C---:B----4-:R-:W-:Y:S03]  /*e03c0*/  HMMA.16816.F32 R12, R4.reuse, R14, R20 ;  /* 0x0000000e040c723c */ /* 0x050fe60000001814 */
[----:B------:R-:W2:Y:S04]  /*e03d0*/  LDL.LU.64 R22, [R1+0xf518] ;  /* 0x00f5180001167983 */ /* 0x000ea80000300a00 */
[----:B------:R-:W2:Y:S01]  /*e03e0*/  LDL.LU.64 R20, [R1+0xf510] ;  /* 0x00f5100001147983 */ /* 0x000ea20000300a00 */
[----:B------:R-:W-:-:S15]  /*e03f0*/  HMMA.16816.F32 R24, R4, R28, R24 ;  /* 0x0000001c0418723c */ /* 0x000fde0000001818 */
        /* <DEDUP_REMOVED lines=15> */
[----:B0-----:R-:W4:Y:S01]  /*e04f0*/  LDL.64 R28, [R1+0xa0] ;  /* 0x0000a000011c7983 */ /* 0x001f220000100a00 */
[----:B---3--:R-:W-:-:S15]  /*e0500*/  HMMA.16816.F32 R12, R4, R26, R12 ;  /* 0x0000001a040c723c */ /* 0x008fde000000180c */
[----:B------:R-:W-:-:S08]  /*e0510*/  NOP ;  /* 0x0000000000007918 */ /* 0x000fd00000000000 */
[----:B------:R-:W-:Y:S04]  /*e0520*/  STL.64 [R1+0x1450], R12 ;  /* 0x0014500c01007387 */ /* 0x000fe80000100a00 */
[----:B------:R2:W-:Y:S02]  /*e0530*/  STL.64 [R1+0x1458], R14 ;  /* 0x0014580e01007387 */ /* 0x0005e40000100a00 */
[----:B--2---:R-:W-:Y:S02]  /*e0540*/  HMMA.16816.F32 R12, R4, R24, R16 ;  /* 0x00000018040c723c */ /* 0x004fe40000001810 */
[----:B------:R-:W2:-:S15]  /*e0550*/  LDL.LU R16, [R1+0x1b10] ;  /* 0x001b100001107983 */ /* 0x000e9e0000300800 */
[----:B------:R-:W-:-:S06]  /*e0560*/  NOP ;  /* 0x0000000000007918 */ /* 0x000fcc0000000000 */
[----:B------:R-:W-:Y:S04]  /*e0570*/  STL.64 [R1+0x1460], R12 ;  /* 0x0014600c01007387 */ /* 0x000fe80000100a00 */
[----:B------:R-:W-:Y:S04]  /*e0580*/  STL.64 [R1+0x1468], R14 ;  /* 0x0014680e01007387 */ /* 0x000fe80000100a00 */
        /* <DEDUP_REMOVED lines=69> */
[----:B0-----:R-:W3:Y:S04]  /*e09e0*/  LDL.LU.64 R10, [R1+0xf4a8] ;  /* 0x00f4a800010a7983 */ /* 0x001ee80000300a00 */
[----:B------:R-:W4:Y:S04]  /*e09f0*/  LDL.LU.64 R8, [R1+0xf4a0] ;  /* 0x00f4a00001087983 */ /* 0x000f280000300a00 */
[----:B------:R0:W-:Y:S04]  /*e0a00*/  STL [R1+0xf2b4], R16 ;  /* 0x00f2b41001007387 */ /* 0x0001e80000100800 */
[----:B------:R1:W-:Y:S04]  /*e0a10*/  STL [R1+0xf2b0], R17 ;  /* 0x00f2b01101007387 */ /* 0x0003e80000100800 */
[----:B0-----:R-:W4:Y:S04]  /*e0a20*/  LDL.LU R16, [R1+0x1b50] ;  /* 0x001b500001107983 */ /* 0x001f280000300800 */
[----:B-1----:R-:W4:Y:S04]  /*e0a30*/  LDL.LU R17, [R1+0x1b54] ;  /* 0x001b540001117983 */ /* 0x002f280000300800 */
[----:B------:R-:W4:Y:S04]  /*e0a40*/  LDL.LU R18, [R1+0x1b58] ;  /* 0x001b580001127983 */ /* 0x000f280000300800 */
[----:B------:R-:W4:Y:S01]  /*e0a50*/  LDL.LU R19, [R1+0x1b5c] ;  /* 0x001b5c0001137983 */ /* 0x000f220000300800 */
[----:B---3--:R-:W-:-:S02]  /*e0a60*/  IMAD R12, R12, 0x100, R10 ;  /* 0x000001000c0c7824 */ /* 0x008fc400078e020a */
        /* <DEDUP_REMOVED lines=9> */
[----:B------:R0:W-:Y:S04]  /*e0b00*/  STL [R1+0xf284], R10 ;  /* 0x00f2840a01007387 */ /* 0x0001e80000100800 */
[----:B0-----:R-:W3:Y:S04]  /*e0b10*/  LDL.LU R10, [R1+0x3524] ;  /* 0x00352400010a7983 */ /* 0x001ee80000300800 */
[----:B------:R0:W-:Y:S04]  /*e0b20*/  STL [R1+0xf280], R11 ;  /* 0x00f2800b01007387 */ /* 0x0001e80000100800 */
[----:B0-----:R-:W2:Y:S01]  /*e0b30*/  LDL.LU R11, [R1+0x351c] ;  /* 0x00351c00010b7983 */ /* 0x001ea20000300800 */
[----:B----4-:R-:W-:Y:S06]  /*e0b40*/  HMMA.16816.F32 R16, R4, R8, R16 ;  /* 0x000000080410723c */ /* 0x010fec0000001810 */
[----:B------:R-:W-:Y:S04]  /*e0b50*/  STL [R1+0xf28c], R8 ;  /* 0x00f28c0801007387 */ /* 0x000fe80000100800 */
[----:B------:R0:W-:-:S13]  /*e0b60*/  STL [R1+0xf288], R9 ;  /* 0x00f2880901007387 */ /* 0x0001da0000100800 */
[----:B------:R1:W-:Y:S04]  /*e0b70*/  STL.64 [R1+0x14c0], R16 ;  /* 0x0014c01001007387 */ /* 0x0003e80000100a00 */
[----:B------:R4:W-:Y:S04]  /*e0b80*/  STL.64 [R1+0x14c8], R18 ;  /* 0x0014c81201007387 */ /* 0x0009e80000100a00 */
[----:B------:R-:W-:Y:S04]  /*e0b90*/  STL [R1+0xf294], R2 ;  /* 0x00f2940201007387 */ /* 0x000fe80000100800 */
[----:B------:R-:W-:Y:S01]  /*e0ba0*/  STL [R1+0xf290], R3 ;  /* 0x00f2900301007387 */ /* 0x000fe20000100800 */
[----:B---3--:R-:W-:-:S02]  /*e0bb0*/  IMAD R15, R15, 0x100, R10 ;  /* 0x000001000f0f7824 */ /* 0x008fc400078e020a */
[----:B--2---:R-:W-:Y:S02]  /*e0bc0*/  IMAD R14, R14, 0x100, R11 ;  /* 0x000001000e0e7824 */ /* 0x004fe400078e020b */
[C---:B0-----:R-:W-:Y:S06]  /*e0bd0*/  HMMA.16816.F32 R8, R4.reuse, R2, R20 ;  /* 0x000000020408723c */ /* 0x041fec0000001814 */
[----:B------:R-:W-:-:S15]  /*e0be0*/  HMMA.16816.F32 R4, R4, R28, R24 ;  /* 0x0000001c0404723c */ /* 0x000fde0000001818 */
[----:B------:R-:W-:-:S02]  /*e0bf0*/  NOP ;  /* 0x0000000000007918 */ /* 0x000fc40000000000 */
[----:B------:R-:W-:Y:S04]  /*e0c00*/  STL.64 [R1+0x14e0], R8 ;  /* 0x0014e00801007387 */ /* 0x000fe80000100a00 */
[----:B------:R-:W-:Y:S04]  /*e0c10*/  STL.64 [R1+0x14e8], R10 ;  /* 0x0014e80a01007387 */ /* 0x000fe80000100a00 */
[----:B------:R-:W-:Y:S04]  /*e0c20*/  STL.64 [R1+0x14d0], R4 ;  /* 0x0014d00401007387 */ /* 0x000fe80000100a00 */
[----:B------:R0:W-:Y:S04]  /*e0c30*/  STL.64 [R1+0x14d8], R6 ;  /* 0x0014d80601007387 */ /* 0x0001e80000100a00 */
[----:B-1----:R-:W2:Y:S04]  /*e0c40*/  LDL.LU R16, [R1+0x1bf0] ;  /* 0x001bf00001107983 */ /* 0x002ea80000300800 */
[----:B------:R-:W2:Y:S04]  /*e0c50*/  LDL.LU R17, [R1+0x1bf4] ;  /* 0x001bf40001117983 */ /* 0x000ea80000300800 */
[----:B----4-:R-:W3:Y:S04]  /*e0c60*/  LDL.LU R18, [R1+0x1bf8] ;  /* 0x001bf80001127983 */ /* 0x010ee80000300800 */
[----:B------:R-:W3:Y:S04]  /*e0c70*/  LDL.LU R19, [R1+0x1bfc] ;  /* 0x001bfc0001137983 */ /* 0x000ee80000300800 */
[----:B---3--:R-:W-:Y:S04]  /*e0c80*/  STL.64 [R1+0xf430], R18 ;  /* 0x00f4301201007387 */ /* 0x008fe80000100a00 */
[----:B--2---:R-:W-:Y:S04]  /*e0c90*/  STL.64 [R1+0xf428], R16 ;  /* 0x00f4281001007387 */ /* 0x004fe80000100a00 */
[----:B------:R-:W2:Y:S04]  /*e0ca0*/  LDL.64 R24, [R1+0x68] ;  /* 0x0000680001187983 */ /* 0x000ea80000100a00 */
[----:B------:R-:W3:Y:S04]  /*e0cb0*/  LDL.LU R20, [R1+0x1c00] ;  /* 0x001c000001147983 */ /* 0x000ee80000300800 */
[----:B------:R-:W3:Y:S04]  /*e0cc0*/  LDL.LU R21, [R1+0x1c04] ;  /* 0x001c040001157983 */ /* 0x000ee80000300800 */
[----:B------:R-:W4:Y:S04]  /*e0cd0*/  LDL.LU R22, [R1+0x1c08] ;  /* 0x001c080001167983 */ /* 0x000f280000300800 */
[----:B------:R-:W4:Y:S04]  /*e0ce0*/  LDL.LU R23, [R1+0x1c0c] ;  /* 0x001c0c0001177983 */ /* 0x000f280000300800 */
[----:B0-----:R-:W2:Y:S04]  /*e0cf0*/  LDL.64 R6, [R1+0xb0] ;  /* 0x0000b00001067983 */ /* 0x001ea80000100a00 */
[----:B------:R-:W2:Y:S04]  /*e0d00*/  LDL.64 R8, [R1+0x98] ;  /* 0x0000980001087983 */ /* 0x000ea80000100a00 */
        /* <DEDUP_REMOVED lines=25> */
[----:B------:R-:W-:-:S02]  /*e0ea0*/  F2FP.F16.E4M3.UNPACK_B R12, R12 ;  /* 0x0000000cff0c723e */ /* 0x000fc400020006ff */
[----:B------:R-:W-:Y:S01]  /*e0eb0*/  F2FP.F16.E4M3.UNPACK_B R13, R13 ;  /* 0x0000000dff0d723e */ /* 0x000fe200020006ff */
[----:B----4-:R-:W-:Y:S04]  /*e0ec0*/  STL.64 [R1+0xf480], R22 ;  /* 0x00f4801601007387 */ /* 0x010fe80000100a00 */
[----:B---3--:R0:W-:Y:S04]  /*e0ed0*/  STL.64 [R1+0xf478], R20 ;  /* 0x00f4781401007387 */ /* 0x0081e80000100a00 */
[----:B0-----:R-:W2:Y:S04]  /*e0ee0*/  LDL.LU R20, [R1+0x1b80] ;  /* 0x001b800001147983 */ /* 0x001ea80000300800 */
[----:B------:R-:W2:Y:S04]  /*e0ef0*/  LDL.LU R21, [R1+0x1b84] ;  /* 0x001b840001157983 */ /* 0x000ea80000300800 */
[----:B------:R-:W2:Y:S04]  /*e0f00*/  LDL.LU R22, [R1+0x1b88] ;  /* 0x001b880001167983 */ /* 0x000ea80000300800 */
[----:B------:R-:W2:Y:S01]  /*e0f10*/  LDL.LU R23, [R1+0x1b8c] ;  /* 0x001b8c0001177983 */ /* 0x000ea20000300800 */
[----:B------:R-:W-:-:S02]  /*e0f20*/  F2FP.F16.E4M3.UNPACK_B R14, R14 ;  /* 0x0000000eff0e723e */ /* 0x000fc400020006ff */
[----:B------:R-:W-:Y:S01]  /*e0f30*/  F2FP.F16.E4M3.UNPACK_B R15, R15 ;  /* 0x0000000fff0f723e */ /* 0x000fe200020006ff */
[----:B------:R-:W-:Y:S01]  /*e0f40*/  IMAD.MOV.U32 R10, RZ, RZ, R29 ;  /* 0x000000ffff0a7224 */ /* 0x000fe200078e001d */
[----:B------:R-:W3:Y:S01]  /*e0f50*/  LDL.LU R16, [R1+0x1bd0] ;  /* 0x001bd00001107983 */ /* 0x000ee20000300800 */
[----:B------:R-:W-:-:S03]  /*e0f60*/  IMAD.MOV.U32 R11, RZ, RZ, R28 ;  /* 0x000000ffff0b7224 */ /* 0x000fc600078e001c */
[----:B------:R-:W3:Y:S04]  /*e0f70*/  LDL.LU R17, [R1+0x1bd4] ;  /* 0x001bd40001117983 */ /* 0x000ee80000300800 */
[----:B------:R-:W3:Y:S04]  /*e0f80*/  LDL.LU R18, [R1+0x1bd8] ;  /* 0x001bd80001127983 */ /* 0x000ee80000300800 */
[----:B------:R-:W3:Y:S04]  /*e0f90*/  LDL.LU R19, [R1+0x1bdc] ;  /* 0x001bdc0001137983 */ /* 0x000ee80000300800 */
[----:B------:R-:W3:Y:S04]  /*e0fa0*/  LDL.64 R28, [R1+0x78] ;  /* 0x00007800011c7983 */ /* 0x000ee80000100a00 */
[----:B------:R-:W4:Y:S04]  /*e0fb0*/  LDL.64 R26, [R1+0x60] ;  /* 0x00006000011a7983 */ /* 0x000f280000100a00 */
[----:B------:R-:W-:Y:S04]  /*e0fc0*/  STL [R1+0xf29c], R10 ;  /* 0x00f29c0a01007387 */ /* 0x000fe80000100800 */
[----:B------:R0:W-:Y:S04]  /*e0fd0*/  STL [R1+0xf298], R11 ;  /* 0x00f2980b01007387 */ /* 0x0001e80000100800 */
[----:B0-----:R-:W3:Y:S01]  /*e0fe0*/  LDL.64 R10, [R1+0x88] ;  /* 0x00008800010a7983 */ /* 0x001ee20000100a00 */
        /* <DEDUP_REMOVED lines=19> */
[----:B------:R0:W-:Y:S04]  /*e1120*/  STL [R1+0xf2bc], R6 ;  /* 0x00f2bc0601007387 */ /* 0x0001e80000100800 */
[----:B------:R1:W-:Y:S04]  /*e1130*/  STL [R1+0xf2b8], R7 ;  /* 0x00f2b80701007387 */ /* 0x0003e80000100800 */
[----:B0-----:R-:W4:Y:S04]  /*e1140*/  LDL R6, [R1+0x70] ;  /* 0x0000700001067983 */ /* 0x001f280000100800 */
[----:B-1----:R-:W4:Y:S01]  /*e1150*/  LDL R7, [R1+0x74] ;  /* 0x0000740001077983 */ /* 0x002f220000100800 */
        /* <DEDUP_REMOVED lines=12> */
[----:B------:R-:W-:Y:S01]  /*e1220*/  HMMA.16816.F32 R16, R12, R28, R16 ;  /* 0x0000001c0c10723c */ /* 0x000fe20000001810 */
[----:B------:R-:W-:-:S02]  /*e1230*/  IMAD.MOV.U32 R8, RZ, RZ, R2 ;  /* 0x000000ffff087224 */ /* 0x000fc400078e0002 */
[----:B------:R-:W-:Y:S02]  /*e1240*/  IMAD.MOV.U32 R9, RZ, RZ, R3 ;  /* 0x000000ffff097224 */ /* 0x000fe400078e0003 */
[----:B------:R-:W-:Y:S02]  /*e1250*/  IMAD.MOV.U32 R2, RZ, RZ, R10 ;  /* 0x000000ffff027224 */ /* 0x000fe400078e000a */
[----:B------:R-:W-:Y:S02]  /*e1260*/  IMAD.MOV.U32 R3, RZ, RZ, R11 ;  /* 0x000000ffff037224 */ /* 0x000fe400078e000b */
[----:B----4-:R-:W-:Y:S02]  /*e1270*/  IMAD.MOV.U32 R10, RZ, RZ, R4 ;  /* 0x000000ffff0a7224 */ /* 0x010fe400078e0004 */
[----:B------:R-:W-:Y:S01]  /*e1280*/  IMAD.MOV.U32 R11, RZ, RZ, R5 ;  /* 0x000000ffff0b7224 */ /* 0x000fe200078e0005 */
        /* <DEDUP_REMOVED lines=17> */
[----:B------:R-:W-:Y:S02]  /*e13a0*/  IMAD.MOV.U32 R5, RZ, RZ, R29 ;  /* 0x000000ffff057224 */ /* 0x000fe400078e001d */
[----:B------:R-:W2:Y:S04]  /*e13b0*/  LDL.LU.64 R28, [R1+0xf420] ;  /* 0x00f42000011c7983 */ /* 0x000ea80000300a00 */
[----:B------:R4:W-:Y:S01]  /*e13c0*/  STL.64 [R1+0xf408], R4 ;  /* 0x00f4080401007387 */ /* 0x0009e20000100a00 */
[C---:B---3--:R-:W-:Y:S06]  /*e13d0*/  HMMA.16816.F32 R8, R12.reuse, R6, R8 ;  /* 0x000000060c08723c */ /* 0x048fec0000001808 */
[----:B----4-:R-:W-:-:S15]  /*e13e0*/  HMMA.16816.F32 R4, R12, R24, R16 ;  /* 0x000000180c04723c */ /* 0x010fde0000001810 */
[----:B------:R-:W-:-:S02]  /*e13f0*/  NOP ;  /* 0x0000000000007918 */ /* 0x000fc40000000000 */
[----:B------:R-:W-:Y:S04]  /*e1400*/  STL.64 [R1+0x1550], R8 ;  /* 0x0015500801007387 */ /* 0x000fe80000100a00 */
[----:B------:R-:W-:Y:S04]  /*e1410*/  STL.64 [R1+0x1558], R10 ;  /* 0x0015580a01007387 */ /* 0x000fe80000100a00 */
[----:B------:R-:W-:Y:S04]  /*e1420*/  STL.64 [R1+0x1560], R4 ;  /* 0x0015600401007387 */ /* 0x000fe80000100a00 */
[----:B------:R2:W-:Y:S02]  /*e1430*/  STL.64 [R1+0x1568], R6 ;  /* 0x0015680601007387 */ /* 0x0005e40000100a00 */
[----:B--2---:R-:W-:Y:S01]  /*e1440*/  HMMA.16816.F32 R4, R12, R26, R20 ;  /* 0x0000001a0c04723c */ /* 0x004fe20000001814 */
[----:B------:R-:W-:-:S02]  /*e1450*/  IMAD.MOV.U32 R18, RZ, RZ, R24 ;  /* 0x000000ffff127224 */ /* 0x000fc400078e0018 */
[----:B------:R-:W-:-:S03]  /*e1460*/  IMAD.MOV.U32 R19, RZ, RZ, R25 ;  /* 0x000000ffff137224 */ /* 0x000fc600078e0019 */
[----:B------:R-:W-:Y:S02]  /*e1470*/  IMAD.MOV.U32 R16, RZ, RZ, R26 ;  /* 0x000000ffff107224 */ /* 0x000fe400078e001a */
[----:B------:R-:W-:-:S15]  /*e1480*/  IMAD.MOV.U32 R17, RZ, RZ, R27 ;  /* 0x000000ffff117224 */ /* 0x000fde00078e001b */
[----:B------:R-:W-:Y:S04]  /*e1490*/  STL.64 [R1+0x1570], R4 ;  /* 0x0015700401007387 */ /* 0x000fe80000100a00 */
[----:B------:R-:W-:Y:S04]  /*e14a0*/  STL.64 [R1+0x1578], R6 ;  /* 0x0015780601007387 */ /* 0x000fe80000100a00 */
[----:B------:R-:W-:Y:S04]  /*e14b0*/  STL.64 [R1+0xf2e8], R18 ;  /* 0x00f2e81201007387 */ /* 0x000fe80000100a00 */
[----:B------:R0:W-:Y:S04]  /*e14c0*/  STL.64 [R1+0xf2e0], R16 ;  /* 0x00f2e01001007387 */ /* 0x0001e80000100a00 */
[----:B0-----:R-:W2:Y:S04]  /*e14d0*/  LDL.LU R16, [R1+0x1ce0] ;  /* 0x001ce00001107983 */ /* 0x001ea80000300800 */
[----:B------:R-:W2:Y:S04]  /*e14e0*/  LDL.LU R17, [R1+0x1ce4] ;  /* 0x001ce40001117983 */ /* 0x000ea80000300800 */
[----:B------:R-:W3:Y:S04]  /*e14f0*/  LDL.LU R18, [R1+0x1ce8] ;  /* 0x001ce80001127983 */ /* 0x000ee80000300800 */
        /* <DEDUP_REMOVED lines=10> */
[----:B------:R-:W2:Y:S04]  /*e15a0*/  LDL R18, [R1] ;  /* 0x0000000001127983 */ /* 0x000ea80000100800 */
        /* <DEDUP_REMOVED lines=101> */
[----:B------:R0:W-:Y:S04]  /*e1c00*/  STL.64 [R1+0x1580], R4 ;  /* 0x0015800401007387 */ /* 0x0001e80000100a00 */
[----:B------:R1:W-:Y:S04]  /*e1c10*/  STL.64 [R1+0x1588], R6 ;  /* 0x0015880601007387 */ /* 0x0003e80000100a00 */
[----:B0-----:R-:W4:Y:S04]  /*e1c20*/  LDL.LU.64 R4, [R1+0xf408] ;  /* 0x00f4080001047983 */ /* 0x001f280000300a00 */
[----:B------:R-:W4:Y:S01]  /*e1c30*/  LDL.LU R8, [R1+0x1d00] ;  /* 0x001d000001087983 */ /* 0x000f220000300800 */
[----:B-1----:R-:W-:-:S03]  /*e1c40*/  IMAD.MOV.U32 R6, RZ, RZ, R10 ;  /* 0x000000ffff067224 */ /* 0x002fc600078e000a */
[----:B------:R-:W4:Y:S01]  /*e1c50*/  LDL.LU R9, [R1+0x1d04] ;  /* 0x001d040001097983 */ /* 0x000f220000300800 */
[----:B------:R-:W-:-:S03]  /*e1c60*/  IMAD.MOV.U32 R7, RZ, RZ, R11 ;  /* 0x000000ffff077224 */ /* 0x000fc600078e000b */
[----:B------:R-:W4:Y:S04]  /*e1c70*/  LDL.LU R10, [R1+0x1d08] ;  /* 0x001d0800010a7983 */ /* 0x000f280000300800 */
[----:B------:R-:W4:Y:S01]  /*e1c80*/  LDL.LU R11, [R1+0x1d0c] ;  /* 0x001d0c00010b7983 */ /* 0x000f220000300800 */
[----:B--2---:R-:W-:-:S15]  /*e1c90*/  HMMA.16816.F32 R24, R12, R18, R24 ;  /* 0x000000120c18723c */ /* 0x004fde0000001818 */
[----:B------:R-:W-:-:S08]  /*e1ca0*/  NOP ;  /* 0x0000000000007918 */ /* 0x000fd00000000000 */
[----:B------:R-:W-:Y:S04]  /*e1cb0*/  STL.64 [R1+0x1590], R24 ;  /* 0x0015901801007387 */ /* 0x000fe80000100a00 */
[----:B------:R0:W-:Y:S04]  /*e1cc0*/  STL.64 [R1+0x1598], R26 ;  /* 0x0015981a01007387 */ /* 0x0001e80000100a00 */
[----:B0-----:R-:W2:Y:S04]  /*e1cd0*/  LDL.LU.64 R26, [R1+0xf400] ;  /* 0x00f40000011a7983 */ /* 0x001ea80000300a00 */
[----:B------:R-:W2:Y:S01]  /*e1ce0*/  LDL.LU.64 R24, [R1+0xf3f8] ;  /* 0x00f3f80001187983 */ /* 0x000ea20000300a00 */
[----:B------:R-:W-:-:S02]  /*e1cf0*/  IMAD.MOV.U32 R17, RZ, RZ, R0 ;  /* 0x000000ffff117224 */ /* 0x000fc400078e0000 */
        /* <DEDUP_REMOVED lines=84> */
[----:B0-----:R-:W3:Y:S04]  /*e2240*/  LDL.LU.64 R26, [R1+0xf2f8] ;  /* 0x00f2f800011a7983 */ /* 0x001ee80000300a00 */
[----:B------:R-:W2:Y:S04]  /*e2250*/  LDL.LU.64 R24, [R1+0xf2f0] ;  /* 0x00f2f00001187983 */ /* 0x000ea80000300a00 */
[----:B------:R-:W-:Y:S01]  /*e2260*/  STL.64 [R1+0xf078], R28 ;  /* 0x00f0781c01007387 */ /* 0x000fe20000100a00 */
[C---:B---3--:R-:W-:Y:S06]  /*e2270*/  HMMA.16816.F32 R16, R12.reuse, R26, R16 ;  /* 0x0000001a0c10723c */ /* 0x048fec0000001810 */
        /* <DEDUP_REMOVED lines=16> */
[----:B------:R-:W-:-:S02]  /*e2380*/  IMAD.MOV.U32 R28, RZ, RZ, R6 ;  /* 0x000000ffff1c7224 */ /* 0x000fc400078e0006 */
[----:B------:R-:W-:Y:S01]  /*e2390*/  IMAD.MOV.U32 R29, RZ, RZ, R7 ;  /* 0x000000ffff1d7224 */ /* 0x000fe200078e0007 */
        /* <DEDUP_REMOVED lines=8> */
[----:B------:R0:W-:Y:S04]  /*e2420*/  STL.64 [R1+0x1680], R24 ;  /* 0x0016801801007387 */ /* 0x0001e80000100a00 */
[----:B------:R1:W-:Y:S04]  /*e2430*/  STL.64 [R1+0x1688], R26 ;  /* 0x0016881a01007387 */ /* 0x0003e80000100a00 */
[----:B------:R-:W4:Y:S04]  /*e2440*/  LDL.LU R7, [R1+0xf2b8] ;  /* 0x00f2b80001077983 */ /* 0x000f280000300800 */
[----:B0-----:R-:W3:Y:S04]  /*e2450*/  LDL.LU R24, [R1+0x1e10] ;  /* 0x001e100001187983 */ /* 0x001ee80000300800 */
[----:B------:R-:W3:Y:S04]  /*e2460*/  LDL.LU R25, [R1+0x1e14] ;  /* 0x001e140001197983 */ /* 0x000ee80000300800 */
[----:B-1----:R-:W2:Y:S04]  /*e2470*/  LDL.LU R26, [R1+0x1e18] ;  /* 0x001e1800011a7983 */ /* 0x002ea80000300800 */
[----:B------:R-:W2:Y:S04]  /*e2480*/  LDL.LU R27, [R1+0x1e1c] ;  /* 0x001e1c00011b7983 */ /* 0x000ea80000300800 */
[----:B--2---:R-:W-:Y:S04]  /*e2490*/  STL.64 [R1+0xf1a0], R26 ;  /* 0x00f1a01a01007387 */ /* 0x004fe80000100a00 */
[----:B---3--:R0:W-:Y:S04]  /*e24a0*/  STL.64 [R1+0xf198], R24 ;  /* 0x00f1981801007387 */ /* 0x0081e80000100a00 */
[----:B0-----:R-:W2:Y:S04]  /*e24b0*/  LDL.LU R24, [R1+0x1d30] ;  /* 0x001d300001187983 */ /* 0x001ea80000300800 */
[----:B------:R-:W2:Y:S04]  /*e24c0*/  LDL.LU R25, [R1+0x1d34] ;  /* 0x001d340001197983 */ /* 0x000ea80000300800 */
[----:B------:R-:W2:Y:S04]  /*e24d0*/  LDL.LU R26, [R1+0x1d38] ;  /* 0x001d3800011a7983 */ /* 0x000ea80000300800 */
[----:B------:R-:W2:Y:S04]  /*e24e0*/  LDL.LU R27, [R1+0x1d3c] ;  /* 0x001d3c00011b7983 */ /* 0x000ea80000300800 */
[----:B------:R0:W-:Y:S02]  /*e24f0*/  STL.64 [R1+0xf058], R22 ;  /* 0x00f0581601007387 */ /* 0x0001e40000100a00 */
[----:B0-----:R-:W-:-:S02]  /*e2500*/  IMAD.MOV.U32 R22, RZ, RZ, R16 ;  /* 0x000000ffff167224 */ /* 0x001fc400078e0010 */
[----:B------:R-:W-:Y:S01]  /*e2510*/  IMAD.MOV.U32 R23, RZ, RZ, R17 ;  /* 0x000000ffff177224 */ /* 0x000fe200078e0011 */
[----:B------:R-:W2:Y:S04]  /*e2520*/  LDL.LU R16, [R1+0xf2b4] ;  /* 0x00f2b40001107983 */ /* 0x000ea80000300800 */
[----:B------:R-:W2:Y:S04]  /*e2530*/  LDL.LU R17, [R1+0xf2b0] ;  /* 0x00f2b00001117983 */ /* 0x000ea80000300800 */
[----:B------:R0:W-:Y:S02]  /*e2540*/  STL.64 [R1+0xf050], R20 ;  /* 0x00f0501401007387 */ /* 0x0001e40000100a00 */
[----:B0-----:R-:W-:-:S02]  /*e2550*/  IMAD.MOV.U32 R20, RZ, RZ, R18 ;  /* 0x000000ffff147224 */ /* 0x001fc400078e0012 */
[----:B------:R-:W-:Y:S01]  /*e2560*/  IMAD.MOV.U32 R21, RZ, RZ, R19 ;  /* 0x000000ffff157224 */ /* 0x000fe200078e0013 */
[----:B------:R-:W3:Y:S04]  /*e2570*/  LDL.LU R18, [R1+0xf2ac] ;  /* 0x00f2ac0001127983 */ /* 0x000ee80000300800 */
[----:B------:R-:W3:Y:S04]  /*e2580*/  LDL.LU R19, [R1+0xf2a8] ;  /* 0x00f2a80001137983 */ /* 0x000ee80000300800 */
        /* <DEDUP_REMOVED lines=14> */
[----:B------:R0:W-:Y:S04]  /*e2670*/  STL.64 [R1+0x16a8], R22 ;  /* 0x0016a81601007387 */ /* 0x0001e80000100a00 */
[----:B------:R-:W2:Y:S04]  /*e2680*/  LDL.LU R25, [R1+0x1de4] ;  /* 0x001de40001197983 */ /* 0x000ea80000300800 */
[----:B------:R-:W3:Y:S04]  /*e2690*/  LDL.LU R26, [R1+0x1de8] ;  /* 0x001de800011a7983 */ /* 0x000ee80000300800 */
[----:B------:R-:W3:Y:S01]  /*e26a0*/  LDL.LU R27, [R1+0x1dec] ;  /* 0x001dec00011b7983 */ /* 0x000ee20000300800 */
[----:B0-----:R-:W-:-:S02]  /*e26b0*/  IMAD.MOV.U32 R22, RZ, RZ, R4 ;  /* 0x000000ffff167224 */ /* 0x001fc400078e0004 */
[----:B------:R-:W-:Y:S01]  /*e26c0*/  IMAD.MOV.U32 R23, RZ, RZ, R5 ;  /* 0x000000ffff177224 */ /* 0x000fe200078e0005 */
[----:B---3--:R-:W-:Y:S04]  /*e26d0*/  STL.64 [R1+0xf1c0], R26 ;  /* 0x00f1c01a01007387 */ /* 0x008fe80000100a00 */
[----:B--2---:R0:W-:Y:S04]  /*e26e0*/  STL.64 [R1+0xf1b8], R24 ;  /* 0x00f1b81801007387 */ /* 0x0041e80000100a00 */
[----:B------:R-:W2:Y:S04]  /*e26f0*/  LDL.LU R4, [R1+0xf2a4] ;  /* 0x00f2a40001047983 */ /* 0x000ea80000300800 */
[----:B------:R-:W3:Y:S04]  /*e2700*/  LDL.LU R5, [R1+0xf2a0] ;  /* 0x00f2a00001057983 */ /* 0x000ee80000300800 */
[----:B------:R-:W-:Y:S04]  /*e2710*/  STL.64 [R1+0xf1c8], R22 ;  /* 0x00f1c81601007387 */ /* 0x000fe80000100a00 */
        /* <DEDUP_REMOVED lines=10> */
[----:B------:R1:W-:Y:S04]  /*e27c0*/  STL.64 [R1+0xf1e0], R20 ;  /* 0x00f1e01401007387 */ /* 0x0003e80000100a00 */
[----:B0-----:R-:W3:Y:S04]  /*e27d0*/  LDL.LU R24, [R1+0x1dc0] ;  /* 0x001dc00001187983 */ /* 0x001ee80000300800 */
[----:B------:R-:W3:Y:S04]  /*e27e0*/  LDL.LU R25, [R1+0x1dc4] ;  /* 0x001dc40001197983 */ /* 0x000ee80000300800 */
[----:B------:R-:W2:Y:S04]  /*e27f0*/  LDL.LU R26, [R1+0x1dc8] ;  /* 0x001dc800011a7983 */ /* 0x000ea80000300800 */
[----:B------:R-:W2:Y:S01]  /*e2800*/  LDL.LU R27, [R1+0x1dcc] ;  /* 0x001dcc00011b7983 */ /* 0x000ea20000300800 */
[----:B------:R-:W-:-:S02]  /*e2810*/  IMAD.MOV.U32 R22, RZ, RZ, R2 ;  /* 0x000000ffff167224 */ /* 0x000fc400078e0002 */
[----:B------:R-:W-:Y:S02]  /*e2820*/  IMAD.MOV.U32 R23, RZ, RZ, R3 ;  /* 0x000000ffff177224 */ /* 0x000fe400078e0003 */
[----:B-1----:R-:W-:Y:S02]  /*e2830*/  IMAD.MOV.U32 R20, RZ, RZ, R8 ;  /* 0x000000ffff147224 */ /* 0x002fe400078e0008 */
[----:B------:R-:W-:Y:S01]  /*e2840*/  IMAD.MOV.U32 R21, RZ, RZ, R9 ;  /* 0x000000ffff157224 */ /* 0x000fe200078e0009 */
[----:B--2---:R-:W-:Y:S04]  /*e2850*/  STL.64 [R1+0xf1f0], R26 ;  /* 0x00f1f01a01007387 */ /* 0x004fe80000100a00 */
[----:B---3--:R0:W-:Y:S04]  /*e2860*/  STL.64 [R1+0xf1e8], R24 ;  /* 0x00f1e81801007387 */ /* 0x0081e80000100a00 */
[----:B------:R-:W2:Y:S04]  /*e2870*/  LDL.LU R2, [R1+0xf294] ;  /* 0x00f2940001027983 */ /* 0x000ea80000300800 */
[----:B------:R-:W2:Y:S04]  /*e2880*/  LDL.LU R3, [R1+0xf290] ;  /* 0x00f2900001037983 */ /* 0x000ea80000300800 */
[----:B------:R-:W3:Y:S04]  /*e2890*/  LDL.LU R8, [R1+0xf28c] ;  /* 0x00f28c0001087983 */ /* 0x000ee80000300800 */
[----:B------:R-:W3:Y:S04]  /*e28a0*/  LDL.LU R9, [R1+0xf288] ;  /* 0x00f2880001097983 */ /* 0x000ee80000300800 */
[----:B------:R1:W-:Y:S04]  /*e28b0*/  STL.64 [R1+0xf1f8], R22 ;  /* 0x00f1f81601007387 */ /* 0x0003e80000100a00 */
[----:B------:R-:W-:Y:S04]  /*e28c0*/  STL.64 [R1+0xf210], R20 ;  /* 0x00f2101401007387 */ /* 0x000fe80000100a00 */
[----:B0-----:R-:W4:Y:S04]  /*e28d0*/  LDL.LU R24, [R1+0x1db0] ;  /* 0x001db00001187983 */ /* 0x001f280000300800 */
[----:B------:R-:W4:Y:S04]  /*e28e0*/  LDL.LU R25, [R1+0x1db4] ;  /* 0x001db40001197983 */ /* 0x000f280000300800 */
[----:B------:R-:W2:Y:S04]  /*e28f0*/  LDL.LU R26, [R1+0x1db8] ;  /* 0x001db800011a7983 */ /* 0x000ea80000300800 */
[----:B------:R-:W2:Y:S01]  /*e2900*/  LDL.LU R27, [R1+0x1dbc] ;  /* 0x001dbc00011b7983 */ /* 0x000ea20000300800 */
[----:B-1----:R-:W-:-:S02]  /*e2910*/  IMAD.MOV.U32 R22, RZ, RZ, R7 ;  /* 0x000000ffff167224 */ /* 0x002fc400078e0007 */
[----:B------:R-:W-:-:S05]  /*e2920*/  IMAD.MOV.U32 R23, RZ, RZ, R6 ;  /* 0x000000ffff177224 */ /* 0x000fca00078e0006 */
[----:B------:R-:W-:Y:S04]  /*e2930*/  STL.64 [R1+0xf228], R22 ;  /* 0x00f2281601007387 */ /* 0x000fe80000100a00 */
[----:B--2---:R-:W-:Y:S04]  /*e2940*/  STL.64 [R1+0xf208], R26 ;  /* 0x00f2081a01007387 */ /* 0x004fe80000100a00 */
[----:B----4-:R0:W-:Y:S04]  /*e2950*/  STL.64 [R1+0xf200], R24 ;  /* 0x00f2001801007387 */ /* 0x0101e80000100a00 */
[----:B0-----:R-:W2:Y:S04]  /*e2960*/  LDL.LU R24, [R1+0x1da0] ;  /* 0x001da00001187983 */ /* 0x001ea80000300800 */
[----:B------:R-:W2:Y:S04]  /*e2970*/  LDL.LU R25, [R1+0x1da4] ;  /* 0x001da40001197983 */ /* 0x000ea80000300800 */
[----:B------:R-:W4:Y:S04]  /*e2980*/  LDL.LU R26, [R1+0x1da8] ;  /* 0x001da800011a7983 */ /* 0x000f280000300800 */
[----:B------:R-:W4:Y:S01]  /*e2990*/  LDL.LU R27, [R1+0x1dac] ;  /* 0x001dac00011b7983 */ /* 0x000f220000300800 */
[----:B------:R-:W-:-:S02]  /*e29a0*/  IMAD.MOV.U32 R22, RZ, RZ, R11 ;  /* 0x000000ffff167224 */ /* 0x000fc400078e000b */
[----:B------:R-:W-:Y:S02]  /*e29b0*/  IMAD.MOV.U32 R23, RZ, RZ, R10 ;  /* 0x000000ffff177224 */ /* 0x000fe400078e000a */
[----:B------:R-:W-:Y:S02]  /*e29c0*/  IMAD.MOV.U32 R20, RZ, RZ, R5 ;  /* 0x000000ffff147224 */ /* 0x000fe400078e0005 */
[----:B------:R-:W-:Y:S01]  /*e29d0*/  IMAD.MOV.U32 R21, RZ, RZ, R4 ;  /* 0x000000ffff157224 */ /* 0x000fe200078e0004 */
[----:B----4-:R-:W-:Y:S04]  /*e29e0*/  STL.64 [R1+0xf220], R26 ;  /* 0x00f2201a01007387 */ /* 0x010fe80000100a00 */
[----:B--2---:R0:W-:Y:S04]  /*e29f0*/  STL.64 [R1+0xf218], R24 ;  /* 0x00f2181801007387 */ /* 0x0041e80000100a00 */
[----:B0-----:R-:W2:Y:S04]  /*e2a00*/  LDL.LU R24, [R1+0x1d90] ;  /* 0x001d900001187983 */ /* 0x001ea80000300800 */
[----:B------:R-:W2:Y:S04]  /*e2a10*/  LDL.LU R25, [R1+0x1d94] ;  /* 0x001d940001197983 */ /* 0x000ea80000300800 */
[----:B------:R-:W4:Y:S04]  /*e2a20*/  LDL.LU R26, [R1+0x1d98] ;  /* 0x001d9800011a7983 */ /* 0x000f280000300800 */
[----:B------:R-:W4:Y:S04]  /*e2a30*/  LDL.LU R27, [R1+0x1d9c] ;  /* 0x001d9c00011b7983 */ /* 0x000f280000300800 */
        /* <DEDUP_REMOVED lines=8> */
[----:B------:R-:W4:Y:S04]  /*e2ac0*/  LDL.LU R11, [R1+0x3534] ;  /* 0x00353400010b7983 */ /* 0x000f280000300800 */
[----:B------:R-:W4:Y:S04]  /*e2ad0*/  LDL.LU R5, [R1+0x3530] ;  /* 0x0035300001057983 */ /* 0x000f280000300800 */
[----:B------:R-:W4:Y:S04]  /*e2ae0*/  LDL.LU R6, [R1+0x3538] ;  /* 0x0035380001067983 */ /* 0x000f280000300800 */
[----:B------:R-:W4:Y:S04]  /*e2af0*/  LDL.LU R7, [R1+0x3540] ;  /* 0x0035400001077983 */ /* 0x000f280000300800 */
        /* <DEDUP_REMOVED lines=18> */
[----:B------:R-:W-:-:S02]  /*e2c20*/  IMAD R4, R4, 0x100, R10 ;  /* 0x0000010004047824 */ /* 0x000fc400078e020a */
[----:B------:R-:W-:Y:S01]  /*e2c30*/  IMAD R5, R5, 0x100, R11 ;  /* 0x0000010005057824 */ /* 0x000fe200078e020b */
        /* <DEDUP_REMOVED lines=23> */
[----:B0-----:R-:W4:Y:S01]  /*e2db0*/  LDL.LU R11, [R1+0x353c] ;  /* 0x00353c00010b7983 */ /* 0x001f220000300800 */
[----:B--2---:R-:W-:-:S15]  /*e2dc0*/  HMMA.16816.F32 R20, R12, R8, R20 ;  /* 0x000000080c14723c */ /* 0x004fde0000001814 */
[----:B------:R-:W-:-:S08]  /*e2dd0*/  NOP ;  /* 0x0000000000007918 */ /* 0x000fd00000000000 */
[----:B------:R-:W-:Y:S04]  /*e2de0*/  STL.64 [R1+0x16c0], R20 ;  /* 0x0016c01401007387 */ /* 0x000fe80000100a00 */
[----:B------:R0:W-:Y:S04]  /*e2df0*/  STL.64 [R1+0x16c8], R22 ;  /* 0x0016c81601007387 */ /* 0x0001e80000100a00 */
[----:B0-----:R-:W2:Y:S04]  /*e2e00*/  LDL.LU.64 R22, [R1+0xf268] ;  /* 0x00f2680001167983 */ /* 0x001ea80000300a00 */
[----:B------:R-:W2:Y:S04]  /*e2e10*/  LDL.LU.64 R20, [R1+0xf260] ;  /* 0x00f2600001147983 */ /* 0x000ea80000300a00 */
[----:B------:R0:W-:Y:S01]  /*e2e20*/  STL.64 [R1+0xf060], R8 ;  /* 0x00f0600801007387 */ /* 0x0001e20000100a00 */
[----:B---3--:R-:W-:-:S02]  /*e2e30*/  IMAD R7, R7, 0x100, R10 ;  /* 0x0000010007077824 */ /* 0x008fc400078e020a */
[----:B----4-:R-:W-:Y:S01]  /*e2e40*/  IMAD R6, R6, 0x100, R11 ;  /* 0x0000010006067824 */ /* 0x010fe200078e020b */
        /* <DEDUP_REMOVED lines=18> */
[----:B------:R-:W-:Y:S04]  /*e2f70*/  STL.64 [R1+0x16d0], R12 ;  /* 0x0016d00c01007387 */ /* 0x000fe80000100a00 */
[----:B------:R0:W-:Y:S04]  /*e2f80*/  STL.64 [R1+0x16d8], R14 ;  /* 0x0016d80e01007387 */ /* 0x0001e80000100a00 */
[----:B0-----:R-:W2:Y:S04]  /*e2f90*/  LDL R14, [R1+0x70] ;  /* 0x00007000010e7983 */ /* 0x001ea80000100800 */
[----:B------:R-:W2:Y:S01]  /*e2fa0*/  LDL R15, [R1+0x74] ;  /* 0x00007400010f7983 */ /* 0x000ea20000100800 */
        /* <DEDUP_REMOVED lines=37> */
[----:B------:R-:W2:-:S15]  /*e3200*/  LDL.LU.64 R24, [R1+0xf1b8] ;  /* 0x00f1b80001187983 */ /* 0x000e9e0000300a00 */
[----:B------:R-:W-:-:S02]  /*e3210*/  NOP ;  /* 0x0000000000007918 */ /* 0x000fc40000000000 */
[----:B------:R-:W-:Y:S04]  /*e3220*/  STL.64 [R1+0x1760], R20 ;  /* 0x0017601401007387 */ /* 0x000fe80000100a00 */
[----:B------:R0:W-:Y:S04]  /*e3230*/  STL.64 [R1+0x1768], R22 ;  /* 0x0017681601007387 */ /* 0x0001e80000100a00 */
[----:B0-----:R-:W4:Y:S04]  /*e3240*/  LDL.LU.64 R22, [R1+0xf1b0] ;  /* 0x00f1b00001167983 */ /* 0x001f280000300a00 */
[----:B------:R-:W3:Y:S01]  /*e3250*/  LDL.LU.64 R20, [R1+0xf1a8] ;  /* 0x00f1a80001147983 */ /* 0x000ee20000300a00 */
[C---:B--2---:R-:W-:Y:S03]  /*e3260*/  HMMA.16816.F32 R12, R4.reuse, R14, R24 ;  /* 0x0000000e040c723c */ /* 0x044fe60000001818 */
[----:B------:R-:W2:Y:S04]  /*e3270*/  LDL.LU.64 R26, [R1+0xf1a0] ;  /* 0x00f1a000011a7983 */ /* 0x000ea80000300a00 */
[----:B------:R-:W2:Y:S01]  /*e3280*/  LDL.LU.64 R24, [R1+0xf198] ;  /* 0x00f1980001187983 */ /* 0x000ea20000300a00 */
[----:B---3--:R-:W-:-:S15]  /*e3290*/  HMMA.16816.F32 R8, R4, R20, R8 ;  /* 0x000000140408723c */ /* 0x008fde0000001808 */
[----:B------:R-:W-:Y:S04]  /*e32a0*/  STL.64 [R1+0x1790], R12 ;  /* 0x0017900c01007387 */ /* 0x000fe80000100a00 */
[----:B------:R4:W-:Y:S02]  /*e32b0*/  STL.64 [R1+0x1798], R14 ;  /* 0x0017980e01007387 */ /* 0x0009e40000100a00 */
[----:B----4-:R-:W-:Y:S02]  /*e32c0*/  HMMA.16816.F32 R12, R4, R22, R16 ;  /* 0x00000016040c723c */ /* 0x010fe40000001810 */
[----:B------:R-:W-:Y:S04]  /*e32d0*/  STL.64 [R1+0x17a0], R8 ;  /* 0x0017a00801007387 */ /* 0x000fe80000100a00 */
[----:B------:R2:W-:Y:S04]  /*e32e0*/  STL.64 [R1+0x17a8], R10 ;  /* 0x0017a80a01007387 */ /* 0x0005e80000100a00 */
[----:B------:R-:W3:-:S13]  /*e32f0*/  LDL.LU R20, [R1+0x1ef0] ;  /* 0x001ef00001147983 */ /* 0x000eda0000300800 */
[----:B------:R-:W-:Y:S04]  /*e3300*/  STL.64 [R1+0x17c0], R12 ;  /* 0x0017c00c01007387 */ /* 0x000fe80000100a00 */
[----:B------:R-:W-:Y:S01]  /*e3310*/  STL.64 [R1+0x17c8], R14 ;  /* 0x0017c80e01007387 */ /* 0x000fe20000100a00 */
        /* <DEDUP_REMOVED lines=9> */
[----:B------:R-:W2:Y:S04]  /*e33b0*/  LDL.LU R24, [R1+0x1ed0] ;  /* 0x001ed00001187983 */ /* 0x000ea80000300800 */
[----:B------:R-:W2:Y:S04]  /*e33c0*/  LDL.LU R25, [R1+0x1ed4] ;  /* 0x001ed40001197983 */ /* 0x000ea80000300800 */
[----:B------:R-:W3:Y:S04]  /*e33d0*/  LDL.LU R26, [R1+0x1ed8] ;  /* 0x001ed800011a7983 */ /* 0x000ee80000300800 */
[----:B------:R-:W3:Y:S04]  /*e33e0*/  LDL.LU R27, [R1+0x1edc] ;  /* 0x001edc00011b7983 */ /* 0x000ee80000300800 */
[----:B---3--:R1:W-:Y:S04]  /*e33f0*/  STL.64 [R1+0xf098], R26 ;  /* 0x00f0981a01007387 */ /* 0x0083e80000100a00 */
[----:B--2---:R2:W-:Y:S04]  /*e3400*/  STL.64 [R1+0xf090], R24 ;  /* 0x00f0901801007387 */ /* 0x0045e80000100a00 */
[----:B0-----:R-:W3:Y:S04]  /*e3410*/  LDL.LU R20, [R1+0x1ec0] ;  /* 0x001ec00001147983 */ /* 0x001ee80000300800 */
[----:B------:R-:W3:Y:S04]  /*e3420*/  LDL.LU R21, [R1+0x1ec4] ;  /* 0x001ec40001157983 */ /* 0x000ee80000300800 */
[----:B------:R-:W4:Y:S04]  /*e3430*/  LDL.LU R22, [R1+0x1ec8] ;  /* 0x001ec80001167983 */ /* 0x000f280000300800 */
[----:B------:R-:W4:Y:S01]  /*e3440*/  LDL.LU R23, [R1+0x1ecc] ;  /* 0x001ecc0001177983 */ /* 0x000f220000300800 */
[----:B-1----:R-:W-:-:S03]  /*e3450*/  IMAD.MOV.U32 R27, RZ, RZ, R0 ;  /* 0x000000ffff1b7224 */ /* 0x002fc600078e0000 */
[----:B----4-:R-:W-:Y:S04]  /*e3460*/  STL.64 [R1+0xf0a8], R22 ;  /* 0x00f0a81601007387 */ /* 0x010fe80000100a00 */
[----:B---3--:R0:W-:Y:S04]  /*e3470*/  STL.64 [R1+0xf0a0], R20 ;  /* 0x00f0a01401007387 */ /* 0x0081e80000100a00 */
[----:B------:R-:W3:Y:S04]  /*e3480*/  LDL R26, [R1+0x8] ;  /* 0x00000800011a7983 */ /* 0x000ee80000100800 */
[----:B------:R-:W4:Y:S04]  /*e3490*/  LDL.LU R0, [R1+0xf194] ;  /* 0x00f1940001007983 */ /* 0x000f280000300800 */
[----:B--2---:R-:W2:Y:S04]  /*e34a0*/  LDL.64 R24, [R1+0x10] ;  /* 0x0000100001187983 */ /* 0x004ea80000100a00 */
[----:B---3--:R1:W-:Y:S04]  /*e34b0*/  STL.64 [R1+0xf0c8], R26 ;  /* 0x00f0c81a01007387 */ /* 0x0083e80000100a00 */
[----:B--2---:R2:W-:Y:S04]  /*e34c0*/  STL.64 [R1+0xf0c0], R24 ;  /* 0x00f0c01801007387 */ /* 0x0045e80000100a00 */
[----:B0-----:R-:W3:Y:S04]  /*e34d0*/  LDL.LU R20, [R1+0x1eb0] ;  /* 0x001eb00001147983 */ /* 0x001ee80000300800 */
[----:B------:R-:W3:Y:S04]  /*e34e0*/  LDL.LU R21, [R1+0x1eb4] ;  /* 0x001eb40001157983 */ /* 0x000ee80000300800 */
[----:B------:R-:W3:Y:S04]  /*e34f0*/  LDL.LU R22, [R1+0x1eb8] ;  /* 0x001eb80001167983 */ /* 0x000ee80000300800 */
[----:B------:R-:W3:Y:S04]  /*e3500*/  LDL.LU R23, [R1+0x1ebc] ;  /* 0x001ebc0001177983 */ /* 0x000ee80000300800 */
[----:B-1----:R-:W3:Y:S01]  /*e3510*/  LDL R26, [R1+0x18] ;  /* 0x00001800011a7983 */ /* 0x002ee20000100800 */
[----:B----4-:R-:W-:-:S03]  /*e3520*/  IMAD.MOV.U32 R27, RZ, RZ, R0 ;  /* 0x000000ffff1b7224 */ /* 0x010fc600078e0000 */
[----:B------:R-:W4:Y:S04]  /*e3530*/  LDL.LU R0, [R1+0xf190] ;  /* 0x00f1900001007983 */ /* 0x000f280000300800 */
[----:B--2---:R-:W2:Y:S04]  /*e3540*/  LDL.64 R24, [R1+0x20] ;  /* 0x0000200001187983 */ /* 0x004ea80000100a00 */
[----:B---3--:R-:W-:Y:S04]  /*e3550*/  STL.64 [R1+0xf0f8], R26 ;  /* 0x00f0f81a01007387 */ /* 0x008fe80000100a00 */
[----:B--2---:R-:W-:Y:S04]  /*e3560*/  STL.64 [R1+0xf0f0], R24 ;  /* 0x00f0f01801007387 */ /* 0x004fe80000100a00 */
[----:B------:R-:W-:Y:S04]  /*e3570*/  STL.64 [R1+0xf0b8], R22 ;  /* 0x00f0b81601007387 */ /* 0x000fe80000100a00 */
        /* <DEDUP_REMOVED lines=153> */
[----:B------:R0:W-:Y:S01]  /*e3f10*/  STL [R1+0xefbc], R0 ;  /* 0x00efbc0001007387 */ /* 0x0001e20000100800 */
[----:B----4-:R-:W-:Y:S03]  /*e3f20*/  HMMA.16816.F32 R24, R4, R26, R20 ;  /* 0x0000001a0418723c */ /* 0x010fe60000001814 */
[----:B------:R-:W2:Y:S04]  /*e3f30*/  LDL.LU.64 R22, [R1+0xf0a8] ;  /* 0x00f0a80001167983 */ /* 0x000ea80000300a00 */
[----:B------:R-:W2:Y:S01]  /*e3f40*/  LDL.LU.64 R20, [R1+0xf0a0] ;  /* 0x00f0a00001147983 */ /* 0x000ea20000300a00 */
[----:B0-----:R-:W-:-:S15]  /*e3f50*/  IMAD.MOV.U32 R0, RZ, RZ, R29 ;  /* 0x000000ffff007224 */ /* 0x001fde00078e001d */
        /* <DEDUP_REMOVED lines=8> */
[----:B0-----:R-:W2:Y:S04]  /*e3fe0*/  LDL.LU.64 R22, [R1+0xf088] ;  /* 0x00f0880001167983 */ /* 0x001ea80000300a00 */
[----:B------:R-:W2:Y:S04]  /*e3ff0*/  LDL.LU.64 R20, [R1+0xf080] ;  /* 0x00f0800001147983 */ /* 0x000ea80000300a00 */
[----:B------:R-:W4:Y:S02]  /*e4000*/  LDL.LU.64 R28, [R1+0xf078] ;  /* 0x00f07800011c7983 */ /* 0x000f240000300a00 */
[----:B----4-:R-:W-:-:S15]  /*e4010*/  HMMA.16816.F32 R24, R4, R28, R24 ;  /* 0x0000001c0418723c */ /* 0x010fde0000001818 */
        /* <DEDUP_REMOVED lines=9> */
[----:B------:R0:W-:Y:S04]  /*e40b0*/  STL.64 [R1+0x1ab0], R8 ;  /* 0x001ab00801007387 */ /* 0x0001e80000100a00 */
[----:B------:R-:W-:Y:S04]  /*e40c0*/  STL.64 [R1+0x1ab8], R10 ;  /* 0x001ab80a01007387 */ /* 0x000fe80000100a00 */
[----:B0-----:R-:W2:Y:S04]  /*e40d0*/  LDL.LU.64 R8, [R1+0xf060] ;  /* 0x00f0600001087983 */ /* 0x001ea80000300a00 */
[----:B------:R-:W-:Y:S04]  /*e40e0*/  STL.64 [R1+0x1ac0], R20 ;  /* 0x001ac01401007387 */ /* 0x000fe80000100a00 */
[----:B------:R0:W-:Y:S04]  /*e40f0*/  STL.64 [R1+0x1ac8], R22 ;  /* 0x001ac81601007387 */ /* 0x0001e80000100a00 */
[----:B0-----:R-:W3:Y:S04]  /*e4100*/  LDL.LU.64 R22, [R1+0xf058] ;  /* 0x00f0580001167983 */ /* 0x001ee80000300a00 */
[----:B------:R-:W4:Y:S04]  /*e4110*/  LDL.LU.64 R20, [R1+0xf050] ;  /* 0x00f0500001147983 */ /* 0x000f280000300a00 */
        /* <DEDUP_REMOVED lines=10> */
[----:B0-----:R-:W3:Y:S01]  /*e41c0*/  LDL.LU.64 R18, [R1+0xf048] ;  /* 0x00f0480001127983 */ /* 0x001ee20000300a00 */
[----:B----4-:R-:W-:Y:S03]  /*e41d0*/  HMMA.16816.F32 R24, R4, R20, R24 ;  /* 0x000000140418723c */ /* 0x010fe60000001818 */
[----:B------:R-:W4:Y:S04]  /*e41e0*/  LDL.LU.64 R16, [R1+0xf040] ;  /* 0x00f0400001107983 */ /* 0x000f280000300a00 */
[----:B------:R-:W-:Y:S04]  /*e41f0*/  STL.64 [R1+0xee88], R22 ;  /* 0x00ee881601007387 */ /* 0x000fe80000100a00 */
[----:B------:R3:W-:-:S12]  /*e4200*/  STL.64 [R1+0xee80], R20 ;  /* 0x00ee801401007387 */ /* 0x0007d80000100a00 */
[----:B------:R-:W-:Y:S04]  /*e4210*/  STL.64 [R1+0x1b00], R24 ;  /* 0x001b001801007387 */ /* 0x000fe80000100a00 */
[----:B------:R-:W-:Y:S04]  /*e4220*/  STL.64 [R1+0x1b08], R26 ;  /* 0x001b081a01007387 */ /* 0x000fe80000100a00 */
[----:B------:R-:W2:Y:S01]  /*e4230*/  LDL.LU R10, [R1+0x354c] ;  /* 0x00354c00010a7983 */ /* 0x000ea20000300800 */
[----:B---3--:R-:W-:Y:S03]  /*e4240*/  HMMA.16816.F32 R20, R4, R18, R12 ;  /* 0x000000120414723c */ /* 0x008fe6000000180c */
[----:B------:R-:W3:-:S15]  /*e4250*/  LDL.LU R12, [R1+0x3548] ;  /* 0x00354800010c7983 */ /* 0x000ede0000300800 */
[----:B------:R-:W-:-:S05]  /*e4260*/  NOP ;  /* 0x0000000000007918 */ /* 0x000fca0000000000 */
[----:B------:R-:W-:Y:S04]  /*e4270*/  STL.64 [R1+0x1b20], R20 ;  /* 0x001b201401007387 */ /* 0x000fe80000100a00 */
[----:B------:R-:W-:Y:S04]  /*e4280*/  STL.64 [R1+0x1b28], R22 ;  /* 0x001b281601007387 */ /* 0x000fe80000100a00 */
[----:B------:R-:W2:Y:S04]  /*e4290*/  LDL.LU R11, [R1+0x3554] ;  /* 0x00355400010b7983 */ /* 0x000ea80000300800 */
[----:B--2---:R-:W-:Y:S04]  /*e42a0*/  STL.64 [R1+0xf038], R10 ;  /* 0x00f0380a01007387 */ /* 0x004fe80000100a00 */
[----:B------:R0:W-:Y:S04]  /*e42b0*/  STL.64 [R1+0xf030], R8 ;  /* 0x00f0300801007387 */ /* 0x0001e80000100a00 */
[----:B0-----:R-:W4:Y:S04]  /*e42c0*/  LDL.LU R8, [R1+0x1f30] ;  /* 0x001f300001087983 */ /* 0x001f280000300800 */
[----:B------:R-:W4:Y:S04]  /*e42d0*/  LDL.LU R9, [R1+0x1f34] ;  /* 0x001f340001097983 */ /* 0x000f280000300800 */
[----:B------:R-:W4:Y:S04]  /*e42e0*/  LDL.LU R10, [R1+0x1f38] ;  /* 0x001f3800010a7983 */ /* 0x000f280000300800 */
[----:B------:R-:W4:Y:S04]  /*e42f0*/  LDL.LU R11, [R1+0x1f3c] ;  /* 0x001f3c00010b7983 */ /* 0x000f280000300800 */
[----:B------:R-:W2:Y:S04]  /*e4300*/  LDL.LU R13, [R1+0x3550] ;  /* 0x00355000010d7983 */ /* 0x000ea80000300800 */
[----:B------:R-:W2:Y:S04]  /*e4310*/  LDL.LU R14, [R1+0x3558] ;  /* 0x00355800010e7983 */ /* 0x000ea80000300800 */
[----:B------:R-:W2:Y:S04]  /*e4320*/  LDL.LU R15, [R1+0x3560] ;  /* 0x00356000010f7983 */ /* 0x000ea80000300800 */
[----:B------:R-:W3:Y:S04]  /*e4330*/  LDL.64 R20, [R1+0xa0] ;  /* 0x0000a00001147983 */ /* 0x000ee80000100a00 */
[----:B------:R-:W4:Y:S04]  /*e4340*/  LDL.LU.64 R22, [R1+0xb0] ;  /* 0x0000b00001167983 */ /* 0x000f280000300a00 */
[----:B----4-:R-:W-:Y:S04]  /*e4350*/  STL.64 [R1+0xf000], R22 ;  /* 0x00f0001601007387 */ /* 0x010fe80000100a00 */
[----:B---3--:R0:W-:Y:S04]  /*e4360*/  STL.64 [R1+0xeff8], R20 ;  /* 0x00eff81401007387 */ /* 0x0081e80000100a00 */
[----:B0-----:R-:W3:Y:S04]  /*e4370*/  LDL.LU R20, [R1+0x1f70] ;  /* 0x001f700001147983 */ /* 0x001ee80000300800 */
[----:B------:R-:W3:Y:S04]  /*e4380*/  LDL.LU R21, [R1+0x1f74] ;  /* 0x001f740001157983 */ /* 0x000ee80000300800 */
[----:B------:R-:W4:Y:S04]  /*e4390*/  LDL.LU R22, [R1+0x1f78] ;  /* 0x001f780001167983 */ /* 0x000f280000300800 */
[----:B------:R-:W4:Y:S01]  /*e43a0*/  LDL.LU R23, [R1+0x1f7c] ;  /* 0x001f7c0001177983 */ /* 0x000f220000300800 */
[----:B------:R-:W-:Y:S03]  /*e43b0*/  HMMA.16816.F32 R8, R4, R16, R8 ;  /* 0x000000100408723c */ /* 0x000fe60000001808 */
        /* <DEDUP_REMOVED lines=16> */
[----:B------:R-:W4:Y:S04]  /*e44c0*/  LDL.LU.64 R28, [R1+0x98] ;  /* 0x00009800011c7983 */ /* 0x000f280000300a00 */
[----:B------:R-:W-:Y:S04]  /*e44d0*/  STL.64 [R1+0x1b30], R8 ;  /* 0x001b300801007387 */ /* 0x000fe80000100a00 */
[----:B------:R0:W-:Y:S04]  /*e44e0*/  STL.64 [R1+0x1b38], R10 ;  /* 0x001b380a01007387 */ /* 0x0001e80000100a00 */
[----:B0-----:R-:W2:Y:S04]  /*e44f0*/  LDL.LU.64 R10, [R1+0xf038] ;  /* 0x00f03800010a7983 */ /* 0x001ea80000300a00 */
[----:B------:R-:W4:Y:S04]  /*e4500*/  LDL.LU.64 R8, [R1+0xf030] ;  /* 0x00f0300001087983 */ /* 0x000f280000300a00 */
[----:B------:R-:W-:Y:S04]  /*e4510*/  STL.64 [R1+0xee68], R18 ;  /* 0x00ee681201007387 */ /* 0x000fe80000100a00 */
[----:B------:R0:W-:Y:S04]  /*e4520*/  STL.64 [R1+0xee60], R16 ;  /* 0x00ee601001007387 */ /* 0x0001e80000100a00 */
[----:B0-----:R-:W4:Y:S04]  /*e4530*/  LDL.LU R16, [R1+0x1f80] ;  /* 0x001f800001107983 */ /* 0x001f280000300800 */
[----:B------:R-:W4:Y:S04]  /*e4540*/  LDL.LU R17, [R1+0x1f84] ;  /* 0x001f840001117983 */ /* 0x000f280000300800 */
[----:B------:R-:W4:Y:S04]  /*e4550*/  LDL.LU R18, [R1+0x1f88] ;  /* 0x001f880001127983 */ /* 0x000f280000300800 */
[----:B------:R-:W4:Y:S01]  /*e4560*/  LDL.LU R19, [R1+0x1f8c] ;  /* 0x001f8c0001137983 */ /* 0x000f220000300800 */
[----:B--2---:R-:W-:-:S02]  /*e4570*/  IMAD R12, R12, 0x100, R10 ;  /* 0x000001000c0c7824 */ /* 0x004fc400078e020a */
[----:B------:R-:W-:Y:S01]  /*e4580*/  IMAD R13, R13, 0x100, R11 ;  /* 0x000001000d0d7824 */ /* 0x000fe200078e020b */
[----:B------:R-:W3:Y:S04]  /*e4590*/  LDL.LU R10, [R1+0xf02c] ;  /* 0x00f02c00010a7983 */ /* 0x000ee80000300800 */
[----:B------:R-:W3:Y:S02]  /*e45a0*/  LDL.LU R11, [R1+0xf028] ;  /* 0x00f02800010b7983 */ /* 0x000ee40000300800 */
[----:B---3--:R-:W-:-:S15]  /*e45b0*/  HMMA.16816.F32 R20, R4, R10, R20 ;  /* 0x0000000a0414723c */ /* 0x008fde0000001814 */
[----:B------:R-:W-:-:S08]  /*e45c0*/  NOP ;  /* 0x0000000000007918 */ /* 0x000fd00000000000 */
[----:B------:R-:W-:Y:S04]  /*e45d0*/  STL.64 [R1+0x1b50], R20 ;  /* 0x001b501401007387 */ /* 0x000fe80000100a00 */
[----:B------:R0:W-:Y:S04]  /*e45e0*/  STL.64 [R1+0x1b58], R22 ;  /* 0x001b581601007387 */ /* 0x0001e80000100a00 */
[----:B0-----:R-:W4:Y:S04]  /*e45f0*/  LDL.LU.64 R22, [R1+0xf020] ;  /* 0x00f0200001167983 */ /* 0x001f280000300a00 */
[----:B------:R-:W4:Y:S04]  /*e4600*/  LDL.LU.64 R20, [R1+0xf018] ;  /* 0x00f0180001147983 */ /* 0x000f280000300a00 */
[----:B------:R0:W-:Y:S04]  /*e4610*/  STL [R1+0xee24], R10 ;  /* 0x00ee240a01007387 */ /* 0x0001e80000100800 */
[----:B0-----:R-:W2:Y:S04]  /*e4620*/  LDL.LU R10, [R1+0x3564] ;  /* 0x00356400010a7983 */ /* 0x001ea80000300800 */
[----:B------:R0:W-:Y:S04]  /*e4630*/  STL [R1+0xee20], R11 ;  /* 0x00ee200b01007387 */ /* 0x0001e80000100800 */
[----:B0-----:R-:W3:Y:S01]  /*e4640*/  LDL.LU R11, [R1+0x355c] ;  /* 0x00355c00010b7983 */ /* 0x001ee20000300800 */
[----:B----4-:R-:W-:-:S15]  /*e4650*/  HMMA.16816.F32 R20, R4, R8, R20 ;  /* 0x000000080414723c */ /* 0x010fde0000001814 */
[----:B------:R-:W-:-:S08]  /*e4660*/  NOP ;  /* 0x0000000000007918 */ /* 0x000fd00000000000 */
[----:B------:R-:W-:Y:S04]  /*e4670*/  STL.64 [R1+0x1b70], R20 ;  /* 0x001b701401007387 */ /* 0x000fe80000100a00 */
[----:B------:R0:W-:Y:S04]  /*e4680*/  STL.64 [R1+0x1b78], R22 ;  /* 0x001b781601007387 */ /* 0x0001e80000100a00 */
[----:B0-----:R-:W4:Y:S04]  /*e4690*/  LDL.LU.64 R22, [R1+0xf010] ;  /* 0x00f0100001167983 */ /* 0x001f280000300a00 */
[----:B------:R-:W4:Y:S04]  /*e46a0*/  LDL.LU.64 R20, [R1+0xf008] ;  /* 0x00f0080001147983 */ /* 0x000f280000300a00 */
[----:B------:R0:W-:Y:S04]  /*e46b0*/  STL [R1+0xee0c], R8 ;  /* 0x00ee0c0801007387 */ /* 0x0001e80000100800 */
[----:B------:R1:W-:Y:S01]  /*e46c0*/  STL [R1+0xee08], R9 ;  /* 0x00ee080901007387 */ /* 0x0003e20000100800 */
[----:B--2---:R-:W-:-:S02]  /*e46d0*/  IMAD R15, R15, 0x100, R10 ;  /* 0x000001000f0f7824 */ /* 0x004fc400078e020a */
[----:B---3--:R-:W-:Y:S01]  /*e46e0*/  IMAD R14, R14, 0x100, R11 ;  /* 0x000001000e0e7824 */ /* 0x008fe200078e020b */
        /* <DEDUP_REMOVED lines=15> */
[----:B------:R-:W-:Y:S01]  /*e47e0*/  STL [R1+0xee28], R3 ;  /* 0x00ee280301007387 */ /* 0x000fe20000100800 */
[----:B--2---:R-:W-:Y:S07]  /*e47f0*/  HMMA.16816.F32 R4, R4, R20, R8 ;  /* 0x000000140404723c */ /* 0x004fee0000001808 */
[----:B------:R-:W-:-:S02]  /*e4800*/  IMAD.MOV.U32 R8, RZ, RZ, R21 ;  /* 0x000000ffff087224 */ /* 0x000fc400078e0015 */
[----:B------:R-:W-:-:S14]  /*e4810*/  IMAD.MOV.U32 R9, RZ, RZ, R20 ;  /* 0x000000ffff097224 */ /* 0x000fdc00078e0014 */
[----:B------:R-:W-:Y:S04]  /*e4820*/  STL.64 [R1+0x1b80], R4 ;  /* 0x001b800401007387 */ /* 0x000fe80000100a00 */
[----:B------:R-:W-:Y:S04]  /*e4830*/  STL.64 [R1+0x1b88], R6 ;  /* 0x001b880601007387 */ /* 0x000fe80000100a00 */
[----:B------:R-:W-:Y:S04]  /*e4840*/  STL [R1+0xee34], R8 ;  /* 0x00ee340801007387 */ /* 0x000fe80000100800 */
[----:B------:R3:W-:Y:S02]  /*e4850*/  STL [R1+0xee30], R9 ;  /* 0x00ee300901007387 */ /* 0x0007e40000100800 */
[----:B---3--:R-:W-:Y:S06]  /*e4860*/  HMMA.16816.F32 R8, R12, R22, R16 ;  /* 0x000000160c08723c */ /* 0x008fec0000001810 */
[----:B------:R-:W-:-:S02]  /*e4870*/  IMAD.MOV.U32 R4, RZ, RZ, R23 ;  /* 0x000000ffff047224 */ /* 0x000fc400078e0017 */
[----:B------:R-:W-:-:S15]  /*e4880*/  IMAD.MOV.U32 R5, RZ, RZ, R22 ;  /* 0x000000ffff057224 */ /* 0x000fde00078e0016 */
[----:B------:R-:W-:Y:S04]  /*e4890*/  STL.64 [R1+0x1ba0], R8 ;  /* 0x001ba00801007387 */ /* 0x000fe80000100a00 */
[----:B------:R0:W-:Y:S02]  /*e48a0*/  STL.64 [R1+0x1ba8], R10 ;  /* 0x001ba80a01007387 */ /* 0x0001e40000100a00 */
[----:B0-----:R-:W-:Y:S02]  /*e48b0*/  HMMA.16816.F32 R8, R12, R28, R24 ;  /* 0x0000001c0c08723c */ /* 0x001fe40000001818 */
[----:B------:R-:W-:Y:S04]  /*e48c0*/  STL [R1+0xee3c], R4 ;  /* 0x00ee3c0401007387 */ /* 0x000fe80000100800 */
[----:B------:R-:W-:-:S15]  /*e48d0*/  STL [R1+0xee38], R5 ;  /* 0x00ee380501007387 */ /* 0x000fde0000100800 */
[----:B------:R-:W-:-:S02]  /*e48e0*/  NOP ;  /* 0x0000000000007918 */ /* 0x000fc40000000000 */
[----:B------:R0:W-:Y:S04]  /*e48f0*/  STL.64 [R1+0x1be0], R8 ;  /* 0x001be00801007387 */ /* 0x0001e80000100a00 */
[----:B------:R1:W-:Y:S04]  /*e4900*/  STL.64 [R1+0x1be8], R10 ;  /* 0x001be80a01007387 */ /* 0x0003e80000100a00 */
[----:B------:R-:W2:Y:S04]  /*e4910*/  LDL.LU R24, [R1+0x2010] ;  /* 0x0020100001187983 */ /* 0x000ea80000300800 */
[----:B------:R-:W2:Y:S04]  /*e4920*/  LDL.LU R25, [R1+0x2014] ;  /* 0x0020140001197983 */ /* 0x000ea80000300800 */
[----:B------:R-:W3:Y:S04]  /*e4930*/  LDL.LU R26, [R1+0x2018] ;  /* 0x00201800011a7983 */ /* 0x000ee80000300800 */
[----:B------:R-:W3:Y:S04]  /*e4940*/  LDL.LU R27, [R1+0x201c] ;  /* 0x00201c00011b7983 */ /* 0x000ee80000300800 */
[----:B0-----:R-:W4:Y:S04]  /*e4950*/  LDL.LU R8, [R1+0x1fa0] ;  /* 0x001fa00001087983 */ /* 0x001f280000300800 */
[----:B------:R-:W4:Y:S04]  /*e4960*/  LDL.LU R9, [R1+0x1fa4] ;  /* 0x001fa40001097983 */ /* 0x000f280000300800 */
[----:B-1----:R-:W4:Y:S04]  /*e4970*/  LDL.LU R10, [R1+0x1fa8] ;  /* 0x001fa800010a7983 */ /* 0x002f280000300800 */
[----:B------:R-:W4:Y:S04]  /*e4980*/  LDL.LU R11, [R1+0x1fac] ;  /* 0x001fac00010b7983 */ /* 0x000f280000300800 */
[----:B------:R-:W4:Y:S04]  /*e4990*/  LDL.LU.64 R2, [R1+0x90] ;  /* 0x0000900001027983 */ /* 0x000f280000300a00 */
[----:B---3--:R-:W-:Y:S04]  /*e49a0*/  STL.64 [R1+0xefc8], R26 ;  /* 0x00efc81a01007387 */ /* 0x008fe80000100a00 */
[----:B--2---:R-:W-:Y:S04]  /*e49b0*/  STL.64 [R1+0xefc0], R24 ;  /* 0x00efc01801007387 */ /* 0x004fe80000100a00 */
[----:B------:R-:W2:Y:S04]  /*e49c0*/  LDL R22, [R1+0x60] ;  /* 0x0000600001167983 */ /* 0x000ea80000100800 */
[----:B------:R-:W2:Y:S04]  /*e49d0*/  LDL R23, [R1+0x64] ;  /* 0x0000640001177983 */ /* 0x000ea80000100800 */
[----:B--2---:R0:W-:Y:S04]  /*e49e0*/  STL.64 [R1+0xefe0], R22 ;  /* 0x00efe01601007387 */ /* 0x0041e80000100a00 */
[----:B0-----:R-:W2:Y:S04]  /*e49f0*/  LDL.LU.64 R22, [R1+0x88] ;  /* 0x0000880001167983 */ /* 0x001ea80000300a00 */
[----:B------:R-:W3:Y:S04]  /*e4a00*/  LDL.LU.64 R4, [R1+0x80] ;  /* 0x0000800001047983 */ /* 0x000ee80000300a00 */
        /* <DEDUP_REMOVED lines=13> */
[----:B0-----:R-:W2:Y:S04]  /*e4ae0*/  LDL.LU R24, [R1+0x1fb0] ;  /* 0x001fb00001187983 */ /* 0x001ea80000300800 */
[----:B------:R-:W2:Y:S04]  /*e4af0*/  LDL.LU R25, [R1+0x1fb4] ;  /* 0x001fb40001197983 */ /* 0x000ea80000300800 */
[----:B------:R-:W2:Y:S04]  /*e4b00*/  LDL.LU R26, [R1+0x1fb8] ;  /* 0x001fb800011a7983 */ /* 0x000ea80000300800 */
[----:B------:R-:W2:Y:S04]  /*e4b10*/  LDL.LU R27, [R1+0x1fbc] ;  /* 0x001fbc00011b7983 */ /* 0x000ea80000300800 */
[----:B------:R-:W4:Y:S01]  /*e4b20*/  LDL.LU.64 R20, [R1+0x68] ;  /* 0x0000680001147983 */ /* 0x000f220000300a00 */
[----:B------:R-:W-:-:S03]  /*e4b30*/  IMAD.MOV.U32 R6, RZ, RZ, R29 ;  /* 0x000000ffff067224 */ /* 0x000fc600078e001d */
[----:B------:R-:W4:Y:S01]  /*e4b40*/  LDL.LU R16, [R1+0x2000] ;  /* 0x0020000001107983 */ /* 0x000f220000300800 */
[----:B------:R-:W-:-:S03]  /*e4b50*/  IMAD.MOV.U32 R7, RZ, RZ, R28 ;  /* 0x000000ffff077224 */ /* 0x000fc600078e001c */
[----:B------:R-:W4:Y:S04]  /*e4b60*/  LDL.LU R17, [R1+0x2004] ;  /* 0x0020040001117983 */ /* 0x000f280000300800 */
[----:B------:R-:W4:Y:S04]  /*e4b70*/  LDL.LU R18, [R1+0x2008] ;  /* 0x0020080001127983 */ /* 0x000f280000300800 */
[----:B------:R-:W4:Y:S04]  /*e4b80*/  LDL.LU R19, [R1+0x200c] ;  /* 0x00200c0001137983 */ /* 0x000f280000300800 */
[----:B------:R-:W4:Y:S04]  /*e4b90*/  LDL.LU.64 R28, [R1+0x58] ;  /* 0x00005800011c7983 */ /* 0x000f280000300a00 */
[----:B------:R-:W-:Y:S04]  /*e4ba0*/  STL [R1+0xee44], R6 ;  /* 0x00ee440601007387 */ /* 0x000fe80000100800 */
[----:B------:R0:W-:Y:S04]  /*e4bb0*/  STL [R1+0xee40], R7 ;  /* 0x00ee400701007387 */ /* 0x0001e80000100800 */
[----:B0-----:R-:W4:Y:S04]  /*e4bc0*/  LDL.LU.64 R6, [R1+0x78] ;  /* 0x0000780001067983 */ /* 0x001f280000300a00 */
[----:B------:R-:W-:Y:S04]  /*e4bd0*/  STL.64 [R1+0x1c00], R8 ;  /* 0x001c000801007387 */ /* 0x000fe80000100a00 */
[----:B------:R0:W-:Y:S02]  /*e4be0*/  STL.64 [R1+0x1c08], R10 ;  /* 0x001c080a01007387 */ /* 0x0001e40000100a00 */
[----:B0-----:R-:W-:-:S02]  /*e4bf0*/  IMAD.MOV.U32 R10, RZ, RZ, R3 ;  /* 0x000000ffff0a7224 */ /* 0x001fc400078e0003 */
[----:B------:R-:W-:-:S03]  /*e4c00*/  IMAD.MOV.U32 R11, RZ, RZ, R2 ;  /* 0x000000ffff0b7224 */ /* 0x000fc600078e0002 */
[----:B------:R0:W-:Y:S04]  /*e4c10*/  STL [R1+0xee4c], R10 ;  /* 0x00ee4c0a01007387 */ /* 0x0001e80000100800 */
[----:B------:R1:W-:Y:S04]  /*e4c20*/  STL [R1+0xee48], R11 ;  /* 0x00ee480b01007387 */ /* 0x0003e80000100800 */
[----:B------:R-:W3:Y:S04]  /*e4c30*/  LDL.LU R8, [R1+0x1fc0] ;  /* 0x001fc00001087983 */ /* 0x000ee80000300800 */
[----:B------:R-:W3:Y:S04]  /*e4c40*/  LDL.LU R9, [R1+0x1fc4] ;  /* 0x001fc40001097983 */ /* 0x000ee80000300800 */
[----:B0-----:R-:W3:Y:S04]  /*e4c50*/  LDL.LU R10, [R1+0x1fc8] ;  /* 0x001fc800010a7983 */ /* 0x001ee80000300800 */
[----:B-1----:R-:W3:Y:S01]  /*e4c60*/  LDL.LU R11, [R1+0x1fcc] ;  /* 0x001fcc00010b7983 */ /* 0x002ee20000300800 */
[----:B--2---:R-:W-:-:S15]  /*e4c70*/  HMMA.16816.F32 R24, R12, R22, R24 ;  /* 0x000000160c18723c */ /* 0x004fde0000001818 */
[----:B------:R-:W-:-:S08]  /*e4c80*/  NOP ;  /* 0x0000000000007918 */ /* 0x000fd00000000000 */
[----:B------:R-:W-:Y:S04]  /*e4c90*/  STL.64 [R1+0x1c10], R24 ;  /* 0x001c101801007387 */ /* 0x000fe80000100a00 */
[----:B------:R0:W-:Y:S04]  /*e4ca0*/  STL.64 [R1+0x1c18], R26 ;  /* 0x001c181a01007387 */ /* 0x0001e80000100a00 */
[----:B0-----:R-:W4:Y:S04]  /*e4cb0*/  LDL.LU.64 R26, [R1+0xeff0] ;  /* 0x00eff000011a7983 */ /* 0x001f280000300a00 */
[----:B------:R-:W4:Y:S01]  /*e4cc0*/  LDL.LU.64 R24, [R1+0xefe8] ;  /* 0x00efe80001187983 */ /* 0x000f220000300a00 */
[----:B---3--:R-:W-:Y:S01]  /*e4cd0*/  HMMA.16816.F32 R8, R12, R4, R8 ;  /* 0x000000040c08723c */ /* 0x008fe20000001808 */
[----:B------:R-:W-:-:S02]  /*e4ce0*/  IMAD.MOV.U32 R3, RZ, RZ, R23 ;  /* 0x000000ffff037224 */ /* 0x000fc400078e0017 */
[----:B------:R-:W-:Y:S02]  /*e4cf0*/  IMAD.MOV.U32 R2, RZ, RZ, R22 ;  /* 0x000000ffff027224 */ /* 0x000fe400078e0016 */
[----:B------:R-:W2:Y:S04]  /*e4d00*/  LDL.LU.64 R22, [R1+0xefe0] ;  /* 0x00efe00001167983 */ /* 0x000ea80000300a00 */
[----:B------:R-:W-:Y:S04]  /*e4d10*/  STL [R1+0xee54], R3 ;  /* 0x00ee540301007387 */ /* 0x000fe80000100800 */
[----:B------:R0:W-:Y:S04]  /*e4d20*/  STL [R1+0xee50], R2 ;  /* 0x00ee500201007387 */ /* 0x0001e80000100800 */
[----:B0-----:R-:W3:Y:S06]  /*e4d30*/  LDL.LU.64 R2, [R1+0x70] ;  /* 0x0000700001027983 */ /* 0x001eec0000300a00 */
[----:B------:R0:W-:Y:S04]  /*e4d40*/  STL.64 [R1+0x1c30], R8 ;  /* 0x001c300801007387 */ /* 0x0001e80000100a00 */
[----:B------:R-:W-:Y:S01]  /*e4d50*/  STL.64 [R1+0x1c38], R10 ;  /* 0x001c380a01007387 */ /* 0x000fe20000100a00 */
[----:B0-----:R-:W-:-:S02]  /*e4d60*/  IMAD.MOV.U32 R9, RZ, RZ, R5 ;  /* 0x000000ffff097224 */ /* 0x001fc400078e0005 */
[----:B------:R-:W-:-:S03]  /*e4d70*/  IMAD.MOV.U32 R8, RZ, RZ, R4 ;  /* 0x000000ffff087224 */ /* 0x000fc600078e0004 */
[----:B------:R-:W-:Y:S04]  /*e4d80*/  STL [R1+0xee5c], R9 ;  /* 0x00ee5c0901007387 */ /* 0x000fe80000100800 */
[----:B------:R0:W-:Y:S04]  /*e4d90*/  STL [R1+0xee58], R8 ;  /* 0x00ee580801007387 */ /* 0x0001e80000100800 */
[----:B0-----:R-:W2:Y:S04]  /*e4da0*/  LDL.LU R8, [R1+0x1ff0] ;  /* 0x001ff00001087983 */ /* 0x001ea80000300800 */
[----:B------:R-:W2:Y:S04]  /*e4db0*/  LDL.LU R9, [R1+0x1ff4] ;  /* 0x001ff40001097983 */ /* 0x000ea80000300800 */
[----:B------:R-:W2:Y:S04]  /*e4dc0*/  LDL.LU R10, [R1+0x1ff8] ;  /* 0x001ff800010a7983 */ /* 0x000ea80000300800 */
[----:B------:R-:W2:Y:S01]  /*e4dd0*/  LDL.LU R11, [R1+0x1ffc] ;  /* 0x001ffc00010b7983 */ /* 0x000ea20000300800 */
[----:B----4-:R-:W-:-:S15]  /*e4de0*/  HMMA.16816.F32 R24, R12, R6, R24 ;  /* 0x000000060c18723c */ /* 0x010fde0000001818 */
[----:B------:R-:W-:-:S08]  /*e4df0*/  NOP ;  /* 0x0000000000007918 */ /* 0x000fd00000000000 */
[----:B------:R-:W-:Y:S04]  /*e4e00*/  STL.64 [R1+0x1c50], R24 ;  /* 0x001c501801007387 */ /* 0x000fe80000100a00 */
[----:B------:R0:W-:Y:S04]  /*e4e10*/  STL.64 [R1+0x1c58], R26 ;  /* 0x001c581a01007387 */ /* 0x0001e80000100a00 */
[----:B0-----:R-:W4:Y:S04]  /*e4e20*/  LDL.LU.64 R26, [R1+0xefd8] ;  /* 0x00efd800011a7983 */ /* 0x001f280000300a00 */
[----:B------:R-:W4:Y:S01]  /*e4e30*/  LDL.LU.64 R24, [R1+0xefd0] ;  /* 0x00efd00001187983 */ /* 0x000f220000300a00 */
[----:B------:R-:W-:-:S02]  /*e4e40*/  IMAD.MOV.U32 R4, RZ, RZ, R6 ;  /* 0x000000ffff047224 */ /* 0x000fc400078e0006 */
[----:B------:R-:W-:Y:S02]  /*e4e50*/  IMAD.MOV.U32 R5, RZ, RZ, R7 ;  /* 0x000000ffff057224 */ /* 0x000fe400078e0007 */
[----:B---3--:R-:W-:Y:S02]  /*e4e60*/  IMAD.MOV.U32 R6, RZ, RZ, R2 ;  /* 0x000000ffff067224 */ /* 0x008fe400078e0002 */
[----:B------:R-:W-:Y:S01]  /*e4e70*/  IMAD.MOV.U32 R7, RZ, RZ, R3 ;  /* 0x000000ffff077224 */ /* 0x000fe200078e0003 */
[----:B----4-:R-:W-:-:S15]  /*e4e80*/  HMMA.16816.F32 R24, R12, R2, R24 ;  /* 0x000000020c18723c */ /* 0x010fde0000001818 */
[----:B------:R-:W-:-:S08]  /*e4e90*/  NOP ;  /* 0x0000000000007918 */ /* 0x000fd00000000000 */
[----:B------:R-:W-:Y:S04]  /*e4ea0*/  STL.64 [R1+0x1c70], R24 ;  /* 0x001c701801007387 */ /* 0x000fe80000100a00 */
[----:B------:R0:W-:Y:S04]  /*e4eb0*/  STL.64 [R1+0x1c78], R26 ;  /* 0x001c781a01007387 */ /* 0x0001e80000100a00 */
[----:B0-----:R-:W3:Y:S04]  /*e4ec0*/  LDL.LU.64 R26, [R1+0xefc8] ;  /* 0x00efc800011a7983 */ /* 0x001ee80000300a00 */
[----:B------:R-:W3:Y:S04]  /*e4ed0*/  LDL.LU.64 R24, [R1+0xefc0] ;  /* 0x00efc00001187983 */ /* 0x000ee80000300a00 */
[----:B------:R-:W-:Y:S04]  /*e4ee0*/  STL.64 [R1+0xee78], R6 ;  /* 0x00ee780601007387 */ /* 0x000fe80000100a00 */
[----:B------:R2:W-:Y:S02]  /*e4ef0*/  STL.64 [R1+0xee70], R4 ;  /* 0x00ee700401007387 */ /* 0x0005e40000100a00 */
[----:B--2---:R-:W-:Y:S07]  /*e4f00*/  HMMA.16816.F32 R4, R12, R20, R8 ;  /* 0x000000140c04723c */ /* 0x004fee0000001808 */
[----:B------:R-:W-:-:S02]  /*e4f10*/  IMAD.MOV.U32 R10, RZ, RZ, R20 ;  /* 0x000000ffff0a7224 */ /* 0x000fc400078e0014 */
[----:B------:R-:W-:-:S14]  /*e4f20*/  IMAD.MOV.U32 R11, RZ, RZ, R21 ;  /* 0x000000ffff0b7224 */ /* 0x000fdc00078e0015 */
[----:B------:R-:W-:Y:S04]  /*e4f30*/  STL.64 [R1+0x1c80], R4 ;  /* 0x001c800401007387 */ /* 0x000fe80000100a00 */
[----:B------:R-:W-:Y:S04]  /*e4f40*/  STL.64 [R1+0x1c88], R6 ;  /* 0x001c880601007387 */ /* 0x000fe80000100a00 */
[----:B------:R0:W-:Y:S02]  /*e4f50*/  STL.64 [R1+0xefa8], R10 ;  /* 0x00efa80a01007387 */ /* 0x0001e40000100a00 */
[----:B0-----:R-:W-:-:S15]  /*e4f60*/  HMMA.16816.F32 R8, R12, R22, R16 ;  /* 0x000000160c08723c */ /* 0x001fde0000001810 */
[----:B------:R-:W-:-:S08]  /*e4f70*/  NOP ;  /* 0x0000000000007918 */ /* 0x000fd00000000000 */
[----:B------:R-:W-:Y:S04]  /*e4f80*/  STL.64 [R1+0x1ca0], R8 ;  /* 0x001ca00801007387 */ /* 0x000fe80000100a00 */
[----:B------:R-:W-:Y:S01]  /*e4f90*/  STL.64 [R1+0x1ca8], R10 ;  /* 0x001ca80a01007387 */ /* 0x000fe20000100a00 */
[----:B---3--:R-:W-:-:S15]  /*e4fa0*/  HMMA.16816.F32 R4, R12, R28, R24 ;  /* 0x0000001c0c04723c */ /* 0x008fde0000001818 */
        /* <DEDUP_REMOVED lines=14> */
[----:B0-----:R-:W3:Y:S01]  /*e5090*/  LDL R22, [R1] ;  /* 0x0000000001167983 */ /* 0x001ee20000100800 */
[----:B------:R-:W-:-:S03]  /*e50a0*/  IMAD.MOV.U32 R23, RZ, RZ, R0 ;  /* 0x000000ffff177224 */ /* 0x000fc600078e0000 */
[----:B------:R-:W4:Y:S04]  /*e50b0*/  LDL.LU R0, [R1+0xefbc] ;  /* 0x00efbc0001007983 */ /* 0x000f280000300800 */
[----:B--2---:R0:W-:Y:S04]  /*e50c0*/  STL.64 [R1+0xeeb0], R20 ;  /* 0x00eeb01401007387 */ /* 0x0041e80000100a00 */
[----:B------:R-:W2:Y:S04]  /*e50d0*/  LDL.LU R24, [R1+0x2170] ;  /* 0x0021700001187983 */ /* 0x000ea80000300800 */
[----:B------:R-:W2:Y:S04]  /*e50e0*/  LDL.LU R25, [R1+0x2174] ;  /* 0x0021740001197983 */ /* 0x000ea80000300800 */
[----:B------:R-:W4:Y:S04]  /*e50f0*/  LDL.LU R26, [R1+0x2178] ;  /* 0x00217800011a7983 */ /* 0x000f280000300800 */
[----:B------:R-:W4:Y:S04]  /*e5100*/  LDL.LU R27, [R1+0x217c] ;  /* 0x00217c00011b7983 */ /* 0x000f280000300800 */
[----:B0-----:R-:W2:Y:S04]  /*e5110*/  LDL.64 R20, [R1+0x8] ;  /* 0x0000080001147983 */ /* 0x001ea80000100a00 */
[----:B---3--:R0:W-:Y:S04]  /*e5120*/  STL.64 [R1+0xeee8], R22 ;  /* 0x00eee81601007387 */ /* 0x0081e80000100a00 */
[----:B--2---:R-:W-:Y:S04]  /*e5130*/  STL.64 [R1+0xeee0], R20 ;  /* 0x00eee01401007387 */ /* 0x004fe80000100a00 */
[----:B----4-:R-:W-:Y:S04]  /*e5140*/  STL.64 [R1+0xeec8], R26 ;  /* 0x00eec81a01007387 */ /* 0x010fe80000100a00 */
[----:B------:R1:W-:Y:S01]  /*e5150*/  STL.64 [R1+0xeec0], R24 ;  /* 0x00eec01801007387 */ /* 0x0003e20000100a00 */
[----:B0-----:R-:W-:-:S03]  /*e5160*/  IMAD.MOV.U32 R23, RZ, RZ, R0 ;  /* 0x000000ffff177224 */ /* 0x001fc600078e0000 */
[----:B-1----:R-:W2:Y:S04]  /*e5170*/  LDL.LU R24, [R1+0x2110] ;  /* 0x0021100001187983 */ /* 0x002ea80000300800 */
        /* <DEDUP_REMOVED lines=24> */
[----:B----4-:R0:W-:Y:S02]  /*e5300*/  STL.64 [R1+0xef48], R22 ;  /* 0x00ef481601007387 */ /* 0x0101e40000100a00 */
[----:B0-----:R-:W-:-:S02]  /*e5310*/  IMAD.MOV.U32 R23, RZ, RZ, R0 ;  /* 0x000000ffff177224 */ /* 0x001fc400078e0000 */
        /* <DEDUP_REMOVED lines=19> */
[----:B------:R-:W4:Y:S04]  /*e5450*/  LDL.64 R20, [R1+0x48] ;  /* 0x0000480001147983 */ /* 0x000f280000100a00 */
        /* <DEDUP_REMOVED lines=8> */
[----:B------:R-:W4:Y:S01]  /*e54e0*/  LDL.LU R10, [R1+0x2028] ;  /* 0x00202800010a7983 */ /* 0x000f220000300800 */
[----:B------:R-:W-:-:S02]  /*e54f0*/  IMAD.MOV.U32 R3, RZ, RZ, R28 ;  /* 0x000000ffff037224 */ /* 0x000fc400078e001c */
[----:B------:R-:W-:Y:S01]  /*e5500*/  IMAD.MOV.U32 R2, RZ, RZ, R29 ;  /* 0x000000ffff027224 */ /* 0x000fe200078e001d */
[----:B------:R-:W4:Y:S04]  /*e5510*/  LDL.LU R11, [R1+0x202c] ;  /* 0x00202c00010b7983 */ /* 0x000f280000300800 */
[----:B------:R-:W4:Y:S04]  /*e5520*/  LDL.LU.64 R28, [R1+0x50] ;  /* 0x00005000011c7983 */ /* 0x000f280000300a00 */
        /* <DEDUP_REMOVED lines=23> */
[----:B------:R-:W2:Y:S01]  /*e56a0*/  LDL.LU R27, [R1+0x203c] ;  /* 0x00203c00011b7983 */ /* 0x000ea20000300800 */
[----:B----4-:R-:W-:Y:S03]  /*e56b0*/  HMMA.16816.F32 R8, R12, R28, R8 ;  /* 0x0000001c0c08723c */ /* 0x010fe60000001808 */
        /* <DEDUP_REMOVED lines=8> */
[----:B------:R0:W-:Y:S04]  /*e5740*/  STL.64 [R1+0x1ce0], R8 ;  /* 0x001ce00801007387 */ /* 0x0001e80000100a00 */
[----:B------:R1:W-:Y:S01]  /*e5750*/  STL.64 [R1+0x1ce8], R10 ;  /* 0x001ce80a01007387 */ /* 0x0003e20000100a00 */
[----:B0-----:R-:W-:-:S03]  /*e5760*/  IMAD.MOV.U32 R9, RZ, RZ, R28 ;  /* 0x000000ffff097224 */ /* 0x001fc600078e001c */
[----:B-1----:R-:W3:Y:S01]  /*e5770*/  LDL.LU.64 R10, [R1+0xefa8] ;  /* 0x00efa800010a7983 */ /* 0x002ee20000300a00 */
[----:B------:R-:W-:-:S03]  /*e5780*/  IMAD.MOV.U32 R8, RZ, RZ, R29 ;  /* 0x000000ffff087224 */ /* 0x000fc600078e001d */
[----:B------:R-:W4:Y:S01]  /*e5790*/  LDL.LU.64 R28, [R1+0xefa0] ;  /* 0x00efa000011c7983 */ /* 0x000f220000300a00 */
        /* <DEDUP_REMOVED lines=73> */
[----:B------:R-:W4:Y:S04]  /*e5c30*/  LDL.LU.64 R26, [R1+0xeec8] ;  /* 0x00eec800011a7983 */ /* 0x000f280000300a00 */
[----:B------:R-:W4:-:S15]  /*e5c40*/  LDL.LU.64 R24, [R1+0xeec0] ;  /* 0x00eec00001187983 */ /* 0x000f1e0000300a00 */
[----:B------:R-:W-:-:S03]  /*e5c50*/  NOP ;  /* 0x0000000000007918 */ /* 0x000fc60000000000 */
[----:B------:R-:W-:Y:S04]  /*e5c60*/  STL.64 [R1+0x1de0], R20 ;  /* 0x001de01401007387 */ /* 0x000fe80000100a00 */
[----:B------:R0:W-:Y:S04]  /*e5c70*/  STL.64 [R1+0x1de8], R22 ;  /* 0x001de81601007387 */ /* 0x0001e80000100a00 */
[----:B0-----:R-:W2:Y:S04]  /*e5c80*/  LDL.LU.64 R22, [R1+0xeeb8] ;  /* 0x00eeb80001167983 */ /* 0x001ea80000300a00 */
[----:B------:R-:W2:Y:S01]  /*e5c90*/  LDL.LU.64 R20, [R1+0xeeb0] ;  /* 0x00eeb00001147983 */ /* 0x000ea20000300a00 */
[----:B----4-:R-:W-:-:S15]  /*e5ca0*/  HMMA.16816.F32 R24, R12, R28, R24 ;  /* 0x0000001c0c18723c */ /* 0x010fde0000001818 */
        /* <DEDUP_REMOVED lines=43> */
[----:B------:R2:W-:Y:S02]  /*e5f60*/  STL.64 [R1+0x1e68], R22 ;  /* 0x001e681601007387 */ /* 0x0005e40000100a00 */
[----:B--2---:R-:W-:Y:S07]  /*e5f70*/  HMMA.16816.F32 R20, R12, R16, R24 ;  /* 0x000000100c14723c */ /* 0x004fee0000001818 */
[----:B------:R-:W-:-:S02]  /*e5f80*/  IMAD.MOV.U32 R26, RZ, RZ, R9 ;  /* 0x000000ffff1a7224 */ /* 0x000fc400078e0009 */
[----:B------:R-:W2:Y:S01]  /*e5f90*/  LDL.LU R9, [R1+0xee5c] ;  /* 0x00ee5c0001097983 */ /* 0x000ea20000300800 */
[----:B------:R-:W-:-:S13]  /*e5fa0*/  IMAD.MOV.U32 R27, RZ, RZ, R8 ;  /* 0x000000ffff1b7224 */ /* 0x000fda00078e0008 */
[----:B------:R0:W-:Y:S04]  /*e5fb0*/  STL.64 [R1+0x1e70], R20 ;  /* 0x001e701401007387 */ /* 0x0001e80000100a00 */
[----:B------:R1:W-:Y:S04]  /*e5fc0*/  STL.64 [R1+0x1e78], R22 ;  /* 0x001e781601007387 */ /* 0x0003e80000100a00 */
[----:B------:R-:W4:Y:S04]  /*e5fd0*/  LDL.LU R8, [R1+0xee58] ;  /* 0x00ee580001087983 */ /* 0x000f280000300800 */
[----:B0-----:R-:W3:Y:S04]  /*e5fe0*/  LDL.LU R20, [R1+0x2490] ;  /* 0x0024900001147983 */ /* 0x001ee80000300800 */
[----:B------:R-:W3:Y:S04]  /*e5ff0*/  LDL.LU R21, [R1+0x2494] ;  /* 0x0024940001157983 */ /* 0x000ee80000300800 */
[----:B-1----:R-:W2:Y:S04]  /*e6000*/  LDL.LU R22, [R1+0x2498] ;  /* 0x0024980001167983 */ /* 0x002ea80000300800 */
[----:B------:R-:W2:Y:S01]  /*e6010*/  LDL.LU R23, [R1+0x249c] ;  /* 0x00249c0001177983 */ /* 0x000ea20000300800 */
[----:B------:R-:W-:-:S02]  /*e6020*/  IMAD.MOV.U32 R24, RZ, RZ, R3 ;  /* 0x000000ffff187224 */ /* 0x000fc400078e0003 */
[----:B------:R-:W-:Y:S01]  /*e6030*/  IMAD.MOV.U32 R25, RZ, RZ, R2 ;  /* 0x000000ffff197224 */ /* 0x000fe200078e0002 */
[----:B--2---:R0:W-:Y:S04]  /*e6040*/  STL.64 [R1+0xed18], R22 ;  /* 0x00ed181601007387 */ /* 0x0041e80000100a00 */
[----:B---3--:R-:W-:Y:S04]  /*e6050*/  STL.64 [R1+0xed10], R20 ;  /* 0x00ed101401007387 */ /* 0x008fe80000100a00 */
[----:B------:R-:W2:Y:S04]  /*e6060*/  LDL.LU R3, [R1+0xee54] ;  /* 0x00ee540001037983 */ /* 0x000ea80000300800 */
[----:B------:R-:W3:Y:S04]  /*e6070*/  LDL.LU R2, [R1+0xee50] ;  /* 0x00ee500001027983 */ /* 0x000ee80000300800 */
[----:B------:R-:W-:Y:S04]  /*e6080*/  STL.64 [R1+0xed28], R26 ;  /* 0x00ed281a01007387 */ /* 0x000fe80000100a00 */
[----:B------:R1:W-:Y:S01]  /*e6090*/  STL.64 [R1+0xed20], R24 ;  /* 0x00ed201801007387 */ /* 0x0003e20000100a00 */
[----:B0-----:R-:W-:-:S02]  /*e60a0*/  IMAD.MOV.U32 R22, RZ, RZ, R10 ;  /* 0x000000ffff167224 */ /* 0x001fc400078e000a */
[----:B------:R-:W-:Y:S01]  /*e60b0*/  IMAD.MOV.U32 R23, RZ, RZ, R11 ;  /* 0x000000ffff177224 */ /* 0x000fe200078e000b */
[----:B------:R-:W2:Y:S04]  /*e60c0*/  LDL.LU R10, [R1+0xee4c] ;  /* 0x00ee4c00010a7983 */ /* 0x000ea80000300800 */
[----:B------:R-:W2:Y:S04]  /*e60d0*/  LDL.LU R11, [R1+0xee48] ;  /* 0x00ee4800010b7983 */ /* 0x000ea80000300800 */
[----:B------:R-:W-:Y:S04]  /*e60e0*/  STL.64 [R1+0xed30], R22 ;  /* 0x00ed301601007387 */ /* 0x000fe80000100a00 */
[----:B-1----:R-:W4:Y:S04]  /*e60f0*/  LDL.LU R24, [R1+0x24c0] ;  /* 0x0024c00001187983 */ /* 0x002f280000300800 */
[----:B------:R-:W4:Y:S04]  /*e6100*/  LDL.LU R25, [R1+0x24c4] ;  /* 0x0024c40001197983 */ /* 0x000f280000300800 */
[----:B------:R-:W3:Y:S04]  /*e6110*/  LDL.LU R26, [R1+0x24c8] ;  /* 0x0024c800011a7983 */ /* 0x000ee80000300800 */
[----:B------:R-:W3:Y:S01]  /*e6120*/  LDL.LU R27, [R1+0x24cc] ;  /* 0x0024cc00011b7983 */ /* 0x000ee20000300800 */
[----:B------:R-:W-:-:S02]  /*e6130*/  IMAD.MOV.U32 R20, RZ, RZ, R6 ;  /* 0x000000ffff147224 */ /* 0x000fc400078e0006 */
[----:B------:R-:W-:Y:S01]  /*e6140*/  IMAD.MOV.U32 R21, RZ, RZ, R7 ;  /* 0x000000ffff157224 */ /* 0x000fe200078e0007 */
[----:B---3--:R-:W-:Y:S04]  /*e6150*/  STL.64 [R1+0xed40], R26 ;  /* 0x00ed401a01007387 */ /* 0x008fe80000100a00 */
[----:B----4-:R0:W-:Y:S04]  /*e6160*/  STL.64 [R1+0xed38], R24 ;  /* 0x00ed381801007387 */ /* 0x0101e80000100a00 */
[----:B------:R-:W3:Y:S04]  /*e6170*/  LDL.LU R6, [R1+0xee44] ;  /* 0x00ee440001067983 */ /* 0x000ee80000300800 */
[----:B------:R-:W4:Y:S04]  /*e6180*/  LDL.LU R7, [R1+0xee40] ;  /* 0x00ee400001077983 */ /* 0x000f280000300800 */
[----:B------:R-:W-:Y:S04]  /*e6190*/  STL.64 [R1+0xed48], R20 ;  /* 0x00ed481401007387 */ /* 0x000fe80000100a00 */
        /* <DEDUP_REMOVED lines=123> */
[----:B------:R0:W-:Y:S04]  /*e6950*/  STL.64 [R1+0xebb0], R10 ;  /* 0x00ebb00a01007387 */ /* 0x0001e80000100a00 */
[----:B0-----:R-:W3:Y:S04]  /*e6960*/  LDL.LU R10, [R1+0x60] ;  /* 0x00006000010a7983 */ /* 0x001ee80000300800 */
[----:B------:R-:W3:Y:S04]  /*e6970*/  LDL.LU R11, [R1+0x64] ;  /* 0x00006400010b7983 */ /* 0x000ee80000300800 */
[----:B------:R-:W-:Y:S01]  /*e6980*/  STL.64 [R1+0xeba8], R8 ;  /* 0x00eba80801007387 */ /* 0x000fe20000100a00 */
        /* <DEDUP_REMOVED lines=68> */
[----:B0-----:R-:W2:Y:S01]  /*e6dd0*/  LDL.LU.64 R22, [R1+0xed30] ;  /* 0x00ed300001167983 */ /* 0x001ea20000300a00 */
[C---:B---3--:R-:W-:Y:S06]  /*e6de0*/  HMMA.16816.F32 R8, R4.reuse, R10, R12 ;  /* 0x0000000a0408723c */ /* 0x048fec000000180c */
[----:B--2---:R-:W-:Y:S01]  /*e6df0*/  HMMA.16816.F32 R20, R4, R22, R24 ;  /* 0x000000160414723c */ /* 0x004fe20000001818 */
[----:B------:R-:W2:Y:S04]  /*e6e00*/  LDL.LU.64 R26, [R1+0xed28] ;  /* 0x00ed2800011a7983 */ /* 0x000ea80000300a00 */
[----:B------:R-:W3:-:S15]  /*e6e10*/  LDL.LU.64 R24, [R1+0xed20] ;  /* 0x00ed200001187983 */ /* 0x000ede0000300a00 */
[----:B------:R-:W-:-:S03]  /*e6e20*/  NOP ;  /* 0x0000000000007918 */ /* 0x000fc60000000000 */
[----:B------:R-:W-:Y:S04]  /*e6e30*/  STL.64 [R1+0x2000], R20 ;  /* 0x0020001401007387 */ /* 0x000fe80000100a00 */
[----:B------:R0:W-:Y:S04]  /*e6e40*/  STL.64 [R1+0x2008], R22 ;  /* 0x0020081601007387 */ /* 0x0001e80000100a00 */
[----:B0-----:R-:W2:Y:S04]  /*e6e50*/  LDL.LU.64 R22, [R1+0xed18] ;  /* 0x00ed180001167983 */ /* 0x001ea80000300a00 */
[----:B------:R-:W2:Y:S04]  /*e6e60*/  LDL.LU.64 R20, [R1+0xed10] ;  /* 0x00ed100001147983 */ /* 0x000ea80000300a00 */
[----:B------:R-:W4:Y:S04]  /*e6e70*/  LDL.LU R12, [R1+0x3588] ;  /* 0x00358800010c7983 */ /* 0x000f280000300800 */
[----:B------:R-:W4:Y:S04]  /*e6e80*/  LDL.LU R13, [R1+0x3590] ;  /* 0x00359000010d7983 */ /* 0x000f280000300800 */
[----:B------:R0:W-:Y:S04]  /*e6e90*/  STL.64 [R1+0x1ff0], R8 ;  /* 0x001ff00801007387 */ /* 0x0001e80000100a00 */
[----:B------:R-:W-:Y:S04]  /*e6ea0*/  STL.64 [R1+0x1ff8], R10 ;  /* 0x001ff80a01007387 */ /* 0x000fe80000100a00 */
[----:B------:R-:W2:Y:S04]  /*e6eb0*/  LDL.LU R14, [R1+0x3598] ;  /* 0x00359800010e7983 */ /* 0x000ea80000300800 */
[----:B------:R-:W2:Y:S01]  /*e6ec0*/  LDL.LU R15, [R1+0x35a0] ;  /* 0x0035a000010f7983 */ /* 0x000ea20000300800 */
[C---:B---3--:R-:W-:Y:S03]  /*e6ed0*/  HMMA.16816.F32 R16, R4.reuse, R24, R16 ;  /* 0x000000180410723c */ /* 0x048fe60000001810 */
[----:B--2---:R-:W-:Y:S04]  /*e6ee0*/  STL.64 [R1+0xeba0], R14 ;  /* 0x00eba00e01007387 */ /* 0x004fe80000100a00 */
[----:B----4-:R1:W-:Y:S04]  /*e6ef0*/  STL.64 [R1+0xeb98], R12 ;  /* 0x00eb980c01007387 */ /* 0x0103e80000100a00 */
[----:B0-----:R-:W2:Y:S01]  /*e6f00*/  LDL.LU R8, [R1+0x2380] ;  /* 0x0023800001087983 */ /* 0x001ea20000300800 */
[----:B-1----:R-:W-:Y:S11]  /*e6f10*/  HMMA.16816.F32 R12, R4, R26, R20 ;  /* 0x0000001a040c723c */ /* 0x002ff60000001814 */
[----:B------:R0:W-:Y:S04]  /*e6f20*/  STL.64 [R1+0x1fe0], R16 ;  /* 0x001fe01001007387 */ /* 0x0001e80000100a00 */
[----:B------:R1:W-:Y:S08]  /*e6f30*/  STL.64 [R1+0x1fe8], R18 ;  /* 0x001fe81201007387 */ /* 0x0003f00000100a00 */
[----:B------:R-:W-:Y:S04]  /*e6f40*/  STL.64 [R1+0x1fd0], R12 ;  /* 0x001fd00c01007387 */ /* 0x000fe80000100a00 */
[----:B------:R-:W-:Y:S04]  /*e6f50*/  STL.64 [R1+0x1fd8], R14 ;  /* 0x001fd80e01007387 */ /* 0x000fe80000100a00 */
[----:B------:R-:W2:Y:S04]  /*e6f60*/  LDL.LU R9, [R1+0x2384] ;  /* 0x0023840001097983 */ /* 0x000ea80000300800 */
[----:B------:R-:W3:Y:S04]  /*e6f70*/  LDL.LU R10, [R1+0x2388] ;  /* 0x00238800010a7983 */ /* 0x000ee80000300800 */
[----:B------:R-:W3:Y:S04]  /*e6f80*/  LDL.LU R11, [R1+0x238c] ;  /* 0x00238c00010b7983 */ /* 0x000ee80000300800 */
[----:B0-----:R-:W4:Y:S04]  /*e6f90*/  LDL.LU R16, [R1+0x23a0] ;  /* 0x0023a00001107983 */ /* 0x001f280000300800 */
[----:B------:R-:W4:Y:S04]  /*e6fa0*/  LDL.LU R17, [R1+0x23a4] ;  /* 0x0023a40001117983 */ /* 0x000f280000300800 */
[----:B-1----:R-:W2:Y:S04]  /*e6fb0*/  LDL.LU R18, [R1+0x23a8] ;  /* 0x0023a80001127983 */ /* 0x002ea80000300800 */
        /* <DEDUP_REMOVED lines=9> */
[----:B---3--:R0:W-:Y:S04]  /*e7050*/  STL.64 [R1+0xec20], R26 ;  /* 0x00ec201a01007387 */ /* 0x0081e80000100a00 */
[----:B0-----:R-:W3:Y:S04]  /*e7060*/  LDL.LU R26, [R1] ;  /* 0x00000000011a7983 */ /* 0x001ee80000300800 */
[----:B------:R-:W3:Y:S04]  /*e7070*/  LDL.LU R27, [R1+0x4] ;  /* 0x00000400011b7983 */ /* 0x000ee80000300800 */
[----:B--2---:R-:W-:Y:S04]  /*e7080*/  STL.64 [R1+0xec18], R24 ;  /* 0x00ec181801007387 */ /* 0x004fe80000100a00 */
[----:B---3--:R-:W-:Y:S04]  /*e7090*/  STL.64 [R1+0xec38], R26 ;  /* 0x00ec381a01007387 */ /* 0x008fe80000100a00 */
[----:B----4-:R-:W-:Y:S04]  /*e70a0*/  STL.64 [R1+0xec00], R22 ;  /* 0x00ec001601007387 */ /* 0x010fe80000100a00 */
[----:B------:R0:W-:Y:S04]  /*e70b0*/  STL.64 [R1+0xebf8], R20 ;  /* 0x00ebf81401007387 */ /* 0x0001e80000100a00 */
[----:B0-----:R-:W2:Y:S04]  /*e70c0*/  LDL.LU R20, [R1+0x23d0] ;  /* 0x0023d00001147983 */ /* 0x001ea80000300800 */
[----:B------:R-:W2:Y:S04]  /*e70d0*/  LDL.LU R21, [R1+0x23d4] ;  /* 0x0023d40001157983 */ /* 0x000ea80000300800 */
[----:B------:R-:W3:Y:S04]  /*e70e0*/  LDL.LU R22, [R1+0x23d8] ;  /* 0x0023d80001167983 */ /* 0x000ee80000300800 */
[----:B------:R-:W3:Y:S04]  /*e70f0*/  LDL.LU R23, [R1+0x23dc] ;  /* 0x0023dc0001177983 */ /* 0x000ee80000300800 */
[----:B------:R-:W4:Y:S01]  /*e7100*/  LDL.LU R24, [R1+0x8] ;  /* 0x0000080001187983 */ /* 0x000f220000300800 */
        /* <DEDUP_REMOVED lines=11> */
[----:B------:R-:W2:Y:S01]  /*e71c0*/  LDL.LU R24, [R1+0x18] ;  /* 0x0000180001187983 */ /* 0x000ea20000300800 */
        /* <DEDUP_REMOVED lines=12> */
[----:B----4-:R-:W-:Y:S04]  /*e7290*/  STL.64 [R1+0xec98], R26 ;  /* 0x00ec981a01007387 */ /* 0x010fe80000100a00 */
[----:B---3--:R-:W-:Y:S04]  /*e72a0*/  STL.64 [R1+0xec60], R22 ;  /* 0x00ec601601007387 */ /* 0x008fe80000100a00 */
[----:B--2---:R0:W-:Y:S04]  /*e72b0*/  STL.64 [R1+0xec58], R20 ;  /* 0x00ec581401007387 */ /* 0x0041e80000100a00 */
        /* <DEDUP_REMOVED lines=35> */
[----:B----4-:R0:W-:Y:S04]  /*e74f0*/  STL.64 [R1+0xecf8], R26 ;  /* 0x00ecf81a01007387 */ /* 0x0101e80000100a00 */
[----:B------:R-:W4:Y:S04]  /*e7500*/  LDL.LU R14, [R1+0x48] ;  /* 0x00004800010e7983 */ /* 0x000f280000300800 */
[----:B------:R-:W4:Y:S04]  /*e7510*/  LDL.LU R24, [R1+0x2480] ;  /* 0x0024800001187983 */ /* 0x000f280000300800 */
[----:B------:R-:W4:Y:S04]  /*e7520*/  LDL.LU R25, [R1+0x2484] ;  /* 0x0024840001197983 */ /* 0x000f280000300800 */
[----:B0-----:R-:W4:Y:S04]  /*e7530*/  LDL.LU R26, [R1+0x2488] ;  /* 0x00248800011a7983 */ /* 0x001f280000300800 */
        /* <DEDUP_REMOVED lines=13> */
[----:B------:R-:W-:-:S07]  /*e7610*/  IMAD.MOV.U32 R15, RZ, RZ, R0 ;  /* 0x000000ffff0f7224 */ /* 0x000fce00078e0000 */
[C---:B----4-:R-:W-:Y:S01]  /*e7620*/  HMMA.16816.F32 R12, R4.reuse, R14, R24 ;  /* 0x0000000e040c723c */ /* 0x050fe20000001818 */
        /* <DEDUP_REMOVED lines=18> */
[----:B------:R-:W2:Y:S04]  /*e7750*/  LDL.LU.64 R26, [R1+0xecf8] ;  /* 0x00ecf800011a7983 */ /* 0x000ea80000300a00 */
[----:B------:R0:W-:Y:S04]  /*e7760*/  STL.64 [R1+0x1fc0], R12 ;  /* 0x001fc00c01007387 */ /* 0x0001e80000100a00 */
[----:B------:R1:W-:Y:S04]  /*e7770*/  STL.64 [R1+0x1fc8], R14 ;  /* 0x001fc80e01007387 */ /* 0x0003e80000100a00 */
[----:B0-----:R-:W4:Y:S04]  /*e7780*/  LDL.LU R12, [R1+0x2370] ;  /* 0x00237000010c7983 */ /* 0x001f280000300800 */
[----:B------:R-:W4:Y:S04]  /*e7790*/  LDL.LU R13, [R1+0x2374] ;  /* 0x00237400010d7983 */ /* 0x000f280000300800 */
[----:B-1----:R-:W4:Y:S04]  /*e77a0*/  LDL.LU R14, [R1+0x2378] ;  /* 0x00237800010e7983 */ /* 0x002f280000300800 */
[----:B------:R-:W4:Y:S04]  /*e77b0*/  LDL.LU R15, [R1+0x237c] ;  /* 0x00237c00010f7983 */ /* 0x000f280000300800 */
[----:B------:R-:W4:Y:S01]  /*e77c0*/  LDL R0, [R1+0x299c] ;  /* 0x00299c0001007983 */ /* 0x000f220000100800 */
        /* <DEDUP_REMOVED lines=71> */
[----:B------:R-:W4:Y:S01]  /*e7c40*/  LDL R29, [R1+0x2998] ;  /* 0x00299800011d7983 */ /* 0x000f220000100800 */
        /* <DEDUP_REMOVED lines=28> */
[----:B0-----:R-:W4:Y:S04]  /*e7e10*/  LDL.LU.64 R18, [R1+0xebd0] ;  /* 0x00ebd00001127983 */ /* 0x001f280000300a00 */
[----:B------:R-:W3:Y:S04]  /*e7e20*/  LDL.LU.64 R16, [R1+0xebc8] ;  /* 0x00ebc80001107983 */ /* 0x000ee80000300a00 */
[----:B------:R-:W2:Y:S01]  /*e7e30*/  LDL.LU R21, [R1+0x358c] ;  /* 0x00358c0001157983 */ /* 0x000ea20000300800 */
[----:B----4-:R-:W-:-:S15]  /*e7e40*/  HMMA.16816.F32 R8, R4, R18, R8 ;  /* 0x000000120408723c */ /* 0x010fde0000001808 */
[----:B------:R-:W-:-:S08]  /*e7e50*/  NOP ;  /* 0x0000000000007918 */ /* 0x000fd00000000000 */
[----:B------:R-:W-:Y:S04]  /*e7e60*/  STL.64 [R1+0x1ed0], R8 ;  /* 0x001ed00801007387 */ /* 0x000fe80000100a00 */
[----:B------:R0:W-:Y:S04]  /*e7e70*/  STL.64 [R1+0x1ed8], R10 ;  /* 0x001ed80a01007387 */ /* 0x0001e80000100a00 */
[----:B0-----:R-:W3:Y:S04]  /*e7e80*/  LDL.LU.64 R10, [R1+0xebc0] ;  /* 0x00ebc000010a7983 */ /* 0x001ee80000300a00 */
[----:B------:R-:W3:Y:S02]  /*e7e90*/  LDL.LU.64 R8, [R1+0xebb8] ;  /* 0x00ebb80001087983 */ /* 0x000ee40000300a00 */
[----:B---3--:R-:W-:Y:S02]  /*e7ea0*/  HMMA.16816.F32 R16, R4, R16, R8 ;  /* 0x000000100410723c */ /* 0x008fe40000001808 */
[----:B------:R-:W3:Y:S04]  /*e7eb0*/  LDL.LU.64 R10, [R1+0xebb0] ;  /* 0x00ebb000010a7983 */ /* 0x000ee80000300a00 */
[----:B------:R-:W4:-:S15]  /*e7ec0*/  LDL.LU.64 R8, [R1+0xeba8] ;  /* 0x00eba80001087983 */ /* 0x000f1e0000300a00 */
[----:B------:R-:W-:-:S02]  /*e7ed0*/  NOP ;  /* 0x0000000000007918 */ /* 0x000fc40000000000 */
        /* <DEDUP_REMOVED lines=14> */
[----:B------:R-:W-:Y:S04]  /*e7fc0*/  STL.64 [R1+0x1ea0], R8 ;  /* 0x001ea00801007387 */ /* 0x000fe80000100a00 */
[----:B------:R0:W-:Y:S02]  /*e7fd0*/  STL.64 [R1+0x1ea8], R10 ;  /* 0x001ea80a01007387 */ /* 0x0001e40000100a00 */
[----:B0-----:R-:W-:-:S15]  /*e7fe0*/  HMMA.16816.F32 R8, R4, R2, R24 ;  /* 0x000000020408723c */ /* 0x001fde0000001818 */
[----:B------:R-:W-:-:S08]  /*e7ff0*/  NOP ;  /* 0x0000000000007918 */ /* 0x000fd00000000000 */
[----:B------:R0:W-:Y:S04]  /*e8000*/  STL.64 [R1+0x20b0], R8 ;  /* 0x0020b00801007387 */ /* 0x0001e80000100a00 */
[----:B------:R1:W-:Y:S01]  /*e8010*/  STL.64 [R1+0x20b8], R10 ;  /* 0x0020b80a01007387 */ /* 0x0003e20000100a00 */
[----:B--2---:R-:W-:Y:S02]  /*e8020*/  IMAD R14, R14, 0x100, R23 ;  /* 0x000001000e0e7824 */ /* 0x004fe400078e0217 */
[----:B------:R-:W-:Y:S02]  /*e8030*/  IMAD R15, R15, 0x100, R28 ;  /* 0x000001000f0f7824 */ /* 0x000fe400078e021c */
[----:B---3--:R-:W-:Y:S02]  /*e8040*/  IMAD R12, R12, 0x100, R21 ;  /* 0x000001000c0c7824 */ /* 0x008fe400078e0215 */
[----:B------:R-:W-:Y:S01]  /*e8050*/  IMAD R13, R13, 0x100, R22 ;  /* 0x000001000d0d7824 */ /* 0x000fe200078e0216 */
[----:B------:R-:W-:-:S02]  /*e8060*/  F2FP.F16.E4M3.UNPACK_B R14, R14 ;  /* 0x0000000eff0e723e */ /* 0x000fc400020006ff */
[----:B------:R-:W-:Y:S02]  /*e8070*/  F2FP.F16.E4M3.UNPACK_B R15, R15 ;  /* 0x0000000fff0f723e */ /* 0x000fe400020006ff */
[----:B------:R-:W-:Y:S02]  /*e8080*/  F2FP.F16.E4M3.UNPACK_B R12, R12 ;  /* 0x0000000cff0c723e */ /* 0x000fe400020006ff */
[----:B------:R-:W-:Y:S01]  /*e8090*/  F2FP.F16.E4M3.UNPACK_B R13, R13 ;  /* 0x0000000dff0d723e */ /* 0x000fe200020006ff */
[----:B------:R-:W-:Y:S04]  /*e80a0*/  STL.64 [R1+0xeb90], R14 ;  /* 0x00eb900e01007387 */ /* 0x000fe80000100a00 */
[----:B------:R-:W-:Y:S04]  /*e80b0*/  STL.64 [R1+0xeb88], R12 ;  /* 0x00eb880c01007387 */ /* 0x000fe80000100a00 */
[----:B------:R-:W2:Y:S04]  /*e80c0*/  LDL R16, [R1+0x29d8] ;  /* 0x0029d80001107983 */ /* 0x000ea80000100800 */
[----:B------:R-:W2:Y:S01]  /*e80d0*/  LDL R17, [R1+0x29dc] ;  /* 0x0029dc0001117983 */ /* 0x000ea20000100800 */
[----:B------:R-:W-:-:S02]  /*e80e0*/  F2FP.F16.E4M3.UNPACK_B R19, R29 ;  /* 0x0000001dff13723e */ /* 0x000fc400020006ff */
[----:B------:R-:W-:-:S03]  /*e80f0*/  F2FP.F16.E4M3.UNPACK_B R18, R0 ;  /* 0x00000000ff12723e */ /* 0x000fc600020006ff */
[----:B------:R-:W-:Y:S04]  /*e8100*/  STL [R1+0xa8], R19 ;  /* 0x0000a81301007387 */ /* 0x000fe80000100800 */
[----:B--2---:R-:W-:Y:S04]  /*e8110*/  STL.64 [R1+0xeb50], R16 ;  /* 0x00eb501001007387 */ /* 0x004fe80000100a00 */
[----:B------:R-:W-:Y:S04]  /*e8120*/  STL [R1+0xac], R18 ;  /* 0x0000ac1201007387 */ /* 0x000fe80000100800 */
[----:B0-----:R-:W2:Y:S04]  /*e8130*/  LDL.LU R8, [R1+0x25d0] ;  /* 0x0025d00001087983 */ /* 0x001ea80000300800 */
[----:B------:R-:W2:Y:S04]  /*e8140*/  LDL.LU R9, [R1+0x25d4] ;  /* 0x0025d40001097983 */ /* 0x000ea80000300800 */
[----:B-1----:R-:W3:Y:S04]  /*e8150*/  LDL.LU R10, [R1+0x25d8] ;  /* 0x0025d800010a7983 */ /* 0x002ee80000300800 */
[----:B------:R-:W3:Y:S04]  /*e8160*/  LDL.LU R11, [R1+0x25dc] ;  /* 0x0025dc00010b7983 */ /* 0x000ee80000300800 */
[----:B------:R-:W4:Y:S04]  /*e8170*/  LDL R2, [R1+0x29b8] ;  /* 0x0029b80001027983 */ /* 0x000f280000100800 */
        /* <DEDUP_REMOVED lines=20> */
[----:B---3--:R0:W-:Y:S04]  /*e82c0*/  STL.64 [R1+0xeb70], R10 ;  /* 0x00eb700a01007387 */ /* 0x0081e80000100a00 */
[----:B--2---:R1:W-:Y:S01]  /*e82d0*/  STL.64 [R1+0xeb68], R8 ;  /* 0x00eb680801007387 */ /* 0x0043e20000100a00 */
[----:B0-----:R-:W-:-:S03]  /*e82e0*/  IMAD.MOV.U32 R10, RZ, RZ, R19 ;  /* 0x000000ffff0a7224 */ /* 0x001fc600078e0013 */
[----:B-1----:R-:W4:Y:S01]  /*e82f0*/  LDL.LU R8, [R1+0xa0] ;  /* 0x0000a00001087983 */ /* 0x002f220000300800 */
[----:B------:R-:W-:-:S03]  /*e8300*/  IMAD.MOV.U32 R11, RZ, RZ, R18 ;  /* 0x000000ffff0b7224 */ /* 0x000fc600078e0012 */
[----:B------:R-:W4:Y:S04]  /*e8310*/  LDL.LU R9, [R1+0xa4] ;  /* 0x0000a40001097983 */ /* 0x000f280000300800 */
[----:B------:R-:W2:Y:S04]  /*e8320*/  LDL R18, [R1+0x29e8] ;  /* 0x0029e80001127983 */ /* 0x000ea80000100800 */
[----:B------:R-:W3:Y:S04]  /*e8330*/  LDL R19, [R1+0x29ec] ;  /* 0x0029ec0001137983 */ /* 0x000ee80000100800 */
[----:B------:R-:W4:Y:S04]  /*e8340*/  LDL.LU R20, [R1+0x25f0] ;  /* 0x0025f00001147983 */ /* 0x000f280000300800 */
[----:B------:R-:W4:Y:S04]  /*e8350*/  LDL.LU R21, [R1+0x25f4] ;  /* 0x0025f40001157983 */ /* 0x000f280000300800 */
[----:B------:R-:W2:Y:S04]  /*e8360*/  LDL.LU R22, [R1+0x25f8] ;  /* 0x0025f80001167983 */ /* 0x000ea80000300800 */
[----:B------:R-:W2:Y:S04]  /*e8370*/  LDL.LU R23, [R1+0x25fc] ;  /* 0x0025fc0001177983 */ /* 0x000ea80000300800 */
[----:B--2---:R-:W-:Y:S04]  /*e8380*/  STL.64 [R1+0xeb80], R22 ;  /* 0x00eb801601007387 */ /* 0x004fe80000100a00 */
[----:B----4-:R0:W-:Y:S01]  /*e8390*/  STL.64 [R1+0xeb78], R20 ;  /* 0x00eb781401007387 */ /* 0x0101e20000100a00 */
[----:B------:R-:W-:Y:S03]  /*e83a0*/  HMMA.16816.F32 R4, R4, R8, R12 ;  /* 0x000000080404723c */ /* 0x000fe6000000180c */
[----:B0-----:R-:W2:Y:S04]  /*e83b0*/  LDL.LU R20, [R1+0x2580] ;  /* 0x0025800001147983 */ /* 0x001ea80000300800 */
[----:B------:R-:W2:Y:S04]  /*e83c0*/  LDL.LU R21, [R1+0x2584] ;  /* 0x0025840001157983 */ /* 0x000ea80000300800 */
[----:B------:R-:W2:Y:S04]  /*e83d0*/  LDL.LU R22, [R1+0x2588] ;  /* 0x0025880001167983 */ /* 0x000ea80000300800 */
[----:B------:R-:W2:Y:S04]  /*e83e0*/  LDL.LU R23, [R1+0x258c] ;  /* 0x00258c0001177983 */ /* 0x000ea80000300800 */
[----:B------:R-:W4:Y:S04]  /*e83f0*/  LDL R28, [R1+0x29f8] ;  /* 0x0029f800011c7983 */ /* 0x000f280000100800 */
[----:B------:R-:W4:Y:S04]  /*e8400*/  LDL R29, [R1+0x29fc] ;  /* 0x0029fc00011d7983 */ /* 0x000f280000100800 */
[----:B------:R-:W4:Y:S04]  /*e8410*/  LDL.LU R24, [R1+0x2600] ;  /* 0x0026000001187983 */ /* 0x000f280000300800 */
[----:B------:R-:W4:Y:S04]  /*e8420*/  LDL.LU R25, [R1+0x2604] ;  /* 0x0026040001197983 */ /* 0x000f280000300800 */
[----:B------:R-:W4:Y:S04]  /*e8430*/  LDL.LU R26, [R1+0x2608] ;  /* 0x00260800011a7983 */ /* 0x000f280000300800 */
[----:B------:R-:W4:Y:S04]  /*e8440*/  LDL.LU R27, [R1+0x260c] ;  /* 0x00260c00011b7983 */ /* 0x000f280000300800 */
[----:B------:R-:W2:Y:S04]  /*e8450*/  LDL.LU.64 R14, [R1+0xeb90] ;  /* 0x00eb9000010e7983 */ /* 0x000ea80000300a00 */
[----:B------:R-:W2:Y:S04]  /*e8460*/  LDL.LU.64 R12, [R1+0xeb88] ;  /* 0x00eb8800010c7983 */ /* 0x000ea80000300a00 */
[----:B------:R0:W-:Y:S04]  /*e8470*/  STL.64 [R1+0x20a0], R4 ;  /* 0x0020a00401007387 */ /* 0x0001e80000100a00 */
[----:B------:R-:W-:Y:S04]  /*e8480*/  STL.64 [R1+0x20a8], R6 ;  /* 0x0020a80601007387 */ /* 0x000fe80000100a00 */
[----:B0-----:R-:W3:Y:S01]  /*e8490*/  LDL R5, [R1+0x29c8] ;  /* 0x0029c80001057983 */ /* 0x001ee20000100800 */
[----:B--2---:R-:W-:Y:S03]  /*e84a0*/  HMMA.16816.F32 R8, R12, R10, R20 ;  /* 0x0000000a0c08723c */ /* 0x004fe60000001814 */
[----:B------:R-:W2:Y:S04]  /*e84b0*/  LDL.LU.64 R22, [R1+0xeb80] ;  /* 0x00eb800001167983 */ /* 0x000ea80000300a00 */
[----:B------:R-:W2:-:S15]  /*e84c0*/  LDL.LU.64 R20, [R1+0xeb78] ;  /* 0x00eb780001147983 */ /* 0x000e9e0000300a00 */
[----:B------:R-:W-:-:S01]  /*e84d0*/  NOP ;  /* 0x0000000000007918 */ /* 0x000fc20000000000 */
[----:B------:R-:W-:Y:S04]  /*e84e0*/  STL.64 [R1+0x2110], R8 ;  /* 0x0021100801007387 */ /* 0x000fe80000100a00 */
[----:B------:R0:W-:Y:S04]  /*e84f0*/  STL.64 [R1+0x2118], R10 ;  /* 0x0021180a01007387 */ /* 0x0001e80000100a00 */
[----:B0-----:R-:W4:Y:S04]  /*e8500*/  LDL.LU.64 R10, [R1+0xeb70] ;  /* 0x00eb7000010a7983 */ /* 0x001f280000300a00 */
[----:B------:R-:W4:Y:S01]  /*e8510*/  LDL.LU.64 R8, [R1+0xeb68] ;  /* 0x00eb680001087983 */ /* 0x000f220000300a00 */
[----:B------:R-:W-:-:S02]  /*e8520*/  F2FP.F16.E4M3.UNPACK_B R16, R16 ;  /* 0x00000010ff10723e */ /* 0x000fc400020006ff */
[----:B------:R-:W-:-:S03]  /*e8530*/  F2FP.F16.E4M3.UNPACK_B R17, R17 ;  /* 0x00000011ff11723e */ /* 0x000fc600020006ff */
[----:B------:R-:W-:Y:S04]  /*e8540*/  STL [R1+0x98], R16 ;  /* 0x0000981001007387 */ /* 0x000fe80000100800 */
[----:B------:R-:W-:Y:S01]  /*e8550*/  STL [R1+0x9c], R17 ;  /* 0x00009c1101007387 */ /* 0x000fe20000100800 */
[----:B----4-:R-:W-:-:S15]  /*e8560*/  HMMA.16816.F32 R8, R12, R16, R8 ;  /* 0x000000100c08723c */ /* 0x010fde0000001808 */
[----:B------:R-:W-:-:S08]  /*e8570*/  NOP ;  /* 0x0000000000007918 */ /* 0x000fd00000000000 */
[----:B------:R-:W-:Y:S04]  /*e8580*/  STL.64 [R1+0x2170], R8 ;  /* 0x0021700801007387 */ /* 0x000fe80000100a00 */
[----:B------:R0:W-:Y:S04]  /*e8590*/  STL.64 [R1+0x2178], R10 ;  /* 0x0021780a01007387 */ /* 0x0001e80000100a00 */
[----:B0-----:R-:W4:Y:S04]  /*e85a0*/  LDL.LU.64 R10, [R1+0xeb60] ;  /* 0x00eb6000010a7983 */ /* 0x001f280000300a00 */
[----:B------:R-:W4:Y:S01]  /*e85b0*/  LDL.LU.64 R8, [R1+0xeb58] ;  /* 0x00eb580001087983 */ /* 0x000f220000300a00 */
[----:B------:R-:W-:-:S02]  /*e85c0*/  F2FP.F16.E4M3.UNPACK_B R6, R2 ;  /* 0x00000002ff06723e */ /* 0x000fc400020006ff */
[----:B------:R-:W-:Y:S01]  /*e85d0*/  F2FP.F16.E4M3.UNPACK_B R7, R0 ;  /* 0x00000000ff07723e */ /* 0x000fe200020006ff */
[----:B------:R-:W-:Y:S02]  /*e85e0*/  IMAD.MOV.U32 R0, RZ, RZ, R17 ;  /* 0x000000ffff007224 */ /* 0x000fe400078e0011 */
[----:B------:R-:W-:Y:S02]  /*e85f0*/  IMAD.MOV.U32 R2, RZ, RZ, R16 ;  /* 0x000000ffff027224 */ /* 0x000fe400078e0010 */
[----:B------:R-:W2:Y:S04]  /*e8600*/  LDL.LU.64 R16, [R1+0xeb50] ;  /* 0x00eb500001107983 */ /* 0x000ea80000300a00 */
[----:B------:R-:W-:Y:S04]  /*e8610*/  STL.64 [R1+0x90], R6 ;  /* 0x0000900601007387 */ /* 0x000fe80000100a00 */
        /* <DEDUP_REMOVED lines=8> */
[----:B---3--:R-:W-:-:S02]  /*e86a0*/  F2FP.F16.E4M3.UNPACK_B R4, R5 ;  /* 0x00000005ff04723e */ /* 0x008fc400020006ff */
[----:B------:R-:W-:Y:S02]  /*e86b0*/  F2FP.F16.E4M3.UNPACK_B R5, R3 ;  /* 0x00000003ff05723e */ /* 0x000fe400020006ff */
[----:B--2---:R-:W-:Y:S02]  /*e86c0*/  F2FP.F16.E4M3.UNPACK_B R6, R16 ;  /* 0x00000010ff06723e */ /* 0x004fe400020006ff */
[----:B------:R-:W-:Y:S01]  /*e86d0*/  F2FP.F16.E4M3.UNPACK_B R7, R17 ;  /* 0x00000011ff07723e */ /* 0x000fe200020006ff */
[----:B------:R-:W-:Y:S04]  /*e86e0*/  STL [R1+0x88], R4 ;  /* 0x0000880401007387 */ /* 0x000fe80000100800 */
[----:B------:R-:W-:Y:S01]  /*e86f0*/  STL [R1+0x8c], R5 ;  /* 0x00008c0501007387 */ /* 0x000fe20000100800 */
[----:B------:R-:W-:-:S02]  /*e8700*/  IMAD.MOV.U32 R3, RZ, RZ, R5 ;  /* 0x000000ffff037224 */ /* 0x000fc400078e0005 */
[----:B------:R-:W-:Y:S02]  /*e8710*/  IMAD.MOV.U32 R2, RZ, RZ, R4 ;  /* 0x000000ffff027224 */ /* 0x000fe400078e0004 */
[----:B------:R-:W-:Y:S01]  /*e8720*/  IMAD.MOV.U32 R0, RZ, RZ, R7 ;  /* 0x000000ffff007224 */ /* 0x000fe200078e0007 */
[----:B----4-:R-:W-:-:S15]  /*e8730*/  HMMA.16816.F32 R8, R12, R4, R8 ;  /* 0x000000040c08723c */ /* 0x010fde0000001808 */
[----:B------:R-:W-:-:S08]  /*e8740*/  NOP ;  /* 0x0000000000007918 */ /* 0x000fd00000000000 */
[----:B------:R-:W-:Y:S04]  /*e8750*/  STL.64 [R1+0x2210], R8 ;  /* 0x0022100801007387 */ /* 0x000fe80000100a00 */
[----:B------:R0:W-:Y:S02]  /*e8760*/  STL.64 [R1+0x2218], R10 ;  /* 0x0022180a01007387 */ /* 0x0001e40000100a00 */
[----:B0-----:R-:W-:Y:S01]  /*e8770*/  HMMA.16816.F32 R8, R12, R6, R20 ;  /* 0x000000060c08723c */ /* 0x001fe20000001814 */
[----:B------:R-:W-:Y:S02]  /*e8780*/  F2FP.F16.E4M3.UNPACK_B R4, R18 ;  /* 0x00000012ff04723e */ /* 0x000fe400020006ff */
[----:B------:R-:W-:-:S03]  /*e8790*/  F2FP.F16.E4M3.UNPACK_B R5, R19 ;  /* 0x00000013ff05723e */ /* 0x000fc600020006ff */
[----:B------:R-:W-:Y:S04]  /*e87a0*/  STL.64 [R1+0x80], R6 ;  /* 0x0000800601007387 */ /* 0x000fe80000100a00 */
[----:B------:R-:W-:Y:S04]  /*e87b0*/  STL [R1+0xe9d4], R3 ;  /* 0x00e9d40301007387 */ /* 0x000fe80000100800 */
[----:B------:R-:W-:Y:S04]  /*e87c0*/  STL [R1+0xe9d0], R2 ;  /* 0x00e9d00201007387 */ /* 0x000fe80000100800 */
[----:B------:R-:W-:Y:S05]  /*e87d0*/  STL [R1+0x78], R4 ;  /* 0x0000780401007387 */ /* 0x000fea0000100800 */
[----:B------:R-:W-:Y:S04]  /*e87e0*/  STL.64 [R1+0x2270], R8 ;  /* 0x0022700801007387 */ /* 0x000fe80000100a00 */
[----:B------:R0:W-:Y:S02]  /*e87f0*/  STL.64 [R1+0x2278], R10 ;  /* 0x0022780a01007387 */ /* 0x0001e40000100a00 */
[----:B0-----:R-:W-:Y:S02]  /*e8800*/  HMMA.16816.F32 R8, R12, R4, R24 ;  /* 0x000000040c08723c */ /* 0x001fe40000001818 */
[----:B------:R0:W-:Y:S01]  /*e8810*/  STL [R1+0xe9d8], R0 ;  /* 0x00e9d80001007387 */ /* 0x0001e20000100800 */
[----:B------:R-:W-:-:S03]  /*e8820*/  F2FP.F16.E4M3.UNPACK_B R2, R28 ;  /* 0x0000001cff02723e */ /* 0x000fc600020006ff */
[----:B------:R-:W-:Y:S04]  /*e8830*/  STL [R1+0x7c], R5 ;  /* 0x00007c0501007387 */ /* 0x000fe80000100800 */
[----:B------:R-:W-:Y:S01]  /*e8840*/  STL [R1+0x70], R2 ;  /* 0x0000700201007387 */ /* 0x000fe20000100800 */
[----:B0-----:R-:W-:-:S05]  /*e8850*/  F2FP.F16.E4M3.UNPACK_B R0, R29 ;  /* 0x0000001dff00723e */ /* 0x001fca00020006ff */
[----:B------:R-:W-:Y:S07]  /*e8860*/  STL [R1+0x74], R0 ;  /* 0x0000740001007387 */ /* 0x000fee0000100800 */
[----:B------:R0:W-:Y:S04]  /*e8870*/  STL.64 [R1+0x22d0], R8 ;  /* 0x0022d00801007387 */ /* 0x0001e80000100a00 */
[----:B------:R1:W-:Y:S04]  /*e8880*/  STL.64 [R1+0x22d8], R10 ;  /* 0x0022d80a01007387 */ /* 0x0003e80000100a00 */
[----:B0-----:R-:W2:Y:S04]  /*e8890*/  LDL.LU R8, [R1+0x2650] ;  /* 0x0026500001087983 */ /* 0x001ea80000300800 */
[----:B------:R-:W2:Y:S04]  /*e88a0*/  LDL.LU R9, [R1+0x2654] ;  /* 0x0026540001097983 */ /* 0x000ea80000300800 */
[----:B--2---:R0:W-:Y:S04]  /*e88b0*/  STL.64 [R1+0xeb10], R8 ;  /* 0x00eb100801007387 */ /* 0x0041e80000100a00 */
[----:B-1----:R-:W2:Y:S04]  /*e88c0*/  LDL.LU R10, [R1+0x2658] ;  /* 0x00265800010a7983 */ /* 0x002ea80000300800 */
[----:B------:R-:W2:Y:S04]  /*e88d0*/  LDL.LU R11, [R1+0x265c] ;  /* 0x00265c00010b7983 */ /* 0x000ea80000300800 */
[----:B------:R-:W3:Y:S01]  /*e88e0*/  LDL R0, [R1+0x2a0c] ;  /* 0x002a0c0001007983 */ /* 0x000ee20000100800 */
[----:B------:R-:W-:-:S02]  /*e88f0*/  IMAD.MOV.U32 R3, RZ, RZ, R4 ;  /* 0x000000ffff037224 */ /* 0x000fc400078e0004 */
[----:B------:R-:W-:Y:S01]  /*e8900*/  IMAD.MOV.U32 R2, RZ, RZ, R5 ;  /* 0x000000ffff027224 */ /* 0x000fe200078e0005 */
[----:B0-----:R-:W4:Y:S04]  /*e8910*/  LDL R9, [R1+0x2a08] ;  /* 0x002a080001097983 */ /* 0x001f280000100800 */
[----:B--2---:R0:W-:Y:S04]  /*e8920*/  STL.64 [R1+0xeb28], R10 ;  /* 0x00eb280a01007387 */ /* 0x0041e80000100a00 */
[----:B------:R-:W2:Y:S04]  /*e8930*/  LDL R6, [R1+0x2a28] ;  /* 0x002a280001067983 */ /* 0x000ea80000100800 */
[----:B------:R-:W2:Y:S04]  /*e8940*/  LDL R7, [R1+0x2a2c] ;  /* 0x002a2c0001077983 */ /* 0x000ea80000100800 */
[----:B------:R-:W3:Y:S04]  /*e8950*/  LDL R4, [R1+0x2a18] ;  /* 0x002a180001047983 */ /* 0x000ee80000100800 */
[----:B------:R-:W3:Y:S04]  /*e8960*/  LDL R5, [R1+0x2a1c] ;  /* 0x002a1c0001057983 */ /* 0x000ee80000100800 */
[----:B0-----:R-:W4:Y:S04]  /*e8970*/  LDL.64 R10, [R1+0x70] ;  /* 0x00007000010a7983 */ /* 0x001f280000100a00 */
        /* <DEDUP_REMOVED lines=8> */
[----:B------:R-:W2:Y:S04]  /*e8a00*/  LDL.LU R18, [R1+0x2678] ;  /* 0x0026780001127983 */ /* 0x000ea80000300800 */
[----:B------:R-:W2:Y:S01]  /*e8a10*/  LDL.LU R19, [R1+0x267c] ;  /* 0x00267c0001137983 */ /* 0x000ea20000300800 */
[----:B----4-:R-:W-:-:S02]  /*e8a20*/  F2FP.F16.E4M3.UNPACK_B R8, R9 ;  /* 0x00000009ff08723e */ /* 0x010fc400020006ff */
[----:B------:R-:W-:Y:S01]  /*e8a30*/  F2FP.F16.E4M3.UNPACK_B R9, R0 ;  /* 0x00000000ff09723e */ /* 0x000fe200020006ff */
[----:B--2---:R-:W-:Y:S04]  /*e8a40*/  STL.64 [R1+0xeb20], R18 ;  /* 0x00eb201201007387 */ /* 0x004fe80000100a00 */
[----:B---3--:R0:W-:Y:S04]  /*e8a50*/  STL.64 [R1+0xeb18], R16 ;  /* 0x00eb181001007387 */ /* 0x0081e80000100a00 */
[----:B0-----:R-:W2:Y:S04]  /*e8a60*/  LDL.LU R16, [R1+0x2640] ;  /* 0x0026400001107983 */ /* 0x001ea80000300800 */
[----:B------:R-:W2:Y:S04]  /*e8a70*/  LDL.LU R17, [R1+0x2644] ;  /* 0x0026440001117983 */ /* 0x000ea80000300800 */
[----:B------:R-:W2:Y:S04]  /*e8a80*/  LDL.LU R18, [R1+0x2648] ;  /* 0x0026480001127983 */ /* 0x000ea80000300800 */
[----:B------:R-:W2:Y:S01]  /*e8a90*/  LDL.LU R19, [R1+0x264c] ;  /* 0x00264c0001137983 */ /* 0x000ea20000300800 */
[----:B------:R-:W-:Y:S03]  /*e8aa0*/  HMMA.16816.F32 R4, R12, R10, R4 ;  /* 0x0000000a0c04723c */ /* 0x000fe60000001804 */
[----:B------:R-:W3:Y:S04]  /*e8ab0*/  LDL R20, [R1+0x2a38] ;  /* 0x002a380001147983 */ /* 0x000ee80000100800 */
[----:B------:R-:W4:Y:S04]  /*e8ac0*/  LDL R21, [R1+0x2a3c] ;  /* 0x002a3c0001157983 */ /* 0x000f280000100800 */
[----:B------:R-:W3:Y:S04]  /*e8ad0*/  LDL R22, [R1+0x2a48] ;  /* 0x002a480001167983 */ /* 0x000ee80000100800 */
[----:B------:R-:W4:Y:S04]  /*e8ae0*/  LDL R23, [R1+0x2a4c] ;  /* 0x002a4c0001177983 */ /* 0x000f280000100800 */
[----:B------:R-:W4:Y:S04]  /*e8af0*/  LDL.LU R24, [R1+0x2690] ;  /* 0x0026900001187983 */ /* 0x000f280000300800 */
[----:B------:R-:W4:Y:S04]  /*e8b00*/  LDL.LU R25, [R1+0x2694] ;  /* 0x0026940001197983 */ /* 0x000f280000300800 */
[----:B------:R-:W4:Y:S04]  /*e8b10*/  LDL.LU R26, [R1+0x2698] ;  /* 0x00269800011a7983 */ /* 0x000f280000300800 */
[----:B------:R-:W4:Y:S04]  /*e8b20*/  LDL.LU R27, [R1+0x269c] ;  /* 0x00269c00011b7983 */ /* 0x000f280000300800 */
[----:B------:R-:W4:Y:S04]  /*e8b30*/  LDL R28, [R1+0x2a58] ;  /* 0x002a5800011c7983 */ /* 0x000f280000100800 */
[----:B------:R-:W4:Y:S04]  /*e8b40*/  LDL R29, [R1+0x2a5c] ;  /* 0x002a5c00011d7983 */ /* 0x000f280000100800 */
[----:B------:R-:W-:Y:S04]  /*e8b50*/  STL [R1+0xe9e0], R2 ;  /* 0x00e9e00201007387 */ /* 0x000fe80000100800 */
[----:B------:R0:W-:Y:S01]  /*e8b60*/  STL [R1+0xe9dc], R3 ;  /* 0x00e9dc0301007387 */ /* 0x0001e20000100800 */
[----:B------:R-:W-:-:S03]  /*e8b70*/  IMAD.MOV.U32 R0, RZ, RZ, R11 ;  /* 0x000000ffff007224 */ /* 0x000fc600078e000b */
[----:B------:R-:W-:Y:S04]  /*e8b80*/  STL.64 [R1+0x2330], R4 ;  /* 0x0023300401007387 */ /* 0x000fe80000100a00 */
[----:B------:R1:W-:Y:S01]  /*e8b90*/  STL.64 [R1+0x2338], R6 ;  /* 0x0023380601007387 */ /* 0x0003e20000100a00 */
[----:B0-----:R-:W-:Y:S02]  /*e8ba0*/  IMAD.MOV.U32 R3, RZ, RZ, R10 ;  /* 0x000000ffff037224 */ /* 0x001fe400078e000a */
[----:B------:R-:W-:Y:S01]  /*e8bb0*/  IMAD.MOV.U32 R2, RZ, RZ, R9 ;  /* 0x000000ffff027224 */ /* 0x000fe200078e0009 */
[----:B-1----:R-:W3:Y:S04]  /*e8bc0*/  LDL.LU.64 R6, [R1+0xeb38] ;  /* 0x00eb380001067983 */ /* 0x002ee80000300a00 */
[----:B------:R-:W4:Y:S04]  /*e8bd0*/  LDL.LU.64 R4, [R1+0xeb30] ;  /* 0x00eb300001047983 */ /* 0x000f280000300a00 */
[----:B------:R-:W3:Y:S04]  /*e8be0*/  LDL.LU.64 R10, [R1+0xeb28] ;  /* 0x00eb2800010a7983 */ /* 0x000ee80000300a00 */
[----:B------:R-:W-:Y:S04]  /*e8bf0*/  STL.64 [R1+0x68], R8 ;  /* 0x0000680801007387 */ /* 0x000fe80000100a00 */
[----:B------:R-:W-:Y:S04]  /*e8c00*/  STL [R1+0xe9e8], R0 ;  /* 0x00e9e80001007387 */ /* 0x000fe80000100800 */
[----:B------:R0:W-:Y:S02]  /*e8c10*/  STL [R1+0xe9e4], R3 ;  /* 0x00e9e40301007387 */ /* 0x0001e40000100800 */
[----:B0-----:R-:W-:Y:S01]  /*e8c20*/  IMAD.MOV.U32 R3, RZ, RZ, R8 ;  /* 0x000000ffff037224 */ /* 0x001fe200078e0008 */
[----:B--2---:R-:W-:-:S15]  /*e8c30*/  HMMA.16816.F32 R16, R12, R8, R16 ;  /* 0x000000080c10723c */ /* 0x004fde0000001810 */
[----:B------:R-:W-:-:S08]  /*e8c40*/  NOP ;  /* 0x0000000000007918 */ /* 0x000fd00000000000 */
[----:B------:R-:W-:Y:S04]  /*e8c50*/  STL.64 [R1+0x2370], R16 ;  /* 0x0023701001007387 */ /* 0x000fe80000100a00 */
[----:B------:R0:W-:Y:S04]  /*e8c60*/  STL.64 [R1+0x2378], R18 ;  /* 0x0023781201007387 */ /* 0x0001e80000100a00 */
[----:B0-----:R-:W2:Y:S04]  /*e8c70*/  LDL.LU.64 R18, [R1+0xeb20] ;  /* 0x00eb200001127983 */ /* 0x001ea80000300a00 */
[----:B------:R-:W2:Y:S04]  /*e8c80*/  LDL.LU.64 R16, [R1+0xeb18] ;  /* 0x00eb180001107983 */ /* 0x000ea80000300a00 */
[----:B------:R-:W2:Y:S01]  /*e8c90*/  LDL.LU.64 R8, [R1+0xeb10] ;  /* 0x00eb100001087983 */ /* 0x000ea20000300a00 */
[----:B----4-:R-:W-:-:S02]  /*e8ca0*/  F2FP.F16.E4M3.UNPACK_B R4, R4 ;  /* 0x00000004ff04723e */ /* 0x010fc400020006ff */
[----:B------:R-:W-:Y:S02]  /*e8cb0*/  F2FP.F16.E4M3.UNPACK_B R5, R5 ;  /* 0x00000005ff05723e */ /* 0x000fe400020006ff */
[----:B---3--:R-:W-:Y:S02]  /*e8cc0*/  F2FP.F16.E4M3.UNPACK_B R6, R6 ;  /* 0x00000006ff06723e */ /* 0x008fe400020006ff */
[----:B------:R-:W-:Y:S01]  /*e8cd0*/  F2FP.F16.E4M3.UNPACK_B R7, R7 ;  /* 0x00000007ff07723e */ /* 0x000fe200020006ff */
[----:B------:R-:W-:Y:S04]  /*e8ce0*/  STL.64 [R1+0x60], R4 ;  /* 0x0000600401007387 */ /* 0x000fe80000100a00 */
[----:B------:R0:W-:Y:S04]  /*e8cf0*/  STL [R1+0xe9f0], R2 ;  /* 0x00e9f00201007387 */ /* 0x0001e80000100800 */
[----:B------:R-:W-:Y:S04]  /*e8d00*/  STL [R1+0xe9ec], R3 ;  /* 0x00e9ec0301007387 */ /* 0x000fe80000100800 */
[----:B------:R-:W-:Y:S01]  /*e8d10*/  STL [R1+0x58], R6 ;  /* 0x0000580601007387 */ /* 0x000fe20000100800 */
[----:B------:R-:W-:Y:S01]  /*e8d20*/  IMAD.MOV.U32 R0, RZ, RZ, R5 ;  /* 0x000000ffff007224 */ /* 0x000fe200078e0005 */
[----:B0-----:R-:W-:Y:S01]  /*e8d30*/  F2FP.F16.E4M3.UNPACK_B R2, R22 ;  /* 0x00000016ff02723e */ /* 0x001fe200020006ff */
[----:B--2---:R-:W-:-:S15]  /*e8d40*/  HMMA.16816.F32 R8, R12, R4, R8 ;  /* 0x000000040c08723c */ /* 0x004fde0000001808 */
[----:B------:R-:W-:-:S08]  /*e8d50*/  NOP ;  /* 0x0000000000007918 */ /* 0x000fd00000000000 */
[----:B------:R-:W-:Y:S04]  /*e8d60*/  STL.64 [R1+0x23b0], R8 ;  /* 0x0023b00801007387 */ /* 0x000fe80000100a00 */
[----:B------:R0:W-:Y:S02]  /*e8d70*/  STL.64 [R1+0x23b8], R10 ;  /* 0x0023b80a01007387 */ /* 0x0001e40000100a00 */
[C---:B0-----:R-:W-:Y:S01]  /*e8d80*/  HMMA.16816.F32 R8, R12.reuse, R6, R16 ;  /* 0x000000060c08723c */ /* 0x041fe20000001810 */
[----:B------:R-:W-:Y:S02]  /*e8d90*/  F2FP.F16.E4M3.UNPACK_B R4, R20 ;  /* 0x00000014ff04723e */ /* 0x000fe400020006ff */
[----:B------:R-:W-:Y:S01]  /*e8da0*/  F2FP.F16.E4M3.UNPACK_B R5, R21 ;  /* 0x00000015ff05723e */ /* 0x000fe200020006ff */
[----:B------:R-:W-:Y:S04]  /*e8db0*/  STL [R1+0xe9f4], R0 ;  /* 0x00e9f40001007387 */ /* 0x000fe80000100800 */
[----:B------:R-:W-:Y:S04]  /*e8dc0*/  STL [R1+0x5c], R7 ;  /* 0x00005c0701007387 */ /* 0x000fe80000100800 */
[----:B------:R-:W-:Y:S11]  /*e8dd0*/  STL [R1+0x50], R4 ;  /* 0x0000500401007387 */ /* 0x000ff60000100800 */
[----:B------:R-:W-:Y:S04]  /*e8de0*/  STL.64 [R1+0x2410], R8 ;  /* 0x0024100801007387 */ /* 0x000fe80000100a00 */
[----:B------:R0:W-:Y:S02]  /*e8df0*/  STL.64 [R1+0x2418], R10 ;  /* 0x0024180a01007387 */ /* 0x0001e40000100a00 */
[----:B0-----:R-:W-:Y:S01]  /*e8e00*/  HMMA.16816.F32 R8, R12, R4, R24 ;  /* 0x000000040c08723c */ /* 0x001fe20000001818 */
[----:B------:R-:W-:Y:S01]  /*e8e10*/  F2FP.F16.E4M3.UNPACK_B R0, R23 ;  /* 0x00000017ff00723e */ /* 0x000fe200020006ff */
[----:B------:R0:W-:Y:S04]  /*e8e20*/  STL [R1+0x48], R2 ;  /* 0x0000480201007387 */ /* 0x0001e80000100800 */
[----:B------:R-:W-:Y:S04]  /*e8e30*/  STL [R1+0x54], R5 ;  /* 0x0000540501007387 */ /* 0x000fe80000100800 */
[----:B------:R1:W-:Y:S01]  /*e8e40*/  STL [R1+0x4c], R0 ;  /* 0x00004c0001007387 */ /* 0x0003e20000100800 */
[----:B0-----:R-:W-:Y:S01]  /*e8e50*/  IMAD.MOV.U32 R2, RZ, RZ, R4 ;  /* 0x000000ffff027224 */ /* 0x001fe200078e0004 */
[----:B------:R-:W-:-:S02]  /*e8e60*/  F2FP.F16.E4M3.UNPACK_B R4, R28 ;  /* 0x0000001cff04723e */ /* 0x000fc400020006ff */
[----:B-1----:R-:W-:-:S09]  /*e8e70*/  F2FP.F16.E4M3.UNPACK_B R0, R29 ;  /* 0x0000001dff00723e */ /* 0x002fd200020006ff */
[----:B------:R0:W-:Y:S04]  /*e8e80*/  STL.64 [R1+0x2470], R8 ;  /* 0x0024700801007387 */ /* 0x0001e80000100a00 */
[----:B------:R1:W-:Y:S04]  /*e8e90*/  STL.64 [R1+0x2478], R10 ;  /* 0x0024780a01007387 */ /* 0x0003e80000100a00 */
[----:B------:R-:W-:Y:S04]  /*e8ea0*/  STL [R1+0xe9f8], R2 ;  /* 0x00e9f80201007387 */ /* 0x000fe80000100800 */
[----:B------:R-:W2:Y:S04]  /*e8eb0*/  LDL.LU R20, [R1+0x27c0] ;  /* 0x0027c00001147983 */ /* 0x000ea80000300800 */
[----:B------:R-:W2:Y:S04]  /*e8ec0*/  LDL.LU R21, [R1+0x27c4] ;  /* 0x0027c40001157983 */ /* 0x000ea80000300800 */
[----:B------:R-:W-:Y:S04]  /*e8ed0*/  STL [R1+0x40], R4 ;  /* 0x0000400401007387 */ /* 0x000fe80000100800 */
[----:B------:R-:W3:Y:S04]  /*e8ee0*/  LDL.LU R22, [R1+0x27c8] ;  /* 0x0027c80001167983 */ /* 0x000ee80000300800 */
[----:B------:R-:W-:Y:S04]  /*e8ef0*/  STL [R1+0x44], R0 ;  /* 0x0000440001007387 */ /* 0x000fe80000100800 */
        /* <DEDUP_REMOVED lines=8> */
[----:B--2---:R-:W-:Y:S04]  /*e8f80*/  STL.64 [R1+0xea60], R16 ;  /* 0x00ea601001007387 */ /* 0x004fe80000100a00 */
[----:B------:R-:W2:Y:S04]  /*e8f90*/  LDL R24, [R1+0x2ad8] ;  /* 0x002ad80001187983 */ /* 0x000ea80000100800 */
[----:B0-----:R-:W3:Y:S04]  /*e8fa0*/  LDL.LU R8, [R1+0x2790] ;  /* 0x0027900001087983 */ /* 0x001ee80000300800 */
[----:B------:R-:W3:Y:S04]  /*e8fb0*/  LDL.LU R9, [R1+0x2794] ;  /* 0x0027940001097983 */ /* 0x000ee80000300800 */
[----:B-1----:R-:W4:Y:S04]  /*e8fc0*/  LDL.LU R10, [R1+0x2798] ;  /* 0x00279800010a7983 */ /* 0x002f280000300800 */
[----:B------:R-:W4:Y:S04]  /*e8fd0*/  LDL.LU R11, [R1+0x279c] ;  /* 0x00279c00010b7983 */ /* 0x000f280000300800 */
[----:B----4-:R-:W-:Y:S04]  /*e8fe0*/  STL.64 [R1+0xea78], R10 ;  /* 0x00ea780a01007387 */ /* 0x010fe80000100a00 */
[----:B---3--:R0:W-:Y:S04]  /*e8ff0*/  STL.64 [R1+0xea70], R8 ;  /* 0x00ea700801007387 */ /* 0x0081e80000100a00 */
[----:B0-----:R-:W3:Y:S04]  /*e9000*/  LDL.LU R8, [R1+0x2750] ;  /* 0x0027500001087983 */ /* 0x001ee80000300800 */
[----:B------:R-:W3:Y:S04]  /*e9010*/  LDL.LU R9, [R1+0x2754] ;  /* 0x0027540001097983 */ /* 0x000ee80000300800 */
[----:B------:R-:W4:Y:S04]  /*e9020*/  LDL.LU R10, [R1+0x2758] ;  /* 0x00275800010a7983 */ /* 0x000f280000300800 */
[----:B------:R-:W4:Y:S04]  /*e9030*/  LDL.LU R11, [R1+0x275c] ;  /* 0x00275c00010b7983 */ /* 0x000f280000300800 */
[----:B------:R-:W2:Y:S04]  /*e9040*/  LDL R18, [R1+0x2aa8] ;  /* 0x002aa80001127983 */ /* 0x000ea80000100800 */
[----:B------:R-:W2:Y:S04]  /*e9050*/  LDL R19, [R1+0x2aac] ;  /* 0x002aac0001137983 */ /* 0x000ea80000100800 */
[----:B--2---:R0:W-:Y:S04]  /*e9060*/  STL.64 [R1+0xeaa0], R18 ;  /* 0x00eaa01201007387 */ /* 0x0041e80000100a00 */
[----:B------:R-:W2:Y:S04]  /*e9070*/  LDL.LU R16, [R1+0x2710] ;  /* 0x0027100001107983 */ /* 0x000ea80000300800 */
[----:B------:R-:W2:Y:S04]  /*e9080*/  LDL.LU R17, [R1+0x2714] ;  /* 0x0027140001117983 */ /* 0x000ea80000300800 */
[----:B0-----:R-:W3:Y:S04]  /*e9090*/  LDL.LU R18, [R1+0x2718] ;  /* 0x0027180001127983 */ /* 0x001ee80000300800 */
[----:B------:R-:W3:Y:S04]  /*e90a0*/  LDL.LU R19, [R1+0x271c] ;  /* 0x00271c0001137983 */ /* 0x000ee80000300800 */
[----:B---3--:R0:W-:Y:S04]  /*e90b0*/  STL.64 [R1+0xeab0], R18 ;  /* 0x00eab01201007387 */ /* 0x0081e80000100a00 */
[----:B0-----:R-:W3:Y:S04]  /*e90c0*/  LDL R18, [R1+0x2a88] ;  /* 0x002a880001127983 */ /* 0x001ee80000100800 */
[----:B------:R-:W3:Y:S04]  /*e90d0*/  LDL R19, [R1+0x2a8c] ;  /* 0x002a8c0001137983 */ /* 0x000ee80000100800 */
[----:B--2---:R0:W-:Y:S04]  /*e90e0*/  STL.64 [R1+0xeaa8], R16 ;  /* 0x00eaa81001007387 */ /* 0x0041e80000100a00 */
[----:B0-----:R-:W2:Y:S04]  /*e90f0*/  LDL R16, [R1+0x2a78] ;  /* 0x002a780001107983 */ /* 0x001ea80000100800 */
[----:B------:R-:W2:Y:S04]  /*e9100*/  LDL R17, [R1+0x2a7c] ;  /* 0x002a7c0001117983 */ /* 0x000ea80000100800 */
[----:B---3--:R-:W-:Y:S04]  /*e9110*/  STL.64 [R1+0xeae8], R18 ;  /* 0x00eae81201007387 */ /* 0x008fe80000100a00 */
[----:B--2---:R-:W-:Y:S04]  /*e9120*/  STL.64 [R1+0xeae0], R16 ;  /* 0x00eae01001007387 */ /* 0x004fe80000100a00 */
[----:B----4-:R0:W-:Y:S04]  /*e9130*/  STL.64 [R1+0xea88], R10 ;  /* 0x00ea880a01007387 */ /* 0x0101e80000100a00 */
[----:B0-----:R-:W2:Y:S04]  /*e9140*/  LDL.64 R10, [R1+0x48] ;  /* 0x00004800010a7983 */ /* 0x001ea80000100a00 */
[----:B------:R0:W-:Y:S04]  /*e9150*/  STL.64 [R1+0xea80], R8 ;  /* 0x00ea800801007387 */ /* 0x0001e80000100a00 */
[----:B0-----:R-:W3:Y:S04]  /*e9160*/  LDL R8, [R1+0x2a98] ;  /* 0x002a980001087983 */ /* 0x001ee80000100800 */
[----:B------:R-:W3:Y:S01]  /*e9170*/  LDL R9, [R1+0x2a9c] ;  /* 0x002a9c0001097983 */ /* 0x000ee20000100800 */
[----:B------:R-:W-:-:S02]  /*e9180*/  IMAD.MOV.U32 R3, RZ, RZ, R5 ;  /* 0x000000ffff037224 */ /* 0x000fc400078e0005 */
[----:B------:R-:W-:Y:S01]  /*e9190*/  IMAD.MOV.U32 R18, RZ, RZ, R4 ;  /* 0x000000ffff127224 */ /* 0x000fe200078e0004 */
[----:B---3--:R-:W-:Y:S04]  /*e91a0*/  STL.64 [R1+0xeac8], R8 ;  /* 0x00eac80801007387 */ /* 0x008fe80000100a00 */
[----:B------:R-:W3:Y:S04]  /*e91b0*/  LDL R6, [R1+0x2ac8] ;  /* 0x002ac80001067983 */ /* 0x000ee80000100800 */
[----:B------:R-:W3:Y:S04]  /*e91c0*/  LDL R7, [R1+0x2acc] ;  /* 0x002acc0001077983 */ /* 0x000ee80000100800 */
[----:B------:R-:W4:Y:S04]  /*e91d0*/  LDL R4, [R1+0x2ab8] ;  /* 0x002ab80001047983 */ /* 0x000f280000100800 */
[----:B------:R-:W4:Y:S04]  /*e91e0*/  LDL R5, [R1+0x2abc] ;  /* 0x002abc0001057983 */ /* 0x000f280000100800 */
[----:B---3--:R-:W-:Y:S04]  /*e91f0*/  STL.64 [R1+0xea98], R6 ;  /* 0x00ea980601007387 */ /* 0x008fe80000100a00 */
[----:B----4-:R0:W-:Y:S04]  /*e9200*/  STL.64 [R1+0xea90], R4 ;  /* 0x00ea900401007387 */ /* 0x0101e80000100a00 */
[----:B0-----:R-:W3:Y:S04]  /*e9210*/  LDL.LU R4, [R1+0x2720] ;  /* 0x0027200001047983 */ /* 0x001ee80000300800 */
[----:B------:R-:W3:Y:S04]  /*e9220*/  LDL.LU R5, [R1+0x2724] ;  /* 0x0027240001057983 */ /* 0x000ee80000300800 */
[----:B------:R-:W4:Y:S04]  /*e9230*/  LDL.LU R6, [R1+0x2728] ;  /* 0x0027280001067983 */ /* 0x000f280000300800 */
[----:B------:R-:W4:Y:S04]  /*e9240*/  LDL.LU R7, [R1+0x272c] ;  /* 0x00272c0001077983 */ /* 0x000f280000300800 */
[----:B------:R-:W2:Y:S04]  /*e9250*/  LDL R16, [R1+0x2a68] ;  /* 0x002a680001107983 */ /* 0x000ea80000100800 */
[----:B------:R-:W2:Y:S01]  /*e9260*/  LDL R17, [R1+0x2a6c] ;  /* 0x002a6c0001117983 */ /* 0x000ea20000100800 */
[----:B------:R-:W-:-:S05]  /*e9270*/  IMAD.MOV.U32 R19, RZ, RZ, R0 ;  /* 0x000000ffff137224 */ /* 0x000fca00078e0000 */
[----:B------:R-:W-:Y:S04]  /*e9280*/  STL.64 [R1+0xeb08], R18 ;  /* 0x00eb081201007387 */ /* 0x000fe80000100a00 */
[----:B--2---:R0:W-:Y:S04]  /*e9290*/  STL.64 [R1+0xeb00], R16 ;  /* 0x00eb001001007387 */ /* 0x0041e80000100a00 */
[----:B0-----:R-:W2:Y:S04]  /*e92a0*/  LDL.LU R16, [R1+0x26a0] ;  /* 0x0026a00001107983 */ /* 0x001ea80000300800 */
        /* <DEDUP_REMOVED lines=15> */
[----:B--2---:R-:W-:Y:S03]  /*e93a0*/  HMMA.16816.F32 R16, R12, R10, R16 ;  /* 0x0000000a0c10723c */ /* 0x004fe60000001810 */
        /* <DEDUP_REMOVED lines=10> */
[----:B------:R-:W4:Y:S04]  /*e9450*/  LDL R25, [R1+0x2adc] ;  /* 0x002adc0001197983 */ /* 0x000f280000100800 */
[----:B------:R-:W4:Y:S04]  /*e9460*/  LDL R28, [R1+0x2ae8] ;  /* 0x002ae800011c7983 */ /* 0x000f280000100800 */
[----:B------:R-:W4:Y:S04]  /*e9470*/  LDL R29, [R1+0x2aec] ;  /* 0x002aec00011d7983 */ /* 0x000f280000100800 */
[----:B------:R-:W4:Y:S04]  /*e9480*/  LDL R26, [R1+0x2af8] ;  /* 0x002af800011a7983 */ /* 0x000f280000100800 */
[----:B------:R-:W4:Y:S04]  /*e9490*/  LDL R27, [R1+0x2afc] ;  /* 0x002afc00011b7983 */ /* 0x000f280000100800 */
[----:B------:R-:W-:Y:S04]  /*e94a0*/  STL.64 [R1+0x24b0], R16 ;  /* 0x0024b01001007387 */ /* 0x000fe80000100a00 */
[----:B------:R0:W-:Y:S04]  /*e94b0*/  STL.64 [R1+0x24b8], R18 ;  /* 0x0024b81201007387 */ /* 0x0001e80000100a00 */
[----:B0-----:R-:W2:Y:S04]  /*e94c0*/  LDL.LU.64 R18, [R1+0xeb08] ;  /* 0x00eb080001127983 */ /* 0x001ea80000300a00 */
[----:B------:R-:W3:Y:S02]  /*e94d0*/  LDL.LU.64 R16, [R1+0xeb00] ;  /* 0x00eb000001107983 */ /* 0x000ee40000300a00 */
[----:B---3--:R-:W-:-:S02]  /*e94e0*/  F2FP.F16.E4M3.UNPACK_B R8, R16 ;  /* 0x00000010ff08723e */ /* 0x008fc400020006ff */
[----:B------:R-:W-:Y:S02]  /*e94f0*/  F2FP.F16.E4M3.UNPACK_B R9, R17 ;  /* 0x00000011ff09723e */ /* 0x000fe400020006ff */
[----:B--2---:R-:W-:Y:S01]  /*e9500*/  HMMA.16816.F32 R16, R12, R18, R4 ;  /* 0x000000120c10723c */ /* 0x004fe20000001804 */
[----:B------:R-:W2:Y:S04]  /*e9510*/  LDL.LU.64 R6, [R1+0xeaf8] ;  /* 0x00eaf80001067983 */ /* 0x000ea80000300a00 */
[----:B------:R-:W2:Y:S01]  /*e9520*/  LDL.LU.64 R4, [R1+0xeaf0] ;  /* 0x00eaf00001047983 */ /* 0x000ea20000300a00 */
[----:B------:R-:W-:Y:S02]  /*e9530*/  IMAD.MOV.U32 R2, RZ, RZ, R10 ;  /* 0x000000ffff027224 */ /* 0x000fe400078e000a */
[----:B------:R-:W-:-:S15]  /*e9540*/  IMAD.MOV.U32 R0, RZ, RZ, R11 ;  /* 0x000000ffff007224 */ /* 0x000fde00078e000b */
        /* <DEDUP_REMOVED lines=8> */
[----:B------:R-:W2:-:S15]  /*e95d0*/  LDL.LU.64 R4, [R1+0xead0] ;  /* 0x00ead00001047983 */ /* 0x000e9e0000300a00 */
[----:B------:R-:W-:-:S02]  /*e95e0*/  NOP ;  /* 0x0000000000007918 */ /* 0x000fc40000000000 */
[----:B------:R0:W-:Y:S04]  /*e95f0*/  STL.64 [R1+0x2510], R8 ;  /* 0x0025100801007387 */ /* 0x0001e80000100a00 */
[----:B------:R3:W-:Y:S01]  /*e9600*/  STL.64 [R1+0x2518], R10 ;  /* 0x0025180a01007387 */ /* 0x0007e20000100a00 */
[----:B----4-:R-:W-:Y:S02]  /*e9610*/  F2FP.F16.E4M3.UNPACK_B R16, R16 ;  /* 0x00000010ff10723e */ /* 0x010fe400020006ff */
[----:B------:R-:W-:Y:S01]  /*e9620*/  F2FP.F16.E4M3.UNPACK_B R17, R17 ;  /* 0x00000011ff11723e */ /* 0x000fe200020006ff */
[----:B0-----:R-:W4:Y:S04]  /*e9630*/  LDL.LU.64 R8, [R1+0xeac8] ;  /* 0x00eac80001087983 */ /* 0x001f280000300a00 */
[----:B------:R-:W-:Y:S01]  /*e9640*/  STL [R1+0x30], R16 ;  /* 0x0000301001007387 */ /* 0x000fe20000100800 */
[----:B---3--:R-:W-:-:S02]  /*e9650*/  F2FP.F16.E4M3.UNPACK_B R10, R18 ;  /* 0x00000012ff0a723e */ /* 0x008fc400020006ff */
[----:B------:R-:W-:Y:S01]  /*e9660*/  F2FP.F16.E4M3.UNPACK_B R11, R19 ;  /* 0x00000013ff0b723e */ /* 0x000fe200020006ff */
        /* <DEDUP_REMOVED lines=9> */
[----:B----4-:R-:W-:-:S03]  /*e9700*/  F2FP.F16.E4M3.UNPACK_B R8, R8 ;  /* 0x00000008ff08723e */ /* 0x010fc600020006ff */
[----:B------:R-:W-:Y:S01]  /*e9710*/  STL [R1+0x28], R10 ;  /* 0x0000280a01007387 */ /* 0x000fe20000100800 */
[----:B------:R-:W-:-:S03]  /*e9720*/  F2FP.F16.E4M3.UNPACK_B R9, R9 ;  /* 0x00000009ff09723e */ /* 0x000fc600020006ff */
[----:B------:R-:W-:Y:S01]  /*e9730*/  STL [R1+0x2c], R11 ;  /* 0x00002c0b01007387 */ /* 0x000fe20000100800 */
        /* <DEDUP_REMOVED lines=9> */
[----:B------:R-:W4:-:S15]  /*e97d0*/  LDL.LU.64 R4, [R1+0xea90] ;  /* 0x00ea900001047983 */ /* 0x000f1e0000300a00 */
[----:B------:R-:W-:-:S02]  /*e97e0*/  NOP ;  /* 0x0000000000007918 */ /* 0x000fc40000000000 */
[----:B------:R-:W-:Y:S04]  /*e97f0*/  STL.64 [R1+0x2590], R8 ;  /* 0x0025900801007387 */ /* 0x000fe80000100a00 */
[----:B------:R0:W-:Y:S04]  /*e9800*/  STL.64 [R1+0x2598], R10 ;  /* 0x0025980a01007387 */ /* 0x0001e80000100a00 */
[----:B0-----:R-:W2:Y:S04]  /*e9810*/  LDL.LU.64 R10, [R1+0xea88] ;  /* 0x00ea8800010a7983 */ /* 0x001ea80000300a00 */
[----:B------:R-:W2:Y:S01]  /*e9820*/  LDL.LU.64 R8, [R1+0xea80] ;  /* 0x00ea800001087983 */ /* 0x000ea20000300a00 */
[----:B---3--:R-:W-:-:S02]  /*e9830*/  F2FP.F16.E4M3.UNPACK_B R16, R18 ;  /* 0x00000012ff10723e */ /* 0x008fc400020006ff */
[----:B------:R-:W-:-:S03]  /*e9840*/  F2FP.F16.E4M3.UNPACK_B R17, R19 ;  /* 0x00000013ff11723e */ /* 0x000fc600020006ff */
[----:B------:R-:W-:Y:S04]  /*e9850*/  STL [R1+0x18], R16 ;  /* 0x0000181001007387 */ /* 0x000fe80000100800 */
[----:B------:R2:W-:Y:S01]  /*e9860*/  STL [R1+0x1c], R17 ;  /* 0x00001c1101007387 */ /* 0x0005e20000100800 */
[----:B----4-:R-:W-:Y:S02]  /*e9870*/  F2FP.F16.E4M3.UNPACK_B R4, R4 ;  /* 0x00000004ff04723e */ /* 0x010fe400020006ff */
[----:B------:R-:W-:-:S07]  /*e9880*/  F2FP.F16.E4M3.UNPACK_B R5, R5 ;  /* 0x00000005ff05723e */ /* 0x000fce00020006ff */
[C---:B------:R-:W-:Y:S06]  /*e9890*/  HMMA.16816.F32 R20, R12.reuse, R4, R20 ;  /* 0x000000040c14723c */ /* 0x040fec0000001814 */
[----:B--2---:R-:W-:Y:S01]  /*e98a0*/  HMMA.16816.F32 R16, R12, R16, R8 ;  /* 0x000000100c10723c */ /* 0x004fe20000001808 */
[----:B------:R-:W2:Y:S04]  /*e98b0*/  LDL.LU.64 R10, [R1+0xea78] ;  /* 0x00ea7800010a7983 */ /* 0x000ea80000300a00 */
[----:B------:R-:W2:-:S15]  /*e98c0*/  LDL.LU.64 R8, [R1+0xea70] ;  /* 0x00ea700001087983 */ /* 0x000e9e0000300a00 */
[----:B------:R-:W-:-:S03]  /*e98d0*/  NOP ;  /* 0x0000000000007918 */ /* 0x000fc60000000000 */
[----:B------:R-:W-:Y:S04]  /*e98e0*/  STL.64 [R1+0x25c0], R16 ;  /* 0x0025c01001007387 */ /* 0x000fe80000100a00 */
[----:B------:R0:W-:Y:S04]  /*e98f0*/  STL.64 [R1+0x25c8], R18 ;  /* 0x0025c81201007387 */ /* 0x0001e80000100a00 */
[----:B0-----:R-:W3:Y:S04]  /*e9900*/  LDL.LU.64 R18, [R1+0xea68] ;  /* 0x00ea680001127983 */ /* 0x001ee80000300a00 */
[----:B------:R-:W3:Y:S04]  /*e9910*/  LDL.LU.64 R16, [R1+0xea60] ;  /* 0x00ea600001107983 */ /* 0x000ee80000300a00 */
[----:B------:R-:W-:Y:S04]  /*e9920*/  STL [R1+0x10], R4 ;  /* 0x0000100401007387 */ /* 0x000fe80000100800 */
[----:B------:R-:W-:Y:S04]  /*e9930*/  STL [R1+0x14], R5 ;  /* 0x0000140501007387 */ /* 0x000fe80000100800 */
[----:B------:R-:W-:Y:S04]  /*e9940*/  STL.64 [R1+0x25f0], R20 ;  /* 0x0025f01401007387 */ /* 0x000fe80000100a00 */
[----:B------:R0:W-:Y:S04]  /*e9950*/  STL.64 [R1+0x25f8], R22 ;  /* 0x0025f81601007387 */ /* 0x0001e80000100a00 */
[----:B0-----:R-:W4:Y:S04]  /*e9960*/  LDL.LU.64 R22, [R1+0xea58] ;  /* 0x00ea580001167983 */ /* 0x001f280000300a00 */
[----:B------:R-:W4:Y:S01]  /*e9970*/  LDL.LU.64 R20, [R1+0xea50] ;  /* 0x00ea500001147983 */ /* 0x000f220000300a00 */
[----:B------:R-:W-:-:S02]  /*e9980*/  F2FP.F16.E4M3.UNPACK_B R6, R6 ;  /* 0x00000006ff06723e */ /* 0x000fc400020006ff */
[----:B------:R-:W-:Y:S02]  /*e9990*/  F2FP.F16.E4M3.UNPACK_B R7, R7 ;  /* 0x00000007ff07723e */ /* 0x000fe400020006ff */
[----:B------:R-:W-:Y:S02]  /*e99a0*/  F2FP.F16.E4M3.UNPACK_B R4, R24 ;  /* 0x00000018ff04723e */ /* 0x000fe400020006ff */
[----:B------:R-:W-:Y:S01]  /*e99b0*/  F2FP.F16.E4M3.UNPACK_B R5, R25 ;  /* 0x00000019ff05723e */ /* 0x000fe200020006ff */
[----:B------:R-:W-:Y:S04]  /*e99c0*/  STL [R1+0x8], R6 ;  /* 0x0000080601007387 */ /* 0x000fe80000100800 */
[----:B------:R-:W-:Y:S04]  /*e99d0*/  STL [R1+0xc], R7 ;  /* 0x00000c0701007387 */ /* 0x000fe80000100800 */
[----:B------:R-:W-:Y:S01]  /*e99e0*/  STL [R1], R4 ;  /* 0x0000000401007387 */ /* 0x000fe20000100800 */
[----:B------:R-:W-:-:S02]  /*e99f0*/  F2FP.F16.E4M3.UNPACK_B R28, R28 ;  /* 0x0000001cff1c723e */ /* 0x000fc400020006ff */
[----:B------:R-:W-:Y:S01]  /*e9a00*/  F2FP.F16.E4M3.UNPACK_B R29, R29 ;  /* 0x0000001dff1d723e */ /* 0x000fe200020006ff */
[----:B--2---:R-:W-:-:S15]  /*e9a10*/  HMMA.16816.F32 R8, R12, R6, R8 ;  /* 0x000000060c08723c */ /* 0x004fde0000001808 */
[----:B------:R-:W-:-:S08]  /*e9a20*/  NOP ;  /* 0x0000000000007918 */ /* 0x000fd00000000000 */
[----:B------:R-:W-:Y:S04]  /*e9a30*/  STL.64 [R1+0x2620], R8 ;  /* 0x0026200801007387 */ /* 0x000fe80000100a00 */
[----:B------:R-:W-:Y:S04]  /*e9a40*/  STL.64 [R1+0x2628], R10 ;  /* 0x0026280a01007387 */ /* 0x000fe80000100a00 */
[----:B------:R3:W-:Y:S02]  /*e9a50*/  STL [R1+0x4], R5 ;  /* 0x0000040501007387 */ /* 0x0007e40000100800 */
[----:B---3--:R-:W-:-:S15]  /*e9a60*/  HMMA.16816.F32 R4, R12, R4, R16 ;  /* 0x000000040c04723c */ /* 0x008fde0000001810 */
[----:B------:R-:W-:-:S08]  /*e9a70*/  NOP ;  /* 0x0000000000007918 */ /* 0x000fd00000000000 */
[----:B------:R-:W-:Y:S04]  /*e9a80*/  STL.64 [R1+0x2640], R4 ;  /* 0x0026400401007387 */ /* 0x000fe80000100a00 */
[----:B------:R4:W-:Y:S04]  /*e9a90*/  STL.64 [R1+0x2648], R6 ;  /* 0x0026480601007387 */ /* 0x0009e80000100a00 */
[----:B------:R-:W2:Y:S04]  /*e9aa0*/  LDL R18, [R1+0x2b38] ;  /* 0x002b380001127983 */ /* 0x000ea80000100800 */
[----:B------:R-:W2:Y:S01]  /*e9ab0*/  LDL R19, [R1+0x2b3c] ;  /* 0x002b3c0001137983 */ /* 0x000ea20000100800 */
[----:B----4-:R-:W-:-:S15]  /*e9ac0*/  HMMA.16816.F32 R4, R12, R28, R20 ;  /* 0x0000001c0c04723c */ /* 0x010fde0000001814 */
[----:B------:R-:W-:-:S08]  /*e9ad0*/  NOP ;  /* 0x0000000000007918 */ /* 0x000fd00000000000 */
[----:B------:R-:W-:Y:S04]  /*e9ae0*/  STL.64 [R1+0x2670], R4 ;  /* 0x0026700401007387 */ /* 0x000fe80000100a00 */
[----:B------:R-:W-:Y:S04]  /*e9af0*/  STL.64 [R1+0x2678], R6 ;  /* 0x0026780601007387 */ /* 0x000fe80000100a00 */
[----:B------:R-:W3:Y:S04]  /*e9b00*/  LDL R16, [R1+0x2b48] ;  /* 0x002b480001107983 */ /* 0x000ee80000100800 */
[----:B------:R-:W3:Y:S04]  /*e9b10*/  LDL R17, [R1+0x2b4c] ;  /* 0x002b4c0001117983 */ /* 0x000ee80000100800 */
        /* <DEDUP_REMOVED lines=20> */
[----:B------:R-:W2:Y:S04]  /*e9c60*/  LDL.LU R18, [R1+0x27e8] ;  /* 0x0027e80001127983 */ /* 0x000ea80000300800 */
[----:B------:R-:W2:Y:S04]  /*e9c70*/  LDL.LU R19, [R1+0x27ec] ;  /* 0x0027ec0001137983 */ /* 0x000ea80000300800 */
[----:B------:R-:W3:Y:S04]  /*e9c80*/  LDL R20, [R1+0x2b28] ;  /* 0x002b280001147983 */ /* 0x000ee80000100800 */
[----:B------:R-:W3:Y:S04]  /*e9c90*/  LDL R21, [R1+0x2b2c] ;  /* 0x002b2c0001157983 */ /* 0x000ee80000100800 */
[----:B------:R-:W3:Y:S04]  /*e9ca0*/  LDL.LU R4, [R1+0x35a8] ;  /* 0x0035a80001047983 */ /* 0x000ee80000300800 */
[----:B------:R-:W3:Y:S04]  /*e9cb0*/  LDL.LU R5, [R1+0x35b4] ;  /* 0x0035b40001057983 */ /* 0x000ee80000300800 */
[----:B------:R-:W3:Y:S04]  /*e9cc0*/  LDL.LU R6, [R1+0x35b0] ;  /* 0x0035b00001067983 */ /* 0x000ee80000300800 */
[----:B------:R-:W4:Y:S04]  /*e9cd0*/  LDL.LU R8, [R1+0x35bc] ;  /* 0x0035bc0001087983 */ /* 0x000f280000300800 */
[----:B------:R-:W4:Y:S04]  /*e9ce0*/  LDL.LU R9, [R1+0x35b8] ;  /* 0x0035b80001097983 */ /* 0x000f280000300800 */
[----:B------:R-:W2:Y:S04]  /*e9cf0*/  LDL R10, [R1+0x2b58] ;  /* 0x002b5800010a7983 */ /* 0x000ea80000100800 */
[----:B------:R-:W2:Y:S01]  /*e9d00*/  LDL R11, [R1+0x2b5c] ;  /* 0x002b5c00010b7983 */ /* 0x000ea20000100800 */
[----:B------:R-:W-:-:S02]  /*e9d10*/  F2FP.F16.E4M3.UNPACK_B R26, R26 ;  /* 0x0000001aff1a723e */ /* 0x000fc400020006ff */
[----:B------:R-:W-:Y:S01]  /*e9d20*/  F2FP.F16.E4M3.UNPACK_B R27, R27 ;  /* 0x0000001bff1b723e */ /* 0x000fe200020006ff */
        /* <DEDUP_REMOVED lines=13> */
[----:B------:R-:W4:Y:S04]  /*e9e00*/  LDL.LU R7, [R1+0x35c0] ;  /* 0x0035c00001077983 */ /* 0x000f280000300800 */
[----:B------:R0:W-:Y:S04]  /*e9e10*/  STL [R1+0xe9b0], R29 ;  /* 0x00e9b01d01007387 */ /* 0x0001e80000100800 */
[----:B0-----:R-:W4:Y:S04]  /*e9e20*/  LDL.LU R29, [R1+0x35c4] ;  /* 0x0035c400011d7983 */ /* 0x001f280000300800 */
[----:B------:R-:W-:Y:S04]  /*e9e30*/  STL.64 [R1+0x26a0], R16 ;  /* 0x0026a01001007387 */ /* 0x000fe80000100a00 */
[----:B------:R0:W-:Y:S04]  /*e9e40*/  STL.64 [R1+0x26a8], R18 ;  /* 0x0026a81201007387 */ /* 0x0001e80000100a00 */
[----:B0-----:R-:W3:Y:S04]  /*e9e50*/  LDL.LU.64 R18, [R1+0xea48] ;  /* 0x00ea480001127983 */ /* 0x001ee80000300a00 */
[----:B------:R-:W3:Y:S01]  /*e9e60*/  LDL.LU.64 R16, [R1+0xea40] ;  /* 0x00ea400001107983 */ /* 0x000ee20000300a00 */
[----:B------:R-:W-:-:S02]  /*e9e70*/  F2FP.F16.E4M3.UNPACK_B R24, R24 ;  /* 0x00000018ff18723e */ /* 0x000fc400020006ff */
[----:B------:R-:W-:-:S07]  /*e9e80*/  F2FP.F16.E4M3.UNPACK_B R25, R25 ;  /* 0x00000019ff19723e */ /* 0x000fce00020006ff */
[----:B---3--:R-:W-:-:S15]  /*e9e90*/  HMMA.16816.F32 R16, R12, R24, R16 ;  /* 0x000000180c10723c */ /* 0x008fde0000001810 */
[----:B------:R-:W-:-:S08]  /*e9ea0*/  NOP ;  /* 0x0000000000007918 */ /* 0x000fd00000000000 */
[----:B------:R-:W-:Y:S04]  /*e9eb0*/  STL.64 [R1+0x2700], R16 ;  /* 0x0027001001007387 */ /* 0x000fe80000100a00 */
[----:B------:R0:W-:Y:S04]  /*e9ec0*/  STL.64 [R1+0x2708], R18 ;  /* 0x0027081201007387 */ /* 0x0001e80000100a00 */
[----:B0-----:R-:W3:Y:S04]  /*e9ed0*/  LDL.LU.64 R18, [R1+0xea38] ;  /* 0x00ea380001127983 */ /* 0x001ee80000300a00 */
[----:B------:R-:W3:Y:S01]  /*e9ee0*/  LDL.LU.64 R16, [R1+0xea30] ;  /* 0x00ea300001107983 */ /* 0x000ee20000300a00 */
[----:B------:R-:W-:-:S02]  /*e9ef0*/  F2FP.F16.E4M3.UNPACK_B R22, R22 ;  /* 0x00000016ff16723e */ /* 0x000fc400020006ff */
[----:B------:R-:W-:Y:S02]  /*e9f00*/  F2FP.F16.E4M3.UNPACK_B R23, R23 ;  /* 0x00000017ff17723e */ /* 0x000fe400020006ff */
[----:B------:R-:W-:Y:S02]  /*e9f10*/  F2FP.F16.E4M3.UNPACK_B R20, R20 ;  /* 0x00000014ff14723e */ /* 0x000fe400020006ff */
[----:B------:R-:W-:-:S07]  /*e9f20*/  F2FP.F16.E4M3.UNPACK_B R21, R21 ;  /* 0x00000015ff15723e */ /* 0x000fce00020006ff */
[C---:B--2---:R-:W-:Y:S01]  /*e9f30*/  HMMA.16816.F32 R8, R12.reuse, R20, R8 ;  /* 0x000000140c08723c */ /* 0x044fe20000001808 */
        /* <DEDUP_REMOVED lines=14> */
[----:B0-----:R-:W2:Y:S04]  /*ea020*/  LDL.LU.64 R10, [R1+0xea18] ;  /* 0x00ea1800010a7983 */ /* 0x001ea80000300a00 */
[----:B------:R-:W2:Y:S04]  /*ea030*/  LDL.LU.64 R8, [R1+0xea10] ;  /* 0x00ea100001087983 */ /* 0x000ea80000300a00 */
[----:B------:R0:W-:Y:S04]  /*ea040*/  STL.64 [R1+0xe7b8], R22 ;  /* 0x00e7b81601007387 */ /* 0x0001e80000100a00 */
[----:B0-----:R-:W4:Y:S04]  /*ea050*/  LDL.LU R23, [R1+0x35ac] ;  /* 0x0035ac0001177983 */ /* 0x001f280000300800 */
[----:B------:R-:W-:Y:S01]  /*ea060*/  STL.64 [R1+0xe7b0], R20 ;  /* 0x00e7b01401007387 */ /* 0x000fe20000100a00 */
[----:B---3--:R-:W-:-:S02]  /*ea070*/  F2FP.F16.E4M3.UNPACK_B R18, R18 ;  /* 0x00000012ff12723e */ /* 0x008fc400020006ff */
[----:B------:R-:W-:-:S07]  /*ea080*/  F2FP.F16.E4M3.UNPACK_B R19, R19 ;  /* 0x00000013ff13723e */ /* 0x000fce00020006ff */
[----:B--2---:R-:W-:-:S15]  /*ea090*/  HMMA.16816.F32 R8, R12, R18, R8 ;  /* 0x000000120c08723c */ /* 0x004fde0000001808 */
[----:B------:R-:W-:-:S08]  /*ea0a0*/  NOP ;  /* 0x0000000000007918 */ /* 0x000fd00000000000 */
[----:B------:R-:W-:Y:S04]  /*ea0b0*/  STL.64 [R1+0x27c0], R8 ;  /* 0x0027c00801007387 */ /* 0x000fe80000100a00 */
[----:B------:R0:W-:Y:S04]  /*ea0c0*/  STL.64 [R1+0x27c8], R10 ;  /* 0x0027c80a01007387 */ /* 0x0001e80000100a00 */
[----:B0-----:R-:W2:Y:S04]  /*ea0d0*/  LDL.LU.64 R10, [R1+0xea08] ;  /* 0x00ea0800010a7983 */ /* 0x001ea80000300a00 */
[----:B------:R-:W3:Y:S01]  /*ea0e0*/  LDL.LU.64 R8, [R1+0xea00] ;  /* 0x00ea000001087983 */ /* 0x000ee20000300a00 */
[----:B----4-:R-:W-:-:S02]  /*ea0f0*/  F2FP.F16.E4M3.UNPACK_B R16, R16 ;  /* 0x00000010ff10723e */ /* 0x010fc400020006ff */
[----:B------:R-:W-:Y:S01]  /*ea100*/  F2FP.F16.E4M3.UNPACK_B R17, R17 ;  /* 0x00000011ff11723e */ /* 0x000fe200020006ff */
[----:B------:R-:W-:-:S06]  /*ea110*/  IMAD R4, R4, 0x100, R23 ;  /* 0x0000010004047824 */ /* 0x000fcc00078e0217 */
[----:B------:R-:W-:Y:S01]  /*ea120*/  HMMA.16816.F32 R20, R12, R16, R24 ;  /* 0x000000100c14723c */ /* 0x000fe20000001818 */
[----:B------:R-:W-:-:S06]  /*ea130*/  IMAD R5, R6, 0x100, R5 ;  /* 0x0000010006057824 */ /* 0x000fcc00078e0205 */
[----:B------:R-:W-:Y:S02]  /*ea140*/  IMAD.MOV.U32 R26, RZ, RZ, R2 ;  /* 0x000000ffff1a7224 */ /* 0x000fe400078e0002 */
[----:B------:R-:W-:Y:S02]  /*ea150*/  IMAD.MOV.U32 R27, RZ, RZ, R0 ;  /* 0x000000ffff1b7224 */ /* 0x000fe400078e0000 */
[----:B---3--:R-:W-:Y:S02]  /*ea160*/  IMAD R6, R9, 0x100, R8 ;  /* 0x0000010009067824 */ /* 0x008fe400078e0208 */
[----:B------:R-:W3:Y:S04]  /*ea170*/  LDL R8, [R1+0x2b68] ;  /* 0x002b680001087983 */ /* 0x000ee80000100800 */
[----:B------:R-:W4:Y:S04]  /*ea180*/  LDL R9, [R1+0x2b6c] ;  /* 0x002b6c0001097983 */ /* 0x000f280000100800 */
[----:B------:R-:W-:Y:S04]  /*ea190*/  STL.64 [R1+0xe798], R18 ;  /* 0x00e7981201007387 */ /* 0x000fe80000100a00 */
[----:B------:R-:W-:Y:S04]  /*ea1a0*/  STL.64 [R1+0xe790], R16 ;  /* 0x00e7901001007387 */ /* 0x000fe80000100a00 */
[----:B------:R0:W-:Y:S04]  /*ea1b0*/  STL.64 [R1+0x2800], R20 ;  /* 0x0028001401007387 */ /* 0x0001e80000100a00 */
[----:B------:R1:W-:Y:S04]  /*ea1c0*/  STL.64 [R1+0x2808], R22 ;  /* 0x0028081601007387 */ /* 0x0003e80000100a00 */
[----:B------:R-:W2:Y:S04]  /*ea1d0*/  LDL.LU R2, [R1+0xe9f8] ;  /* 0x00e9f80001027983 */ /* 0x000ea80000300800 */
[----:B------:R-:W3:Y:S04]  /*ea1e0*/  LDL.LU R0, [R1+0xe9f4] ;  /* 0x00e9f40001007983 */ /* 0x000ee80000300800 */
[----:B0-----:R-:W4:Y:S04]  /*ea1f0*/  LDL.LU R20, [R1+0x26f0] ;  /* 0x0026f00001147983 */ /* 0x001f280000300800 */
[----:B------:R-:W4:Y:S04]  /*ea200*/  LDL.LU R21, [R1+0x26f4] ;  /* 0x0026f40001157983 */ /* 0x000f280000300800 */
[----:B-1----:R-:W3:Y:S04]  /*ea210*/  LDL.LU R22, [R1+0x26f8] ;  /* 0x0026f80001167983 */ /* 0x002ee80000300800 */
[----:B------:R-:W3:Y:S01]  /*ea220*/  LDL.LU R23, [R1+0x26fc] ;  /* 0x0026fc0001177983 */ /* 0x000ee20000300800 */
[----:B------:R-:W-:-:S02]  /*ea230*/  IMAD.MOV.U32 R25, RZ, RZ, R3 ;  /* 0x000000ffff197224 */ /* 0x000fc400078e0003 */
[----:B--2---:R-:W-:Y:S01]  /*ea240*/  IMAD.MOV.U32 R24, RZ, RZ, R2 ;  /* 0x000000ffff187224 */ /* 0x004fe200078e0002 */
[----:B---3--:R-:W-:Y:S04]  /*ea250*/  STL.64 [R1+0xe8c0], R22 ;  /* 0x00e8c01601007387 */ /* 0x008fe80000100a00 */
[----:B----4-:R0:W-:Y:S04]  /*ea260*/  STL.64 [R1+0xe8b8], R20 ;  /* 0x00e8b81401007387 */ /* 0x0101e80000100a00 */
[----:B0-----:R-:W2:Y:S04]  /*ea270*/  LDL.LU R20, [R1+0x2890] ;  /* 0x0028900001147983 */ /* 0x001ea80000300800 */
[----:B------:R-:W2:Y:S04]  /*ea280*/  LDL.LU R21, [R1+0x2894] ;  /* 0x0028940001157983 */ /* 0x000ea80000300800 */
[----:B------:R-:W2:Y:S04]  /*ea290*/  LDL.LU R22, [R1+0x2898] ;  /* 0x0028980001167983 */ /* 0x000ea80000300800 */
[----:B------:R-:W2:Y:S04]  /*ea2a0*/  LDL.LU R23, [R1+0x289c] ;  /* 0x00289c0001177983 */ /* 0x000ea80000300800 */
[----:B------:R-:W3:Y:S04]  /*ea2b0*/  LDL.LU R2, [R1+0xe9f0] ;  /* 0x00e9f00001027983 */ /* 0x000ee80000300800 */
[----:B------:R-:W4:Y:S04]  /*ea2c0*/  LDL.LU R3, [R1+0xe9ec] ;  /* 0x00e9ec0001037983 */ /* 0x000f280000300800 */
[----:B------:R-:W-:Y:S04]  /*ea2d0*/  STL.64 [R1+0xe8d0], R26 ;  /* 0x00e8d01a01007387 */ /* 0x000fe80000100a00 */
[----:B------:R-:W-:Y:S04]  /*ea2e0*/  STL.64 [R1+0xe8c8], R24 ;  /* 0x00e8c81801007387 */ /* 0x000fe80000100a00 */
[----:B------:R-:W2:Y:S04]  /*ea2f0*/  LDL.LU R16, [R1+0x2730] ;  /* 0x0027300001107983 */ /* 0x000ea80000300800 */
[----:B------:R-:W2:Y:S04]  /*ea300*/  LDL.LU R17, [R1+0x2734] ;  /* 0x0027340001117983 */ /* 0x000ea80000300800 */
[----:B------:R-:W3:Y:S04]  /*ea310*/  LDL.LU R18, [R1+0x2738] ;  /* 0x0027380001127983 */ /* 0x000ee80000300800 */
[----:B------:R-:W3:Y:S01]  /*ea320*/  LDL.LU R19, [R1+0x273c] ;  /* 0x00273c0001137983 */ /* 0x000ee20000300800 */
[----:B------:R-:W-:-:S02]  /*ea330*/  F2FP.F16.E4M3.UNPACK_B R10, R10 ;  /* 0x0000000aff0a723e */ /* 0x000fc400020006ff */
[----:B------:R-:W-:Y:S01]  /*ea340*/  F2FP.F16.E4M3.UNPACK_B R11, R11 ;  /* 0x0000000bff0b723e */ /* 0x000fe200020006ff */
[----:B---3--:R-:W-:Y:S04]  /*ea350*/  STL.64 [R1+0xe8e0], R18 ;  /* 0x00e8e01201007387 */ /* 0x008fe80000100a00 */
[----:B--2---:R0:W-:Y:S02]  /*ea360*/  STL.64 [R1+0xe8d8], R16 ;  /* 0x00e8d81001007387 */ /* 0x0041e40000100a00 */
[----:B0-----:R-:W-:Y:S02]  /*ea370*/  HMMA.16816.F32 R16, R12, R10, R20 ;  /* 0x0000000a0c10723c */ /* 0x001fe40000001814 */
[----:B------:R-:W2:Y:S05]  /*ea380*/  LDL R22, [R1+0x60] ;  /* 0x0000600001167983 */ /* 0x000eaa0000100800 */
[----:B------:R-:W-:-:S02]  /*ea390*/  IMAD.MOV.U32 R23, RZ, RZ, R0 ;  /* 0x000000ffff177224 */ /* 0x000fc400078e0000 */
[----:B----4-:R-:W-:Y:S02]  /*ea3a0*/  IMAD.MOV.U32 R20, RZ, RZ, R3 ;  /* 0x000000ffff147224 */ /* 0x010fe400078e0003 */
[----:B------:R-:W-:-:S12]  /*ea3b0*/  IMAD.MOV.U32 R21, RZ, RZ, R2 ;  /* 0x000000ffff157224 */ /* 0x000fd800078e0002 */
[----:B------:R0:W-:Y:S04]  /*ea3c0*/  STL.64 [R1+0x2890], R16 ;  /* 0x0028901001007387 */ /* 0x0001e80000100a00 */
[----:B------:R1:W-:Y:S04]  /*ea3d0*/  STL.64 [R1+0x2898], R18 ;  /* 0x0028981201007387 */ /* 0x0003e80000100a00 */
[----:B------:R-:W3:Y:S04]  /*ea3e0*/  LDL.LU R0, [R1+0xe9e8] ;  /* 0x00e9e80001007983 */ /* 0x000ee80000300800 */
[----:B------:R-:W4:Y:S04]  /*ea3f0*/  LDL.LU R3, [R1+0xe9e4] ;  /* 0x00e9e40001037983 */ /* 0x000f280000300800 */
[----:B------:R-:W4:Y:S04]  /*ea400*/  LDL.LU R2, [R1+0xe9e0] ;  /* 0x00e9e00001027983 */ /* 0x000f280000300800 */
[----:B--2---:R3:W-:Y:S04]  /*ea410*/  STL.64 [R1+0xe8f0], R22 ;  /* 0x00e8f01601007387 */ /* 0x0047e80000100a00 */
[----:B------:R-:W-:Y:S04]  /*ea420*/  STL.64 [R1+0xe8e8], R20 ;  /* 0x00e8e81401007387 */ /* 0x000fe80000100a00 */
[----:B0-----:R-:W2:Y:S04]  /*ea430*/  LDL.LU R16, [R1+0x2780] ;  /* 0x0027800001107983 */ /* 0x001ea80000300800 */
[----:B------:R-:W2:Y:S04]  /*ea440*/  LDL.LU R17, [R1+0x2784] ;  /* 0x0027840001117983 */ /* 0x000ea80000300800 */
[----:B-1----:R-:W2:Y:S04]  /*ea450*/  LDL.LU R18, [R1+0x2788] ;  /* 0x0027880001127983 */ /* 0x002ea80000300800 */
[----:B------:R-:W2:Y:S01]  /*ea460*/  LDL.LU R19, [R1+0x278c] ;  /* 0x00278c0001137983 */ /* 0x000ea20000300800 */
[----:B---3--:R-:W-:-:S02]  /*ea470*/  IMAD.MOV.U32 R23, RZ, RZ, R0 ;  /* 0x000000ffff177224 */ /* 0x008fc400078e0000 */
[----:B----4-:R-:W-:Y:S01]  /*ea480*/  IMAD.MOV.U32 R22, RZ, RZ, R3 ;  /* 0x000000ffff167224 */ /* 0x010fe200078e0003 */
[----:B--2---:R-:W-:Y:S04]  /*ea490*/  STL.64 [R1+0xe900], R18 ;  /* 0x00e9001201007387 */ /* 0x004fe80000100a00 */
[----:B------:R0:W-:Y:S04]  /*ea4a0*/  STL.64 [R1+0xe8f8], R16 ;  /* 0x00e8f81001007387 */ /* 0x0001e80000100a00 */
[----:B------:R-:W2:Y:S04]  /*ea4b0*/  LDL.LU R3, [R1+0xe9dc] ;  /* 0x00e9dc0001037983 */ /* 0x000ea80000300800 */
[----:B------:R-:W3:Y:S04]  /*ea4c0*/  LDL.LU R0, [R1+0xe9d8] ;  /* 0x00e9d80001007983 */ /* 0x000ee80000300800 */
[----:B------:R-:W-:Y:S04]  /*ea4d0*/  STL.64 [R1+0xe908], R22 ;  /* 0x00e9081601007387 */ /* 0x000fe80000100a00 */
[----:B0-----:R-:W4:Y:S04]  /*ea4e0*/  LDL.LU R16, [R1+0x27a0] ;  /* 0x0027a00001107983 */ /* 0x001f280000300800 */
[----:B------:R-:W4:Y:S04]  /*ea4f0*/  LDL.LU R17, [R1+0x27a4] ;  /* 0x0027a40001117983 */ /* 0x000f280000300800 */
[----:B------:R-:W3:Y:S04]  /*ea500*/  LDL.LU R18, [R1+0x27a8] ;  /* 0x0027a80001127983 */ /* 0x000ee80000300800 */
[----:B------:R-:W3:Y:S01]  /*ea510*/  LDL.LU R19, [R1+0x27ac] ;  /* 0x0027ac0001137983 */ /* 0x000ee20000300800 */
[----:B------:R-:W-:-:S02]  /*ea520*/  IMAD.MOV.U32 R21, RZ, RZ, R2 ;  /* 0x000000ffff157224 */ /* 0x000fc400078e0002 */
[----:B--2---:R-:W-:Y:S01]  /*ea530*/  IMAD.MOV.U32 R20, RZ, RZ, R3 ;  /* 0x000000ffff147224 */ /* 0x004fe200078e0003 */
[----:B---3--:R-:W-:Y:S04]  /*ea540*/  STL.64 [R1+0xe918], R18 ;  /* 0x00e9181201007387 */ /* 0x008fe80000100a00 */
[----:B----4-:R0:W-:Y:S04]  /*ea550*/  STL.64 [R1+0xe910], R16 ;  /* 0x00e9101001007387 */ /* 0x0101e80000100a00 */
[----:B------:R-:W2:Y:S04]  /*ea560*/  LDL.LU R3, [R1+0xe9d4] ;  /* 0x00e9d40001037983 */ /* 0x000ea80000300800 */
[----:B------:R-:W3:Y:S04]  /*ea570*/  LDL.LU R2, [R1+0xe9d0] ;  /* 0x00e9d00001027983 */ /* 0x000ee80000300800 */
[----:B------:R3:W-:Y:S04]  /*ea580*/  STL.64 [R1+0xe920], R20 ;  /* 0x00e9201401007387 */ /* 0x0007e80000100a00 */
[----:B0-----:R-:W4:Y:S04]  /*ea590*/  LDL.LU R16, [R1+0x27d0] ;  /* 0x0027d00001107983 */ /* 0x001f280000300800 */
[----:B------:R-:W4:Y:S04]  /*ea5a0*/  LDL.LU R17, [R1+0x27d4] ;  /* 0x0027d40001117983 */ /* 0x000f280000300800 */
[----:B------:R-:W2:Y:S04]  /*ea5b0*/  LDL.LU R18, [R1+0x27d8] ;  /* 0x0027d80001127983 */ /* 0x000ea80000300800 */
[----:B------:R-:W2:Y:S01]  /*ea5c0*/  LDL.LU R19, [R1+0x27dc] ;  /* 0x0027dc0001137983 */ /* 0x000ea20000300800 */
[----:B------:R-:W-:-:S03]  /*ea5d0*/  IMAD.MOV.U32 R23, RZ, RZ, R0 ;  /* 0x000000ffff177224 */ /* 0x000fc600078e0000 */
[----:B--2---:R-:W-:Y:S04]  /*ea5e0*/  STL.64 [R1+0xe930], R18 ;  /* 0x00e9301201007387 */ /* 0x004fe80000100a00 */
[----:B----4-:R0:W-:Y:S04]  /*ea5f0*/  STL.64 [R1+0xe928], R16 ;  /* 0x00e9281001007387 */ /* 0x0101e80000100a00 */
[----:B------:R-:W2:Y:S04]  /*ea600*/  LDL R22, [R1+0x80] ;  /* 0x0000800001167983 */ /* 0x000ea80000100800 */
[----:B------:R-:W4:Y:S01]  /*ea610*/  LDL.LU R0, [R1+0xe9cc] ;  /* 0x00e9cc0001007983 */ /* 0x000f220000300800 */
[----:B---3--:R-:W-:-:S03]  /*ea620*/  IMAD.MOV.U32 R20, RZ, RZ, R2 ;  /* 0x000000ffff147224 */ /* 0x008fc600078e0002 */
[----:B------:R-:W3:Y:S04]  /*ea630*/  LDL.LU R2, [R1+0xe9c8] ;  /* 0x00e9c80001027983 */ /* 0x000ee80000300800 */
[----:B--2---:R1:W-:Y:S04]  /*ea640*/  STL.64 [R1+0xe938], R22 ;  /* 0x00e9381601007387 */ /* 0x0043e80000100a00 */
[----:B0-----:R-:W2:Y:S04]  /*ea650*/  LDL.LU R16, [R1+0x27f0] ;  /* 0x0027f00001107983 */ /* 0x001ea80000300800 */
[----:B------:R-:W2:Y:S04]  /*ea660*/  LDL.LU R17, [R1+0x27f4] ;  /* 0x0027f40001117983 */ /* 0x000ea80000300800 */
[----:B------:R-:W4:Y:S04]  /*ea670*/  LDL.LU R18, [R1+0x27f8] ;  /* 0x0027f80001127983 */ /* 0x000f280000300800 */
[----:B------:R-:W4:Y:S04]  /*ea680*/  LDL.LU R19, [R1+0x27fc] ;  /* 0x0027fc0001137983 */ /* 0x000f280000300800 */
[----:B-1----:R-:W3:Y:S01]  /*ea690*/  LDL.64 R22, [R1+0x90] ;  /* 0x0000900001167983 */ /* 0x002ee20000100a00 */
[----:B------:R-:W-:-:S03]  /*ea6a0*/  IMAD.MOV.U32 R21, RZ, RZ, R3 ;  /* 0x000000ffff157224 */ /* 0x000fc600078e0003 */
[----:B---3--:R-:W-:Y:S04]  /*ea6b0*/  STL.64 [R1+0xe968], R22 ;  /* 0x00e9681601007387 */ /* 0x008fe80000100a00 */
[----:B------:R-:W-:Y:S04]  /*ea6c0*/  STL.64 [R1+0xe960], R20 ;  /* 0x00e9601401007387 */ /* 0x000fe80000100a00 */
[----:B----4-:R-:W-:Y:S04]  /*ea6d0*/  STL.64 [R1+0xe948], R18 ;  /* 0x00e9481201007387 */ /* 0x010fe80000100a00 */
[----:B--2---:R0:W-:Y:S04]  /*ea6e0*/  STL.64 [R1+0xe940], R16 ;  /* 0x00e9401001007387 */ /* 0x0041e80000100a00 */
[----:B0-----:R-:W2:Y:S04]  /*ea6f0*/  LDL.LU R16, [R1+0x2810] ;  /* 0x0028100001107983 */ /* 0x001ea80000300800 */
[----:B------:R-:W2:Y:S04]  /*ea700*/  LDL.LU R17, [R1+0x2814] ;  /* 0x0028140001117983 */ /* 0x000ea80000300800 */
[----:B------:R-:W3:Y:S04]  /*ea710*/  LDL.LU R18, [R1+0x2818] ;  /* 0x0028180001127983 */ /* 0x000ee80000300800 */
[----:B------:R-:W3:Y:S04]  /*ea720*/  LDL.LU R19, [R1+0x281c] ;  /* 0x00281c0001137983 */ /* 0x000ee80000300800 */
[----:B------:R-:W4:Y:S01]  /*ea730*/  LDL.64 R20, [R1+0xa8] ;  /* 0x0000a80001147983 */ /* 0x000f220000100a00 */
[----:B------:R-:W-:-:S02]  /*ea740*/  IMAD.MOV.U32 R22, RZ, RZ, R2 ;  /* 0x000000ffff167224 */ /* 0x000fc400078e0002 */
[----:B------:R-:W-:-:S05]  /*ea750*/  IMAD.MOV.U32 R23, RZ, RZ, R0 ;  /* 0x000000ffff177224 */ /* 0x000fca00078e0000 */
[----:B------:R-:W-:Y:S04]  /*ea760*/  STL.64 [R1+0xe998], R22 ;  /* 0x00e9981601007387 */ /* 0x000fe80000100a00 */
        /* <DEDUP_REMOVED lines=11> */
[----:B------:R-:W-:-:S03]  /*ea820*/  IMAD R7, R7, 0x100, R29 ;  /* 0x0000010007077824 */ /* 0x000fc600078e021d */
[----:B------:R-:W3:Y:S04]  /*ea830*/  LDL R2, [R1+0x2b78] ;  /* 0x002b780001027983 */ /* 0x000ee80000100800 */
[----:B------:R-:W3:Y:S04]  /*ea840*/  LDL R3, [R1+0x2b7c] ;  /* 0x002b7c0001037983 */ /* 0x000ee80000100800 */
[----:B------:R-:W3:Y:S04]  /*ea850*/  LDL R29, [R1+0x2b88] ;  /* 0x002b8800011d7983 */ /* 0x000ee80000100800 */
[----:B------:R-:W3:Y:S04]  /*ea860*/  LDL R0, [R1+0x2b8c] ;  /* 0x002b8c0001007983 */ /* 0x000ee80000100800 */
[----:B--2---:R-:W-:Y:S04]  /*ea870*/  STL.64 [R1+0xe9a8], R22 ;  /* 0x00e9a81601007387 */ /* 0x004fe80000100a00 */
[----:B----4-:R0:W-:Y:S04]  /*ea880*/  STL.64 [R1+0xe9a0], R20 ;  /* 0x00e9a01401007387 */ /* 0x0101e80000100a00 */
[----:B0-----:R-:W2:Y:S04]  /*ea890*/  LDL.LU R20, [R1+0x28b0] ;  /* 0x0028b00001147983 */ /* 0x001ea80000300800 */
[----:B------:R-:W2:Y:S04]  /*ea8a0*/  LDL.LU R21, [R1+0x28b4] ;  /* 0x0028b40001157983 */ /* 0x000ea80000300800 */
[----:B------:R-:W4:Y:S04]  /*ea8b0*/  LDL.LU R22, [R1+0x28b8] ;  /* 0x0028b80001167983 */ /* 0x000f280000300800 */
[----:B------:R-:W4:Y:S01]  /*ea8c0*/  LDL.LU R23, [R1+0x28bc] ;  /* 0x0028bc0001177983 */ /* 0x000f220000300800 */
[----:B------:R-:W-:-:S02]  /*ea8d0*/  F2FP.F16.E4M3.UNPACK_B R8, R8 ;  /* 0x00000008ff08723e */ /* 0x000fc400020006ff */
[----:B------:R-:W-:Y:S01]  /*ea8e0*/  F2FP.F16.E4M3.UNPACK_B R9, R9 ;  /* 0x00000009ff09723e */ /* 0x000fe200020006ff */
[----:B----4-:R-:W-:Y:S04]  /*ea8f0*/  STL.64 [R1+0xe9c0], R22 ;  /* 0x00e9c01601007387 */ /* 0x010fe80000100a00 */
[----:B--2---:R0:W-:Y:S04]  /*ea900*/  STL.64 [R1+0xe9b8], R20 ;  /* 0x00e9b81401007387 */ /* 0x0041e80000100a00 */
        /* <DEDUP_REMOVED lines=29> */
[----:B------:R0:W-:Y:S04]  /*eaae0*/  STL.64 [R1+0xe778], R10 ;  /* 0x00e7780a01007387 */ /* 0x0001e80000100a00 */
[----:B------:R-:W-:Y:S04]  /*eaaf0*/  STL [R1+0xa0], R29 ;  /* 0x0000a01d01007387 */ /* 0x000fe80000100800 */
[----:B0-----:R-:W3:Y:S04]  /*eab00*/  LDL R10, [R1+0x58] ;  /* 0x00005800010a7983 */ /* 0x001ee80000100800 */
[----:B------:R-:W-:Y:S04]  /*eab10*/  STL [R1+0xa4], R0 ;  /* 0x0000a40001007387 */ /* 0x000fe80000100800 */
[----:B------:R-:W3:Y:S04]  /*eab20*/  LDL R11, [R1+0x5c] ;  /* 0x00005c00010b7983 */ /* 0x000ee80000100800 */
[----:B------:R0:W-:Y:S02]  /*eab30*/  STL.64 [R1+0xe770], R8 ;  /* 0x00e7700801007387 */ /* 0x0001e40000100a00 */
[----:B0-----:R-:W-:-:S02]  /*eab40*/  IMAD.MOV.U32 R8, RZ, RZ, R29 ;  /* 0x000000ffff087224 */ /* 0x001fc400078e001d */
[----:B------:R-:W3:Y:S01]  /*eab50*/  LDL.LU R29, [R1+0xe9b0] ;  /* 0x00e9b000011d7983 */ /* 0x000ee20000300800 */
[----:B----4-:R-:W-:-:S15]  /*eab60*/  HMMA.16816.F32 R20, R12, R2, R20 ;  /* 0x000000020c14723c */ /* 0x010fde0000001814 */
[----:B------:R-:W-:-:S08]  /*eab70*/  NOP ;  /* 0x0000000000007918 */ /* 0x000fd00000000000 */
[----:B------:R-:W-:Y:S04]  /*eab80*/  STL.64 [R1+0x2970], R20 ;  /* 0x0029701401007387 */ /* 0x000fe80000100a00 */
[----:B------:R0:W-:Y:S04]  /*eab90*/  STL.64 [R1+0x2978], R22 ;  /* 0x0029781601007387 */ /* 0x0001e80000100a00 */
[----:B0-----:R-:W4:Y:S04]  /*eaba0*/  LDL.LU.64 R22, [R1+0xe9a8] ;  /* 0x00e9a80001167983 */ /* 0x001f280000300a00 */
[----:B------:R-:W4:Y:S01]  /*eabb0*/  LDL.LU.64 R20, [R1+0xe9a0] ;  /* 0x00e9a00001147983 */ /* 0x000f220000300a00 */
[----:B------:R-:W-:-:S03]  /*eabc0*/  IMAD.MOV.U32 R9, RZ, RZ, R0 ;  /* 0x000000ffff097224 */ /* 0x000fc600078e0000 */
[----:B------:R-:W-:Y:S04]  /*eabd0*/  STL [R1+0xe76c], R2 ;  /* 0x00e76c0201007387 */ /* 0x000fe80000100800 */
[----:B------:R-:W-:Y:S01]  /*eabe0*/  STL [R1+0xe768], R3 ;  /* 0x00e7680301007387 */ /* 0x000fe20000100800 */
[----:B------:R-:W-:Y:S02]  /*eabf0*/  F2FP.F16.E4M3.UNPACK_B R4, R4 ;  /* 0x00000004ff04723e */ /* 0x000fe400020006ff */
[----:B------:R-:W-:Y:S01]  /*eac00*/  F2FP.F16.E4M3.UNPACK_B R5, R5 ;  /* 0x00000005ff05723e */ /* 0x000fe200020006ff */
[----:B----4-:R-:W-:Y:S01]  /*eac10*/  HMMA.16816.F32 R12, R12, R8, R20 ;  /* 0x000000080c0c723c */ /* 0x010fe20000001814 */
[----:B------:R-:W4:Y:S04]  /*eac20*/  LDL.LU.64 R22, [R1+0xe998] ;  /* 0x00e9980001167983 */ /* 0x000f280000300a00 */
[----:B------:R-:W2:Y:S01]  /*eac30*/  LDL.LU.64 R20, [R1+0xe990] ;  /* 0x00e9900001147983 */ /* 0x000ea20000300a00 */
[----:B------:R-:W-:-:S02]  /*eac40*/  F2FP.F16.E4M3.UNPACK_B R6, R6 ;  /* 0x00000006ff06723e */ /* 0x000fc400020006ff */
[----:B------:R-:W-:-:S15]  /*eac50*/  F2FP.F16.E4M3.UNPACK_B R7, R7 ;  /* 0x00000007ff07723e */ /* 0x000fde00020006ff */
[----:B------:R0:W-:Y:S04]  /*eac60*/  STL.64 [R1+0x28f0], R12 ;  /* 0x0028f00c01007387 */ /* 0x0001e80000100a00 */
[----:B------:R1:W-:Y:S04]  /*eac70*/  STL.64 [R1+0x28f8], R14 ;  /* 0x0028f80e01007387 */ /* 0x0003e80000100a00 */
[----:B0-----:R-:W3:Y:S04]  /*eac80*/  LDL.LU R12, [R1+0x2740] ;  /* 0x00274000010c7983 */ /* 0x001ee80000300800 */
[----:B------:R-:W3:Y:S04]  /*eac90*/  LDL.LU R13, [R1+0x2744] ;  /* 0x00274400010d7983 */ /* 0x000ee80000300800 */
[----:B-1----:R-:W3:Y:S04]  /*eaca0*/  LDL.LU R14, [R1+0x2748] ;  /* 0x00274800010e7983 */ /* 0x002ee80000300800 */
[----:B------:R-:W3:Y:S01]  /*eacb0*/  LDL.LU R15, [R1+0x274c] ;  /* 0x00274c00010f7983 */ /* 0x000ee20000300800 */
        /* <DEDUP_REMOVED lines=52> */
[C---:B--2---:R-:W-:Y:S06]  /*eb000*/  HMMA.16816.F32 R16, R4.reuse, R20, R16 ;  /* 0x000000140410723c */ /* 0x044fec0000001810 */
[----:B---3--:R-:W-:-:S15]  /*eb010*/  HMMA.16816.F32 R20, R4, R22, R24 ;  /* 0x000000160414723c */ /* 0x008fde0000001818 */
[----:B------:R-:W-:-:S02]  /*eb020*/  NOP ;  /* 0x0000000000007918 */ /* 0x000fc40000000000 */
[----:B------:R-:W-:Y:S04]  /*eb030*/  STL.64 [R1+0x28c0], R16 ;  /* 0x0028c01001007387 */ /* 0x000fe80000100a00 */
[----:B------:R0:W-:Y:S04]  /*eb040*/  STL.64 [R1+0x28c8], R18 ;  /* 0x0028c81201007387 */ /* 0x0001e80000100a00 */
[----:B0-----:R-:W2:Y:S04]  /*eb050*/  LDL.LU.64 R18, [R1+0xe8e0] ;  /* 0x00e8e00001127983 */ /* 0x001ea80000300a00 */
[----:B------:R-:W2:Y:S04]  /*eb060*/  LDL.LU.64 R16, [R1+0xe8d8] ;  /* 0x00e8d80001107983 */ /* 0x000ea80000300a00 */
[----:B------:R-:W3:Y:S04]  /*eb070*/  LDL.LU.64 R26, [R1+0xe8d0] ;  /* 0x00e8d000011a7983 */ /* 0x000ee80000300a00 */
[----:B------:R-:W2:Y:S04]  /*eb080*/  LDL.LU.64 R24, [R1+0xe8c8] ;  /* 0x00e8c80001187983 */ /* 0x000ea80000300a00 */
[----:B------:R-:W-:Y:S04]  /*eb090*/  STL.64 [R1+0x28b0], R20 ;  /* 0x0028b01401007387 */ /* 0x000fe80000100a00 */
[----:B------:R0:W-:Y:S04]  /*eb0a0*/  STL.64 [R1+0x28b8], R22 ;  /* 0x0028b81601007387 */ /* 0x0001e80000100a00 */
[----:B0-----:R-:W3:Y:S04]  /*eb0b0*/  LDL.LU.64 R22, [R1+0xe8c0] ;  /* 0x00e8c00001167983 */ /* 0x001ee80000300a00 */
[----:B------:R-:W3:Y:S01]  /*eb0c0*/  LDL.LU.64 R20, [R1+0xe8b8] ;  /* 0x00e8b80001147983 */ /* 0x000ee20000300a00 */
[----:B------:R-:W-:-:S15]  /*eb0d0*/  HMMA.16816.F32 R8, R4, R10, R12 ;  /* 0x0000000a0408723c */ /* 0x000fde000000180c */
[----:B------:R-:W-:-:S08]  /*eb0e0*/  NOP ;  /* 0x0000000000007918 */ /* 0x000fd00000000000 */
[----:B------:R-:W-:Y:S04]  /*eb0f0*/  STL.64 [R1+0x28a0], R8 ;  /* 0x0028a00801007387 */ /* 0x000fe80000100a00 */
[----:B------:R3:W-:Y:S01]  /*eb100*/  STL.64 [R1+0x28a8], R10 ;  /* 0x0028a80a01007387 */ /* 0x0007e20000100a00 */
[C---:B--2---:R-:W-:Y:S03]  /*eb110*/  HMMA.16816.F32 R12, R4.reuse, R24, R16 ;  /* 0x00000018040c723c */ /* 0x044fe60000001810 */
[----:B------:R-:W2:Y:S03]  /*eb120*/  LDL.LU R16, [R1+0x22c0] ;  /* 0x0022c00001107983 */ /* 0x000ea60000300800 */
[----:B---3--:R-:W-:-:S15]  /*eb130*/  HMMA.16816.F32 R8, R4, R26, R20 ;  /* 0x0000001a0408723c */ /* 0x008fde0000001814 */
[----:B------:R-:W-:-:S02]  /*eb140*/  NOP ;  /* 0x0000000000007918 */ /* 0x000fc40000000000 */
        /* <DEDUP_REMOVED lines=67> */
[----:B------:R-:W2:Y:S04]  /*eb580*/  LDL.LU R24, [R1+0x2680] ;  /* 0x0026800001187983 */ /* 0x000ea80000300800 */
[----:B------:R-:W2:Y:S04]  /*eb590*/  LDL.LU R25, [R1+0x2684] ;  /* 0x0026840001197983 */ /* 0x000ea80000300800 */
[----:B------:R-:W3:Y:S04]  /*eb5a0*/  LDL.LU R26, [R1+0x2688] ;  /* 0x00268800011a7983 */ /* 0x000ee80000300800 */
[----:B------:R-:W3:Y:S04]  /*eb5b0*/  LDL.LU R27, [R1+0x268c] ;  /* 0x00268c00011b7983 */ /* 0x000ee80000300800 */
[----:B---3--:R0:W-:Y:S04]  /*eb5c0*/  STL.64 [R1+0xe888], R26 ;  /* 0x00e8881a01007387 */ /* 0x0081e80000100a00 */
[----:B0-----:R-:W3:Y:S04]  /*eb5d0*/  LDL R26, [R1+0x38] ;  /* 0x00003800011a7983 */ /* 0x001ee80000100800 */
[----:B------:R-:W3:Y:S04]  /*eb5e0*/  LDL R27, [R1+0x3c] ;  /* 0x00003c00011b7983 */ /* 0x000ee80000100800 */
        /* <DEDUP_REMOVED lines=38> */
[C---:B----4-:R-:W-:Y:S03]  /*eb850*/  HMMA.16816.F32 R24, R4.reuse, R24, R20 ;  /* 0x000000180418723c */ /* 0x050fe60000001814 */
[----:B--2---:R-:W-:Y:S04]  /*eb860*/  STL.64 [R1+0xe788], R10 ;  /* 0x00e7880a01007387 */ /* 0x004fe80000100a00 */
[----:B---3--:R0:W-:Y:S04]  /*eb870*/  STL.64 [R1+0xe780], R8 ;  /* 0x00e7800801007387 */ /* 0x0081e80000100a00 */
[----:B0-----:R-:W2:Y:S04]  /*eb880*/  LDL.LU R8, [R1+0x22b0] ;  /* 0x0022b00001087983 */ /* 0x001ea80000300800 */
[----:B------:R-:W2:Y:S04]  /*eb890*/  LDL.LU R9, [R1+0x22b4] ;  /* 0x0022b40001097983 */ /* 0x000ea80000300800 */
[----:B------:R-:W2:Y:S04]  /*eb8a0*/  LDL.LU R10, [R1+0x22b8] ;  /* 0x0022b800010a7983 */ /* 0x000ea80000300800 */
[----:B------:R-:W2:Y:S04]  /*eb8b0*/  LDL.LU R11, [R1+0x22bc] ;  /* 0x0022bc00010b7983 */ /* 0x000ea80000300800 */
[----:B------:R-:W3:Y:S04]  /*eb8c0*/  LDL.LU R14, [R1+0x35d8] ;  /* 0x0035d800010e7983 */ /* 0x000ee80000300800 */
[----:B------:R-:W4:Y:S04]  /*eb8d0*/  LDL.LU R15, [R1+0x35e0] ;  /* 0x0035e000010f7983 */ /* 0x000f280000300800 */
        /* <DEDUP_REMOVED lines=123> */
[----:B----4-:R-:W-:-:S02]  /*ec090*/  IMAD R12, R12, 0x100, R20 ;  /* 0x000001000c0c7824 */ /* 0x010fc400078e0214 */
[----:B------:R-:W-:Y:S02]  /*ec0a0*/  IMAD R13, R13, 0x100, R21 ;  /* 0x000001000d0d7824 */ /* 0x000fe400078e0215 */
[----:B------:R-:W-:Y:S02]  /*ec0b0*/  IMAD R14, R14, 0x100, R22 ;  /* 0x000001000e0e7824 */ /* 0x000fe400078e0216 */
[----:B------:R-:W-:Y:S02]  /*ec0c0*/  IMAD R15, R15, 0x100, R23 ;  /* 0x000001000f0f7824 */ /* 0x000fe400078e0217 */
[C---:B---3--:R-:W-:Y:S06]  /*ec0d0*/  HMMA.16816.F32 R20, R4.reuse, R8, R24 ;  /* 0x000000080414723c */ /* 0x048fec0000001818 */
[----:B--2---:R-:W-:-:S15]  /*ec0e0*/  HMMA.16816.F32 R16, R4, R10, R16 ;  /* 0x0000000a0410723c */ /* 0x004fde0000001810 */
[----:B------:R-:W-:-:S08]  /*ec0f0*/  NOP ;  /* 0x0000000000007918 */ /* 0x000fd00000000000 */
        /* <DEDUP_REMOVED lines=26> */
[----:B---3--:R0:W-:Y:S02]  /*ec2a0*/  STL.64 [R1+0xe730], R18 ;  /* 0x00e7301201007387 */ /* 0x0081e40000100a00 */
[----:B0-----:R-:W-:-:S02]  /*ec2b0*/  IMAD.MOV.U32 R18, RZ, RZ, R3 ;  /* 0x000000ffff127224 */ /* 0x001fc400078e0003 */
[----:B------:R-:W4:Y:S04]  /*ec2c0*/  LDL.LU R3, [R1+0xe768] ;  /* 0x00e7680001037983 */ /* 0x000f280000300800 */
[----:B--2---:R0:W-:Y:S04]  /*ec2d0*/  STL.64 [R1+0xe728], R16 ;  /* 0x00e7281001007387 */ /* 0x0041e80000100a00 */
[----:B0-----:R-:W2:Y:S01]  /*ec2e0*/  LDL.64 R16, [R1+0xa0] ;  /* 0x0000a00001107983 */ /* 0x001ea20000100a00 */
[----:B------:R-:W-:-:S05]  /*ec2f0*/  IMAD.MOV.U32 R19, RZ, RZ, R0 ;  /* 0x000000ffff137224 */ /* 0x000fca00078e0000 */
[----:B------:R-:W-:Y:S04]  /*ec300*/  STL.64 [R1+0xe760], R18 ;  /* 0x00e7601201007387 */ /* 0x000fe80000100a00 */
[----:B--2---:R0:W-:Y:S04]  /*ec310*/  STL.64 [R1+0xe758], R16 ;  /* 0x00e7581001007387 */ /* 0x0041e80000100a00 */
[----:B0-----:R-:W4:Y:S04]  /*ec320*/  LDL.LU R16, [R1+0x2280] ;  /* 0x0022800001107983 */ /* 0x001f280000300800 */
[----:B------:R-:W4:Y:S04]  /*ec330*/  LDL.LU R17, [R1+0x2284] ;  /* 0x0022840001117983 */ /* 0x000f280000300800 */
[----:B------:R-:W4:Y:S04]  /*ec340*/  LDL.LU R18, [R1+0x2288] ;  /* 0x0022880001127983 */ /* 0x000f280000300800 */
[----:B------:R-:W4:Y:S04]  /*ec350*/  LDL.LU R19, [R1+0x228c] ;  /* 0x00228c0001137983 */ /* 0x000f280000300800 */
[----:B------:R-:W2:Y:S04]  /*ec360*/  LDL.64 R24, [R1+0x78] ;  /* 0x0000780001187983 */ /* 0x000ea80000100a00 */
        /* <DEDUP_REMOVED lines=29> */
[----:B------:R-:W4:Y:S04]  /*ec540*/  LDL.64 R26, [R1+0x70] ;  /* 0x00007000011a7983 */ /* 0x000f280000100a00 */
[----:B------:R-:W-:Y:S04]  /*ec550*/  STL [R1+0xe50c], R8 ;  /* 0x00e50c0801007387 */ /* 0x000fe80000100800 */
[----:B------:R-:W-:Y:S04]  /*ec560*/  STL [R1+0xe508], R9 ;  /* 0x00e5080901007387 */ /* 0x000fe80000100800 */
[----:B------:R-:W-:Y:S04]  /*ec570*/  STL.64 [R1+0x2950], R16 ;  /* 0x0029501001007387 */ /* 0x000fe80000100a00 */
[----:B------:R0:W-:Y:S04]  /*ec580*/  STL.64 [R1+0x2958], R18 ;  /* 0x0029581201007387 */ /* 0x0001e80000100a00 */
[----:B0-----:R-:W2:Y:S04]  /*ec590*/  LDL.LU.64 R18, [R1+0xe760] ;  /* 0x00e7600001127983 */ /* 0x001ea80000300a00 */
[----:B------:R-:W3:Y:S04]  /*ec5a0*/  LDL.LU.64 R16, [R1+0xe758] ;  /* 0x00e7580001107983 */ /* 0x000ee80000300a00 */
[----:B------:R-:W-:Y:S04]  /*ec5b0*/  STL [R1+0xe514], R2 ;  /* 0x00e5140201007387 */ /* 0x000fe80000100800 */
[----:B------:R-:W-:Y:S01]  /*ec5c0*/  STL [R1+0xe510], R3 ;  /* 0x00e5100301007387 */ /* 0x000fe20000100800 */
[----:B------:R-:W-:-:S02]  /*ec5d0*/  F2FP.F16.E4M3.UNPACK_B R12, R12 ;  /* 0x0000000cff0c723e */ /* 0x000fc400020006ff */
[----:B------:R-:W-:Y:S02]  /*ec5e0*/  F2FP.F16.E4M3.UNPACK_B R13, R13 ;  /* 0x0000000dff0d723e */ /* 0x000fe400020006ff */
[----:B------:R-:W-:Y:S01]  /*ec5f0*/  F2FP.F16.E4M3.UNPACK_B R14, R14 ;  /* 0x0000000eff0e723e */ /* 0x000fe200020006ff */
[----:B---3--:R-:W-:Y:S01]  /*ec600*/  HMMA.16816.F32 R4, R4, R16, R20 ;  /* 0x000000100404723c */ /* 0x008fe20000001814 */
[----:B------:R-:W2:Y:S04]  /*ec610*/  LDL.LU.64 R22, [R1+0xe750] ;  /* 0x00e7500001167983 */ /* 0x000ea80000300a00 */
[----:B------:R-:W2:Y:S01]  /*ec620*/  LDL.LU.64 R20, [R1+0xe748] ;  /* 0x00e7480001147983 */ /* 0x000ea20000300a00 */
[----:B------:R-:W-:Y:S01]  /*ec630*/  F2FP.F16.E4M3.UNPACK_B R15, R15 ;  /* 0x0000000fff0f723e */ /* 0x000fe200020006ff */
[----:B------:R-:W-:-:S15]  /*ec640*/  IMAD.MOV.U32 R0, RZ, RZ, R17 ;  /* 0x000000ffff007224 */ /* 0x000fde00078e0011 */
[----:B------:R-:W-:-:S01]  /*ec650*/  NOP ;  /* 0x0000000000007918 */ /* 0x000fc20000000000 */
[----:B------:R0:W-:Y:S04]  /*ec660*/  STL.64 [R1+0x2710], R4 ;  /* 0x0027100401007387 */ /* 0x0001e80000100a00 */
[----:B------:R1:W-:Y:S04]  /*ec670*/  STL.64 [R1+0x2718], R6 ;  /* 0x0027180601007387 */ /* 0x0003e80000100a00 */
[----:B0-----:R-:W3:Y:S04]  /*ec680*/  LDL.64 R4, [R1+0x88] ;  /* 0x0000880001047983 */ /* 0x001ee80000100a00 */
[----:B-1----:R-:W4:Y:S04]  /*ec690*/  LDL.64 R6, [R1+0x80] ;  /* 0x0000800001067983 */ /* 0x002f280000100a00 */
        /* <DEDUP_REMOVED lines=16> */
[----:B------:R-:W-:-:S05]  /*ec7a0*/  IMAD.MOV.U32 R9, RZ, RZ, R17 ;  /* 0x000000ffff097224 */ /* 0x000fca00078e0011 */
[----:B------:R-:W-:Y:S04]  /*ec7b0*/  STL [R1+0xe520], R9 ;  /* 0x00e5200901007387 */ /* 0x000fe80000100800 */
        /* <DEDUP_REMOVED lines=29> */
[----:B------:R-:W-:Y:S02]  /*ec990*/  IMAD.MOV.U32 R9, RZ, RZ, R25 ;  /* 0x000000ffff097224 */ /* 0x000fe400078e0019 */
[----:B------:R-:W-:Y:S01]  /*ec9a0*/  IMAD.MOV.U32 R2, RZ, RZ, R24 ;  /* 0x000000ffff027224 */ /* 0x000fe200078e0018 */
[----:B---3--:R-:W-:-:S15]  /*ec9b0*/  HMMA.16816.F32 R4, R12, R24, R16 ;  /* 0x000000180c04723c */ /* 0x008fde0000001810 */
[----:B------:R-:W-:-:S08]  /*ec9c0*/  NOP ;  /* 0x0000000000007918 */ /* 0x000fd00000000000 */
[----:B------:R-:W-:Y:S04]  /*ec9d0*/  STL.64 [R1+0x2690], R4 ;  /* 0x0026900401007387 */ /* 0x000fe80000100a00 */
[----:B------:R2:W-:Y:S02]  /*ec9e0*/  STL.64 [R1+0x2698], R6 ;  /* 0x0026980601007387 */ /* 0x0005e40000100a00 */
[----:B--2---:R-:W-:Y:S02]  /*ec9f0*/  HMMA.16816.F32 R4, R12, R26, R20 ;  /* 0x0000001a0c04723c */ /* 0x004fe40000001814 */
[----:B------:R-:W-:Y:S04]  /*eca00*/  STL [R1+0xe538], R9 ;  /* 0x00e5380901007387 */ /* 0x000fe80000100800 */
[----:B------:R-:W-:-:S15]  /*eca10*/  STL [R1+0xe534], R2 ;  /* 0x00e5340201007387 */ /* 0x000fde0000100800 */
[----:B------:R-:W-:-:S02]  /*eca20*/  NOP ;  /* 0x0000000000007918 */ /* 0x000fc40000000000 */
[----:B------:R0:W-:Y:S04]  /*eca30*/  STL.64 [R1+0x2680], R4 ;  /* 0x0026800401007387 */ /* 0x0001e80000100a00 */
[----:B------:R1:W-:Y:S04]  /*eca40*/  STL.64 [R1+0x2688], R6 ;  /* 0x0026880601007387 */ /* 0x0003e80000100a00 */
[----:B------:R-:W2:Y:S04]  /*eca50*/  LDL R24, [R1+0x38] ;  /* 0x0000380001187983 */ /* 0x000ea80000100800 */
[----:B------:R-:W2:Y:S04]  /*eca60*/  LDL R25, [R1+0x3c] ;  /* 0x00003c0001197983 */ /* 0x000ea80000100800 */
[----:B0-----:R-:W3:Y:S04]  /*eca70*/  LDL.64 R4, [R1+0x48] ;  /* 0x0000480001047983 */ /* 0x001ee80000100a00 */
[----:B-1----:R-:W4:Y:S04]  /*eca80*/  LDL.64 R6, [R1+0x40] ;  /* 0x0000400001067983 */ /* 0x002f280000100a00 */
[----:B----4-:R-:W-:Y:S04]  /*eca90*/  STL.64 [R1+0xe690], R6 ;  /* 0x00e6900601007387 */ /* 0x010fe80000100a00 */
[----:B---3--:R0:W-:Y:S04]  /*ecaa0*/  STL.64 [R1+0xe688], R4 ;  /* 0x00e6880401007387 */ /* 0x0081e80000100a00 */
[----:B------:R-:W3:Y:S04]  /*ecab0*/  LDL.LU R16, [R1+0x2150] ;  /* 0x0021500001107983 */ /* 0x000ee80000300800 */
[----:B------:R-:W3:Y:S04]  /*ecac0*/  LDL.LU R17, [R1+0x2154] ;  /* 0x0021540001117983 */ /* 0x000ee80000300800 */
[----:B------:R-:W4:Y:S04]  /*ecad0*/  LDL.LU R18, [R1+0x2158] ;  /* 0x0021580001127983 */ /* 0x000f280000300800 */
[----:B------:R-:W4:Y:S04]  /*ecae0*/  LDL.LU R19, [R1+0x215c] ;  /* 0x00215c0001137983 */ /* 0x000f280000300800 */
[----:B0-----:R-:W2:Y:S04]  /*ecaf0*/  LDL.LU R4, [R1+0x2190] ;  /* 0x0021900001047983 */ /* 0x001ea80000300800 */
[----:B------:R-:W2:Y:S04]  /*ecb00*/  LDL.LU R5, [R1+0x2194] ;  /* 0x0021940001057983 */ /* 0x000ea80000300800 */
[----:B------:R-:W3:Y:S04]  /*ecb10*/  LDL.LU R6, [R1+0x2198] ;  /* 0x0021980001067983 */ /* 0x000ee80000300800 */
[----:B------:R-:W3:Y:S04]  /*ecb20*/  LDL.LU R7, [R1+0x219c] ;  /* 0x00219c0001077983 */ /* 0x000ee80000300800 */
[----:B---3--:R0:W-:Y:S04]  /*ecb30*/  STL.64 [R1+0xe6a0], R6 ;  /* 0x00e6a00601007387 */ /* 0x0081e80000100a00 */
[----:B0-----:R-:W3:Y:S04]  /*ecb40*/  LDL R6, [R1+0x58] ;  /* 0x0000580001067983 */ /* 0x001ee80000100800 */
[----:B------:R-:W3:Y:S04]  /*ecb50*/  LDL R7, [R1+0x5c] ;  /* 0x00005c0001077983 */ /* 0x000ee80000100800 */
[----:B--2---:R0:W-:Y:S04]  /*ecb60*/  STL.64 [R1+0xe698], R4 ;  /* 0x00e6980401007387 */ /* 0x0041e80000100a00 */
[----:B0-----:R-:W2:Y:S04]  /*ecb70*/  LDL.64 R4, [R1+0x60] ;  /* 0x0000600001047983 */ /* 0x001ea80000100a00 */
        /* <DEDUP_REMOVED lines=57> */
[----:B------:R-:W-:-:S05]  /*ecf10*/  IMAD.MOV.U32 R9, RZ, RZ, R5 ;  /* 0x000000ffff097224 */ /* 0x000fca00078e0005 */
[----:B------:R-:W-:Y:S04]  /*ecf20*/  STL [R1+0xe550], R9 ;  /* 0x00e5500901007387 */ /* 0x000fe80000100800 */
[----:B------:R0:W-:Y:S04]  /*ecf30*/  STL [R1+0xe54c], R8 ;  /* 0x00e54c0801007387 */ /* 0x0001e80000100800 */
[----:B0-----:R-:W3:Y:S01]  /*ecf40*/  LDL.64 R8, [R1+0x50] ;  /* 0x0000500001087983 */ /* 0x001ee20000100a00 */
        /* <DEDUP_REMOVED lines=28> */
[----:B---3--:R-:W-:Y:S01]  /*ed110*/  IMAD.MOV.U32 R2, RZ, RZ, R6 ;  /* 0x000000ffff027224 */ /* 0x008fe200078e0006 */
[----:B--2---:R-:W-:-:S15]  /*ed120*/  HMMA.16816.F32 R16, R12, R6, R16 ;  /* 0x000000060c10723c */ /* 0x004fde0000001810 */
[----:B------:R-:W-:-:S08]  /*ed130*/  NOP ;  /* 0x0000000000007918 */ /* 0x000fd00000000000 */
[----:B------:R-:W-:Y:S04]  /*ed140*/  STL.64 [R1+0x25e0], R16 ;  /* 0x0025e01001007387 */ /* 0x000fe80000100a00 */
[----:B------:R0:W-:Y:S04]  /*ed150*/  STL.64 [R1+0x25e8], R18 ;  /* 0x0025e81201007387 */ /* 0x0001e80000100a00 */
[----:B0-----:R-:W2:Y:S04]  /*ed160*/  LDL.LU.64 R18, [R1+0xe670] ;  /* 0x00e6700001127983 */ /* 0x001ea80000300a00 */
[----:B------:R-:W2:Y:S04]  /*ed170*/  LDL.LU.64 R16, [R1+0xe668] ;  /* 0x00e6680001107983 */ /* 0x000ea80000300a00 */
[----:B------:R-:W3:Y:S04]  /*ed180*/  LDL.LU R6, [R1+0x35f8] ;  /* 0x0035f80001067983 */ /* 0x000ee80000300800 */
[----:B------:R-:W-:Y:S04]  /*ed190*/  STL [R1+0xe564], R2 ;  /* 0x00e5640201007387 */ /* 0x000fe80000100800 */
[----:B------:R-:W4:Y:S04]  /*ed1a0*/  LDL.LU R4, [R1+0x35e8] ;  /* 0x0035e80001047983 */ /* 0x000f280000300800 */
[----:B------:R-:W4:Y:S01]  /*ed1b0*/  LDL.LU R5, [R1+0x35f0] ;  /* 0x0035f00001057983 */ /* 0x000f220000300800 */
[----:B------:R-:W-:Y:S01]  /*ed1c0*/  IMAD.MOV.U32 R9, RZ, RZ, R7 ;  /* 0x000000ffff097224 */ /* 0x000fe200078e0007 */
[----:B--2---:R-:W-:-:S15]  /*ed1d0*/  HMMA.16816.F32 R16, R12, R24, R16 ;  /* 0x000000180c10723c */ /* 0x004fde0000001810 */
[----:B------:R-:W-:-:S08]  /*ed1e0*/  NOP ;  /* 0x0000000000007918 */ /* 0x000fd00000000000 */
[----:B------:R-:W-:Y:S04]  /*ed1f0*/  STL.64 [R1+0x25d0], R16 ;  /* 0x0025d01001007387 */ /* 0x000fe80000100a00 */
[----:B------:R-:W-:Y:S04]  /*ed200*/  STL.64 [R1+0x25d8], R18 ;  /* 0x0025d81201007387 */ /* 0x000fe80000100a00 */
[----:B---3--:R-:W-:Y:S04]  /*ed210*/  STL [R1+0xe5c0], R6 ;  /* 0x00e5c00601007387 */ /* 0x008fe80000100800 */
[----:B----4-:R0:W-:Y:S02]  /*ed220*/  STL.64 [R1+0xe5b8], R4 ;  /* 0x00e5b80401007387 */ /* 0x0101e40000100a00 */
[----:B0-----:R-:W-:-:S15]  /*ed230*/  HMMA.16816.F32 R4, R12, R26, R20 ;  /* 0x0000001a0c04723c */ /* 0x001fde0000001814 */
[----:B------:R-:W-:-:S08]  /*ed240*/  NOP ;  /* 0x0000000000007918 */ /* 0x000fd00000000000 */
[----:B------:R0:W-:Y:S04]  /*ed250*/  STL.64 [R1+0x25b0], R4 ;  /* 0x0025b00401007387 */ /* 0x0001e80000100a00 */
[----:B------:R1:W-:Y:S04]  /*ed260*/  STL.64 [R1+0x25b8], R6 ;  /* 0x0025b80601007387 */ /* 0x0003e80000100a00 */
[----:B------:R-:W2:Y:S04]  /*ed270*/  LDL.LU R20, [R1+0x1880] ;  /* 0x0018800001147983 */ /* 0x000ea80000300800 */
[----:B------:R-:W2:Y:S04]  /*ed280*/  LDL.LU R21, [R1+0x1884] ;  /* 0x0018840001157983 */ /* 0x000ea80000300800 */
[----:B------:R-:W3:Y:S04]  /*ed290*/  LDL.LU R22, [R1+0x1888] ;  /* 0x0018880001167983 */ /* 0x000ee80000300800 */
[----:B------:R-:W3:Y:S04]  /*ed2a0*/  LDL.LU R23, [R1+0x188c] ;  /* 0x00188c0001177983 */ /* 0x000ee80000300800 */
[----:B---3--:R3:W-:Y:S04]  /*ed2b0*/  STL.64 [R1+0xe5e0], R22 ;  /* 0x00e5e01601007387 */ /* 0x0087e80000100a00 */
[----:B--2---:R-:W-:Y:S04]  /*ed2c0*/  STL.64 [R1+0xe5d8], R20 ;  /* 0x00e5d81401007387 */ /* 0x004fe80000100a00 */
[----:B0-----:R-:W2:Y:S04]  /*ed2d0*/  LDL.LU R4, [R1+0x18c0] ;  /* 0x0018c00001047983 */ /* 0x001ea80000300800 */
[----:B------:R-:W2:Y:S04]  /*ed2e0*/  LDL.LU R5, [R1+0x18c4] ;  /* 0x0018c40001057983 */ /* 0x000ea80000300800 */
[----:B-1----:R-:W4:Y:S04]  /*ed2f0*/  LDL.LU R6, [R1+0x18c8] ;  /* 0x0018c80001067983 */ /* 0x002f280000300800 */
[----:B------:R-:W4:Y:S04]  /*ed300*/  LDL.LU R7, [R1+0x18cc] ;  /* 0x0018cc0001077983 */ /* 0x000f280000300800 */
[----:B----4-:R-:W-:Y:S04]  /*ed310*/  STL.64 [R1+0xe5f0], R6 ;  /* 0x00e5f00601007387 */ /* 0x010fe80000100a00 */
[----:B--2---:R0:W-:Y:S04]  /*ed320*/  STL.64 [R1+0xe5e8], R4 ;  /* 0x00e5e80401007387 */ /* 0x0041e80000100a00 */
[----:B---3--:R-:W2:Y:S04]  /*ed330*/  LDL R22, [R1] ;  /* 0x0000000001167983 */ /* 0x008ea80000100800 */
[----:B------:R-:W2:Y:S04]  /*ed340*/  LDL R23, [R1+0x4] ;  /* 0x0000040001177983 */ /* 0x000ea80000100800 */
[----:B--2---:R-:W-:Y:S04]  /*ed350*/  STL.64 [R1+0xe5f8], R22 ;  /* 0x00e5f81601007387 */ /* 0x004fe80000100a00 */
[----:B0-----:R-:W2:Y:S04]  /*ed360*/  LDL.LU R4, [R1+0x20d0] ;  /* 0x0020d00001047983 */ /* 0x001ea80000300800 */
[----:B------:R-:W2:Y:S04]  /*ed370*/  LDL.LU R5, [R1+0x20d4] ;  /* 0x0020d40001057983 */ /* 0x000ea80000300800 */
[----:B------:R-:W3:Y:S04]  /*ed380*/  LDL.LU R6, [R1+0x20d8] ;  /* 0x0020d80001067983 */ /* 0x000ee80000300800 */
[----:B------:R-:W3:Y:S04]  /*ed390*/  LDL.LU R7, [R1+0x20dc] ;  /* 0x0020dc0001077983 */ /* 0x000ee80000300800 */
[----:B---3--:R-:W-:Y:S04]  /*ed3a0*/  STL.64 [R1+0xe608], R6 ;  /* 0x00e6080601007387 */ /* 0x008fe80000100a00 */
[----:B--2---:R0:W-:Y:S04]  /*ed3b0*/  STL.64 [R1+0xe600], R4 ;  /* 0x00e6000401007387 */ /* 0x0041e80000100a00 */
[----:B------:R-:W2:Y:S04]  /*ed3c0*/  LDL R20, [R1+0x8] ;  /* 0x0000080001147983 */ /* 0x000ea80000100800 */
        /* <DEDUP_REMOVED lines=10> */
[----:B--2---:R1:W-:Y:S04]  /*ed470*/  STL.64 [R1+0xe628], R22 ;  /* 0x00e6281601007387 */ /* 0x0043e80000100a00 */
        /* <DEDUP_REMOVED lines=8> */
[----:B-1----:R-:W3:Y:S04]  /*ed500*/  LDL R22, [R1+0x20] ;  /* 0x0000200001167983 */ /* 0x002ee80000100800 */
[----:B------:R-:W3:Y:S04]  /*ed510*/  LDL R23, [R1+0x24] ;  /* 0x0000240001177983 */ /* 0x000ee80000100800 */
[----:B--2---:R1:W-:Y:S04]  /*ed520*/  STL.64 [R1+0xe640], R20 ;  /* 0x00e6401401007387 */ /* 0x0043e80000100a00 */
[----:B0-----:R-:W2:Y:S04]  /*ed530*/  LDL.LU R4, [R1+0x2100] ;  /* 0x0021000001047983 */ /* 0x001ea80000300800 */
[----:B------:R-:W2:Y:S04]  /*ed540*/  LDL.LU R5, [R1+0x2104] ;  /* 0x0021040001057983 */ /* 0x000ea80000300800 */
[----:B------:R-:W4:Y:S04]  /*ed550*/  LDL.LU R6, [R1+0x2108] ;  /* 0x0021080001067983 */ /* 0x000f280000300800 */
[----:B------:R-:W4:Y:S04]  /*ed560*/  LDL.LU R7, [R1+0x210c] ;  /* 0x00210c0001077983 */ /* 0x000f280000300800 */
[----:B-1----:R-:W3:Y:S04]  /*ed570*/  LDL.64 R20, [R1+0x28] ;  /* 0x0000280001147983 */ /* 0x002ee80000100a00 */
        /* <DEDUP_REMOVED lines=10> */
[----:B0-----:R-:W3:Y:S04]  /*ed620*/  LDL.LU R4, [R1+0x2130] ;  /* 0x0021300001047983 */ /* 0x001ee80000300800 */
[----:B------:R-:W3:Y:S04]  /*ed630*/  LDL.LU R5, [R1+0x2134] ;  /* 0x0021340001057983 */ /* 0x000ee80000300800 */
[----:B------:R-:W3:Y:S04]  /*ed640*/  LDL.LU R6, [R1+0x2138] ;  /* 0x0021380001067983 */ /* 0x000ee80000300800 */
[----:B------:R-:W3:Y:S04]  /*ed650*/  LDL.LU R7, [R1+0x213c] ;  /* 0x00213c0001077983 */ /* 0x000ee80000300800 */
[----:B------:R-:W2:Y:S04]  /*ed660*/  LDL.LU R24, [R1+0x20c0] ;  /* 0x0020c00001187983 */ /* 0x000ea80000300800 */
[----:B------:R-:W2:Y:S04]  /*ed670*/  LDL.LU R25, [R1+0x20c4] ;  /* 0x0020c40001197983 */ /* 0x000ea80000300800 */
[----:B------:R-:W2:Y:S04]  /*ed680*/  LDL.LU R26, [R1+0x20c8] ;  /* 0x0020c800011a7983 */ /* 0x000ea80000300800 */
[----:B------:R-:W2:Y:S04]  /*ed690*/  LDL.LU R27, [R1+0x20cc] ;  /* 0x0020cc00011b7983 */ /* 0x000ea80000300800 */
[----:B------:R-:W4:Y:S04]  /*ed6a0*/  LDL.LU R16, [R1+0x1820] ;  /* 0x0018200001107983 */ /* 0x000f280000300800 */
        /* <DEDUP_REMOVED lines=15> */
[----:B------:R-:W-:Y:S03]  /*ed7a0*/  HMMA.16816.F32 R4, R12, R20, R4 ;  /* 0x000000140c04723c */ /* 0x000fe60000001804 */
        /* <DEDUP_REMOVED lines=8> */
[----:B0-----:R-:W4:Y:S04]  /*ed830*/  LDL.LU.64 R6, [R1+0xe660] ;  /* 0x00e6600001067983 */ /* 0x001f280000300a00 */
[----:B------:R-:W4:Y:S01]  /*ed840*/  LDL.LU.64 R4, [R1+0xe658] ;  /* 0x00e6580001047983 */ /* 0x000f220000300a00 */
[----:B------:R-:W-:-:S02]  /*ed850*/  IMAD.MOV.U32 R2, RZ, RZ, R20 ;  /* 0x000000ffff027224 */ /* 0x000fc400078e0014 */
[----:B------:R-:W-:Y:S02]  /*ed860*/  IMAD.MOV.U32 R0, RZ, RZ, R21 ;  /* 0x000000ffff007224 */ /* 0x000fe400078e0015 */
[----:B----4-:R-:W-:Y:S01]  /*ed870*/  HMMA.16816.F32 R20, R12, R22, R4 ;  /* 0x000000160c14723c */ /* 0x010fe20000001804 */
[----:B------:R-:W4:Y:S04]  /*ed880*/  LDL.LU.64 R6, [R1+0xe650] ;  /* 0x00e6500001067983 */ /* 0x000f280000300a00 */
[----:B------:R-:W4:-:S15]  /*ed890*/  LDL.LU.64 R4, [R1+0xe648] ;  /* 0x00e6480001047983 */ /* 0x000f1e0000300a00 */
[----:B------:R-:W-:-:S03]  /*ed8a0*/  NOP ;  /* 0x0000000000007918 */ /* 0x000fc60000000000 */
        /* <DEDUP_REMOVED lines=29> */
[----:B------:R-:W-:Y:S04]  /*eda80*/  STL.64 [R1+0x2520], R20 ;  /* 0x0025201401007387 */ /* 0x000fe80000100a00 */
[----:B------:R0:W-:Y:S04]  /*eda90*/  STL.64 [R1+0x2528], R22 ;  /* 0x0025281601007387 */ /* 0x0001e80000100a00 */
[----:B0-----:R-:W3:Y:S04]  /*edaa0*/  LDL.LU.64 R22, [R1+0xe5e0] ;  /* 0x00e5e00001167983 */ /* 0x001ee80000300a00 */
[----:B------:R-:W3:Y:S04]  /*edab0*/  LDL.LU.64 R20, [R1+0xe5d8] ;  /* 0x00e5d80001147983 */ /* 0x000ee80000300a00 */
        /* <DEDUP_REMOVED lines=9> */
[----:B0-----:R-:W3:Y:S04]  /*edb50*/  LDL.LU R6, [R1+0xe5c0] ;  /* 0x00e5c00001067983 */ /* 0x001ee80000300800 */
[----:B------:R-:W4:Y:S04]  /*edb60*/  LDL.LU.64 R4, [R1+0xe5b8] ;  /* 0x00e5b80001047983 */ /* 0x000f280000300a00 */
[----:B------:R-:W-:Y:S04]  /*edb70*/  STL.64 [R1+0x24d0], R20 ;  /* 0x0024d01401007387 */ /* 0x000fe80000100a00 */
[----:B------:R0:W-:Y:S04]  /*edb80*/  STL.64 [R1+0x24d8], R22 ;  /* 0x0024d81601007387 */ /* 0x0001e80000100a00 */
[----:B0-----:R-:W2:Y:S04]  /*edb90*/  LDL.LU.64 R22, [R1+0xe5b0] ;  /* 0x00e5b00001167983 */ /* 0x001ea80000300a00 */
[----:B------:R-:W3:Y:S04]  /*edba0*/  LDL.LU.64 R20, [R1+0xe5a8] ;  /* 0x00e5a80001147983 */ /* 0x000ee80000300a00 */
[----:B------:R-:W4:Y:S04]  /*edbb0*/  LDL.LU R7, [R1+0x3600] ;  /* 0x0036000001077983 */ /* 0x000f280000300800 */
[----:B------:R0:W-:Y:S04]  /*edbc0*/  STL.64 [R1+0xe338], R26 ;  /* 0x00e3381a01007387 */ /* 0x0001e80000100a00 */
[----:B0-----:R-:W4:Y:S04]  /*edbd0*/  LDL.LU R26, [R1+0x35f4] ;  /* 0x0035f400011a7983 */ /* 0x001f280000300800 */
[----:B------:R-:W4:Y:S04]  /*edbe0*/  LDL.LU R27, [R1+0x35fc] ;  /* 0x0035fc00011b7983 */ /* 0x000f280000300800 */
[----:B------:R0:W-:Y:S04]  /*edbf0*/  STL.64 [R1+0xe330], R24 ;  /* 0x00e3301801007387 */ /* 0x0001e80000100a00 */
[----:B0-----:R-:W4:Y:S01]  /*edc00*/  LDL.LU R25, [R1+0x35ec] ;  /* 0x0035ec0001197983 */ /* 0x001f220000300800 */
        /* <DEDUP_REMOVED lines=31> */
[----:B------:R2:W-:Y:S01]  /*ede00*/  STL.64 [R1+0xe2f0], R16 ;  /* 0x00e2f01001007387 */ /* 0x0005e20000100a00 */
[----:B----4-:R-:W-:-:S02]  /*ede10*/  IMAD R5, R5, 0x100, R26 ;  /* 0x0000010005057824 */ /* 0x010fc400078e021a */
[----:B------:R-:W-:Y:S02]  /*ede20*/  IMAD R6, R6, 0x100, R27 ;  /* 0x0000010006067824 */ /* 0x000fe400078e021b */
[----:B------:R-:W-:Y:S02]  /*ede30*/  IMAD.MOV.U32 R26, RZ, RZ, R2 ;  /* 0x000000ffff1a7224 */ /* 0x000fe400078e0002 */
[----:B------:R-:W-:Y:S02]  /*ede40*/  IMAD.MOV.U32 R27, RZ, RZ, R0 ;  /* 0x000000ffff1b7224 */ /* 0x000fe400078e0000 */
[----:B------:R-:W-:Y:S02]  /*ede50*/  IMAD R4, R4, 0x100, R25 ;  /* 0x0000010004047824 */ /* 0x000fe400078e0219 */
[----:B------:R-:W-:Y:S01]  /*ede60*/  IMAD.MOV.U32 R25, RZ, RZ, R3 ;  /* 0x000000ffff197224 */ /* 0x000fe200078e0003 */
[----:B--2---:R-:W-:Y:S01]  /*ede70*/  HMMA.16816.F32 R16, R12, R10, R20 ;  /* 0x0000000a0c10723c */ /* 0x004fe20000001814 */
[----:B---3--:R-:W-:-:S15]  /*ede80*/  IMAD.MOV.U32 R24, RZ, RZ, R8 ;  /* 0x000000ffff187224 */ /* 0x008fde00078e0008 */
[----:B------:R-:W-:-:S07]  /*ede90*/  NOP ;  /* 0x0000000000007918 */ /* 0x000fce0000000000 */
[----:B------:R-:W-:Y:S04]  /*edea0*/  STL.64 [R1+0x2460], R16 ;  /* 0x0024601001007387 */ /* 0x000fe80000100a00 */
[----:B------:R-:W-:Y:S04]  /*edeb0*/  STL.64 [R1+0x2468], R18 ;  /* 0x0024681201007387 */ /* 0x000fe80000100a00 */
[----:B------:R-:W2:Y:S04]  /*edec0*/  LDL.LU R2, [R1+0xe564] ;  /* 0x00e5640001027983 */ /* 0x000ea80000300800 */
[----:B------:R-:W3:Y:S04]  /*eded0*/  LDL.LU R0, [R1+0xe560] ;  /* 0x00e5600001007983 */ /* 0x000ee80000300800 */
[----:B------:R-:W4:Y:S04]  /*edee0*/  LDL.LU R8, [R1+0xe55c] ;  /* 0x00e55c0001087983 */ /* 0x000f280000300800 */
[----:B------:R-:W3:Y:S04]  /*edef0*/  LDL.LU R3, [R1+0xe558] ;  /* 0x00e5580001037983 */ /* 0x000ee80000300800 */
[----:B------:R0:W-:Y:S04]  /*edf00*/  STL.64 [R1+0xe3a8], R26 ;  /* 0x00e3a81a01007387 */ /* 0x0001e80000100a00 */
[----:B0-----:R-:W2:Y:S04]  /*edf10*/  LDL.LU R27, [R1+0x3604] ;  /* 0x00360400011b7983 */ /* 0x001ea80000300800 */
[----:B------:R-:W-:Y:S04]  /*edf20*/  STL.64 [R1+0xe3a0], R24 ;  /* 0x00e3a01801007387 */ /* 0x000fe80000100a00 */
[----:B------:R-:W4:Y:S04]  /*edf30*/  LDL.LU R16, [R1+0xdc0] ;  /* 0x000dc00001107983 */ /* 0x000f280000300800 */
[----:B------:R-:W4:Y:S04]  /*edf40*/  LDL.LU R17, [R1+0xdc4] ;  /* 0x000dc40001117983 */ /* 0x000f280000300800 */
[----:B------:R-:W3:Y:S04]  /*edf50*/  LDL.LU R18, [R1+0xdc8] ;  /* 0x000dc80001127983 */ /* 0x000ee80000300800 */
[----:B------:R-:W3:Y:S04]  /*edf60*/  LDL.LU R19, [R1+0xdcc] ;  /* 0x000dcc0001137983 */ /* 0x000ee80000300800 */
[----:B---3--:R-:W-:Y:S04]  /*edf70*/  STL.64 [R1+0xe3b8], R18 ;  /* 0x00e3b81201007387 */ /* 0x008fe80000100a00 */
[----:B----4-:R0:W-:Y:S04]  /*edf80*/  STL.64 [R1+0xe3b0], R16 ;  /* 0x00e3b01001007387 */ /* 0x0101e80000100a00 */
[----:B------:R-:W3:Y:S04]  /*edf90*/  LDL.LU R20, [R1+0xda0] ;  /* 0x000da00001147983 */ /* 0x000ee80000300800 */
[----:B------:R-:W3:Y:S04]  /*edfa0*/  LDL.LU R21, [R1+0xda4] ;  /* 0x000da40001157983 */ /* 0x000ee80000300800 */
[----:B------:R-:W4:Y:S04]  /*edfb0*/  LDL.LU R22, [R1+0xda8] ;  /* 0x000da80001167983 */ /* 0x000f280000300800 */
[----:B------:R-:W4:Y:S01]  /*edfc0*/  LDL.LU R23, [R1+0xdac] ;  /* 0x000dac0001177983 */ /* 0x000f220000300800 */
[----:B--2---:R-:W-:-:S02]  /*edfd0*/  IMAD R7, R7, 0x100, R27 ;  /* 0x0000010007077824 */ /* 0x004fc400078e021b */
[----:B------:R-:W-:Y:S02]  /*edfe0*/  IMAD.MOV.U32 R26, RZ, RZ, R2 ;  /* 0x000000ffff1a7224 */ /* 0x000fe400078e0002 */
[----:B------:R-:W-:Y:S01]  /*edff0*/  IMAD.MOV.U32 R27, RZ, RZ, R9 ;  /* 0x000000ffff1b7224 */ /* 0x000fe200078e0009 */
[----:B----4-:R-:W-:Y:S04]  /*ee000*/  STL.64 [R1+0xe3c8], R22 ;  /* 0x00e3c81601007387 */ /* 0x010fe80000100a00 */
[----:B---3--:R1:W-:Y:S04]  /*ee010*/  STL.64 [R1+0xe3c0], R20 ;  /* 0x00e3c01401007387 */ /* 0x0083e80000100a00 */
        /* <DEDUP_REMOVED lines=13> */
[----:B------:R-:W-:Y:S04]  /*ee0f0*/  STL.64 [R1+0xe3e0], R24 ;  /* 0x00e3e01801007387 */ /* 0x000fe80000100a00 */
[----:B-1----:R-:W3:Y:S04]  /*ee100*/  LDL.LU R20, [R1+0xeb0] ;  /* 0x000eb00001147983 */ /* 0x002ee80000300800 */
[----:B------:R-:W3:Y:S04]  /*ee110*/  LDL.LU R21, [R1+0xeb4] ;  /* 0x000eb40001157983 */ /* 0x000ee80000300800 */
[----:B------:R-:W2:Y:S04]  /*ee120*/  LDL.LU R22, [R1+0xeb8] ;  /* 0x000eb80001167983 */ /* 0x000ea80000300800 */
[----:B------:R-:W2:Y:S01]  /*ee130*/  LDL.LU R23, [R1+0xebc] ;  /* 0x000ebc0001177983 */ /* 0x000ea20000300800 */
[----:B0-----:R-:W-:-:S02]  /*ee140*/  IMAD.MOV.U32 R18, RZ, RZ, R2 ;  /* 0x000000ffff127224 */ /* 0x001fc400078e0002 */
[----:B------:R-:W-:Y:S01]  /*ee150*/  IMAD.MOV.U32 R19, RZ, RZ, R3 ;  /* 0x000000ffff137224 */ /* 0x000fe200078e0003 */
[----:B--2---:R-:W-:Y:S04]  /*ee160*/  STL.64 [R1+0xe3f8], R22 ;  /* 0x00e3f81601007387 */ /* 0x004fe80000100a00 */
[----:B---3--:R0:W-:Y:S04]  /*ee170*/  STL.64 [R1+0xe3f0], R20 ;  /* 0x00e3f01401007387 */ /* 0x0081e80000100a00 */
[----:B------:R-:W2:Y:S04]  /*ee180*/  LDL.LU R2, [R1+0xe544] ;  /* 0x00e5440001027983 */ /* 0x000ea80000300800 */
[----:B------:R-:W3:Y:S04]  /*ee190*/  LDL.LU R3, [R1+0xe540] ;  /* 0x00e5400001037983 */ /* 0x000ee80000300800 */
[----:B0-----:R-:W4:Y:S04]  /*ee1a0*/  LDL.LU R20, [R1+0xf50] ;  /* 0x000f500001147983 */ /* 0x001f280000300800 */
[----:B------:R-:W4:Y:S04]  /*ee1b0*/  LDL.LU R21, [R1+0xf54] ;  /* 0x000f540001157983 */ /* 0x000f280000300800 */
[----:B------:R-:W2:Y:S04]  /*ee1c0*/  LDL.LU R22, [R1+0xf58] ;  /* 0x000f580001167983 */ /* 0x000ea80000300800 */
[----:B------:R-:W2:Y:S04]  /*ee1d0*/  LDL.LU R23, [R1+0xf5c] ;  /* 0x000f5c0001177983 */ /* 0x000ea80000300800 */
[----:B--2---:R0:W-:Y:S02]  /*ee1e0*/  STL.64 [R1+0xe408], R22 ;  /* 0x00e4081601007387 */ /* 0x0041e40000100a00 */
[----:B0-----:R-:W-:-:S02]  /*ee1f0*/  IMAD.MOV.U32 R22, RZ, RZ, R8 ;  /* 0x000000ffff167224 */ /* 0x001fc400078e0008 */
[----:B------:R-:W-:Y:S01]  /*ee200*/  IMAD.MOV.U32 R23, RZ, RZ, R9 ;  /* 0x000000ffff177224 */ /* 0x000fe200078e0009 */
[----:B------:R-:W2:Y:S04]  /*ee210*/  LDL.LU R8, [R1+0xe53c] ;  /* 0x00e53c0001087983 */ /* 0x000ea80000300800 */
[----:B------:R-:W3:Y:S04]  /*ee220*/  LDL.LU R9, [R1+0xe538] ;  /* 0x00e5380001097983 */ /* 0x000ee80000300800 */
[----:B----4-:R-:W-:Y:S04]  /*ee230*/  STL.64 [R1+0xe400], R20 ;  /* 0x00e4001401007387 */ /* 0x010fe80000100a00 */
[----:B------:R-:W-:Y:S04]  /*ee240*/  STL.64 [R1+0xe420], R22 ;  /* 0x00e4201601007387 */ /* 0x000fe80000100a00 */
[----:B------:R-:W4:Y:S04]  /*ee250*/  LDL.64 R16, [R1+0x58] ;  /* 0x0000580001107983 */ /* 0x000f280000100a00 */
[----:B------:R-:W-:Y:S04]  /*ee260*/  STL.64 [R1+0xe418], R18 ;  /* 0x00e4181201007387 */ /* 0x000fe80000100a00 */
[----:B----4-:R0:W-:Y:S04]  /*ee270*/  STL.64 [R1+0xe410], R16 ;  /* 0x00e4101001007387 */ /* 0x0101e80000100a00 */
[----:B0-----:R-:W4:Y:S04]  /*ee280*/  LDL.LU R16, [R1+0xf90] ;  /* 0x000f900001107983 */ /* 0x001f280000300800 */
[----:B------:R-:W4:Y:S04]  /*ee290*/  LDL.LU R17, [R1+0xf94] ;  /* 0x000f940001117983 */ /* 0x000f280000300800 */
[----:B------:R-:W4:Y:S04]  /*ee2a0*/  LDL.LU R18, [R1+0xf98] ;  /* 0x000f980001127983 */ /* 0x000f280000300800 */
[----:B------:R-:W4:Y:S01]  /*ee2b0*/  LDL.LU R19, [R1+0xf9c] ;  /* 0x000f9c0001137983 */ /* 0x000f220000300800 */
[----:B------:R-:W-:-:S02]  /*ee2c0*/  IMAD.MOV.U32 R20, RZ, RZ, R2 ;  /* 0x000000ffff147224 */ /* 0x000fc400078e0002 */
[----:B------:R-:W-:Y:S02]  /*ee2d0*/  IMAD.MOV.U32 R21, RZ, RZ, R0 ;  /* 0x000000ffff157224 */ /* 0x000fe400078e0000 */
[----:B--2---:R-:W-:Y:S02]  /*ee2e0*/  IMAD.MOV.U32 R22, RZ, RZ, R8 ;  /* 0x000000ffff167224 */ /* 0x004fe400078e0008 */
[----:B---3--:R-:W-:Y:S01]  /*ee2f0*/  IMAD.MOV.U32 R23, RZ, RZ, R3 ;  /* 0x000000ffff177224 */ /* 0x008fe200078e0003 */
[----:B----4-:R-:W-:Y:S04]  /*ee300*/  STL.64 [R1+0xe430], R18 ;  /* 0x00e4301201007387 */ /* 0x010fe80000100a00 */
[----:B------:R0:W-:Y:S04]  /*ee310*/  STL.64 [R1+0xe428], R16 ;  /* 0x00e4281001007387 */ /* 0x0001e80000100a00 */
[----:B------:R-:W2:Y:S04]  /*ee320*/  LDL.LU R2, [R1+0xe534] ;  /* 0x00e5340001027983 */ /* 0x000ea80000300800 */
[----:B------:R-:W3:Y:S04]  /*ee330*/  LDL.LU R0, [R1+0xe530] ;  /* 0x00e5300001007983 */ /* 0x000ee80000300800 */
[----:B------:R-:W4:Y:S04]  /*ee340*/  LDL.LU R8, [R1+0xe52c] ;  /* 0x00e52c0001087983 */ /* 0x000f280000300800 */
[----:B------:R-:W3:Y:S04]  /*ee350*/  LDL.LU R3, [R1+0xe528] ;  /* 0x00e5280001037983 */ /* 0x000ee80000300800 */
[----:B------:R1:W-:Y:S04]  /*ee360*/  STL.64 [R1+0xe438], R20 ;  /* 0x00e4381401007387 */ /* 0x0003e80000100a00 */
[----:B------:R-:W-:Y:S04]  /*ee370*/  STL.64 [R1+0xe450], R22 ;  /* 0x00e4501601007387 */ /* 0x000fe80000100a00 */
[----:B0-----:R-:W4:Y:S04]  /*ee380*/  LDL.LU R16, [R1+0xfa0] ;  /* 0x000fa00001107983 */ /* 0x001f280000300800 */
[----:B------:R-:W4:Y:S04]  /*ee390*/  LDL.LU R17, [R1+0xfa4] ;  /* 0x000fa40001117983 */ /* 0x000f280000300800 */
[----:B------:R-:W3:Y:S04]  /*ee3a0*/  LDL.LU R18, [R1+0xfa8] ;  /* 0x000fa80001127983 */ /* 0x000ee80000300800 */
[----:B------:R-:W3:Y:S01]  /*ee3b0*/  LDL.LU R19, [R1+0xfac] ;  /* 0x000fac0001137983 */ /* 0x000ee20000300800 */
[----:B-1----:R-:W-:-:S02]  /*ee3c0*/  IMAD.MOV.U32 R21, RZ, RZ, R9 ;  /* 0x000000ffff157224 */ /* 0x002fc400078e0009 */
[----:B--2---:R-:W-:Y:S02]  /*ee3d0*/  IMAD.MOV.U32 R20, RZ, RZ, R2 ;  /* 0x000000ffff147224 */ /* 0x004fe400078e0002 */
[----:B------:R-:W2:Y:S04]  /*ee3e0*/  LDL.LU R2, [R1+0xe524] ;  /* 0x00e5240001027983 */ /* 0x000ea80000300800 */
[----:B------:R-:W2:Y:S04]  /*ee3f0*/  LDL.LU R9, [R1+0xe520] ;  /* 0x00e5200001097983 */ /* 0x000ea80000300800 */
[----:B------:R-:W-:Y:S04]  /*ee400*/  STL.64 [R1+0xe468], R20 ;  /* 0x00e4681401007387 */ /* 0x000fe80000100a00 */
[----:B---3--:R-:W-:Y:S04]  /*ee410*/  STL.64 [R1+0xe448], R18 ;  /* 0x00e4481201007387 */ /* 0x008fe80000100a00 */
[----:B----4-:R0:W-:Y:S04]  /*ee420*/  STL.64 [R1+0xe440], R16 ;  /* 0x00e4401001007387 */ /* 0x0101e80000100a00 */
[----:B0-----:R-:W3:Y:S04]  /*ee430*/  LDL.LU R16, [R1+0x1020] ;  /* 0x0010200001107983 */ /* 0x001ee80000300800 */
[----:B------:R-:W3:Y:S04]  /*ee440*/  LDL.LU R17, [R1+0x1024] ;  /* 0x0010240001117983 */ /* 0x000ee80000300800 */
[----:B------:R-:W4:Y:S04]  /*ee450*/  LDL.LU R18, [R1+0x1028] ;  /* 0x0010280001127983 */ /* 0x000f280000300800 */
[----:B------:R-:W4:Y:S01]  /*ee460*/  LDL.LU R19, [R1+0x102c] ;  /* 0x00102c0001137983 */ /* 0x000f220000300800 */
[----:B------:R-:W-:-:S02]  /*ee470*/  IMAD.MOV.U32 R22, RZ, RZ, R8 ;  /* 0x000000ffff167224 */ /* 0x000fc400078e0008 */
[----:B------:R-:W-:Y:S01]  /*ee480*/  IMAD.MOV.U32 R23, RZ, RZ, R0 ;  /* 0x000000ffff177224 */ /* 0x000fe200078e0000 */
[----:B------:R-:W3:Y:S04]  /*ee490*/  LDL.LU R8, [R1+0xe51c] ;  /* 0x00e51c0001087983 */ /* 0x000ee80000300800 */
[----:B------:R-:W3:Y:S04]  /*ee4a0*/  LDL.LU R0, [R1+0xe518] ;  /* 0x00e5180001007983 */ /* 0x000ee80000300800 */
[----:B------:R-:W-:Y:S01]  /*ee4b0*/  STL.64 [R1+0xe480], R22 ;  /* 0x00e4801601007387 */ /* 0x000fe20000100a00 */
[----:B------:R-:W-:-:S02]  /*ee4c0*/  IMAD.MOV.U32 R21, RZ, RZ, R3 ;  /* 0x000000ffff157224 */ /* 0x000fc400078e0003 */
[----:B--2---:R-:W-:Y:S01]  /*ee4d0*/  IMAD.MOV.U32 R20, RZ, RZ, R2 ;  /* 0x000000ffff147224 */ /* 0x004fe200078e0002 */
[----:B----4-:R-:W-:Y:S04]  /*ee4e0*/  STL.64 [R1+0xe460], R18 ;  /* 0x00e4601201007387 */ /* 0x010fe80000100a00 */
[----:B---3--:R0:W-:Y:S04]  /*ee4f0*/  STL.64 [R1+0xe458], R16 ;  /* 0x00e4581001007387 */ /* 0x0081e80000100a00 */
[----:B0-----:R-:W2:Y:S04]  /*ee500*/  LDL.LU R16, [R1+0x1050] ;  /* 0x0010500001107983 */ /* 0x001ea80000300800 */
[----:B------:R-:W2:Y:S04]  /*ee510*/  LDL.LU R17, [R1+0x1054] ;  /* 0x0010540001117983 */ /* 0x000ea80000300800 */
[----:B------:R-:W3:Y:S04]  /*ee520*/  LDL.LU R18, [R1+0x1058] ;  /* 0x0010580001127983 */ /* 0x000ee80000300800 */
[----:B------:R-:W3:Y:S04]  /*ee530*/  LDL.LU R19, [R1+0x105c] ;  /* 0x00105c0001137983 */ /* 0x000ee80000300800 */
[----:B------:R-:W4:Y:S04]  /*ee540*/  LDL.LU R2, [R1+0xe514] ;  /* 0x00e5140001027983 */ /* 0x000f280000300800 */
[----:B------:R-:W4:Y:S04]  /*ee550*/  LDL.LU R3, [R1+0xe510] ;  /* 0x00e5100001037983 */ /* 0x000f280000300800 */
[----:B------:R-:W2:Y:S04]  /*ee560*/  LDL.64 R22, [R1+0x90] ;  /* 0x0000900001167983 */ /* 0x000ea80000100a00 */
[----:B--2---:R-:W-:Y:S04]  /*ee570*/  STL.64 [R1+0xe4b0], R22 ;  /* 0x00e4b01601007387 */ /* 0x004fe80000100a00 */
[----:B------:R-:W-:Y:S04]  /*ee580*/  STL.64 [R1+0xe4a8], R20 ;  /* 0x00e4a81401007387 */ /* 0x000fe80000100a00 */
[----:B---3--:R-:W-:Y:S04]  /*ee590*/  STL.64 [R1+0xe478], R18 ;  /* 0x00e4781201007387 */ /* 0x008fe80000100a00 */
[----:B------:R0:W-:Y:S04]  /*ee5a0*/  STL.64 [R1+0xe470], R16 ;  /* 0x00e4701001007387 */ /* 0x0001e80000100a00 */
        /* <DEDUP_REMOVED lines=14> */
[----:B------:R-:W4:Y:S04]  /*ee690*/  LDL.64 R20, [R1+0xa8] ;  /* 0x0000a80001147983 */ /* 0x000f280000100a00 */
        /* <DEDUP_REMOVED lines=47> */
[----:B------:R-:W3:Y:S04]  /*ee990*/  LDL R11, [R1+0x3c] ;  /* 0x00003c00010b7983 */ /* 0x000ee80000100800 */
[----:B------:R0:W-:Y:S04]  /*ee9a0*/  STL.64 [R1+0xe2d0], R8 ;  /* 0x00e2d00801007387 */ /* 0x0001e80000100a00 */
[----:B0-----:R-:W2:Y:S01]  /*ee9b0*/  LDL R8, [R1+0xa0] ;  /* 0x0000a00001087983 */ /* 0x001ea20000100800 */
[----:B----4-:R-:W-:-:S15]  /*ee9c0*/  HMMA.16816.F32 R20, R12, R2, R20 ;  /* 0x000000020c14723c */ /* 0x010fde0000001814 */
[----:B------:R-:W-:-:S08]  /*ee9d0*/  NOP ;  /* 0x0000000000007918 */ /* 0x000fd00000000000 */
[----:B------:R-:W-:Y:S04]  /*ee9e0*/  STL.64 [R1+0x2440], R20 ;  /* 0x0024401401007387 */ /* 0x000fe80000100a00 */
[----:B------:R0:W-:Y:S04]  /*ee9f0*/  STL.64 [R1+0x2448], R22 ;  /* 0x0024481601007387 */ /* 0x0001e80000100a00 */
[----:B0-----:R-:W2:Y:S04]  /*eea00*/  LDL.LU.64 R22, [R1+0xe4f0] ;  /* 0x00e4f00001167983 */ /* 0x001ea80000300a00 */
[----:B------:R-:W2:Y:S01]  /*eea10*/  LDL.LU.64 R20, [R1+0xe4e8] ;  /* 0x00e4e80001147983 */ /* 0x000ea20000300a00 */
[----:B------:R-:W-:Y:S01]  /*eea20*/  IMAD.MOV.U32 R9, RZ, RZ, R0 ;  /* 0x000000ffff097224 */ /* 0x000fe200078e0000 */
[----:B------:R-:W-:-:S02]  /*eea30*/  F2FP.F16.E4M3.UNPACK_B R4, R4 ;  /* 0x00000004ff04723e */ /* 0x000fc400020006ff */
[----:B------:R-:W-:Y:S02]  /*eea40*/  F2FP.F16.E4M3.UNPACK_B R5, R5 ;  /* 0x00000005ff05723e */ /* 0x000fe400020006ff */
[----:B------:R-:W-:Y:S02]  /*eea50*/  F2FP.F16.E4M3.UNPACK_B R6, R6 ;  /* 0x00000006ff06723e */ /* 0x000fe400020006ff */
[----:B------:R-:W-:Y:S01]  /*eea60*/  F2FP.F16.E4M3.UNPACK_B R7, R7 ;  /* 0x00000007ff07723e */ /* 0x000fe200020006ff */
[----:B--2---:R-:W-:Y:S01]  /*eea70*/  HMMA.16816.F32 R12, R12, R8, R20 ;  /* 0x000000080c0c723c */ /* 0x004fe20000001814 */
[----:B------:R-:W2:Y:S04]  /*eea80*/  LDL.LU.64 R22, [R1+0xe4e0] ;  /* 0x00e4e00001167983 */ /* 0x000ea80000300a00 */
        /* <DEDUP_REMOVED lines=68> */
[----:B------:R-:W3:Y:S04]  /*eeed0*/  LDL.LU.64 R18, [R1+0xe418] ;  /* 0x00e4180001127983 */ /* 0x000ee80000300a00 */
[----:B------:R-:W2:-:S15]  /*eeee0*/  LDL.LU.64 R16, [R1+0xe410] ;  /* 0x00e4100001107983 */ /* 0x000e9e0000300a00 */
[----:B------:R-:W-:-:S02]  /*eeef0*/  NOP ;  /* 0x0000000000007918 */ /* 0x000fc40000000000 */
[----:B------:R-:W-:Y:S04]  /*eef00*/  STL.64 [R1+0x2380], R20 ;  /* 0x0023801401007387 */ /* 0x000fe80000100a00 */
[----:B------:R0:W-:Y:S04]  /*eef10*/  STL.64 [R1+0x2388], R22 ;  /* 0x0023881601007387 */ /* 0x0001e80000100a00 */
[----:B0-----:R-:W4:Y:S04]  /*eef20*/  LDL.LU.64 R22, [R1+0xe408] ;  /* 0x00e4080001167983 */ /* 0x001f280000300a00 */
[----:B------:R-:W4:Y:S01]  /*eef30*/  LDL.LU.64 R20, [R1+0xe400] ;  /* 0x00e4000001147983 */ /* 0x000f220000300a00 */
[----:B--2---:R-:W-:Y:S01]  /*eef40*/  IMAD.MOV.U32 R0, RZ, RZ, R17 ;  /* 0x000000ffff007224 */ /* 0x004fe200078e0011 */
[C---:B----4-:R-:W-:Y:S06]  /*eef50*/  HMMA.16816.F32 R20, R4.reuse, R16, R20 ;  /* 0x000000100414723c */ /* 0x050fec0000001814 */
        /* <DEDUP_REMOVED lines=20> */
[----:B------:R-:W3:Y:S04]  /*ef0a0*/  LDL.LU.64 R16, [R1+0xe3b0] ;  /* 0x00e3b00001107983 */ /* 0x000ee80000300a00 */
[----:B------:R-:W-:Y:S04]  /*ef0b0*/  STL.64 [R1+0x2320], R24 ;  /* 0x0023201801007387 */ /* 0x000fe80000100a00 */
[----:B------:R0:W-:Y:S04]  /*ef0c0*/  STL.64 [R1+0x2328], R26 ;  /* 0x0023281a01007387 */ /* 0x0001e80000100a00 */
[----:B0-----:R-:W2:Y:S04]  /*ef0d0*/  LDL.LU.64 R26, [R1+0xe3a8] ;  /* 0x00e3a800011a7983 */ /* 0x001ea80000300a00 */
[----:B------:R-:W3:Y:S01]  /*ef0e0*/  LDL.LU.64 R24, [R1+0xe3a0] ;  /* 0x00e3a00001187983 */ /* 0x000ee20000300a00 */
[----:B------:R-:W-:-:S15]  /*ef0f0*/  HMMA.16816.F32 R8, R4, R10, R12 ;  /* 0x0000000a0408723c */ /* 0x000fde000000180c */
[----:B------:R-:W-:-:S08]  /*ef100*/  NOP ;  /* 0x0000000000007918 */ /* 0x000fd00000000000 */
[----:B------:R-:W-:Y:S04]  /*ef110*/  STL.64 [R1+0x2310], R8 ;  /* 0x0023100801007387 */ /* 0x000fe80000100a00 */
[----:B------:R2:W-:Y:S01]  /*ef120*/  STL.64 [R1+0x2318], R10 ;  /* 0x0023180a01007387 */ /* 0x0005e20000100a00 */
[C---:B---3--:R-:W-:Y:S06]  /*ef130*/  HMMA.16816.F32 R12, R4.reuse, R24, R16 ;  /* 0x00000018040c723c */ /* 0x048fec0000001810 */
[----:B--2---:R-:W-:Y:S01]  /*ef140*/  HMMA.16816.F32 R8, R4, R26, R20 ;  /* 0x0000001a0408723c */ /* 0x004fe20000001814 */
        /* <DEDUP_REMOVED lines=195> */
[----:B------:R2:W-:Y:S02]  /*efd80*/  STL.64 [R1+0xe2a8], R10 ;  /* 0x00e2a80a01007387 */ /* 0x0005e40000100a00 */
[----:B--2---:R-:W-:Y:S02]  /*efd90*/  HMMA.16816.F32 R8, R4, R2, R24 ;  /* 0x000000020408723c */ /* 0x004fe40000001818 */
[----:B------:R-:W2:Y:S05]  /*efda0*/  LDL R26, [R1+0x58] ;  /* 0x00005800011a7983 */ /* 0x000eaa0000100800 */
[----:B------:R-:W-:-:S15]  /*efdb0*/  IMAD.MOV.U32 R27, RZ, RZ, R0 ;  /* 0x000000ffff1b7224 */ /* 0x000fde00078e0000 */
[----:B------:R-:W-:-:S01]  /*efdc0*/  NOP ;  /* 0x0000000000007918 */ /* 0x000fc20000000000 */
[----:B------:R-:W-:Y:S04]  /*efdd0*/  STL.64 [R1+0x21d0], R8 ;  /* 0x0021d00801007387 */ /* 0x000fe80000100a00 */
[----:B------:R-:W-:Y:S04]  /*efde0*/  STL.64 [R1+0x21d8], R10 ;  /* 0x0021d80a01007387 */ /* 0x000fe80000100a00 */
        /* <DEDUP_REMOVED lines=23> */
[----:B----4-:R0:W-:Y:S04]  /*eff60*/  STL.64 [R1+0xe230], R18 ;  /* 0x00e2301201007387 */ /* 0x0101e80000100a00 */
[----:B0-----:R-:W4:Y:S04]  /*eff70*/  LDL R18, [R1+0x80] ;  /* 0x0000800001127983 */ /* 0x001f280000100800 */
[----:B------:R-:W4:Y:S04]  /*eff80*/  LDL R19, [R1+0x84] ;  /* 0x0000840001137983 */ /* 0x000f280000100800 */
[----:B--2---:R0:W-:Y:S04]  /*eff90*/  STL.64 [R1+0xe228], R16 ;  /* 0x00e2281001007387 */ /* 0x0041e80000100a00 */
[----:B0-----:R-:W2:Y:S04]  /*effa0*/  LDL.64 R16, [R1+0x88] ;  /* 0x0000880001107983 */ /* 0x001ea80000100a00 */
[----:B----4-:R0:W-:Y:S04]  /*effb0*/  STL.64 [R1+0xe260], R18 ;  /* 0x00e2601201007387 */ /* 0x0101e80000100a00 */
[----:B0-----:R-:W4:Y:S01]  /*effc0*/  LDL R18, [R1+0x90] ;  /* 0x0000900001127983 */ /* 0x001f220000100800 */
[----:B---3--:R-:W-:-:S03]  /*effd0*/  IMAD.MOV.U32 R19, RZ, RZ, R0 ;  /* 0x000000ffff137224 */ /* 0x008fc600078e0000 */
[----:B------:R-:W3:Y:S04]  /*effe0*/  LDL.LU R0, [R1+0xe2b4] ;  /* 0x00e2b40001007983 */ /* 0x000ee80000300800 */
[----:B--2---:R0:W-:Y:S04]  /*efff0*/  STL.64 [R1+0xe258], R16 ;  /* 0x00e2581001007387 */ /* 0x0041e80000100a00 */
[----:B0-----:R-:W2:Y:S04]  /*f0000*/  LDL.64 R16, [R1+0x98] ;  /* 0x0000980001107983 */ /* 0x001ea80000100a00 */
[----:B----4-:R3:W-:Y:S04]  /*f0010*/  STL.64 [R1+0xe290], R18 ;  /* 0x00e2901201007387 */ /* 0x0107e80000100a00 */
[----:B--2---:R-:W-:Y:S04]  /*f0020*/  STL.64 [R1+0xe288], R16 ;  /* 0x00e2881001007387 */ /* 0x004fe80000100a00 */
[----:B------:R-:W2:Y:S04]  /*f0030*/  LDL.64 R24, [R1+0x60] ;  /* 0x0000600001187983 */ /* 0x000ea80000100a00 */
[----:B------:R-:W-:Y:S01]  /*f0040*/  STL.64 [R1+0xe240], R26 ;  /* 0x00e2401a01007387 */ /* 0x000fe20000100a00 */
[----:B---3--:R-:W-:-:S03]  /*f0050*/  IMAD.MOV.U32 R19, RZ, RZ, R0 ;  /* 0x000000ffff137224 */ /* 0x008fc600078e0000 */
        /* <DEDUP_REMOVED lines=30> */
[----:B----4-:R-:W-:Y:S01]  /*f0240*/  HMMA.16816.F32 R4, R4, R16, R8 ;  /* 0x000000100404723c */ /* 0x010fe20000001808 */
[----:B------:R-:W-:-:S02]  /*f0250*/  F2FP.F16.E4M3.UNPACK_B R12, R12 ;  /* 0x0000000cff0c723e */ /* 0x000fc400020006ff */
[----:B---3--:R-:W-:Y:S04]  /*f0260*/  STL.64 [R1+0xe2a0], R26 ;  /* 0x00e2a01a01007387 */ /* 0x008fe80000100a00 */
[----:B--2---:R0:W-:Y:S04]  /*f0270*/  STL.64 [R1+0xe298], R24 ;  /* 0x00e2981801007387 */ /* 0x0041e80000100a00 */
[----:B0-----:R-:W2:Y:S04]  /*f0280*/  LDL.LU R24, [R1+0x8e0] ;  /* 0x0008e00001187983 */ /* 0x001ea80000300800 */
[----:B------:R-:W2:Y:S04]  /*f0290*/  LDL.LU R25, [R1+0x8e4] ;  /* 0x0008e40001197983 */ /* 0x000ea80000300800 */
[----:B------:R-:W2:Y:S04]  /*f02a0*/  LDL.LU R26, [R1+0x8e8] ;  /* 0x0008e800011a7983 */ /* 0x000ea80000300800 */
[----:B------:R-:W2:Y:S01]  /*f02b0*/  LDL.LU R27, [R1+0x8ec] ;  /* 0x0008ec00011b7983 */ /* 0x000ea20000300800 */
[----:B------:R-:W-:-:S02]  /*f02c0*/  F2FP.F16.E4M3.UNPACK_B R13, R13 ;  /* 0x0000000dff0d723e */ /* 0x000fc400020006ff */
[----:B------:R-:W-:Y:S02]  /*f02d0*/  F2FP.F16.E4M3.UNPACK_B R14, R14 ;  /* 0x0000000eff0e723e */ /* 0x000fe400020006ff */
[----:B------:R-:W-:Y:S01]  /*f02e0*/  F2FP.F16.E4M3.UNPACK_B R15, R15 ;  /* 0x0000000fff0f723e */ /* 0x000fe200020006ff */
[----:B------:R-:W-:Y:S02]  /*f02f0*/  IMAD.MOV.U32 R8, RZ, RZ, R16 ;  /* 0x000000ffff087224 */ /* 0x000fe400078e0010 */
[----:B------:R-:W-:Y:S01]  /*f0300*/  IMAD.MOV.U32 R9, RZ, RZ, R17 ;  /* 0x000000ffff097224 */ /* 0x000fe200078e0011 */
[----:B------:R-:W3:Y:S04]  /*f0310*/  LDL.LU R20, [R1+0x7d0] ;  /* 0x0007d00001147983 */ /* 0x000ee80000300800 */
[----:B------:R-:W3:Y:S04]  /*f0320*/  LDL.LU R21, [R1+0x7d4] ;  /* 0x0007d40001157983 */ /* 0x000ee80000300800 */
[----:B------:R-:W3:Y:S04]  /*f0330*/  LDL.LU R22, [R1+0x7d8] ;  /* 0x0007d80001167983 */ /* 0x000ee80000300800 */
[----:B------:R-:W-:Y:S04]  /*f0340*/  STL [R1+0xe07c], R2 ;  /* 0x00e07c0201007387 */ /* 0x000fe80000100800 */
[----:B------:R-:W-:Y:S01]  /*f0350*/  STL [R1+0xe078], R3 ;  /* 0x00e0780301007387 */ /* 0x000fe20000100800 */
[----:B------:R-:W-:-:S03]  /*f0360*/  IMAD.MOV.U32 R23, RZ, RZ, R0 ;  /* 0x000000ffff177224 */ /* 0x000fc600078e0000 */
[----:B------:R-:W4:Y:S04]  /*f0370*/  LDL.LU.64 R10, [R1+0xe2a8] ;  /* 0x00e2a800010a7983 */ /* 0x000f280000300a00 */
[----:B------:R0:W-:Y:S01]  /*f0380*/  STL.64 [R1+0x21b0], R4 ;  /* 0x0021b00401007387 */ /* 0x0001e20000100a00 */
[----:B------:R-:W-:-:S03]  /*f0390*/  IMAD.MOV.U32 R0, RZ, RZ, R7 ;  /* 0x000000ffff007224 */ /* 0x000fc600078e0007 */
[----:B------:R-:W-:Y:S04]  /*f03a0*/  STL [R1+0x21b8], R6 ;  /* 0x0021b80601007387 */ /* 0x000fe80000100800 */
[----:B0-----:R-:W3:Y:S04]  /*f03b0*/  LDL.64 R4, [R1+0x68] ;  /* 0x0000680001047983 */ /* 0x001ee80000100a00 */
[----:B------:R-:W-:Y:S04]  /*f03c0*/  STL [R1+0xe084], R9 ;  /* 0x00e0840901007387 */ /* 0x000fe80000100800 */
[----:B------:R-:W-:Y:S04]  /*f03d0*/  STL [R1+0xe080], R8 ;  /* 0x00e0800801007387 */ /* 0x000fe80000100800 */
        /* <DEDUP_REMOVED lines=16> */
[----:B------:R-:W-:-:S05]  /*f04e0*/  IMAD.MOV.U32 R7, RZ, RZ, R17 ;  /* 0x000000ffff077224 */ /* 0x000fca00078e0011 */
[----:B------:R0:W-:Y:S04]  /*f04f0*/  STL [R1+0xe08c], R7 ;  /* 0x00e08c0701007387 */ /* 0x0001e80000100800 */
[----:B0-----:R-:W2:Y:S04]  /*f0500*/  LDL.64 R6, [R1+0x70] ;  /* 0x0000700001067983 */ /* 0x001ea80000100a00 */
[----:B------:R0:W-:Y:S04]  /*f0510*/  STL [R1+0xe088], R3 ;  /* 0x00e0880301007387 */ /* 0x0001e80000100800 */
[----:B0-----:R-:W3:Y:S01]  /*f0520*/  LDL.64 R2, [R1+0x78] ;  /* 0x0000780001027983 */ /* 0x001ee20000100a00 */
[----:B----4-:R-:W-:Y:S03]  /*f0530*/  HMMA.16816.F32 R16, R12, R18, R24 ;  /* 0x000000120c10723c */ /* 0x010fe60000001818 */
[----:B------:R-:W4:Y:S04]  /*f0540*/  LDL.LU.64 R26, [R1+0xe270] ;  /* 0x00e27000011a7983 */ /* 0x000f280000300a00 */
[----:B------:R-:W4:-:S15]  /*f0550*/  LDL.LU.64 R24, [R1+0xe268] ;  /* 0x00e2680001187983 */ /* 0x000f1e0000300a00 */
[----:B------:R-:W-:-:S01]  /*f0560*/  NOP ;  /* 0x0000000000007918 */ /* 0x000fc20000000000 */
        /* <DEDUP_REMOVED lines=12> */
[----:B------:R-:W-:Y:S01]  /*f0630*/  STL [R1+0xe090], R9 ;  /* 0x00e0900901007387 */ /* 0x000fe20000100800 */
[----:B--2---:R-:W-:Y:S03]  /*f0640*/  HMMA.16816.F32 R16, R12, R18, R24 ;  /* 0x000000120c10723c */ /* 0x004fe60000001818 */
[----:B------:R-:W2:Y:S04]  /*f0650*/  LDL.LU.64 R26, [R1+0xe240] ;  /* 0x00e24000011a7983 */ /* 0x000ea80000300a00 */
[----:B------:R-:W4:-:S15]  /*f0660*/  LDL.LU.64 R24, [R1+0xe238] ;  /* 0x00e2380001187983 */ /* 0x000f1e0000300a00 */
        /* <DEDUP_REMOVED lines=23> */
[----:B----4-:R-:W-:-:S02]  /*f07e0*/  IMAD.MOV.U32 R9, RZ, RZ, R24 ;  /* 0x000000ffff097224 */ /* 0x010fc400078e0018 */
[----:B------:R-:W-:Y:S01]  /*f07f0*/  IMAD.MOV.U32 R6, RZ, RZ, R25 ;  /* 0x000000ffff067224 */ /* 0x000fe200078e0019 */
[----:B---3--:R-:W-:-:S15]  /*f0800*/  HMMA.16816.F32 R16, R12, R24, R16 ;  /* 0x000000180c10723c */ /* 0x008fde0000001810 */
[----:B------:R-:W-:-:S08]  /*f0810*/  NOP ;  /* 0x0000000000007918 */ /* 0x000fd00000000000 */
[----:B------:R-:W-:Y:S04]  /*f0820*/  STL.64 [R1+0x2100], R16 ;  /* 0x0021001001007387 */ /* 0x000fe80000100a00 */
[----:B------:R-:W-:Y:S04]  /*f0830*/  STL.64 [R1+0x2108], R18 ;  /* 0x0021081201007387 */ /* 0x000fe80000100a00 */
        /* <DEDUP_REMOVED lines=14> */
[----:B--2---:R0:W-:Y:S04]  /*f0920*/  STL.64 [R1+0xe100], R26 ;  /* 0x00e1001a01007387 */ /* 0x0041e80000100a00 */
[----:B0-----:R-:W2:Y:S04]  /*f0930*/  LDL R26, [R1] ;  /* 0x00000000011a7983 */ /* 0x001ea80000100800 */
        /* <DEDUP_REMOVED lines=106> */
[----:B------:R-:W-:-:S02]  /*f0fe0*/  IMAD.MOV.U32 R0, RZ, RZ, R7 ;  /* 0x000000ffff007224 */ /* 0x000fc400078e0007 */
[----:B------:R-:W-:Y:S02]  /*f0ff0*/  IMAD.MOV.U32 R2, RZ, RZ, R3 ;  /* 0x000000ffff027224 */ /* 0x000fe400078e0003 */
[----:B------:R-:W-:Y:S02]  /*f1000*/  IMAD.MOV.U32 R7, RZ, RZ, R4 ;  /* 0x000000ffff077224 */ /* 0x000fe400078e0004 */
[----:B------:R-:W-:Y:S01]  /*f1010*/  IMAD.MOV.U32 R3, RZ, RZ, R5 ;  /* 0x000000ffff037224 */ /* 0x000fe200078e0005 */
[C---:B----4-:R-:W-:Y:S01]  /*f1020*/  HMMA.16816.F32 R8, R12.reuse, R10, R24 ;  /* 0x0000000a0c08723c */ /* 0x050fe20000001818 */
        /* <DEDUP_REMOVED lines=91> */
[----:B------:R-:W4:Y:S04]  /*f15e0*/  LDL.LU.64 R24, [R1+0xe0e8] ;  /* 0x00e0e80001187983 */ /* 0x000f280000300a00 */
[----:B------:R0:W-:Y:S04]  /*f15f0*/  STL.64 [R1+0xe038], R28 ;  /* 0x00e0381c01007387 */ /* 0x0001e80000100a00 */
[----:B0-----:R-:W3:Y:S04]  /*f1600*/  LDL.LU R28, [R1+0x362c] ;  /* 0x00362c00011c7983 */ /* 0x001ee80000300800 */
[----:B------:R-:W3:Y:S01]  /*f1610*/  LDL.LU R29, [R1+0x3634] ;  /* 0x00363400011d7983 */ /* 0x000ee20000300800 */
        /* <DEDUP_REMOVED lines=41> */
[----:B------:R-:W4:Y:S01]  /*f18b0*/  LDL.LU.64 R8, [R1+0xe098] ;  /* 0x00e0980001087983 */ /* 0x000f220000300a00 */
[----:B--2---:R-:W-:Y:S03]  /*f18c0*/  HMMA.16816.F32 R20, R12, R16, R20 ;  /* 0x000000100c14723c */ /* 0x004fe60000001814 */
[----:B------:R-:W-:Y:S04]  /*f18d0*/  STL.64 [R1+0xde50], R18 ;  /* 0x00de501201007387 */ /* 0x000fe80000100a00 */
[----:B------:R3:W-:Y:S01]  /*f18e0*/  STL.64 [R1+0xde48], R16 ;  /* 0x00de481001007387 */ /* 0x0007e20000100a00 */
[----:B------:R-:W-:-:S15]  /*f18f0*/  IMAD R5, R5, 0x100, R29 ;  /* 0x0000010005057824 */ /* 0x000fde00078e021d */
[----:B------:R-:W-:Y:S04]  /*f1900*/  STL.64 [R1+0x1bf0], R20 ;  /* 0x001bf01401007387 */ /* 0x000fe80000100a00 */
[----:B------:R-:W-:Y:S01]  /*f1910*/  STL.64 [R1+0x1bf8], R22 ;  /* 0x001bf81601007387 */ /* 0x000fe20000100a00 */
[----:B---3--:R-:W-:Y:S07]  /*f1920*/  HMMA.16816.F32 R16, R12, R10, R24 ;  /* 0x0000000a0c10723c */ /* 0x008fee0000001818 */
[----:B----4-:R-:W-:-:S02]  /*f1930*/  IMAD.MOV.U32 R26, RZ, RZ, R9 ;  /* 0x000000ffff1a7224 */ /* 0x010fc400078e0009 */
[----:B------:R-:W2:Y:S01]  /*f1940*/  LDL.LU R9, [R1+0xe090] ;  /* 0x00e0900001097983 */ /* 0x000ea20000300800 */
[----:B------:R-:W-:Y:S02]  /*f1950*/  IMAD.MOV.U32 R27, RZ, RZ, R6 ;  /* 0x000000ffff1b7224 */ /* 0x000fe400078e0006 */
[----:B------:R-:W-:Y:S02]  /*f1960*/  IMAD.MOV.U32 R24, RZ, RZ, R7 ;  /* 0x000000ffff187224 */ /* 0x000fe400078e0007 */
[----:B------:R-:W-:-:S09]  /*f1970*/  IMAD.MOV.U32 R25, RZ, RZ, R3 ;  /* 0x000000ffff197224 */ /* 0x000fd200078e0003 */
[----:B------:R0:W-:Y:S04]  /*f1980*/  STL.64 [R1+0x1bd0], R16 ;  /* 0x001bd01001007387 */ /* 0x0001e80000100a00 */
[----:B------:R1:W-:Y:S04]  /*f1990*/  STL.64 [R1+0x1bd8], R18 ;  /* 0x001bd81201007387 */ /* 0x0003e80000100a00 */
[----:B------:R-:W3:Y:S04]  /*f19a0*/  LDL.LU R29, [R1+0x363c] ;  /* 0x00363c00011d7983 */ /* 0x000ee80000300800 */
[----:B------:R-:W3:Y:S04]  /*f19b0*/  LDL.LU R6, [R1+0x3638] ;  /* 0x0036380001067983 */ /* 0x000ee80000300800 */
[----:B------:R-:W4:Y:S04]  /*f19c0*/  LDL.LU R7, [R1+0xe08c] ;  /* 0x00e08c0001077983 */ /* 0x000f280000300800 */
[----:B------:R-:W4:Y:S04]  /*f19d0*/  LDL.LU R3, [R1+0xe088] ;  /* 0x00e0880001037983 */ /* 0x000f280000300800 */
[----:B------:R-:W-:Y:S04]  /*f19e0*/  STL.64 [R1+0xdfc0], R26 ;  /* 0x00dfc01a01007387 */ /* 0x000fe80000100a00 */
[----:B------:R-:W-:Y:S04]  /*f19f0*/  STL.64 [R1+0xdfb8], R24 ;  /* 0x00dfb81801007387 */ /* 0x000fe80000100a00 */
[----:B0-----:R-:W2:Y:S04]  /*f1a00*/  LDL.LU R16, [R1+0x610] ;  /* 0x0006100001107983 */ /* 0x001ea80000300800 */
        /* <DEDUP_REMOVED lines=15> */
[----:B---3--:R0:W-:Y:S02]  /*f1b00*/  STL.64 [R1+0xdff0], R22 ;  /* 0x00dff01601007387 */ /* 0x0081e40000100a00 */
[----:B0-----:R-:W-:-:S02]  /*f1b10*/  IMAD.MOV.U32 R22, RZ, RZ, R9 ;  /* 0x000000ffff167224 */ /* 0x001fc400078e0009 */
[----:B------:R-:W-:Y:S01]  /*f1b20*/  IMAD.MOV.U32 R23, RZ, RZ, R8 ;  /* 0x000000ffff177224 */ /* 0x000fe200078e0008 */
[----:B------:R-:W3:Y:S04]  /*f1b30*/  LDL.LU R9, [R1+0xe084] ;  /* 0x00e0840001097983 */ /* 0x000ee80000300800 */
[----:B------:R-:W3:Y:S04]  /*f1b40*/  LDL.LU R8, [R1+0xe080] ;  /* 0x00e0800001087983 */ /* 0x000ee80000300800 */
[----:B--2---:R0:W-:Y:S04]  /*f1b50*/  STL.64 [R1+0xdfe8], R20 ;  /* 0x00dfe81401007387 */ /* 0x0041e80000100a00 */
[----:B0-----:R-:W2:Y:S04]  /*f1b60*/  LDL.64 R20, [R1+0x90] ;  /* 0x0000900001147983 */ /* 0x001ea80000100a00 */
[----:B------:R4:W-:Y:S01]  /*f1b70*/  STL.64 [R1+0xe020], R22 ;  /* 0x00e0201601007387 */ /* 0x0009e20000100a00 */
[----:B------:R-:W-:-:S02]  /*f1b80*/  IMAD.MOV.U32 R27, RZ, RZ, R2 ;  /* 0x000000ffff1b7224 */ /* 0x000fc400078e0002 */
[----:B------:R-:W-:Y:S02]  /*f1b90*/  IMAD R4, R4, 0x100, R28 ;  /* 0x0000010004047824 */ /* 0x000fe400078e021c */
[----:B------:R-:W-:Y:S02]  /*f1ba0*/  IMAD R6, R6, 0x100, R29 ;  /* 0x0000010006067824 */ /* 0x000fe400078e021d */
[----:B----4-:R-:W-:Y:S02]  /*f1bb0*/  IMAD.MOV.U32 R22, RZ, RZ, R3 ;  /* 0x000000ffff167224 */ /* 0x010fe400078e0003 */
[----:B---3--:R-:W-:Y:S02]  /*f1bc0*/  IMAD.MOV.U32 R29, RZ, RZ, R9 ;  /* 0x000000ffff1d7224 */ /* 0x008fe400078e0009 */
[----:B------:R-:W-:Y:S01]  /*f1bd0*/  IMAD.MOV.U32 R28, RZ, RZ, R8 ;  /* 0x000000ffff1c7224 */ /* 0x000fe200078e0008 */
[----:B--2---:R0:W-:Y:S04]  /*f1be0*/  STL.64 [R1+0xe018], R20 ;  /* 0x00e0181401007387 */ /* 0x0041e80000100a00 */
[----:B------:R-:W2:Y:S04]  /*f1bf0*/  LDL.64 R24, [R1+0x80] ;  /* 0x0000800001187983 */ /* 0x000ea80000100a00 */
[----:B------:R-:W-:Y:S04]  /*f1c00*/  STL [R1+0xde2c], R10 ;  /* 0x00de2c0a01007387 */ /* 0x000fe80000100800 */
[----:B------:R-:W-:Y:S04]  /*f1c10*/  STL [R1+0xde28], R11 ;  /* 0x00de280b01007387 */ /* 0x000fe80000100800 */
[----:B------:R-:W3:Y:S04]  /*f1c20*/  LDL R26, [R1+0x78] ;  /* 0x00007800011a7983 */ /* 0x000ee80000100800 */
[----:B------:R-:W4:Y:S04]  /*f1c30*/  LDL.LU R2, [R1+0xe07c] ;  /* 0x00e07c0001027983 */ /* 0x000f280000300800 */
[----:B------:R-:W4:Y:S04]  /*f1c40*/  LDL.LU R3, [R1+0xe078] ;  /* 0x00e0780001037983 */ /* 0x000f280000300800 */
[----:B------:R-:W4:Y:S04]  /*f1c50*/  LDL.LU R8, [R1+0xe074] ;  /* 0x00e0740001087983 */ /* 0x000f280000300800 */
[----:B------:R-:W4:Y:S04]  /*f1c60*/  LDL.LU R9, [R1+0xe070] ;  /* 0x00e0700001097983 */ /* 0x000f280000300800 */
[----:B0-----:R-:W2:Y:S01]  /*f1c70*/  LDL.64 R20, [R1+0xa8] ;  /* 0x0000a80001147983 */ /* 0x001ea20000100a00 */
[----:B------:R-:W-:-:S05]  /*f1c80*/  IMAD.MOV.U32 R23, RZ, RZ, R7 ;  /* 0x000000ffff177224 */ /* 0x000fca00078e0007 */
        /* <DEDUP_REMOVED lines=47> */
[----:B------:R0:W-:Y:S04]  /*f1f80*/  STL [R1+0xde34], R8 ;  /* 0x00de340801007387 */ /* 0x0001e80000100800 */
[----:B------:R1:W-:Y:S01]  /*f1f90*/  STL [R1+0xde30], R9 ;  /* 0x00de300901007387 */ /* 0x0003e20000100800 */
[----:B------:R-:W-:-:S03]  /*f1fa0*/  IMAD R7, R7, 0x100, R10 ;  /* 0x0000010007077824 */ /* 0x000fc600078e020a */
        /* <DEDUP_REMOVED lines=14> */
[----:B----4-:R-:W-:Y:S01]  /*f2090*/  HMMA.16816.F32 R12, R12, R28, R20 ;  /* 0x0000001c0c0c723c */ /* 0x010fe20000001814 */
[----:B------:R-:W4:Y:S04]  /*f20a0*/  LDL.LU.64 R22, [R1+0xe048] ;  /* 0x00e0480001167983 */ /* 0x000f280000300a00 */
[----:B------:R-:W2:Y:S04]  /*f20b0*/  LDL.LU.64 R20, [R1+0xe040] ;  /* 0x00e0400001147983 */ /* 0x000ea80000300a00 */
[----:B------:R-:W3:-:S14]  /*f20c0*/  LDL.LU.64 R28, [R1+0xe038] ;  /* 0x00e03800011c7983 */ /* 0x000edc0000300a00 */
[----:B------:R0:W-:Y:S04]  /*f20d0*/  STL.64 [R1+0x1b60], R12 ;  /* 0x001b600c01007387 */ /* 0x0001e80000100a00 */
[----:B------:R-:W-:Y:S04]  /*f20e0*/  STL.64 [R1+0x1b68], R14 ;  /* 0x001b680e01007387 */ /* 0x000fe80000100a00 */
[----:B0-----:R-:W3:Y:S01]  /*f20f0*/  LDL R12, [R1+0x70] ;  /* 0x00007000010c7983 */ /* 0x001ee20000100800 */
[----:B--2---:R-:W-:-:S15]  /*f2100*/  HMMA.16816.F32 R8, R4, R20, R8 ;  /* 0x000000140408723c */ /* 0x004fde0000001808 */
[----:B------:R-:W-:-:S08]  /*f2110*/  NOP ;  /* 0x0000000000007918 */ /* 0x000fd00000000000 */
[----:B------:R-:W-:Y:S04]  /*f2120*/  STL.64 [R1+0x1b40], R8 ;  /* 0x001b400801007387 */ /* 0x000fe80000100a00 */
[----:B------:R0:W-:Y:S02]  /*f2130*/  STL.64 [R1+0x1b48], R10 ;  /* 0x001b480a01007387 */ /* 0x0001e40000100a00 */
[----:B0-----:R-:W-:Y:S02]  /*f2140*/  IMAD.MOV.U32 R10, RZ, RZ, R20 ;  /* 0x000000ffff0a7224 */ /* 0x001fe400078e0014 */
[----:B------:R-:W-:Y:S02]  /*f2150*/  IMAD.MOV.U32 R11, RZ, RZ, R21 ;  /* 0x000000ffff0b7224 */ /* 0x000fe400078e0015 */
[----:B----4-:R-:W-:Y:S01]  /*f2160*/  HMMA.16816.F32 R20, R4, R22, R24 ;  /* 0x000000160414723c */ /* 0x010fe20000001818 */
[----:B------:R-:W2:Y:S04]  /*f2170*/  LDL.LU.64 R26, [R1+0xe030] ;  /* 0x00e03000011a7983 */ /* 0x000ea80000300a00 */
[----:B------:R-:W2:-:S15]  /*f2180*/  LDL.LU.64 R24, [R1+0xe028] ;  /* 0x00e0280001187983 */ /* 0x000e9e0000300a00 */
[----:B------:R-:W-:-:S03]  /*f2190*/  NOP ;  /* 0x0000000000007918 */ /* 0x000fc60000000000 */
        /* <DEDUP_REMOVED lines=12> */
[----:B------:R-:W-:-:S03]  /*f2260*/  IMAD.MOV.U32 R0, RZ, RZ, R21 ;  /* 0x000000ffff007224 */ /* 0x000fc600078e0015 */
[----:B------:R-:W-:Y:S01]  /*f2270*/  STL [R1+0xdf00], R14 ;  /* 0x00df000e01007387 */ /* 0x000fe20000100800 */
[----:B----4-:R-:W-:Y:S03]  /*f2280*/  HMMA.16816.F32 R20, R4, R22, R24 ;  /* 0x000000160414723c */ /* 0x010fe60000001818 */
[----:B------:R-:W3:Y:S04]  /*f2290*/  LDL.LU.64 R26, [R1+0xe000] ;  /* 0x00e00000011a7983 */ /* 0x000ee80000300a00 */
[----:B------:R-:W2:-:S15]  /*f22a0*/  LDL.LU.64 R24, [R1+0xdff8] ;  /* 0x00dff80001187983 */ /* 0x000e9e0000300a00 */
[----:B------:R-:W-:-:S01]  /*f22b0*/  NOP ;  /* 0x0000000000007918 */ /* 0x000fc20000000000 */
[----:B------:R-:W-:Y:S04]  /*f22c0*/  STL.64 [R1+0x1ad0], R20 ;  /* 0x001ad01401007387 */ /* 0x000fe80000100a00 */
[----:B------:R0:W-:Y:S04]  /*f22d0*/  STL.64 [R1+0x1ad8], R22 ;  /* 0x001ad81601007387 */ /* 0x0001e80000100a00 */
[----:B0-----:R-:W4:Y:S04]  /*f22e0*/  LDL.LU.64 R22, [R1+0xdff0] ;  /* 0x00dff00001167983 */ /* 0x001f280000300a00 */
[----:B------:R-:W4:Y:S01]  /*f22f0*/  LDL.LU.64 R20, [R1+0xdfe8] ;  /* 0x00dfe80001147983 */ /* 0x000f220000300a00 */
[----:B--2---:R-:W-:-:S02]  /*f2300*/  IMAD.MOV.U32 R8, RZ, RZ, R24 ;  /* 0x000000ffff087224 */ /* 0x004fc400078e0018 */
[----:B------:R-:W-:Y:S01]  /*f2310*/  IMAD.MOV.U32 R9, RZ, RZ, R25 ;  /* 0x000000ffff097224 */ /* 0x000fe200078e0019 */
[C---:B----4-:R-:W-:Y:S06]  /*f2320*/  HMMA.16816.F32 R20, R4.reuse, R24, R20 ;  /* 0x000000180414723c */ /* 0x050fec0000001814 */
        /* <DEDUP_REMOVED lines=12> */
[----:B------:R-:W4:Y:S04]  /*f23f0*/  LDL.LU.64 R18, [R1+0xdfd0] ;  /* 0x00dfd00001127983 */ /* 0x000f280000300a00 */
[----:B------:R-:W4:Y:S04]  /*f2400*/  LDL.LU.64 R16, [R1+0xdfc8] ;  /* 0x00dfc80001107983 */ /* 0x000f280000300a00 */
[----:B------:R-:W-:Y:S04]  /*f2410*/  STL.64 [R1+0x1a90], R24 ;  /* 0x001a901801007387 */ /* 0x000fe80000100a00 */
[----:B------:R0:W-:Y:S04]  /*f2420*/  STL.64 [R1+0x1a98], R26 ;  /* 0x001a981a01007387 */ /* 0x0001e80000100a00 */
[----:B0-----:R-:W2:Y:S04]  /*f2430*/  LDL.LU.64 R26, [R1+0xdfc0] ;  /* 0x00dfc000011a7983 */ /* 0x001ea80000300a00 */
[----:B------:R-:W4:Y:S01]  /*f2440*/  LDL.LU.64 R24, [R1+0xdfb8] ;  /* 0x00dfb80001187983 */ /* 0x000f220000300a00 */
[C---:B---3--:R-:W-:Y:S06]  /*f2450*/  HMMA.16816.F32 R8, R4.reuse, R12, R8 ;  /* 0x0000000c0408723c */ /* 0x048fec0000001808 */
[----:B----4-:R-:W-:-:S15]  /*f2460*/  HMMA.16816.F32 R12, R4, R24, R16 ;  /* 0x00000018040c723c */ /* 0x010fde0000001810 */
[----:B------:R-:W-:-:S02]  /*f2470*/  NOP ;  /* 0x0000000000007918 */ /* 0x000fc40000000000 */
[----:B------:R-:W-:Y:S04]  /*f2480*/  STL.64 [R1+0x1a80], R8 ;  /* 0x001a800801007387 */ /* 0x000fe80000100a00 */
[----:B------:R2:W-:Y:S02]  /*f2490*/  STL.64 [R1+0x1a88], R10 ;  /* 0x001a880a01007387 */ /* 0x0005e40000100a00 */
[----:B--2---:R-:W-:Y:S02]  /*f24a0*/  HMMA.16816.F32 R8, R4, R26, R20 ;  /* 0x0000001a0408723c */ /* 0x004fe40000001814 */
[----:B------:R-:W2:Y:S04]  /*f24b0*/  LDL.LU R20, [R1+0x510] ;  /* 0x0005100001147983 */ /* 0x000ea80000300800 */
[----:B------:R-:W-:Y:S04]  /*f24c0*/  STL.64 [R1+0x1a60], R12 ;  /* 0x001a600c01007387 */ /* 0x000fe80000100a00 */
[----:B------:R-:W-:-:S13]  /*f24d0*/  STL.64 [R1+0x1a68], R14 ;  /* 0x001a680e01007387 */ /* 0x000fda0000100a00 */
        /* <DEDUP_REMOVED lines=40> */
[----:B----4-:R0:W-:Y:S04]  /*f2760*/  STL.64 [R1+0xdf08], R24 ;  /* 0x00df081801007387 */ /* 0x0101e80000100a00 */
[----:B------:R-:W4:Y:S04]  /*f2770*/  LDL R12, [R1+0x20] ;  /* 0x00002000010c7983 */ /* 0x000f280000100800 */
[----:B------:R-:W4:Y:S04]  /*f2780*/  LDL R13, [R1+0x24] ;  /* 0x00002400010d7983 */ /* 0x000f280000100800 */
[----:B----4-:R-:W-:Y:S04]  /*f2790*/  STL.64 [R1+0xdf10], R12 ;  /* 0x00df100c01007387 */ /* 0x010fe80000100a00 */
[----:B0-----:R-:W4:Y:S04]  /*f27a0*/  LDL.LU R24, [R1+0x580] ;  /* 0x0005800001187983 */ /* 0x001f280000300800 */
[----:B------:R-:W4:Y:S04]  /*f27b0*/  LDL.LU R25, [R1+0x584] ;  /* 0x0005840001197983 */ /* 0x000f280000300800 */
[----:B------:R-:W2:Y:S04]  /*f27c0*/  LDL.LU R26, [R1+0x588] ;  /* 0x00058800011a7983 */ /* 0x000ea80000300800 */
[----:B------:R-:W2:Y:S04]  /*f27d0*/  LDL.LU R27, [R1+0x58c] ;  /* 0x00058c00011b7983 */ /* 0x000ea80000300800 */
[----:B--2---:R-:W-:Y:S04]  /*f27e0*/  STL.64 [R1+0xdf20], R26 ;  /* 0x00df201a01007387 */ /* 0x004fe80000100a00 */
[----:B----4-:R0:W-:Y:S04]  /*f27f0*/  STL.64 [R1+0xdf18], R24 ;  /* 0x00df181801007387 */ /* 0x0101e80000100a00 */
[----:B------:R-:W2:Y:S04]  /*f2800*/  LDL R14, [R1+0x28] ;  /* 0x00002800010e7983 */ /* 0x000ea80000100800 */
[----:B------:R-:W2:Y:S04]  /*f2810*/  LDL R15, [R1+0x2c] ;  /* 0x00002c00010f7983 */ /* 0x000ea80000100800 */
[----:B--2---:R-:W-:Y:S04]  /*f2820*/  STL.64 [R1+0xdf28], R14 ;  /* 0x00df280e01007387 */ /* 0x004fe80000100a00 */
[----:B0-----:R-:W2:Y:S04]  /*f2830*/  LDL.LU R24, [R1+0x590] ;  /* 0x0005900001187983 */ /* 0x001ea80000300800 */
[----:B------:R-:W2:Y:S04]  /*f2840*/  LDL.LU R25, [R1+0x594] ;  /* 0x0005940001197983 */ /* 0x000ea80000300800 */
[----:B------:R-:W4:Y:S04]  /*f2850*/  LDL.LU R26, [R1+0x598] ;  /* 0x00059800011a7983 */ /* 0x000f280000300800 */
[----:B------:R-:W4:Y:S04]  /*f2860*/  LDL.LU R27, [R1+0x59c] ;  /* 0x00059c00011b7983 */ /* 0x000f280000300800 */
[----:B----4-:R-:W-:Y:S04]  /*f2870*/  STL.64 [R1+0xdf38], R26 ;  /* 0x00df381a01007387 */ /* 0x010fe80000100a00 */
[----:B--2---:R0:W-:Y:S04]  /*f2880*/  STL.64 [R1+0xdf30], R24 ;  /* 0x00df301801007387 */ /* 0x0041e80000100a00 */
[----:B------:R-:W2:Y:S04]  /*f2890*/  LDL R12, [R1+0x30] ;  /* 0x00003000010c7983 */ /* 0x000ea80000100800 */
[----:B------:R-:W2:Y:S04]  /*f28a0*/  LDL R13, [R1+0x34] ;  /* 0x00003400010d7983 */ /* 0x000ea80000100800 */
[----:B--2---:R1:W-:Y:S04]  /*f28b0*/  STL.64 [R1+0xdf40], R12 ;  /* 0x00df400c01007387 */ /* 0x0043e80000100a00 */
        /* <DEDUP_REMOVED lines=8> */
[----:B-1----:R-:W4:Y:S04]  /*f2940*/  LDL R12, [R1+0x40] ;  /* 0x00004000010c7983 */ /* 0x002f280000100800 */
[----:B------:R-:W4:Y:S04]  /*f2950*/  LDL R13, [R1+0x44] ;  /* 0x00004400010d7983 */ /* 0x000f280000100800 */
[----:B--2---:R1:W-:Y:S04]  /*f2960*/  STL.64 [R1+0xdf58], R14 ;  /* 0x00df580e01007387 */ /* 0x0043e80000100a00 */
[----:B----4-:R-:W-:Y:S04]  /*f2970*/  STL.64 [R1+0xdf70], R12 ;  /* 0x00df700c01007387 */ /* 0x010fe80000100a00 */
[----:B0-----:R-:W2:Y:S04]  /*f2980*/  LDL.LU R24, [R1+0x5b0] ;  /* 0x0005b00001187983 */ /* 0x001ea80000300800 */
[----:B------:R-:W2:Y:S04]  /*f2990*/  LDL.LU R25, [R1+0x5b4] ;  /* 0x0005b40001197983 */ /* 0x000ea80000300800 */
[----:B------:R-:W4:Y:S04]  /*f29a0*/  LDL.LU R26, [R1+0x5b8] ;  /* 0x0005b800011a7983 */ /* 0x000f280000300800 */
[----:B------:R-:W4:Y:S04]  /*f29b0*/  LDL.LU R27, [R1+0x5bc] ;  /* 0x0005bc00011b7983 */ /* 0x000f280000300800 */
[----:B-1----:R-:W3:Y:S04]  /*f29c0*/  LDL R14, [R1+0x48] ;  /* 0x00004800010e7983 */ /* 0x002ee80000100800 */
        /* <DEDUP_REMOVED lines=106> */
[----:B------:R-:W4:-:S15]  /*f3070*/  LDL.LU.64 R24, [R1+0xdf08] ;  /* 0x00df080001187983 */ /* 0x000f1e0000300a00 */
[----:B------:R-:W-:-:S06]  /*f3080*/  NOP ;  /* 0x0000000000007918 */ /* 0x000fcc0000000000 */
[----:B------:R-:W-:Y:S04]  /*f3090*/  STL.64 [R1+0x19c0], R12 ;  /* 0x0019c00c01007387 */ /* 0x000fe80000100a00 */
[----:B------:R0:W-:Y:S04]  /*f30a0*/  STL.64 [R1+0x19c8], R14 ;  /* 0x0019c80e01007387 */ /* 0x0001e80000100a00 */
[----:B0-----:R-:W3:Y:S04]  /*f30b0*/  LDL.LU R14, [R1+0xdf00] ;  /* 0x00df0000010e7983 */ /* 0x001ee80000300800 */
        /* <DEDUP_REMOVED lines=61> */
[----:B------:R-:W4:Y:S04]  /*f3490*/  LDL.LU.64 R16, [R1+0xde58] ;  /* 0x00de580001107983 */ /* 0x000f280000300a00 */
[----:B------:R0:W-:Y:S04]  /*f34a0*/  STL [R1+0xdc24], R22 ;  /* 0x00dc241601007387 */ /* 0x0001e80000100800 */
[----:B0-----:R-:W2:Y:S04]  /*f34b0*/  LDL.LU R22, [R1+0x364c] ;  /* 0x00364c0001167983 */ /* 0x001ea80000300800 */
[----:B------:R-:W-:Y:S01]  /*f34c0*/  STL [R1+0xdc20], R23 ;  /* 0x00dc201701007387 */ /* 0x000fe20000100800 */
[----:B----4-:R-:W-:-:S15]  /*f34d0*/  HMMA.16816.F32 R16, R4, R20, R16 ;  /* 0x000000140410723c */ /* 0x010fde0000001810 */
[----:B------:R-:W-:-:S08]  /*f34e0*/  NOP ;  /* 0x0000000000007918 */ /* 0x000fd00000000000 */
[----:B------:R-:W-:Y:S04]  /*f34f0*/  STL.64 [R1+0x1920], R16 ;  /* 0x0019201001007387 */ /* 0x000fe80000100a00 */
[----:B------:R0:W-:Y:S04]  /*f3500*/  STL.64 [R1+0x1928], R18 ;  /* 0x0019281201007387 */ /* 0x0001e80000100a00 */
[----:B0-----:R-:W3:Y:S04]  /*f3510*/  LDL.LU.64 R18, [R1+0xde50] ;  /* 0x00de500001127983 */ /* 0x001ee80000300a00 */
[----:B------:R-:W4:Y:S04]  /*f3520*/  LDL.LU.64 R16, [R1+0xde48] ;  /* 0x00de480001107983 */ /* 0x000f280000300a00 */
[----:B------:R-:W-:Y:S01]  /*f3530*/  STL.64 [R1+0xddf0], R20 ;  /* 0x00ddf01401007387 */ /* 0x000fe20000100a00 */
[----:B---3--:R-:W-:-:S15]  /*f3540*/  HMMA.16816.F32 R8, R4, R18, R8 ;  /* 0x000000120408723c */ /* 0x008fde0000001808 */
[----:B------:R-:W-:-:S08]  /*f3550*/  NOP ;  /* 0x0000000000007918 */ /* 0x000fd00000000000 */
[----:B------:R-:W-:Y:S04]  /*f3560*/  STL.64 [R1+0x1910], R8 ;  /* 0x0019100801007387 */ /* 0x000fe80000100a00 */
[----:B------:R0:W-:Y:S04]  /*f3570*/  STL.64 [R1+0x1918], R10 ;  /* 0x0019180a01007387 */ /* 0x0001e80000100a00 */
[----:B0-----:R-:W3:Y:S04]  /*f3580*/  LDL.LU.64 R10, [R1+0xde40] ;  /* 0x00de4000010a7983 */ /* 0x001ee80000300a00 */
[----:B------:R-:W2:Y:S01]  /*f3590*/  LDL.LU.64 R8, [R1+0xde38] ;  /* 0x00de380001087983 */ /* 0x000ea20000300a00 */
[----:B----4-:R-:W-:-:S15]  /*f35a0*/  HMMA.16816.F32 R24, R4, R16, R24 ;  /* 0x000000100418723c */ /* 0x010fde0000001818 */
[----:B------:R-:W-:-:S08]  /*f35b0*/  NOP ;  /* 0x0000000000007918 */ /* 0x000fd00000000000 */
[----:B------:R2:W-:Y:S04]  /*f35c0*/  STL.64 [R1+0x1900], R24 ;  /* 0x0019001801007387 */ /* 0x0005e80000100a00 */
[----:B------:R0:W-:Y:S01]  /*f35d0*/  STL.64 [R1+0x1908], R26 ;  /* 0x0019081a01007387 */ /* 0x0001e20000100a00 */
[----:B--2---:R-:W-:Y:S02]  /*f35e0*/  IMAD.MOV.U32 R24, RZ, RZ, R8 ;  /* 0x000000ffff187224 */ /* 0x004fe400078e0008 */
[----:B------:R-:W-:Y:S01]  /*f35f0*/  IMAD.MOV.U32 R25, RZ, RZ, R9 ;  /* 0x000000ffff197224 */ /* 0x000fe200078e0009 */
[----:B------:R-:W2:Y:S04]  /*f3600*/  LDL.LU R8, [R1+0xde34] ;  /* 0x00de340001087983 */ /* 0x000ea80000300800 */
[----:B------:R-:W2:Y:S04]  /*f3610*/  LDL.LU R9, [R1+0xde30] ;  /* 0x00de300001097983 */ /* 0x000ea80000300800 */
[----:B0-----:R-:W4:Y:S04]  /*f3620*/  LDL.64 R26, [R1+0x78] ;  /* 0x00007800011a7983 */ /* 0x001f280000100a00 */
[----:B----4-:R-:W-:Y:S04]  /*f3630*/  STL.64 [R1+0xdda8], R26 ;  /* 0x00dda81a01007387 */ /* 0x010fe80000100a00 */
[----:B------:R-:W-:Y:S04]  /*f3640*/  STL.64 [R1+0xdda0], R24 ;  /* 0x00dda01801007387 */ /* 0x000fe80000100a00 */
[----:B------:R-:W-:Y:S04]  /*f3650*/  STL.64 [R1+0xdc08], R18 ;  /* 0x00dc081201007387 */ /* 0x000fe80000100a00 */
[----:B------:R0:W-:Y:S04]  /*f3660*/  STL.64 [R1+0xdc00], R16 ;  /* 0x00dc001001007387 */ /* 0x0001e80000100a00 */
[----:B0-----:R-:W4:Y:S04]  /*f3670*/  LDL.LU R16, [R1+0x450] ;  /* 0x0004500001107983 */ /* 0x001f280000300800 */
[----:B------:R-:W4:Y:S04]  /*f3680*/  LDL.LU R17, [R1+0x454] ;  /* 0x0004540001117983 */ /* 0x000f280000300800 */
[----:B------:R-:W3:Y:S04]  /*f3690*/  LDL.LU R18, [R1+0x458] ;  /* 0x0004580001127983 */ /* 0x000ee80000300800 */
[----:B------:R-:W3:Y:S01]  /*f36a0*/  LDL.LU R19, [R1+0x45c] ;  /* 0x00045c0001137983 */ /* 0x000ee20000300800 */
[----:B------:R-:W-:-:S02]  /*f36b0*/  IMAD.MOV.U32 R26, RZ, RZ, R14 ;  /* 0x000000ffff1a7224 */ /* 0x000fc400078e000e */
[----:B------:R-:W-:Y:S01]  /*f36c0*/  IMAD.MOV.U32 R27, RZ, RZ, R0 ;  /* 0x000000ffff1b7224 */ /* 0x000fe200078e0000 */
[----:B---3--:R-:W-:Y:S04]  /*f36d0*/  STL.64 [R1+0xddb8], R18 ;  /* 0x00ddb81201007387 */ /* 0x008fe80000100a00 */
[----:B----4-:R0:W-:Y:S04]  /*f36e0*/  STL.64 [R1+0xddb0], R16 ;  /* 0x00ddb01001007387 */ /* 0x0101e80000100a00 */
[----:B------:R-:W3:Y:S04]  /*f36f0*/  LDL.64 R24, [R1+0x98] ;  /* 0x0000980001187983 */ /* 0x000ee80000100a00 */
[----:B------:R-:W-:Y:S01]  /*f3700*/  STL.64 [R1+0xddd8], R26 ;  /* 0x00ddd81a01007387 */ /* 0x000fe20000100a00 */
[----:B------:R-:W-:-:S02]  /*f3710*/  IMAD R12, R12, 0x100, R22 ;  /* 0x000001000c0c7824 */ /* 0x000fc400078e0216 */
[----:B------:R-:W-:Y:S01]  /*f3720*/  IMAD R13, R15, 0x100, R13 ;  /* 0x000001000f0d7824 */ /* 0x000fe200078e020d */
[----:B---3--:R-:W-:Y:S04]  /*f3730*/  STL.64 [R1+0xddd0], R24 ;  /* 0x00ddd01801007387 */ /* 0x008fe80000100a00 */
[----:B0-----:R-:W3:Y:S04]  /*f3740*/  LDL.LU R16, [R1+0x480] ;  /* 0x0004800001107983 */ /* 0x001ee80000300800 */
        /* <DEDUP_REMOVED lines=9> */
[----:B----4-:R-:W-:Y:S04]  /*f37e0*/  STL.64 [R1+0xde20], R14 ;  /* 0x00de200e01007387 */ /* 0x010fe80000100a00 */
[----:B------:R0:W-:Y:S04]  /*f37f0*/  STL.64 [R1+0xde18], R12 ;  /* 0x00de180c01007387 */ /* 0x0001e80000100a00 */
[----:B0-----:R-:W4:Y:S04]  /*f3800*/  LDL.LU R12, [R1+0x4c0] ;  /* 0x0004c000010c7983 */ /* 0x001f280000300800 */
        /* <DEDUP_REMOVED lines=18> */
[----:B------:R-:W3:Y:S04]  /*f3930*/  LDL.64 R24, [R1+0xa0] ;  /* 0x0000a00001187983 */ /* 0x000ee80000100a00 */
[----:B------:R-:W4:Y:S04]  /*f3940*/  LDL.LU R10, [R1+0xde2c] ;  /* 0x00de2c00010a7983 */ /* 0x000f280000300800 */
[----:B------:R-:W4:Y:S04]  /*f3950*/  LDL.LU R11, [R1+0xde28] ;  /* 0x00de2800010b7983 */ /* 0x000f280000300800 */
[----:B------:R-:W-:Y:S04]  /*f3960*/  STL.64 [R1+0xddc8], R18 ;  /* 0x00ddc81201007387 */ /* 0x000fe80000100a00 */
[----:B------:R0:W-:Y:S04]  /*f3970*/  STL.64 [R1+0xddc0], R16 ;  /* 0x00ddc01001007387 */ /* 0x0001e80000100a00 */
[----:B0-----:R-:W3:Y:S04]  /*f3980*/  LDL.LU R16, [R1+0x490] ;  /* 0x0004900001107983 */ /* 0x001ee80000300800 */
[----:B------:R-:W3:Y:S04]  /*f3990*/  LDL.LU R17, [R1+0x494] ;  /* 0x0004940001117983 */ /* 0x000ee80000300800 */
[----:B------:R-:W3:Y:S04]  /*f39a0*/  LDL.LU R18, [R1+0x498] ;  /* 0x0004980001127983 */ /* 0x000ee80000300800 */
[----:B------:R-:W3:Y:S01]  /*f39b0*/  LDL.LU R19, [R1+0x49c] ;  /* 0x00049c0001137983 */ /* 0x000ee20000300800 */
[C---:B----4-:R-:W-:Y:S06]  /*f39c0*/  HMMA.16816.F32 R12, R4.reuse, R10, R12 ;  /* 0x0000000a040c723c */ /* 0x050fec000000180c */
[C---:B--2---:R-:W-:Y:S01]  /*f39d0*/  HMMA.16816.F32 R20, R4.reuse, R8, R20 ;  /* 0x000000080414723c */ /* 0x044fe20000001814 */
[----:B---3--:R-:W-:Y:S04]  /*f39e0*/  STL.64 [R1+0xdde8], R18 ;  /* 0x00dde81201007387 */ /* 0x008fe80000100a00 */
[----:B------:R0:W-:Y:S04]  /*f39f0*/  STL.64 [R1+0xdde0], R16 ;  /* 0x00dde01001007387 */ /* 0x0001e80000100a00 */
[----:B0-----:R-:W2:Y:S04]  /*f3a00*/  LDL.LU R16, [R1+0x4a0] ;  /* 0x0004a00001107983 */ /* 0x001ea80000300800 */
[----:B------:R-:W2:Y:S04]  /*f3a10*/  LDL.LU R17, [R1+0x4a4] ;  /* 0x0004a40001117983 */ /* 0x000ea80000300800 */
[----:B------:R-:W2:Y:S04]  /*f3a20*/  LDL.LU R18, [R1+0x4a8] ;  /* 0x0004a80001127983 */ /* 0x000ea80000300800 */
[----:B------:R-:W2:Y:S04]  /*f3a30*/  LDL.LU R19, [R1+0x4ac] ;  /* 0x0004ac0001137983 */ /* 0x000ea80000300800 */
[----:B------:R-:W-:Y:S04]  /*f3a40*/  STL.64 [R1+0x18f0], R12 ;  /* 0x0018f00c01007387 */ /* 0x000fe80000100a00 */
[----:B------:R0:W-:Y:S04]  /*f3a50*/  STL.64 [R1+0x18f8], R14 ;  /* 0x0018f80e01007387 */ /* 0x0001e80000100a00 */
[----:B0-----:R-:W3:Y:S04]  /*f3a60*/  LDL.LU.64 R14, [R1+0xde20] ;  /* 0x00de2000010e7983 */ /* 0x001ee80000300a00 */
[----:B------:R-:W4:Y:S04]  /*f3a70*/  LDL.LU.64 R12, [R1+0xde18] ;  /* 0x00de1800010c7983 */ /* 0x000f280000300a00 */
[----:B------:R0:W-:Y:S04]  /*f3a80*/  STL [R1+0xdbdc], R10 ;  /* 0x00dbdc0a01007387 */ /* 0x0001e80000100800 */
[----:B0-----:R-:W3:Y:S04]  /*f3a90*/  LDL.LU R10, [R1+0x365c] ;  /* 0x00365c00010a7983 */ /* 0x001ee80000300800 */
[----:B------:R-:W-:Y:S04]  /*f3aa0*/  STL [R1+0xdbd8], R11 ;  /* 0x00dbd80b01007387 */ /* 0x000fe80000100800 */
[----:B------:R-:W-:Y:S04]  /*f3ab0*/  STL.64 [R1+0x18e0], R20 ;  /* 0x0018e01401007387 */ /* 0x000fe80000100a00 */
[----:B------:R0:W-:Y:S04]  /*f3ac0*/  STL.64 [R1+0x18e8], R22 ;  /* 0x0018e81601007387 */ /* 0x0001e80000100a00 */
[----:B0-----:R-:W2:Y:S04]  /*f3ad0*/  LDL.LU.64 R22, [R1+0xde10] ;  /* 0x00de100001167983 */ /* 0x001ea80000300a00 */
[----:B------:R-:W2:Y:S04]  /*f3ae0*/  LDL.LU.64 R20, [R1+0xde08] ;  /* 0x00de080001147983 */ /* 0x000ea80000300a00 */
[----:B------:R0:W-:Y:S04]  /*f3af0*/  STL.64 [R1+0xdc38], R8 ;  /* 0x00dc380801007387 */ /* 0x0001e80000100a00 */
[----:B0-----:R-:W4:Y:S04]  /*f3b00*/  LDL.LU R8, [R1+0x460] ;  /* 0x0004600001087983 */ /* 0x001f280000300800 */
[----:B------:R-:W4:Y:S01]  /*f3b10*/  LDL.LU R9, [R1+0x464] ;  /* 0x0004640001097983 */ /* 0x000f220000300800 */
[----:B--2---:R-:W-:Y:S01]  /*f3b20*/  HMMA.16816.F32 R20, R4, R2, R20 ;  /* 0x000000020414723c */ /* 0x004fe20000001814 */
[----:B---3--:R-:W-:-:S02]  /*f3b30*/  IMAD R14, R14, 0x100, R10 ;  /* 0x000001000e0e7824 */ /* 0x008fc400078e020a */
[----:B------:R-:W2:Y:S04]  /*f3b40*/  LDL.LU R10, [R1+0x468] ;  /* 0x00046800010a7983 */ /* 0x000ea80000300800 */
[----:B------:R-:W2:-:S15]  /*f3b50*/  LDL.LU R11, [R1+0x46c] ;  /* 0x00046c00010b7983 */ /* 0x000e9e0000300800 */
[----:B------:R-:W-:-:S01]  /*f3b60*/  NOP ;  /* 0x0000000000007918 */ /* 0x000fc20000000000 */
[----:B------:R-:W-:Y:S04]  /*f3b70*/  STL.64 [R1+0x18d0], R20 ;  /* 0x0018d01401007387 */ /* 0x000fe80000100a00 */
[----:B------:R0:W-:Y:S04]  /*f3b80*/  STL.64 [R1+0x18d8], R22 ;  /* 0x0018d81601007387 */ /* 0x0001e80000100a00 */
[----:B0-----:R-:W3:Y:S04]  /*f3b90*/  LDL.LU.64 R22, [R1+0xde00] ;  /* 0x00de000001167983 */ /* 0x001ee80000300a00 */
[----:B------:R-:W3:Y:S01]  /*f3ba0*/  LDL.LU.64 R20, [R1+0xddf8] ;  /* 0x00ddf80001147983 */ /* 0x000ee20000300a00 */
[----:B------:R-:W-:Y:S01]  /*f3bb0*/  IMAD R15, R0, 0x100, R15 ;  /* 0x00000100000f7824 */ /* 0x000fe200078e020f */
[----:B----4-:R-:W-:-:S02]  /*f3bc0*/  F2FP.F16.E4M3.UNPACK_B R12, R12 ;  /* 0x0000000cff0c723e */ /* 0x010fc400020006ff */
[----:B------:R-:W-:Y:S02]  /*f3bd0*/  F2FP.F16.E4M3.UNPACK_B R13, R13 ;  /* 0x0000000dff0d723e */ /* 0x000fe400020006ff */
[----:B------:R-:W-:Y:S02]  /*f3be0*/  F2FP.F16.E4M3.UNPACK_B R14, R14 ;  /* 0x0000000eff0e723e */ /* 0x000fe400020006ff */
[----:B------:R-:W-:Y:S01]  /*f3bf0*/  F2FP.F16.E4M3.UNPACK_B R15, R15 ;  /* 0x0000000fff0f723e */ /* 0x000fe200020006ff */
[----:B---3--:R-:W-:Y:S01]  /*f3c00*/  HMMA.16816.F32 R4, R4, R24, R20 ;  /* 0x000000180404723c */ /* 0x008fe20000001814 */
[----:B------:R-:W3:Y:S06]  /*f3c10*/  LDL.LU.64 R20, [R1+0xddf0] ;  /* 0x00ddf00001147983 */ /* 0x000eec0000300a00 */
[----:B------:R-:W-:-:S02]  /*f3c20*/  IMAD.MOV.U32 R22, RZ, RZ, R24 ;  /* 0x000000ffff167224 */ /* 0x000fc400078e0018 */
[----:B------:R-:W-:Y:S02]  /*f3c30*/  IMAD.MOV.U32 R23, RZ, RZ, R25 ;  /* 0x000000ffff177224 */ /* 0x000fe400078e0019 */
[----:B------:R-:W-:-:S12]  /*f3c40*/  HMMA.16816.F32 R24, R12, R26, R16 ;  /* 0x0000001a0c18723c */ /* 0x000fd80000001810 */
[----:B------:R-:W-:Y:S04]  /*f3c50*/  STL.64 [R1+0x18b0], R4 ;  /* 0x0018b00401007387 */ /* 0x000fe80000100a00 */
[----:B------:R0:W-:Y:S04]  /*f3c60*/  STL.64 [R1+0x18b8], R6 ;  /* 0x0018b80601007387 */ /* 0x0001e80000100a00 */
[----:B0-----:R-:W4:Y:S04]  /*f3c70*/  LDL.64 R6, [R1+0x88] ;  /* 0x0000880001067983 */ /* 0x001f280000100a00 */
[----:B------:R-:W-:Y:S04]  /*f3c80*/  STL.64 [R1+0xdc48], R22 ;  /* 0x00dc481601007387 */ /* 0x000fe80000100a00 */
[----:B---3--:R0:W-:Y:S04]  /*f3c90*/  STL.64 [R1+0xdc40], R20 ;  /* 0x00dc401401007387 */ /* 0x0081e80000100a00 */
[----:B0-----:R-:W4:Y:S04]  /*f3ca0*/  LDL.LU R20, [R1+0x470] ;  /* 0x0004700001147983 */ /* 0x001f280000300800 */
[----:B------:R-:W4:Y:S04]  /*f3cb0*/  LDL.LU R21, [R1+0x474] ;  /* 0x0004740001157983 */ /* 0x000f280000300800 */
[----:B------:R-:W4:Y:S04]  /*f3cc0*/  LDL.LU R22, [R1+0x478] ;  /* 0x0004780001167983 */ /* 0x000f280000300800 */
[----:B------:R-:W4:Y:S04]  /*f3cd0*/  LDL.LU R23, [R1+0x47c] ;  /* 0x00047c0001177983 */ /* 0x000f280000300800 */
[----:B------:R-:W3:Y:S04]  /*f3ce0*/  LDL.LU.64 R18, [R1+0xdde8] ;  /* 0x00dde80001127983 */ /* 0x000ee80000300a00 */
[----:B------:R-:W3:Y:S04]  /*f3cf0*/  LDL.LU.64 R16, [R1+0xdde0] ;  /* 0x00dde00001107983 */ /* 0x000ee80000300a00 */
        /* <DEDUP_REMOVED lines=19> */
[----:B------:R-:W3:Y:S01]  /*f3e30*/  LDL.LU.64 R24, [R1+0xdda0] ;  /* 0x00dda00001187983 */ /* 0x000ee20000300a00 */
[----:B----4-:R-:W-:Y:S06]  /*f3e40*/  HMMA.16816.F32 R20, R12, R6, R20 ;  /* 0x000000060c14723c */ /* 0x010fec0000001814 */
[----:B------:R-:W-:-:S05]  /*f3e50*/  IMAD.MOV.U32 R0, RZ, RZ, R7 ;  /* 0x000000ffff007224 */ /* 0x000fca00078e0007 */
[----:B------:R0:W-:-:S12]  /*f3e60*/  STL [R1+0xdb9c], R0 ;  /* 0x00db9c0001007387 */ /* 0x0001d80000100800 */
[----:B------:R-:W-:Y:S04]  /*f3e70*/  STL.64 [R1+0x1170], R20 ;  /* 0x0011701401007387 */ /* 0x000fe80000100a00 */
[----:B------:R-:W-:Y:S01]  /*f3e80*/  STL.64 [R1+0x1178], R22 ;  /* 0x0011781601007387 */ /* 0x000fe20000100a00 */
[C---:B---3--:R-:W-:Y:S06]  /*f3e90*/  HMMA.16816.F32 R8, R12.reuse, R24, R8 ;  /* 0x000000180c08723c */ /* 0x048fec0000001808 */
[----:B--2---:R-:W-:-:S15]  /*f3ea0*/  HMMA.16816.F32 R4, R12, R26, R16 ;  /* 0x0000001a0c04723c */ /* 0x004fde0000001810 */
[----:B------:R-:W-:-:S02]  /*f3eb0*/  NOP ;  /* 0x0000000000007918 */ /* 0x000fc40000000000 */
[----:B------:R-:W-:Y:S04]  /*f3ec0*/  STL.64 [R1+0x1140], R8 ;  /* 0x0011400801007387 */ /* 0x000fe80000100a00 */
[----:B------:R1:W-:Y:S04]  /*f3ed0*/  STL.64 [R1+0x1148], R10 ;  /* 0x0011480a01007387 */ /* 0x0003e80000100a00 */
[----:B------:R-:W2:Y:S04]  /*f3ee0*/  LDL.LU R16, [R1+0x330] ;  /* 0x0003300001107983 */ /* 0x000ea80000300800 */
[----:B------:R-:W-:Y:S04]  /*f3ef0*/  STL.64 [R1+0x1130], R4 ;  /* 0x0011300401007387 */ /* 0x000fe80000100a00 */
[----:B------:R-:W-:Y:S04]  /*f3f00*/  STL.64 [R1+0x1138], R6 ;  /* 0x0011380601007387 */ /* 0x000fe80000100a00 */
[----:B------:R-:W2:Y:S04]  /*f3f10*/  LDL.LU R17, [R1+0x334] ;  /* 0x0003340001117983 */ /* 0x000ea80000300800 */
[----:B------:R-:W3:Y:S04]  /*f3f20*/  LDL.LU R18, [R1+0x338] ;  /* 0x0003380001127983 */ /* 0x000ee80000300800 */
[----:B------:R-:W3:Y:S01]  /*f3f30*/  LDL.LU R19, [R1+0x33c] ;  /* 0x00033c0001137983 */ /* 0x000ee20000300800 */
[----:B0-----:R-:W-:-:S03]  /*f3f40*/  IMAD.MOV.U32 R0, RZ, RZ, R27 ;  /* 0x000000ffff007224 */ /* 0x001fc600078e001b */
[----:B---3--:R-:W-:Y:S04]  /*f3f50*/  STL.64 [R1+0xdc58], R18 ;  /* 0x00dc581201007387 */ /* 0x008fe80000100a00 */
[----:B--2---:R0:W-:Y:S04]  /*f3f60*/  STL.64 [R1+0xdc50], R16 ;  /* 0x00dc501001007387 */ /* 0x0041e80000100a00 */
[----:B------:R-:W2:Y:S04]  /*f3f70*/  LDL.LU R24, [R1+0x350] ;  /* 0x0003500001187983 */ /* 0x000ea80000300800 */
[----:B------:R-:W2:Y:S04]  /*f3f80*/  LDL.LU R25, [R1+0x354] ;  /* 0x0003540001197983 */ /* 0x000ea80000300800 */
[----:B------:R-:W3:Y:S04]  /*f3f90*/  LDL.LU R26, [R1+0x358] ;  /* 0x00035800011a7983 */ /* 0x000ee80000300800 */
[----:B------:R-:W3:Y:S04]  /*f3fa0*/  LDL.LU R27, [R1+0x35c] ;  /* 0x00035c00011b7983 */ /* 0x000ee80000300800 */
[----:B---3--:R3:W-:Y:S04]  /*f3fb0*/  STL.64 [R1+0xdc68], R26 ;  /* 0x00dc681a01007387 */ /* 0x0087e80000100a00 */
[----:B--2---:R-:W-:Y:S04]  /*f3fc0*/  STL.64 [R1+0xdc60], R24 ;  /* 0x00dc601801007387 */ /* 0x004fe80000100a00 */
[----:B-1----:R-:W2:Y:S04]  /*f3fd0*/  LDL R10, [R1] ;  /* 0x00000000010a7983 */ /* 0x002ea80000100800 */
[----:B------:R-:W2:Y:S04]  /*f3fe0*/  LDL R11, [R1+0x4] ;  /* 0x00000400010b7983 */ /* 0x000ea80000100800 */
[----:B------:R-:W4:Y:S04]  /*f3ff0*/  LDL.LU R20, [R1+0x360] ;  /* 0x0003600001147983 */ /* 0x000f280000300800 */
[----:B------:R-:W4:Y:S04]  /*f4000*/  LDL.LU R21, [R1+0x364] ;  /* 0x0003640001157983 */ /* 0x000f280000300800 */
[----:B------:R-:W3:Y:S04]  /*f4010*/  LDL.LU R22, [R1+0x368] ;  /* 0x0003680001167983 */ /* 0x000ee80000300800 */
[----:B------:R-:W3:Y:S04]  /*f4020*/  LDL.LU R23, [R1+0x36c] ;  /* 0x00036c0001177983 */ /* 0x000ee80000300800 */
[----:B---3--:R-:W-:Y:S04]  /*f4030*/  STL.64 [R1+0xdc78], R22 ;  /* 0x00dc781601007387 */ /* 0x008fe80000100a00 */
[----:B----4-:R-:W-:Y:S04]  /*f4040*/  STL.64 [R1+0xdc70], R20 ;  /* 0x00dc701401007387 */ /* 0x010fe80000100a00 */
        /* <DEDUP_REMOVED lines=8> */
[----:B0-----:R-:W4:Y:S04]  /*f40d0*/  LDL.LU R16, [R1+0x390] ;  /* 0x0003900001107983 */ /* 0x001f280000300800 */
[----:B------:R-:W4:Y:S04]  /*f40e0*/  LDL.LU R17, [R1+0x394] ;  /* 0x0003940001117983 */ /* 0x000f280000300800 */
[----:B------:R-:W2:Y:S04]  /*f40f0*/  LDL.LU R18, [R1+0x398] ;  /* 0x0003980001127983 */ /* 0x000ea80000300800 */
[----:B------:R-:W2:Y:S04]  /*f4100*/  LDL.LU R19, [R1+0x39c] ;  /* 0x00039c0001137983 */ /* 0x000ea80000300800 */
[----:B--2---:R0:W-:Y:S04]  /*f4110*/  STL.64 [R1+0xdc98], R18 ;  /* 0x00dc981201007387 */ /* 0x0041e80000100a00 */
[----:B0-----:R-:W2:Y:S04]  /*f4120*/  LDL R18, [R1+0x20] ;  /* 0x0000200001127983 */ /* 0x001ea80000100800 */
[----:B------:R-:W2:Y:S04]  /*f4130*/  LDL R19, [R1+0x24] ;  /* 0x0000240001137983 */ /* 0x000ea80000100800 */
[----:B----4-:R0:W-:Y:S04]  /*f4140*/  STL.64 [R1+0xdc90], R16 ;  /* 0x00dc901001007387 */ /* 0x0101e80000100a00 */
[----:B0-----:R-:W4:Y:S04]  /*f4150*/  LDL.64 R16, [R1+0x28] ;  /* 0x0000280001107983 */ /* 0x001f280000100a00 */
[----:B--2---:R-:W-:Y:S04]  /*f4160*/  STL.64 [R1+0xdcc8], R18 ;  /* 0x00dcc81201007387 */ /* 0x004fe80000100a00 */
[----:B----4-:R-:W-:Y:S04]  /*f4170*/  STL.64 [R1+0xdcc0], R16 ;  /* 0x00dcc01001007387 */ /* 0x010fe80000100a00 */
[----:B------:R-:W2:Y:S04]  /*f4180*/  LDL.64 R24, [R1+0x18] ;  /* 0x0000180001187983 */ /* 0x000ea80000100a00 */
        /* <DEDUP_REMOVED lines=184> */
[----:B0-----:R-:W3:Y:S04]  /*f4d10*/  LDL.LU.64 R18, [R1+0xdc98] ;  /* 0x00dc980001127983 */ /* 0x001ee80000300a00 */
[----:B------:R-:W3:Y:S01]  /*f4d20*/  LDL.LU.64 R16, [R1+0xdc90] ;  /* 0x00dc900001107983 */ /* 0x000ee20000300a00 */
[----:B----4-:R-:W-:Y:S01]  /*f4d30*/  IMAD.MOV.U32 R0, RZ, RZ, R25 ;  /* 0x000000ffff007224 */ /* 0x010fe200078e0019 */
[C---:B---3--:R-:W-:Y:S06]  /*f4d40*/  HMMA.16816.F32 R16, R12.reuse, R24, R16 ;  /* 0x000000180c10723c */ /* 0x048fec0000001810 */
[----:B--2---:R-:W-:-:S15]  /*f4d50*/  HMMA.16816.F32 R24, R12, R26, R20 ;  /* 0x0000001a0c18723c */ /* 0x004fde0000001814 */
[----:B------:R-:W-:-:S02]  /*f4d60*/  NOP ;  /* 0x0000000000007918 */ /* 0x000fc40000000000 */
[----:B------:R-:W-:Y:S04]  /*f4d70*/  STL.64 [R1+0xf90], R16 ;  /* 0x000f901001007387 */ /* 0x000fe80000100a00 */
[----:B------:R0:W-:Y:S04]  /*f4d80*/  STL.64 [R1+0xf98], R18 ;  /* 0x000f981201007387 */ /* 0x0001e80000100a00 */
[----:B0-----:R-:W2:Y:S04]  /*f4d90*/  LDL.LU.64 R18, [R1+0xdc88] ;  /* 0x00dc880001127983 */ /* 0x001ea80000300a00 */
[----:B------:R-:W2:Y:S04]  /*f4da0*/  LDL.LU.64 R16, [R1+0xdc80] ;  /* 0x00dc800001107983 */ /* 0x000ea80000300a00 */
[----:B------:R-:W-:Y:S04]  /*f4db0*/  STL [R1+0xdbb8], R0 ;  /* 0x00dbb80001007387 */ /* 0x000fe80000100800 */
[----:B------:R-:W3:Y:S04]  /*f4dc0*/  LDL.LU.64 R22, [R1+0xdc78] ;  /* 0x00dc780001167983 */ /* 0x000ee80000300a00 */
[----:B------:R-:W3:Y:S04]  /*f4dd0*/  LDL.LU.64 R20, [R1+0xdc70] ;  /* 0x00dc700001147983 */ /* 0x000ee80000300a00 */
[----:B------:R-:W-:Y:S04]  /*f4de0*/  STL.64 [R1+0xf60], R24 ;  /* 0x000f601801007387 */ /* 0x000fe80000100a00 */
[----:B------:R0:W-:Y:S04]  /*f4df0*/  STL.64 [R1+0xf68], R26 ;  /* 0x000f681a01007387 */ /* 0x0001e80000100a00 */
[----:B0-----:R-:W4:Y:S04]  /*f4e00*/  LDL.LU.64 R26, [R1+0xdc68] ;  /* 0x00dc6800011a7983 */ /* 0x001f280000300a00 */
[----:B------:R-:W4:Y:S01]  /*f4e10*/  LDL.LU.64 R24, [R1+0xdc60] ;  /* 0x00dc600001187983 */ /* 0x000f220000300a00 */
[----:B------:R-:W-:Y:S01]  /*f4e20*/  IMAD.MOV.U32 R0, RZ, RZ, R9 ;  /* 0x000000ffff007224 */ /* 0x000fe200078e0009 */
[C---:B--2---:R-:W-:Y:S06]  /*f4e30*/  HMMA.16816.F32 R16, R12.reuse, R8, R16 ;  /* 0x000000080c10723c */ /* 0x044fec0000001810 */
[C---:B---3--:R-:W-:Y:S06]  /*f4e40*/  HMMA.16816.F32 R8, R12.reuse, R10, R20 ;  /* 0x0000000a0c08723c */ /* 0x048fec0000001814 */
[C---:B----4-:R-:W-:Y:S11]  /*f4e50*/  HMMA.16816.F32 R24, R12.reuse, R28, R24 ;  /* 0x0000001c0c18723c */ /* 0x050ff60000001818 */
[----:B------:R-:W-:Y:S04]  /*f4e60*/  STL.64 [R1+0xf50], R16 ;  /* 0x000f501001007387 */ /* 0x000fe80000100a00 */
[----:B------:R0:W-:Y:S04]  /*f4e70*/  STL.64 [R1+0xf58], R18 ;  /* 0x000f581201007387 */ /* 0x0001e80000100a00 */
[----:B0-----:R-:W2:Y:S04]  /*f4e80*/  LDL.LU.64 R18, [R1+0xdc58] ;  /* 0x00dc580001127983 */ /* 0x001ea80000300a00 */
[----:B------:R-:W2:Y:S04]  /*f4e90*/  LDL.LU.64 R16, [R1+0xdc50] ;  /* 0x00dc500001107983 */ /* 0x000ea80000300a00 */
[----:B------:R-:W3:Y:S04]  /*f4ea0*/  LDL.LU.64 R22, [R1+0xdc48] ;  /* 0x00dc480001167983 */ /* 0x000ee80000300a00 */
[----:B------:R-:W4:Y:S04]  /*f4eb0*/  LDL.LU.64 R20, [R1+0xdc40] ;  /* 0x00dc400001147983 */ /* 0x000f280000300a00 */
[----:B------:R0:W-:Y:S04]  /*f4ec0*/  STL.64 [R1+0xf30], R8 ;  /* 0x000f300801007387 */ /* 0x0001e80000100a00 */
[----:B------:R-:W-:Y:S04]  /*f4ed0*/  STL.64 [R1+0xf38], R10 ;  /* 0x000f380a01007387 */ /* 0x000fe80000100a00 */
[----:B0-----:R-:W3:Y:S04]  /*f4ee0*/  LDL.LU.64 R8, [R1+0xdc38] ;  /* 0x00dc380001087983 */ /* 0x001ee80000300a00 */
[----:B------:R-:W-:Y:S04]  /*f4ef0*/  STL.64 [R1+0xef0], R24 ;  /* 0x000ef01801007387 */ /* 0x000fe80000100a00 */
[----:B------:R0:W-:Y:S04]  /*f4f00*/  STL.64 [R1+0xef8], R26 ;  /* 0x000ef81a01007387 */ /* 0x0001e80000100a00 */
[----:B0-----:R-:W2:Y:S04]  /*f4f10*/  LDL.LU.64 R26, [R1+0xdc30] ;  /* 0x00dc3000011a7983 */ /* 0x001ea80000300a00 */
[----:B------:R-:W4:Y:S01]  /*f4f20*/  LDL.LU.64 R24, [R1+0xdc28] ;  /* 0x00dc280001187983 */ /* 0x000f220000300a00 */
[----:B--2---:R-:W-:-:S15]  /*f4f30*/  HMMA.16816.F32 R4, R12, R26, R4 ;  /* 0x0000001a0c04723c */ /* 0x004fde0000001804 */
[----:B------:R-:W-:-:S08]  /*f4f40*/  NOP ;  /* 0x0000000000007918 */ /* 0x000fd00000000000 */
[----:B------:R-:W-:Y:S04]  /*f4f50*/  STL.64 [R1+0xec0], R4 ;  /* 0x000ec00401007387 */ /* 0x000fe80000100a00 */
[----:B------:R4:W-:Y:S02]  /*f4f60*/  STL.64 [R1+0xec8], R6 ;  /* 0x000ec80601007387 */ /* 0x0009e40000100a00 */
[----:B----4-:R-:W-:Y:S02]  /*f4f70*/  HMMA.16816.F32 R4, R12, R24, R16 ;  /* 0x000000180c04723c */ /* 0x010fe40000001810 */
[----:B------:R-:W2:-:S15]  /*f4f80*/  LDL.LU R16, [R1+0x310] ;  /* 0x0003100001107983 */ /* 0x000e9e0000300800 */
[----:B------:R-:W-:-:S06]  /*f4f90*/  NOP ;  /* 0x0000000000007918 */ /* 0x000fcc0000000000 */
[----:B------:R-:W-:Y:S04]  /*f4fa0*/  STL.64 [R1+0xeb0], R4 ;  /* 0x000eb00401007387 */ /* 0x000fe80000100a00 */
[----:B------:R-:W-:Y:S04]  /*f4fb0*/  STL.64 [R1+0xeb8], R6 ;  /* 0x000eb80601007387 */ /* 0x000fe80000100a00 */
        /* <DEDUP_REMOVED lines=9> */
[----:B------:R-:W4:Y:S04]  /*f5050*/  LDL.LU R10, [R1+0x366c] ;  /* 0x00366c00010a7983 */ /* 0x000f280000300800 */
[----:B------:R-:W2:Y:S04]  /*f5060*/  LDL.LU R4, [R1+0x3668] ;  /* 0x0036680001047983 */ /* 0x000ea80000300800 */
        /* <DEDUP_REMOVED lines=16> */
[----:B------:R0:W-:Y:S02]  /*f5170*/  STL.64 [R1+0xd9b0], R26 ;  /* 0x00d9b01a01007387 */ /* 0x0001e40000100a00 */
[----:B0-----:R-:W-:-:S02]  /*f5180*/  IMAD.MOV.U32 R26, RZ, RZ, R22 ;  /* 0x000000ffff1a7224 */ /* 0x001fc400078e0016 */
[----:B------:R-:W-:Y:S01]  /*f5190*/  IMAD.MOV.U32 R27, RZ, RZ, R23 ;  /* 0x000000ffff1b7224 */ /* 0x000fe200078e0017 */
[----:B------:R-:W2:Y:S04]  /*f51a0*/  LDL.LU R22, [R1+0xdc24] ;  /* 0x00dc240001167983 */ /* 0x000ea80000300800 */
[----:B------:R-:W2:Y:S04]  /*f51b0*/  LDL.LU R23, [R1+0xdc20] ;  /* 0x00dc200001177983 */ /* 0x000ea80000300800 */
[----:B------:R0:W-:Y:S04]  /*f51c0*/  STL.64 [R1+0xd9a8], R24 ;  /* 0x00d9a81801007387 */ /* 0x0001e80000100a00 */
[----:B------:R1:W-:Y:S04]  /*f51d0*/  STL.64 [R1+0xdbc0], R26 ;  /* 0x00dbc01a01007387 */ /* 0x0003e80000100a00 */
[----:B0-----:R-:W3:Y:S04]  /*f51e0*/  LDL.LU R24, [R1+0x890] ;  /* 0x0008900001187983 */ /* 0x001ee80000300800 */
[----:B------:R-:W3:Y:S04]  /*f51f0*/  LDL.LU R25, [R1+0x894] ;  /* 0x0008940001197983 */ /* 0x000ee80000300800 */
[----:B-1----:R-:W4:Y:S04]  /*f5200*/  LDL.LU R26, [R1+0x898] ;  /* 0x00089800011a7983 */ /* 0x002f280000300800 */
        /* <DEDUP_REMOVED lines=61> */
[----:B------:R-:W-:Y:S01]  /*f55e0*/  STL [R1+0xd940], R9 ;  /* 0x00d9400901007387 */ /* 0x000fe20000100800 */
[----:B---3--:R-:W-:-:S02]  /*f55f0*/  IMAD R6, R6, 0x100, R11 ;  /* 0x0000010006067824 */ /* 0x008fc400078e020b */
[----:B--2---:R-:W-:Y:S01]  /*f5600*/  IMAD R7, R7, 0x100, R10 ;  /* 0x0000010007077824 */ /* 0x004fe200078e020a */
[----:B------:R0:W-:Y:S02]  /*f5610*/  STL [R1+0xd9b8], R8 ;  /* 0x00d9b80801007387 */ /* 0x0001e40000100800 */
[----:B0-----:R-:W-:Y:S06]  /*f5620*/  HMMA.16816.F32 R8, R12, R2, R16 ;  /* 0x000000020c08723c */ /* 0x001fec0000001810 */
[----:B------:R-:W-:Y:S04]  /*f5630*/  STL [R1+0xd984], R2 ;  /* 0x00d9840201007387 */ /* 0x000fe80000100800 */
[----:B------:R-:W-:-:S13]  /*f5640*/  STL [R1+0xd980], R3 ;  /* 0x00d9800301007387 */ /* 0x000fda0000100800 */
[----:B------:R-:W-:Y:S04]  /*f5650*/  STL.64 [R1+0xdc0], R8 ;  /* 0x000dc00801007387 */ /* 0x000fe80000100a00 */
[----:B------:R4:W-:Y:S02]  /*f5660*/  STL.64 [R1+0xdc8], R10 ;  /* 0x000dc80a01007387 */ /* 0x0009e40000100a00 */
[----:B----4-:R-:W-:Y:S02]  /*f5670*/  HMMA.16816.F32 R8, R12, R26, R20 ;  /* 0x0000001a0c08723c */ /* 0x010fe40000001814 */
[----:B------:R-:W2:-:S15]  /*f5680*/  LDL.LU R12, [R1+0x150] ;  /* 0x00015000010c7983 */ /* 0x000e9e0000300800 */
[----:B------:R-:W-:-:S06]  /*f5690*/  NOP ;  /* 0x0000000000007918 */ /* 0x000fcc0000000000 */
[----:B------:R0:W-:Y:S04]  /*f56a0*/  STL.64 [R1+0xda0], R8 ;  /* 0x000da00801007387 */ /* 0x0001e80000100a00 */
[----:B------:R1:W-:Y:S04]  /*f56b0*/  STL.64 [R1+0xda8], R10 ;  /* 0x000da80a01007387 */ /* 0x0003e80000100a00 */
        /* <DEDUP_REMOVED lines=9> */
[----:B0-----:R-:W-:-:S03]  /*f5750*/  IMAD.MOV.U32 R9, RZ, RZ, R0 ;  /* 0x000000ffff097224 */ /* 0x001fc600078e0000 */
[----:B---3--:R-:W-:Y:S04]  /*f5760*/  STL.64 [R1+0xd9d8], R26 ;  /* 0x00d9d81a01007387 */ /* 0x008fe80000100a00 */
[----:B--2---:R0:W-:Y:S04]  /*f5770*/  STL.64 [R1+0xd9d0], R24 ;  /* 0x00d9d01801007387 */ /* 0x0041e80000100a00 */
[----:B-1----:R-:W2:Y:S04]  /*f5780*/  LDL R10, [R1] ;  /* 0x00000000010a7983 */ /* 0x002ea80000100800 */
[----:B------:R-:W2:Y:S04]  /*f5790*/  LDL R11, [R1+0x4] ;  /* 0x00000400010b7983 */ /* 0x000ea80000100800 */
[----:B------:R-:W3:Y:S04]  /*f57a0*/  LDL R8, [R1+0x8] ;  /* 0x0000080001087983 */ /* 0x000ee80000100800 */
[----:B------:R-:W4:Y:S04]  /*f57b0*/  LDL.LU R0, [R1+0xdbb8] ;  /* 0x00dbb80001007983 */ /* 0x000f280000300800 */
[----:B--2---:R1:W-:Y:S04]  /*f57c0*/  STL.64 [R1+0xd9e8], R10 ;  /* 0x00d9e80a01007387 */ /* 0x0043e80000100a00 */
[----:B---3--:R-:W-:Y:S04]  /*f57d0*/  STL.64 [R1+0xd9e0], R8 ;  /* 0x00d9e00801007387 */ /* 0x008fe80000100a00 */
[----:B0-----:R-:W2:Y:S04]  /*f57e0*/  LDL.LU R24, [R1+0x190] ;  /* 0x0001900001187983 */ /* 0x001ea80000300800 */
[----:B------:R-:W2:Y:S04]  /*f57f0*/  LDL.LU R25, [R1+0x194] ;  /* 0x0001940001197983 */ /* 0x000ea80000300800 */
[----:B------:R-:W3:Y:S04]  /*f5800*/  LDL.LU R26, [R1+0x198] ;  /* 0x00019800011a7983 */ /* 0x000ee80000300800 */
[----:B------:R-:W3:Y:S04]  /*f5810*/  LDL.LU R27, [R1+0x19c] ;  /* 0x00019c00011b7983 */ /* 0x000ee80000300800 */
[----:B---3--:R-:W-:Y:S04]  /*f5820*/  STL.64 [R1+0xd9f8], R26 ;  /* 0x00d9f81a01007387 */ /* 0x008fe80000100a00 */
[----:B--2---:R0:W-:Y:S04]  /*f5830*/  STL.64 [R1+0xd9f0], R24 ;  /* 0x00d9f01801007387 */ /* 0x0041e80000100a00 */
[----:B-1----:R-:W2:Y:S04]  /*f5840*/  LDL R10, [R1+0x10] ;  /* 0x00001000010a7983 */ /* 0x002ea80000100800 */
[----:B------:R-:W2:Y:S04]  /*f5850*/  LDL R11, [R1+0x14] ;  /* 0x00001400010b7983 */ /* 0x000ea80000100800 */
[----:B--2---:R-:W-:Y:S04]  /*f5860*/  STL.64 [R1+0xda00], R10 ;  /* 0x00da000a01007387 */ /* 0x004fe80000100a00 */
[----:B0-----:R-:W2:Y:S04]  /*f5870*/  LDL.LU R24, [R1+0x1a0] ;  /* 0x0001a00001187983 */ /* 0x001ea80000300800 */
[----:B------:R-:W2:Y:S04]  /*f5880*/  LDL.LU R25, [R1+0x1a4] ;  /* 0x0001a40001197983 */ /* 0x000ea80000300800 */
[----:B------:R-:W3:Y:S04]  /*f5890*/  LDL.LU R26, [R1+0x1a8] ;  /* 0x0001a800011a7983 */ /* 0x000ee80000300800 */
[----:B------:R-:W3:Y:S01]  /*f58a0*/  LDL.LU R27, [R1+0x1ac] ;  /* 0x0001ac00011b7983 */ /* 0x000ee20000300800 */
[----:B----4-:R-:W-:-:S03]  /*f58b0*/  IMAD.MOV.U32 R9, RZ, RZ, R0 ;  /* 0x000000ffff097224 */ /* 0x010fc600078e0000 */
[----:B---3--:R-:W-:Y:S04]  /*f58c0*/  STL.64 [R1+0xda10], R26 ;  /* 0x00da101a01007387 */ /* 0x008fe80000100a00 */
[----:B--2---:R0:W-:Y:S04]  /*f58d0*/  STL.64 [R1+0xda08], R24 ;  /* 0x00da081801007387 */ /* 0x0041e80000100a00 */
[----:B------:R-:W2:Y:S04]  /*f58e0*/  LDL R8, [R1+0x18] ;  /* 0x0000180001087983 */ /* 0x000ea80000100800 */
[----:B------:R-:W3:Y:S04]  /*f58f0*/  LDL.LU R0, [R1+0xdbb4] ;  /* 0x00dbb40001007983 */ /* 0x000ee80000300800 */
        /* <DEDUP_REMOVED lines=9> */
[----:B-1----:R-:W4:Y:S01]  /*f5990*/  LDL R8, [R1+0x28] ;  /* 0x0000280001087983 */ /* 0x002f220000100800 */
[----:B---3--:R-:W-:-:S03]  /*f59a0*/  IMAD.MOV.U32 R9, RZ, RZ, R0 ;  /* 0x000000ffff097224 */ /* 0x008fc600078e0000 */
[----:B------:R-:W3:Y:S04]  /*f59b0*/  LDL.LU R0, [R1+0xdbb0] ;  /* 0x00dbb00001007983 */ /* 0x000ee80000300800 */
        /* <DEDUP_REMOVED lines=58> */
[----:B------:R-:W4:Y:S01]  /*f5d60*/  LDL R11, [R1+0x64] ;  /* 0x00006400010b7983 */ /* 0x000f220000100800 */
[----:B------:R-:W-:-:S03]  /*f5d70*/  IMAD.MOV.U32 R19, RZ, RZ, R0 ;  /* 0x000000ffff137224 */ /* 0x000fc600078e0000 */
[----:B----4-:R0:W-:Y:S04]  /*f5d80*/  STL.64 [R1+0xdaf0], R10 ;  /* 0x00daf00a01007387 */ /* 0x0101e80000100a00 */
[----:B------:R-:W4:Y:S04]  /*f5d90*/  LDL R18, [R1+0x68] ;  /* 0x0000680001127983 */ /* 0x000f280000100800 */
[----:B------:R-:W2:Y:S04]  /*f5da0*/  LDL.LU R0, [R1+0xdba0] ;  /* 0x00dba00001007983 */ /* 0x000ea80000300800 */
[----:B----4-:R-:W-:Y:S04]  /*f5db0*/  STL.64 [R1+0xdaf8], R18 ;  /* 0x00daf81201007387 */ /* 0x010fe80000100a00 */
[----:B------:R-:W4:Y:S04]  /*f5dc0*/  LDL.LU R8, [R1+0x250] ;  /* 0x0002500001087983 */ /* 0x000f280000300800 */
[----:B------:R-:W4:Y:S04]  /*f5dd0*/  LDL.LU R9, [R1+0x254] ;  /* 0x0002540001097983 */ /* 0x000f280000300800 */
[----:B0-----:R-:W3:Y:S04]  /*f5de0*/  LDL.LU R10, [R1+0x258] ;  /* 0x00025800010a7983 */ /* 0x001ee80000300800 */
[----:B------:R-:W3:Y:S04]  /*f5df0*/  LDL.LU R11, [R1+0x25c] ;  /* 0x00025c00010b7983 */ /* 0x000ee80000300800 */
[----:B---3--:R-:W-:Y:S04]  /*f5e00*/  STL.64 [R1+0xdb08], R10 ;  /* 0x00db080a01007387 */ /* 0x008fe80000100a00 */
[----:B----4-:R0:W-:Y:S04]  /*f5e10*/  STL.64 [R1+0xdb00], R8 ;  /* 0x00db000801007387 */ /* 0x0101e80000100a00 */
[----:B------:R-:W3:Y:S04]  /*f5e20*/  LDL R16, [R1+0x70] ;  /* 0x0000700001107983 */ /* 0x000ee80000100800 */
[----:B------:R-:W3:Y:S04]  /*f5e30*/  LDL R17, [R1+0x74] ;  /* 0x0000740001117983 */ /* 0x000ee80000100800 */
[----:B---3--:R-:W-:Y:S04]  /*f5e40*/  STL.64 [R1+0xdb10], R16 ;  /* 0x00db101001007387 */ /* 0x008fe80000100a00 */
[----:B0-----:R-:W3:Y:S04]  /*f5e50*/  LDL.LU R8, [R1+0x260] ;  /* 0x0002600001087983 */ /* 0x001ee80000300800 */
[----:B------:R-:W3:Y:S04]  /*f5e60*/  LDL.LU R9, [R1+0x264] ;  /* 0x0002640001097983 */ /* 0x000ee80000300800 */
[----:B------:R-:W4:Y:S04]  /*f5e70*/  LDL.LU R10, [R1+0x268] ;  /* 0x00026800010a7983 */ /* 0x000f280000300800 */
[----:B------:R-:W4:Y:S01]  /*f5e80*/  LDL.LU R11, [R1+0x26c] ;  /* 0x00026c00010b7983 */ /* 0x000f220000300800 */
[----:B--2---:R-:W-:-:S03]  /*f5e90*/  IMAD.MOV.U32 R19, RZ, RZ, R0 ;  /* 0x000000ffff137224 */ /* 0x004fc600078e0000 */
[----:B----4-:R-:W-:Y:S04]  /*f5ea0*/  STL.64 [R1+0xdb20], R10 ;  /* 0x00db200a01007387 */ /* 0x010fe80000100a00 */
[----:B---3--:R0:W-:Y:S04]  /*f5eb0*/  STL.64 [R1+0xdb18], R8 ;  /* 0x00db180801007387 */ /* 0x0081e80000100a00 */
[----:B------:R-:W2:Y:S04]  /*f5ec0*/  LDL R18, [R1+0x78] ;  /* 0x0000780001127983 */ /* 0x000ea80000100800 */
[----:B------:R-:W3:Y:S04]  /*f5ed0*/  LDL.LU R0, [R1+0xdb9c] ;  /* 0x00db9c0001007983 */ /* 0x000ee80000300800 */
        /* <DEDUP_REMOVED lines=9> */
[----:B--2---:R-:W-:Y:S04]  /*f5f70*/  STL.64 [R1+0xdb40], R16 ;  /* 0x00db401001007387 */ /* 0x004fe80000100a00 */
[----:B0-----:R-:W2:Y:S04]  /*f5f80*/  LDL.LU R8, [R1+0x280] ;  /* 0x0002800001087983 */ /* 0x001ea80000300800 */
[----:B------:R-:W2:Y:S04]  /*f5f90*/  LDL.LU R9, [R1+0x284] ;  /* 0x0002840001097983 */ /* 0x000ea80000300800 */
[----:B------:R-:W4:Y:S04]  /*f5fa0*/  LDL.LU R10, [R1+0x288] ;  /* 0x00028800010a7983 */ /* 0x000f280000300800 */
[----:B------:R-:W4:Y:S01]  /*f5fb0*/  LDL.LU R11, [R1+0x28c] ;  /* 0x00028c00010b7983 */ /* 0x000f220000300800 */
[----:B---3--:R-:W-:-:S03]  /*f5fc0*/  IMAD.MOV.U32 R19, RZ, RZ, R0 ;  /* 0x000000ffff137224 */ /* 0x008fc600078e0000 */
[----:B----4-:R-:W-:Y:S04]  /*f5fd0*/  STL.64 [R1+0xdb50], R10 ;  /* 0x00db500a01007387 */ /* 0x010fe80000100a00 */
        /* <DEDUP_REMOVED lines=13> */
[----:B--2---:R1:W-:Y:S04]  /*f60b0*/  STL.64 [R1+0xdb70], R16 ;  /* 0x00db701001007387 */ /* 0x0043e80000100a00 */
[----:B0-----:R-:W2:Y:S04]  /*f60c0*/  LDL.LU R8, [R1+0x2a0] ;  /* 0x0002a00001087983 */ /* 0x001ea80000300800 */
[----:B------:R-:W2:Y:S04]  /*f60d0*/  LDL.LU R9, [R1+0x2a4] ;  /* 0x0002a40001097983 */ /* 0x000ea80000300800 */
[----:B------:R-:W3:Y:S04]  /*f60e0*/  LDL.LU R10, [R1+0x2a8] ;  /* 0x0002a800010a7983 */ /* 0x000ee80000300800 */
[----:B------:R-:W3:Y:S04]  /*f60f0*/  LDL.LU R11, [R1+0x2ac] ;  /* 0x0002ac00010b7983 */ /* 0x000ee80000300800 */
[----:B-1----:R-:W4:Y:S04]  /*f6100*/  LDL.64 R16, [R1+0xa8] ;  /* 0x0000a80001107983 */ /* 0x002f280000100a00 */
        /* <DEDUP_REMOVED lines=17> */
[----:B------:R-:W3:Y:S01]  /*f6220*/  LDL.LU R27, [R1+0x22c] ;  /* 0x00022c00011b7983 */ /* 0x000ee20000300800 */
[----:B------:R-:W-:-:S02]  /*f6230*/  F2FP.F16.E4M3.UNPACK_B R4, R4 ;  /* 0x00000004ff04723e */ /* 0x000fc400020006ff */
[----:B------:R-:W-:Y:S02]  /*f6240*/  F2FP.F16.E4M3.UNPACK_B R5, R5 ;  /* 0x00000005ff05723e */ /* 0x000fe400020006ff */
[----:B------:R-:W-:Y:S02]  /*f6250*/  F2FP.F16.E4M3.UNPACK_B R6, R6 ;  /* 0x00000006ff06723e */ /* 0x000fe400020006ff */
[----:B------:R-:W-:Y:S01]  /*f6260*/  F2FP.F16.E4M3.UNPACK_B R7, R7 ;  /* 0x00000007ff07723e */ /* 0x000fe200020006ff */
        /* <DEDUP_REMOVED lines=25> */
[----:B------:R-:W-:-:S02]  /*f6400*/  IMAD.MOV.U32 R19, RZ, RZ, R0 ;  /* 0x000000ffff137224 */ /* 0x000fc400078e0000 */
[----:B------:R-:W-:Y:S02]  /*f6410*/  IMAD.MOV.U32 R2, RZ, RZ, R16 ;  /* 0x000000ffff027224 */ /* 0x000fe400078e0010 */
[----:B------:R-:W-:-:S03]  /*f6420*/  IMAD.MOV.U32 R3, RZ, RZ, R17 ;  /* 0x000000ffff037224 */ /* 0x000fc600078e0011 */
[----:B--2---:R-:W-:Y:S01]  /*f6430*/  HMMA.16816.F32 R16, R4, R18, R8 ;  /* 0x000000120410723c */ /* 0x004fe20000001808 */
        /* <DEDUP_REMOVED lines=140> */
[----:B0-----:R-:W3:Y:S01]  /*f6d00*/  LDL.LU R8, [R1+0xd9b8] ;  /* 0x00d9b80001087983 */ /* 0x001ee20000300800 */
[----:B--2---:R-:W-:-:S15]  /*f6d10*/  HMMA.16816.F32 R24, R4, R28, R24 ;  /* 0x0000001c0418723c */ /* 0x004fde0000001818 */
[----:B------:R-:W-:-:S08]  /*f6d20*/  NOP ;  /* 0x0000000000007918 */ /* 0x000fd00000000000 */
[----:B------:R-:W-:Y:S04]  /*f6d30*/  STL.64 [R1+0xaa0], R24 ;  /* 0x000aa01801007387 */ /* 0x000fe80000100a00 */
[----:B------:R0:W-:Y:S04]  /*f6d40*/  STL.64 [R1+0xaa8], R26 ;  /* 0x000aa81a01007387 */ /* 0x0001e80000100a00 */
[----:B0-----:R-:W4:Y:S04]  /*f6d50*/  LDL.LU.64 R26, [R1+0xd9b0] ;  /* 0x00d9b000011a7983 */ /* 0x001f280000300a00 */
[----:B------:R-:W3:Y:S04]  /*f6d60*/  LDL.LU.64 R24, [R1+0xd9a8] ;  /* 0x00d9a80001187983 */ /* 0x000ee80000300a00 */
[----:B------:R0:W-:Y:S04]  /*f6d70*/  STL.64 [R1+0xd7d8], R28 ;  /* 0x00d7d81c01007387 */ /* 0x0001e80000100a00 */
[----:B0-----:R-:W2:Y:S01]  /*f6d80*/  LDL.64 R28, [R1+0x98] ;  /* 0x00009800011c7983 */ /* 0x001ea20000100a00 */
[C---:B----4-:R-:W-:Y:S06]  /*f6d90*/  HMMA.16816.F32 R20, R4.reuse, R26, R20 ;  /* 0x0000001a0414723c */ /* 0x050fec0000001814 */
[----:B---3--:R-:W-:-:S15]  /*f6da0*/  HMMA.16816.F32 R12, R4, R24, R12 ;  /* 0x00000018040c723c */ /* 0x008fde000000180c */
[----:B------:R-:W-:-:S02]  /*f6db0*/  NOP ;  /* 0x0000000000007918 */ /* 0x000fc40000000000 */
[----:B------:R-:W-:Y:S04]  /*f6dc0*/  STL.64 [R1+0xa70], R20 ;  /* 0x000a701401007387 */ /* 0x000fe80000100a00 */
[----:B------:R0:W-:Y:S04]  /*f6dd0*/  STL.64 [R1+0xa78], R22 ;  /* 0x000a781601007387 */ /* 0x0001e80000100a00 */
[----:B0-----:R-:W3:Y:S04]  /*f6de0*/  LDL.LU.64 R22, [R1+0xd9a0] ;  /* 0x00d9a00001167983 */ /* 0x001ee80000300a00 */
[----:B------:R-:W4:Y:S04]  /*f6df0*/  LDL.LU.64 R20, [R1+0xd998] ;  /* 0x00d9980001147983 */ /* 0x000f280000300a00 */
[----:B------:R-:W-:Y:S04]  /*f6e00*/  STL.64 [R1+0xd7c0], R26 ;  /* 0x00d7c01a01007387 */ /* 0x000fe80000100a00 */
[----:B------:R0:W-:Y:S04]  /*f6e10*/  STL.64 [R1+0xd7b8], R24 ;  /* 0x00d7b81801007387 */ /* 0x0001e80000100a00 */
[----:B------:R-:W-:Y:S04]  /*f6e20*/  STL.64 [R1+0xa60], R12 ;  /* 0x000a600c01007387 */ /* 0x000fe80000100a00 */
[----:B------:R1:W-:Y:S04]  /*f6e30*/  STL.64 [R1+0xa68], R14 ;  /* 0x000a680e01007387 */ /* 0x0003e80000100a00 */
[----:B0-----:R-:W2:Y:S04]  /*f6e40*/  LDL.LU R24, [R1+0xd0] ;  /* 0x0000d00001187983 */ /* 0x001ea80000300800 */
[----:B------:R-:W2:Y:S04]  /*f6e50*/  LDL.LU R25, [R1+0xd4] ;  /* 0x0000d40001197983 */ /* 0x000ea80000300800 */
[----:B------:R-:W3:Y:S04]  /*f6e60*/  LDL.LU R26, [R1+0xd8] ;  /* 0x0000d800011a7983 */ /* 0x000ee80000300800 */
[----:B------:R-:W3:Y:S04]  /*f6e70*/  LDL.LU R27, [R1+0xdc] ;  /* 0x0000dc00011b7983 */ /* 0x000ee80000300800 */
[----:B------:R-:W4:Y:S04]  /*f6e80*/  LDL.LU R9, [R1+0x369c] ;  /* 0x00369c0001097983 */ /* 0x000f280000300800 */
[----:B-1----:R-:W4:Y:S04]  /*f6e90*/  LDL.LU R14, [R1+0x3698] ;  /* 0x00369800010e7983 */ /* 0x002f280000300800 */
[----:B------:R-:W4:Y:S04]  /*f6ea0*/  LDL.LU R15, [R1+0x36a4] ;  /* 0x0036a400010f7983 */ /* 0x000f280000300800 */
[----:B------:R-:W4:Y:S04]  /*f6eb0*/  LDL.LU R0, [R1+0x36a0] ;  /* 0x0036a00001007983 */ /* 0x000f280000300800 */
[----:B---3--:R-:W-:Y:S04]  /*f6ec0*/  STL.64 [R1+0xd928], R26 ;  /* 0x00d9281a01007387 */ /* 0x008fe80000100a00 */
[----:B--2---:R0:W-:Y:S02]  /*f6ed0*/  STL.64 [R1+0xd920], R24 ;  /* 0x00d9201801007387 */ /* 0x0041e40000100a00 */
[----:B0-----:R-:W-:Y:S02]  /*f6ee0*/  HMMA.16816.F32 R24, R4, R22, R16 ;  /* 0x000000160418723c */ /* 0x001fe40000001810 */
[----:B------:R-:W2:-:S15]  /*f6ef0*/  LDL.LU R16, [R1+0x130] ;  /* 0x0001300001107983 */ /* 0x000e9e0000300800 */
[----:B------:R-:W-:-:S06]  /*f6f00*/  NOP ;  /* 0x0000000000007918 */ /* 0x000fcc0000000000 */
[----:B------:R-:W-:Y:S04]  /*f6f10*/  STL.64 [R1+0xa20], R24 ;  /* 0x000a201801007387 */ /* 0x000fe80000100a00 */
[----:B------:R-:W-:Y:S04]  /*f6f20*/  STL.64 [R1+0xa28], R26 ;  /* 0x000a281a01007387 */ /* 0x000fe80000100a00 */
[----:B------:R-:W2:Y:S04]  /*f6f30*/  LDL.LU R17, [R1+0x134] ;  /* 0x0001340001117983 */ /* 0x000ea80000300800 */
[----:B------:R-:W2:Y:S04]  /*f6f40*/  LDL.LU R18, [R1+0x138] ;  /* 0x0001380001127983 */ /* 0x000ea80000300800 */
[----:B------:R-:W2:Y:S04]  /*f6f50*/  LDL.LU R19, [R1+0x13c] ;  /* 0x00013c0001137983 */ /* 0x000ea80000300800 */
[----:B------:R-:W3:Y:S04]  /*f6f60*/  LDL.LU R10, [R1+0x368c] ;  /* 0x00368c00010a7983 */ /* 0x000ee80000300800 */
[----:B------:R-:W2:Y:S04]  /*f6f70*/  LDL.LU R12, [R1+0x3688] ;  /* 0x00368800010c7983 */ /* 0x000ea80000300800 */
[----:B------:R-:W3:Y:S04]  /*f6f80*/  LDL.LU R11, [R1+0x3694] ;  /* 0x00369400010b7983 */ /* 0x000ee80000300800 */
[----:B---3--:R-:W-:Y:S04]  /*f6f90*/  STL.64 [R1+0xd968], R10 ;  /* 0x00d9680a01007387 */ /* 0x008fe80000100a00 */
[----:B----4-:R0:W-:Y:S04]  /*f6fa0*/  STL.64 [R1+0xd960], R8 ;  /* 0x00d9600801007387 */ /* 0x0101e80000100a00 */
        /* <DEDUP_REMOVED lines=11> */
[----:B------:R-:W3:Y:S04]  /*f7060*/  LDL.LU R24, [R1+0x860] ;  /* 0x0008600001187983 */ /* 0x000ee80000300800 */
        /* <DEDUP_REMOVED lines=20> */
[----:B------:R0:W-:Y:S02]  /*f71b0*/  STL.64 [R1+0xd7a0], R22 ;  /* 0x00d7a01601007387 */ /* 0x0001e40000100a00 */
[----:B0-----:R-:W-:-:S02]  /*f71c0*/  IMAD.MOV.U32 R22, RZ, RZ, R2 ;  /* 0x000000ffff167224 */ /* 0x001fc400078e0002 */
[----:B------:R-:W-:Y:S01]  /*f71d0*/  IMAD.MOV.U32 R23, RZ, RZ, R3 ;  /* 0x000000ffff177224 */ /* 0x000fe200078e0003 */
[----:B------:R-:W2:Y:S04]  /*f71e0*/  LDL.LU R2, [R1+0xd984] ;  /* 0x00d9840001027983 */ /* 0x000ea80000300800 */
[----:B------:R-:W2:Y:S04]  /*f71f0*/  LDL.LU R3, [R1+0xd980] ;  /* 0x00d9800001037983 */ /* 0x000ea80000300800 */
[----:B------:R0:W-:Y:S04]  /*f7200*/  STL.64 [R1+0xd798], R20 ;  /* 0x00d7981401007387 */ /* 0x0001e80000100a00 */
[----:B0-----:R-:W2:Y:S01]  /*f7210*/  LDL.64 R20, [R1+0xa0] ;  /* 0x0000a00001147983 */ /* 0x001ea20000100a00 */
        /* <DEDUP_REMOVED lines=18> */
[----:B---3--:R-:W-:-:S02]  /*f7340*/  IMAD R12, R12, 0x100, R10 ;  /* 0x000001000c0c7824 */ /* 0x008fc400078e020a */
[----:B------:R-:W-:Y:S01]  /*f7350*/  IMAD R13, R13, 0x100, R11 ;  /* 0x000001000d0d7824 */ /* 0x000fe200078e020b */
[----:B------:R-:W2:Y:S04]  /*f7360*/  LDL.LU R10, [R1+0xd95c] ;  /* 0x00d95c00010a7983 */ /* 0x000ea80000300800 */
[----:B------:R-:W2:Y:S01]  /*f7370*/  LDL.LU R11, [R1+0xd958] ;  /* 0x00d95800010b7983 */ /* 0x000ea20000300800 */
[----:B----4-:R-:W-:Y:S01]  /*f7380*/  IMAD R14, R14, 0x100, R9 ;  /* 0x000001000e0e7824 */ /* 0x010fe200078e0209 */
[----:B--2---:R-:W-:-:S15]  /*f7390*/  HMMA.16816.F32 R24, R4, R10, R24 ;  /* 0x0000000a0418723c */ /* 0x004fde0000001818 */
[----:B------:R-:W-:-:S08]  /*f73a0*/  NOP ;  /* 0x0000000000007918 */ /* 0x000fd00000000000 */
[----:B------:R-:W-:Y:S04]  /*f73b0*/  STL.64 [R1+0x9d0], R24 ;  /* 0x0009d01801007387 */ /* 0x000fe80000100a00 */
[----:B------:R0:W-:Y:S04]  /*f73c0*/  STL.64 [R1+0x9d8], R26 ;  /* 0x0009d81a01007387 */ /* 0x0001e80000100a00 */
[----:B0-----:R-:W2:Y:S04]  /*f73d0*/  LDL.LU.64 R26, [R1+0xd950] ;  /* 0x00d95000011a7983 */ /* 0x001ea80000300a00 */
[----:B------:R-:W2:Y:S04]  /*f73e0*/  LDL.LU.64 R24, [R1+0xd948] ;  /* 0x00d9480001187983 */ /* 0x000ea80000300a00 */
[----:B------:R-:W2:Y:S02]  /*f73f0*/  LDL.LU R9, [R1+0xd940] ;  /* 0x00d9400001097983 */ /* 0x000ea40000300800 */
        /* <DEDUP_REMOVED lines=17> */
[----:B------:R-:W2:Y:S01]  /*f7510*/  LDL.LU.64 R24, [R1+0xd920] ;  /* 0x00d9200001187983 */ /* 0x000ea20000300a00 */
[----:B---3--:R-:W-:Y:S01]  /*f7520*/  HMMA.16816.F32 R4, R4, R20, R8 ;  /* 0x000000140404723c */ /* 0x008fe20000001808 */
[----:B------:R-:W-:Y:S01]  /*f7530*/  IMAD R15, R0, 0x100, R15 ;  /* 0x00000100000f7824 */ /* 0x000fe200078e020f */
[----:B------:R-:W-:-:S02]  /*f7540*/  F2FP.F16.E4M3.UNPACK_B R12, R12 ;  /* 0x0000000cff0c723e */ /* 0x000fc400020006ff */
[----:B------:R-:W-:Y:S02]  /*f7550*/  F2FP.F16.E4M3.UNPACK_B R13, R13 ;  /* 0x0000000dff0d723e */ /* 0x000fe400020006ff */
[----:B------:R-:W-:Y:S02]  /*f7560*/  F2FP.F16.E4M3.UNPACK_B R14, R14 ;  /* 0x0000000eff0e723e */ /* 0x000fe400020006ff */
[----:B------:R-:W-:Y:S01]  /*f7570*/  F2FP.F16.E4M3.UNPACK_B R15, R15 ;  /* 0x0000000fff0f723e */ /* 0x000fe200020006ff */
[----:B------:R-:W-:-:S05]  /*f7580*/  IMAD.MOV.U32 R0, RZ, RZ, R21 ;  /* 0x000000ffff007224 */ /* 0x000fca00078e0015 */
[----:B------:R-:W-:Y:S01]  /*f7590*/  STL [R1+0xd720], R0 ;  /* 0x00d7200001007387 */ /* 0x000fe20000100800 */
[C---:B------:R-:W-:Y:S08]  /*f75a0*/  HMMA.16816.F32 R8, R12.reuse, R22, R16 ;  /* 0x000000160c08723c */ /* 0x040ff00000001810 */
[----:B------:R-:W-:Y:S04]  /*f75b0*/  STL.64 [R1+0x960], R4 ;  /* 0x0009600401007387 */ /* 0x000fe80000100a00 */
[----:B------:R2:W-:Y:S11]  /*f75c0*/  STL.64 [R1+0x968], R6 ;  /* 0x0009680601007387 */ /* 0x0005f60000100a00 */
[----:B------:R0:W-:Y:S04]  /*f75d0*/  STL.64 [R1+0x8e0], R8 ;  /* 0x0008e00801007387 */ /* 0x0001e80000100a00 */
[----:B------:R1:W-:Y:S01]  /*f75e0*/  STL.64 [R1+0x8e8], R10 ;  /* 0x0008e80a01007387 */ /* 0x0003e20000100a00 */
[----:B--2---:R-:W-:Y:S03]  /*f75f0*/  HMMA.16816.F32 R4, R12, R28, R24 ;  /* 0x0000001c0c04723c */ /* 0x004fe60000001818 */
[----:B------:R-:W2:-:S15]  /*f7600*/  LDL.LU R24, [R1+0xa80] ;  /* 0x000a800001187983 */ /* 0x000e9e0000300800 */
[----:B------:R-:W-:-:S05]  /*f7610*/  NOP ;  /* 0x0000000000007918 */ /* 0x000fca0000000000 */
[----:B------:R-:W-:Y:S04]  /*f7620*/  STL.64 [R1+0x8d0], R4 ;  /* 0x0008d00401007387 */ /* 0x000fe80000100a00 */
[----:B------:R3:W-:Y:S04]  /*f7630*/  STL.64 [R1+0x8d8], R6 ;  /* 0x0008d80601007387 */ /* 0x0007e80000100a00 */
[----:B------:R-:W2:Y:S04]  /*f7640*/  LDL.LU R25, [R1+0xa84] ;  /* 0x000a840001197983 */ /* 0x000ea80000300800 */
[----:B------:R-:W4:Y:S04]  /*f7650*/  LDL.LU R26, [R1+0xa88] ;  /* 0x000a8800011a7983 */ /* 0x000f280000300800 */
[----:B------:R-:W4:Y:S04]  /*f7660*/  LDL.LU R27, [R1+0xa8c] ;  /* 0x000a8c00011b7983 */ /* 0x000f280000300800 */
[----:B----4-:R-:W-:Y:S04]  /*f7670*/  STL.64 [R1+0xd7f8], R26 ;  /* 0x00d7f81a01007387 */ /* 0x010fe80000100a00 */
[----:B--2---:R-:W-:Y:S04]  /*f7680*/  STL.64 [R1+0xd7f0], R24 ;  /* 0x00d7f01801007387 */ /* 0x004fe80000100a00 */
[----:B------:R-:W2:Y:S04]  /*f7690*/  LDL R22, [R1+0x20] ;  /* 0x0000200001167983 */ /* 0x000ea80000100800 */
[----:B------:R-:W2:Y:S04]  /*f76a0*/  LDL R23, [R1+0x24] ;  /* 0x0000240001177983 */ /* 0x000ea80000100800 */
[----:B0-----:R-:W4:Y:S04]  /*f76b0*/  LDL.LU R8, [R1+0xa40] ;  /* 0x000a400001087983 */ /* 0x001f280000300800 */
[----:B------:R-:W4:Y:S04]  /*f76c0*/  LDL.LU R9, [R1+0xa44] ;  /* 0x000a440001097983 */ /* 0x000f280000300800 */
[----:B-1----:R-:W3:Y:S04]  /*f76d0*/  LDL.LU R10, [R1+0xa48] ;  /* 0x000a4800010a7983 */ /* 0x002ee80000300800 */
[----:B------:R-:W3:Y:S04]  /*f76e0*/  LDL.LU R11, [R1+0xa4c] ;  /* 0x000a4c00010b7983 */ /* 0x000ee80000300800 */
[----:B---3--:R-:W-:Y:S04]  /*f76f0*/  STL.64 [R1+0xd808], R10 ;  /* 0x00d8080a01007387 */ /* 0x008fe80000100a00 */
[----:B----4-:R0:W-:Y:S04]  /*f7700*/  STL.64 [R1+0xd800], R8 ;  /* 0x00d8000801007387 */ /* 0x0101e80000100a00 */
        /* <DEDUP_REMOVED lines=29> */
[----:B----4-:R0:W-:Y:S04]  /*f78e0*/  STL.64 [R1+0xd878], R10 ;  /* 0x00d8780a01007387 */ /* 0x0101e80000100a00 */
[----:B0-----:R-:W4:Y:S04]  /*f78f0*/  LDL R10, [R1+0x60] ;  /* 0x00006000010a7983 */ /* 0x001f280000100800 */
[----:B------:R-:W4:Y:S04]  /*f7900*/  LDL R11, [R1+0x64] ;  /* 0x00006400010b7983 */ /* 0x000f280000100800 */
[----:B--2---:R-:W-:Y:S04]  /*f7910*/  STL.64 [R1+0xd870], R8 ;  /* 0x00d8700801007387 */ /* 0x004fe80000100a00 */
[----:B---3--:R-:W-:Y:S04]  /*f7920*/  STL.64 [R1+0xd858], R6 ;  /* 0x00d8580601007387 */ /* 0x008fe80000100a00 */
[----:B------:R0:W-:Y:S04]  /*f7930*/  STL.64 [R1+0xd850], R4 ;  /* 0x00d8500401007387 */ /* 0x0001e80000100a00 */
        /* <DEDUP_REMOVED lines=71> */
[----:B------:R-:W3:Y:S01]  /*f7db0*/  LDL.64 R20, [R1+0x28] ;  /* 0x0000280001147983 */ /* 0x000ee20000100a00 */
[----:B------:R-:W-:-:S03]  /*f7dc0*/  IMAD.MOV.U32 R0, RZ, RZ, R29 ;  /* 0x000000ffff007224 */ /* 0x000fc600078e001d */
[----:B------:R-:W3:Y:S04]  /*f7dd0*/  LDL.LU R16, [R1+0xa50] ;  /* 0x000a500001107983 */ /* 0x000ee80000300800 */
[----:B------:R-:W3:Y:S04]  /*f7de0*/  LDL.LU R17, [R1+0xa54] ;  /* 0x000a540001117983 */ /* 0x000ee80000300800 */
[----:B------:R-:W3:Y:S04]  /*f7df0*/  LDL.LU R18, [R1+0xa58] ;  /* 0x000a580001127983 */ /* 0x000ee80000300800 */
[----:B------:R-:W3:Y:S04]  /*f7e00*/  LDL.LU R19, [R1+0xa5c] ;  /* 0x000a5c0001137983 */ /* 0x000ee80000300800 */
[----:B------:R-:W3:Y:S04]  /*f7e10*/  LDL.64 R28, [R1+0x18] ;  /* 0x00001800011c7983 */ /* 0x000ee80000100a00 */
        /* <DEDUP_REMOVED lines=87> */
[----:B0-----:R-:W4:Y:S04]  /*f8390*/  LDL.LU.64 R10, [R1+0xd818] ;  /* 0x00d81800010a7983 */ /* 0x001f280000300a00 */
[----:B------:R-:W4:Y:S02]  /*f83a0*/  LDL.LU.64 R8, [R1+0xd810] ;  /* 0x00d8100001087983 */ /* 0x000f240000300a00 */
[----:B----4-:R-:W-:Y:S06]  /*f83b0*/  HMMA.16816.F32 R8, R12, R4, R8 ;  /* 0x000000040c08723c */ /* 0x010fec0000001808 */
[----:B------:R-:W-:-:S15]  /*f83c0*/  IMAD.MOV.U32 R0, RZ, RZ, R5 ;  /* 0x000000ffff007224 */ /* 0x000fde00078e0005 */
[----:B------:R-:W-:-:S02]  /*f83d0*/  NOP ;  /* 0x0000000000007918 */ /* 0x000fc40000000000 */
[----:B------:R-:W-:Y:S04]  /*f83e0*/  STL.64 [R1+0x790], R8 ;  /* 0x0007900801007387 */ /* 0x000fe80000100a00 */
[----:B------:R0:W-:Y:S04]  /*f83f0*/  STL.64 [R1+0x798], R10 ;  /* 0x0007980a01007387 */ /* 0x0001e80000100a00 */
[----:B0-----:R-:W4:Y:S04]  /*f8400*/  LDL.LU.64 R10, [R1+0xd808] ;  /* 0x00d80800010a7983 */ /* 0x001f280000300a00 */
[----:B------:R-:W4:Y:S04]  /*f8410*/  LDL.LU.64 R8, [R1+0xd800] ;  /* 0x00d8000001087983 */ /* 0x000f280000300a00 */
[----:B------:R3:W-:Y:S01]  /*f8420*/  STL [R1+0xd73c], R0 ;  /* 0x00d73c0001007387 */ /* 0x0007e20000100800 */
[----:B--2---:R-:W-:Y:S03]  /*f8430*/  HMMA.16816.F32 R4, R12, R6, R24 ;  /* 0x000000060c04723c */ /* 0x004fe60000001818 */
[----:B------:R-:W2:Y:S04]  /*f8440*/  LDL.LU.64 R26, [R1+0xd7f8] ;  /* 0x00d7f800011a7983 */ /* 0x000ea80000300a00 */
[----:B------:R-:W2:-:S15]  /*f8450*/  LDL.LU.64 R24, [R1+0xd7f0] ;  /* 0x00d7f00001187983 */ /* 0x000e9e0000300a00 */
[----:B------:R-:W-:-:S01]  /*f8460*/  NOP ;  /* 0x0000000000007918 */ /* 0x000fc20000000000 */
[----:B------:R-:W-:Y:S04]  /*f8470*/  STL.64 [R1+0x780], R4 ;  /* 0x0007800401007387 */ /* 0x000fe80000100a00 */
[----:B------:R4:W-:Y:S01]  /*f8480*/  STL.64 [R1+0x788], R6 ;  /* 0x0007880601007387 */ /* 0x0009e20000100a00 */
[----:B---3--:R-:W-:-:S05]  /*f8490*/  IMAD.MOV.U32 R0, RZ, RZ, R21 ;  /* 0x000000ffff007224 */ /* 0x008fca00078e0015 */
[----:B------:R-:W-:Y:S01]  /*f84a0*/  STL [R1+0xd740], R0 ;  /* 0x00d7400001007387 */ /* 0x000fe20000100800 */
[C---:B----4-:R-:W-:Y:S06]  /*f84b0*/  HMMA.16816.F32 R4, R12.reuse, R20, R8 ;  /* 0x000000140c04723c */ /* 0x050fec0000001808 */
[----:B------:R-:W-:-:S15]  /*f84c0*/  HMMA.16816.F32 R8, R12, R22, R16 ;  /* 0x000000160c08723c */ /* 0x000fde0000001810 */
[----:B------:R-:W-:-:S02]  /*f84d0*/  NOP ;  /* 0x0000000000007918 */ /* 0x000fc40000000000 */
[----:B------:R-:W-:Y:S04]  /*f84e0*/  STL.64 [R1+0x770], R4 ;  /* 0x0007700401007387 */ /* 0x000fe80000100a00 */
[----:B------:R2:W-:Y:S02]  /*f84f0*/  STL.64 [R1+0x778], R6 ;  /* 0x0007780601007387 */ /* 0x0005e40000100a00 */
[----:B--2---:R-:W-:Y:S02]  /*f8500*/  HMMA.16816.F32 R4, R12, R28, R24 ;  /* 0x0000001c0c04723c */ /* 0x004fe40000001818 */
[----:B------:R0:W-:Y:S04]  /*f8510*/  STL.64 [R1+0x760], R8 ;  /* 0x0007600801007387 */ /* 0x0001e80000100a00 */
[----:B------:R1:W-:Y:S04]  /*f8520*/  STL.64 [R1+0x768], R10 ;  /* 0x0007680a01007387 */ /* 0x0003e80000100a00 */
[----:B------:R-:W2:-:S13]  /*f8530*/  LDL R18, [R1+0x10] ;  /* 0x0000100001127983 */ /* 0x000e9a0000100800 */
[----:B------:R3:W-:Y:S04]  /*f8540*/  STL.64 [R1+0x750], R4 ;  /* 0x0007500401007387 */ /* 0x0007e80000100a00 */
[----:B------:R-:W-:Y:S04]  /*f8550*/  STL.64 [R1+0x758], R6 ;  /* 0x0007580601007387 */ /* 0x000fe80000100a00 */
[----:B------:R-:W2:Y:S04]  /*f8560*/  LDL R19, [R1+0x14] ;  /* 0x0000140001137983 */ /* 0x000ea80000100800 */
[----:B0-----:R-:W2:Y:S04]  /*f8570*/  LDL.LU R8, [R1+0xa90] ;  /* 0x000a900001087983 */ /* 0x001ea80000300800 */
[----:B------:R-:W2:Y:S04]  /*f8580*/  LDL.LU R9, [R1+0xa94] ;  /* 0x000a940001097983 */ /* 0x000ea80000300800 */
[----:B-1----:R-:W2:Y:S04]  /*f8590*/  LDL.LU R10, [R1+0xa98] ;  /* 0x000a9800010a7983 */ /* 0x002ea80000300800 */
[----:B------:R-:W2:Y:S04]  /*f85a0*/  LDL.LU R11, [R1+0xa9c] ;  /* 0x000a9c00010b7983 */ /* 0x000ea80000300800 */
[----:B------:R-:W4:Y:S04]  /*f85b0*/  LDL.LU R20, [R1+0xb30] ;  /* 0x000b300001147983 */ /* 0x000f280000300800 */
[----:B------:R-:W4:Y:S04]  /*f85c0*/  LDL.LU R21, [R1+0xb34] ;  /* 0x000b340001157983 */ /* 0x000f280000300800 */
[----:B------:R-:W4:Y:S04]  /*f85d0*/  LDL.LU R22, [R1+0xb38] ;  /* 0x000b380001167983 */ /* 0x000f280000300800 */
[----:B------:R-:W4:Y:S04]  /*f85e0*/  LDL.LU R23, [R1+0xb3c] ;  /* 0x000b3c0001177983 */ /* 0x000f280000300800 */
[----:B------:R-:W2:Y:S04]  /*f85f0*/  LDL.LU R24, [R1+0xb00] ;  /* 0x000b000001187983 */ /* 0x000ea80000300800 */
[----:B------:R-:W2:Y:S04]  /*f8600*/  LDL.LU R25, [R1+0xb04] ;  /* 0x000b040001197983 */ /* 0x000ea80000300800 */
[----:B------:R-:W4:Y:S04]  /*f8610*/  LDL.LU R26, [R1+0xb08] ;  /* 0x000b0800011a7983 */ /* 0x000f280000300800 */
[----:B------:R-:W4:Y:S04]  /*f8620*/  LDL.LU R27, [R1+0xb0c] ;  /* 0x000b0c00011b7983 */ /* 0x000f280000300800 */
[----:B---3--:R-:W3:Y:S04]  /*f8630*/  LDL R4, [R1] ;  /* 0x0000000001047983 */ /* 0x008ee80000100800 */
[----:B------:R-:W3:Y:S04]  /*f8640*/  LDL R5, [R1+0x4] ;  /* 0x0000040001057983 */ /* 0x000ee80000100800 */
[----:B----4-:R-:W-:Y:S04]  /*f8650*/  STL.64 [R1+0xd7d0], R26 ;  /* 0x00d7d01a01007387 */ /* 0x010fe80000100a00 */
[----:B--2---:R0:W-:Y:S04]  /*f8660*/  STL.64 [R1+0xd7c8], R24 ;  /* 0x00d7c81801007387 */ /* 0x0041e80000100a00 */
[----:B0-----:R-:W2:Y:S04]  /*f8670*/  LDL.LU R24, [R1+0xad0] ;  /* 0x000ad00001187983 */ /* 0x001ea80000300800 */
[----:B------:R-:W2:Y:S04]  /*f8680*/  LDL.LU R25, [R1+0xad4] ;  /* 0x000ad40001197983 */ /* 0x000ea80000300800 */
[----:B------:R-:W4:Y:S04]  /*f8690*/  LDL.LU R26, [R1+0xad8] ;  /* 0x000ad800011a7983 */ /* 0x000f280000300800 */
[----:B------:R-:W4:Y:S01]  /*f86a0*/  LDL.LU R27, [R1+0xadc] ;  /* 0x000adc00011b7983 */ /* 0x000f220000300800 */
[----:B------:R-:W-:Y:S01]  /*f86b0*/  HMMA.16816.F32 R8, R12, R18, R8 ;  /* 0x000000120c08723c */ /* 0x000fe20000001808 */
[----:B------:R-:W-:-:S02]  /*f86c0*/  IMAD.MOV.U32 R0, RZ, RZ, R29 ;  /* 0x000000ffff007224 */ /* 0x000fc400078e001d */
[----:B----4-:R-:W-:Y:S04]  /*f86d0*/  STL.64 [R1+0xd7e8], R26 ;  /* 0x00d7e81a01007387 */ /* 0x010fe80000100a00 */
[----:B--2---:R0:W-:Y:S04]  /*f86e0*/  STL.64 [R1+0xd7e0], R24 ;  /* 0x00d7e01801007387 */ /* 0x0041e80000100a00 */
[----:B0-----:R-:W2:Y:S04]  /*f86f0*/  LDL.LU R24, [R1+0xac0] ;  /* 0x000ac00001187983 */ /* 0x001ea80000300800 */
[----:B------:R-:W2:Y:S04]  /*f8700*/  LDL.LU R25, [R1+0xac4] ;  /* 0x000ac40001197983 */ /* 0x000ea80000300800 */
[----:B------:R-:W2:Y:S04]  /*f8710*/  LDL.LU R26, [R1+0xac8] ;  /* 0x000ac800011a7983 */ /* 0x000ea80000300800 */
[----:B------:R-:W2:Y:S04]  /*f8720*/  LDL.LU R27, [R1+0xacc] ;  /* 0x000acc00011b7983 */ /* 0x000ea80000300800 */
[----:B------:R-:W2:Y:S04]  /*f8730*/  LDL.64 R28, [R1+0x8] ;  /* 0x00000800011c7983 */ /* 0x000ea80000100a00 */
[----:B------:R-:W-:Y:S04]  /*f8740*/  STL.64 [R1+0xd7b0], R22 ;  /* 0x00d7b01601007387 */ /* 0x000fe80000100a00 */
[----:B------:R0:W-:Y:S04]  /*f8750*/  STL.64 [R1+0xd7a8], R20 ;  /* 0x00d7a81401007387 */ /* 0x0001e80000100a00 */
[----:B0-----:R-:W4:Y:S04]  /*f8760*/  LDL.LU R20, [R1+0xb20] ;  /* 0x000b200001147983 */ /* 0x001f280000300800 */
[----:B------:R-:W4:Y:S04]  /*f8770*/  LDL.LU R21, [R1+0xb24] ;  /* 0x000b240001157983 */ /* 0x000f280000300800 */
[----:B------:R-:W4:Y:S04]  /*f8780*/  LDL.LU R22, [R1+0xb28] ;  /* 0x000b280001167983 */ /* 0x000f280000300800 */
[----:B------:R-:W4:Y:S04]  /*f8790*/  LDL.LU R23, [R1+0xb2c] ;  /* 0x000b2c0001177983 */ /* 0x000f280000300800 */
[----:B------:R-:W-:Y:S04]  /*f87a0*/  STL [R1+0xd744], R0 ;  /* 0x00d7440001007387 */ /* 0x000fe80000100800 */
[----:B------:R-:W3:Y:S04]  /*f87b0*/  LDL.LU R16, [R1+0xb60] ;  /* 0x000b600001107983 */ /* 0x000ee80000300800 */
[----:B------:R-:W-:Y:S04]  /*f87c0*/  STL.64 [R1+0x740], R8 ;  /* 0x0007400801007387 */ /* 0x000fe80000100a00 */
[----:B------:R-:W-:Y:S04]  /*f87d0*/  STL.64 [R1+0x748], R10 ;  /* 0x0007480a01007387 */ /* 0x000fe80000100a00 */
        /* <DEDUP_REMOVED lines=22> */
[----:B------:R-:W-:Y:S04]  /*f8940*/  STL.64 [R1+0x730], R24 ;  /* 0x0007301801007387 */ /* 0x000fe80000100a00 */
[----:B------:R0:W-:Y:S04]  /*f8950*/  STL.64 [R1+0x738], R26 ;  /* 0x0007381a01007387 */ /* 0x0001e80000100a00 */
[----:B0-----:R-:W2:Y:S04]  /*f8960*/  LDL.LU.64 R26, [R1+0xd7e8] ;  /* 0x00d7e800011a7983 */ /* 0x001ea80000300a00 */
[----:B------:R-:W2:Y:S01]  /*f8970*/  LDL.LU.64 R24, [R1+0xd7e0] ;  /* 0x00d7e00001187983 */ /* 0x000ea20000300a00 */
[----:B------:R-:W-:-:S03]  /*f8980*/  IMAD.MOV.U32 R0, RZ, RZ, R29 ;  /* 0x000000ffff007224 */ /* 0x000fc600078e001d */
[----:B------:R-:W3:Y:S01]  /*f8990*/  LDL.LU.64 R28, [R1+0xd7d8] ;  /* 0x00d7d800011c7983 */ /* 0x000ee20000300a00 */
[----:B--2---:R-:W-:-:S15]  /*f89a0*/  HMMA.16816.F32 R24, R12, R4, R24 ;  /* 0x000000040c18723c */ /* 0x004fde0000001818 */
[----:B------:R-:W-:-:S08]  /*f89b0*/  NOP ;  /* 0x0000000000007918 */ /* 0x000fd00000000000 */
[----:B------:R-:W-:Y:S04]  /*f89c0*/  STL.64 [R1+0x720], R24 ;  /* 0x0007201801007387 */ /* 0x000fe80000100a00 */
[----:B------:R0:W-:Y:S04]  /*f89d0*/  STL.64 [R1+0x728], R26 ;  /* 0x0007281a01007387 */ /* 0x0001e80000100a00 */
[----:B0-----:R-:W3:Y:S04]  /*f89e0*/  LDL.LU.64 R26, [R1+0xd7d0] ;  /* 0x00d7d000011a7983 */ /* 0x001ee80000300a00 */
[----:B------:R-:W3:Y:S04]  /*f89f0*/  LDL.LU.64 R24, [R1+0xd7c8] ;  /* 0x00d7c80001187983 */ /* 0x000ee80000300a00 */
[----:B------:R-:W2:Y:S04]  /*f8a00*/  LDL.LU R4, [R1+0x36a8] ;  /* 0x0036a80001047983 */ /* 0x000ea80000300800 */
[----:B------:R-:W4:Y:S01]  /*f8a10*/  LDL.LU R5, [R1+0x36b0] ;  /* 0x0036b00001057983 */ /* 0x000f220000300800 */
[----:B---3--:R-:W-:-:S15]  /*f8a20*/  HMMA.16816.F32 R24, R12, R28, R24 ;  /* 0x0000001c0c18723c */ /* 0x008fde0000001818 */
        /* <DEDUP_REMOVED lines=21> */
[----:B------:R-:W3:Y:S04]  /*f8b80*/  LDL.LU R26, [R1+0xc28] ;  /* 0x000c2800011a7983 */ /* 0x000ee80000300800 */
[----:B------:R-:W3:Y:S01]  /*f8b90*/  LDL.LU R27, [R1+0xc2c] ;  /* 0x000c2c00011b7983 */ /* 0x000ee20000300800 */
[C---:B--2---:R-:W-:Y:S03]  /*f8ba0*/  HMMA.16816.F32 R16, R12.reuse, R22, R16 ;  /* 0x000000160c10723c */ /* 0x044fe60000001810 */
[----:B---3--:R-:W-:Y:S04]  /*f8bb0*/  STL.64 [R1+0xd750], R26 ;  /* 0x00d7501a01007387 */ /* 0x008fe80000100a00 */
[----:B----4-:R0:W-:Y:S04]  /*f8bc0*/  STL.64 [R1+0xd748], R24 ;  /* 0x00d7481801007387 */ /* 0x0101e80000100a00 */
        /* <DEDUP_REMOVED lines=48> */
[----:B------:R-:W-:Y:S01]  /*f8ed0*/  HMMA.16816.F32 R16, R12, R8, R20 ;  /* 0x000000080c10723c */ /* 0x000fe20000001814 */
[----:B------:R-:W-:Y:S01]  /*f8ee0*/  STL [R1+0xd4c4], R10 ;  /* 0x00d4c40a01007387 */ /* 0x000fe20000100800 */
[----:B------:R-:W-:Y:S02]  /*f8ef0*/  F2FP.F16.E4M3.UNPACK_B R6, R6 ;  /* 0x00000006ff06723e */ /* 0x000fe400020006ff */
[----:B------:R-:W-:Y:S01]  /*f8f00*/  F2FP.F16.E4M3.UNPACK_B R7, R7 ;  /* 0x00000007ff07723e */ /* 0x000fe200020006ff */
[----:B------:R-:W-:Y:S01]  /*f8f10*/  STL [R1+0xd4c0], R11 ;  /* 0x00d4c00b01007387 */ /* 0x000fe20000100800 */
[----:B------:R-:W-:-:S02]  /*f8f20*/  F2FP.F16.E4M3.UNPACK_B R4, R4 ;  /* 0x00000004ff04723e */ /* 0x000fc400020006ff */
[----:B------:R-:W-:Y:S01]  /*f8f30*/  F2FP.F16.E4M3.UNPACK_B R5, R5 ;  /* 0x00000005ff05723e */ /* 0x000fe200020006ff */
[----:B------:R-:W-:-:S14]  /*f8f40*/  STL [R1+0xd4a8], R9 ;  /* 0x00d4a80901007387 */ /* 0x000fdc0000100800 */
[----:B------:R0:W-:Y:S04]  /*f8f50*/  STL.64 [R1+0x8c0], R16 ;  /* 0x0008c01001007387 */ /* 0x0001e80000100a00 */
[----:B------:R-:W-:Y:S04]  /*f8f60*/  STL.64 [R1+0x8c8], R18 ;  /* 0x0008c81201007387 */ /* 0x000fe80000100a00 */
[----:B------:R-:W-:Y:S04]  /*f8f70*/  STL.64 [R1+0xd718], R6 ;  /* 0x00d7180601007387 */ /* 0x000fe80000100a00 */
[----:B------:R2:W-:Y:S04]  /*f8f80*/  STL.64 [R1+0xd710], R4 ;  /* 0x00d7100401007387 */ /* 0x0005e80000100a00 */
[----:B0-----:R-:W3:Y:S01]  /*f8f90*/  LDL.LU R16, [R1+0xee0] ;  /* 0x000ee00001107983 */ /* 0x001ee20000300800 */
        /* <DEDUP_REMOVED lines=13> */
[----:B---3--:R-:W-:Y:S04]  /*f9070*/  STL.64 [R1+0xd548], R26 ;  /* 0x00d5481a01007387 */ /* 0x008fe80000100a00 */
[----:B--2---:R-:W-:Y:S04]  /*f9080*/  STL.64 [R1+0xd540], R24 ;  /* 0x00d5401801007387 */ /* 0x004fe80000100a00 */
[----:B------:R-:W2:Y:S04]  /*f9090*/  LDL R22, [R1] ;  /* 0x0000000001167983 */ /* 0x000ea80000100800 */
[----:B------:R-:W2:Y:S04]  /*f90a0*/  LDL R23, [R1+0x4] ;  /* 0x0000040001177983 */ /* 0x000ea80000100800 */
[----:B0-----:R-:W3:Y:S04]  /*f90b0*/  LDL.LU R16, [R1+0xe90] ;  /* 0x000e900001107983 */ /* 0x001ee80000300800 */
[----:B------:R-:W3:Y:S04]  /*f90c0*/  LDL.LU R17, [R1+0xe94] ;  /* 0x000e940001117983 */ /* 0x000ee80000300800 */
[----:B------:R-:W4:Y:S04]  /*f90d0*/  LDL.LU R18, [R1+0xe98] ;  /* 0x000e980001127983 */ /* 0x000f280000300800 */
[----:B------:R-:W4:Y:S01]  /*f90e0*/  LDL.LU R19, [R1+0xe9c] ;  /* 0x000e9c0001137983 */ /* 0x000f220000300800 */
[----:B------:R-:W-:-:S03]  /*f90f0*/  IMAD.MOV.U32 R21, RZ, RZ, R0 ;  /* 0x000000ffff157224 */ /* 0x000fc600078e0000 */
[----:B----4-:R-:W-:Y:S04]  /*f9100*/  STL.64 [R1+0xd558], R18 ;  /* 0x00d5581201007387 */ /* 0x010fe80000100a00 */
[----:B---3--:R0:W-:Y:S04]  /*f9110*/  STL.64 [R1+0xd550], R16 ;  /* 0x00d5501001007387 */ /* 0x0081e80000100a00 */
[----:B------:R-:W3:Y:S04]  /*f9120*/  LDL R20, [R1+0x8] ;  /* 0x0000080001147983 */ /* 0x000ee80000100800 */
[----:B------:R-:W4:Y:S04]  /*f9130*/  LDL.LU R0, [R1+0xd744] ;  /* 0x00d7440001007983 */ /* 0x000f280000300800 */
[----:B--2---:R4:W-:Y:S04]  /*f9140*/  STL.64 [R1+0xd568], R22 ;  /* 0x00d5681601007387 */ /* 0x0049e80000100a00 */
[----:B---3--:R-:W-:Y:S04]  /*f9150*/  STL.64 [R1+0xd560], R20 ;  /* 0x00d5601401007387 */ /* 0x008fe80000100a00 */
[----:B------:R-:W2:Y:S04]  /*f9160*/  LDL R10, [R1+0x10] ;  /* 0x00001000010a7983 */ /* 0x000ea80000100800 */
[----:B------:R-:W2:Y:S04]  /*f9170*/  LDL R11, [R1+0x14] ;  /* 0x00001400010b7983 */ /* 0x000ea80000100800 */
[----:B--2---:R-:W-:Y:S04]  /*f9180*/  STL.64 [R1+0xd6d8], R10 ;  /* 0x00d6d80a01007387 */ /* 0x004fe80000100a00 */
[----:B------:R-:W-:Y:S04]  /*f9190*/  STL [R1+0xd6d0], R8 ;  /* 0x00d6d00801007387 */ /* 0x000fe80000100800 */
        /* <DEDUP_REMOVED lines=128> */
[----:B------:R-:W3:Y:S04]  /*f99a0*/  LDL.LU R8, [R1+0xc70] ;  /* 0x000c700001087983 */ /* 0x000ee80000300800 */
[----:B------:R-:W3:Y:S04]  /*f99b0*/  LDL.LU R9, [R1+0xc74] ;  /* 0x000c740001097983 */ /* 0x000ee80000300800 */
[----:B------:R-:W4:Y:S04]  /*f99c0*/  LDL.LU R10, [R1+0xc78] ;  /* 0x000c7800010a7983 */ /* 0x000f280000300800 */
[----:B------:R-:W4:Y:S04]  /*f99d0*/  LDL.LU R11, [R1+0xc7c] ;  /* 0x000c7c00010b7983 */ /* 0x000f280000300800 */
[----:B----4-:R0:W-:Y:S04]  /*f99e0*/  STL.64 [R1+0xd6e8], R10 ;  /* 0x00d6e80a01007387 */ /* 0x0101e80000100a00 */
[----:B0-----:R-:W4:Y:S01]  /*f99f0*/  LDL R10, [R1+0x98] ;  /* 0x00009800010a7983 */ /* 0x001f220000100800 */
[----:B--2---:R-:W-:-:S03]  /*f9a00*/  IMAD.MOV.U32 R11, RZ, RZ, R0 ;  /* 0x000000ffff0b7224 */ /* 0x004fc600078e0000 */
[----:B------:R-:W2:Y:S04]  /*f9a10*/  LDL.LU R0, [R1+0xd720] ;  /* 0x00d7200001007983 */ /* 0x000ea80000300800 */
[----:B---3--:R0:W-:Y:S04]  /*f9a20*/  STL.64 [R1+0xd6e0], R8 ;  /* 0x00d6e00801007387 */ /* 0x0081e80000100a00 */
[----:B------:R-:W3:Y:S04]  /*f9a30*/  LDL.64 R20, [R1+0x90] ;  /* 0x0000900001147983 */ /* 0x000ee80000100a00 */
[----:B0-----:R-:W4:Y:S04]  /*f9a40*/  LDL.64 R8, [R1+0xa8] ;  /* 0x0000a80001087983 */ /* 0x001f280000100a00 */
[----:B------:R-:W-:Y:S04]  /*f9a50*/  STL.64 [R1+0xd6f8], R22 ;  /* 0x00d6f81601007387 */ /* 0x000fe80000100a00 */
[----:B---3--:R0:W-:Y:S04]  /*f9a60*/  STL.64 [R1+0xd6f0], R20 ;  /* 0x00d6f01401007387 */ /* 0x0081e80000100a00 */
        /* <DEDUP_REMOVED lines=36> */
[----:B------:R0:W-:Y:S04]  /*f9cb0*/  STL [R1+0xd4ec], R2 ;  /* 0x00d4ec0201007387 */ /* 0x0001e80000100800 */
[----:B------:R1:W-:Y:S04]  /*f9cc0*/  STL [R1+0xd4e8], R3 ;  /* 0x00d4e80301007387 */ /* 0x0003e80000100800 */
[----:B0-----:R-:W2:Y:S01]  /*f9cd0*/  LDL R2, [R1+0xa0] ;  /* 0x0000a00001027983 */ /* 0x001ea20000100800 */
[----:B-1----:R-:W-:-:S07]  /*f9ce0*/  IMAD.MOV.U32 R3, RZ, RZ, R0 ;  /* 0x000000ffff037224 */ /* 0x002fce00078e0000 */
[----:B--2---:R-:W-:Y:S01]  /*f9cf0*/  HMMA.16816.F32 R12, R12, R2, R4 ;  /* 0x000000020c0c723c */ /* 0x004fe20000001804 */
[----:B------:R-:W2:Y:S04]  /*f9d00*/  LDL.LU.64 R6, [R1+0xd718] ;  /* 0x00d7180001067983 */ /* 0x000ea80000300a00 */
[----:B------:R-:W2:-:S15]  /*f9d10*/  LDL.LU.64 R4, [R1+0xd710] ;  /* 0x00d7100001047983 */ /* 0x000e9e0000300a00 */
[----:B------:R-:W-:-:S03]  /*f9d20*/  NOP ;  /* 0x0000000000007918 */ /* 0x000fc60000000000 */
        /* <DEDUP_REMOVED lines=14> */
[----:B--2---:R-:W-:Y:S01]  /*f9e10*/  HMMA.16816.F32 R8, R4, R10, R20 ;  /* 0x0000000a0408723c */ /* 0x004fe20000001814 */
[----:B------:R-:W3:Y:S04]  /*f9e20*/  LDL.LU.64 R22, [R1+0xd6f8] ;  /* 0x00d6f80001167983 */ /* 0x000ee80000300a00 */
[----:B------:R-:W2:-:S15]  /*f9e30*/  LDL.LU.64 R20, [R1+0xd6f0] ;  /* 0x00d6f00001147983 */ /* 0x000e9e0000300a00 */
[----:B------:R-:W-:-:S03]  /*f9e40*/  NOP ;  /* 0x0000000000007918 */ /* 0x000fc60000000000 */
[----:B------:R-:W-:Y:S04]  /*f9e50*/  STL.64 [R1+0x670], R8 ;  /* 0x0006700801007387 */ /* 0x000fe80000100a00 */
[----:B------:R0:W-:Y:S04]  /*f9e60*/  STL.64 [R1+0x678], R10 ;  /* 0x0006780a01007387 */ /* 0x0001e80000100a00 */
[----:B0-----:R-:W4:Y:S04]  /*f9e70*/  LDL.LU.64 R10, [R1+0xd6e8] ;  /* 0x00d6e800010a7983 */ /* 0x001f280000300a00 */
[----:B------:R-:W4:Y:S01]  /*f9e80*/  LDL.LU.64 R8, [R1+0xd6e0] ;  /* 0x00d6e00001087983 */ /* 0x000f220000300a00 */
[----:B--2---:R-:W-:Y:S01]  /*f9e90*/  IMAD.MOV.U32 R0, RZ, RZ, R21 ;  /* 0x000000ffff007224 */ /* 0x004fe200078e0015 */
[----:B----4-:R-:W-:-:S15]  /*f9ea0*/  HMMA.16816.F32 R8, R4, R20, R8 ;  /* 0x000000140408723c */ /* 0x010fde0000001808 */
[----:B------:R-:W-:-:S08]  /*f9eb0*/  NOP ;  /* 0x0000000000007918 */ /* 0x000fd00000000000 */
[----:B------:R0:W-:Y:S02]  /*f9ec0*/  STL.64 [R1+0x660], R8 ;  /* 0x0006600801007387 */ /* 0x0001e40000100a00 */
[----:B0-----:R-:W-:Y:S02]  /*f9ed0*/  IMAD.MOV.U32 R9, RZ, RZ, R20 ;  /* 0x000000ffff097224 */ /* 0x001fe400078e0014 */
[C---:B---3--:R-:W-:Y:S01]  /*f9ee0*/  HMMA.16816.F32 R20, R4.reuse, R22, R16 ;  /* 0x000000160414723c */ /* 0x048fe20000001810 */
[----:B------:R0:W-:Y:S04]  /*f9ef0*/  STL.64 [R1+0x668], R10 ;  /* 0x0006680a01007387 */ /* 0x0001e80000100a00 */
[----:B0-----:R-:W2:Y:S04]  /*f9f00*/  LDL.LU.64 R10, [R1+0xd6d8] ;  /* 0x00d6d800010a7983 */ /* 0x001ea80000300a00 */
[----:B------:R-:W3:Y:S04]  /*f9f10*/  LDL.LU R8, [R1+0xd6d0] ;  /* 0x00d6d00001087983 */ /* 0x000ee80000300800 */
[----:B------:R-:W4:Y:S04]  /*f9f20*/  LDL.LU.64 R18, [R1+0xd6c8] ;  /* 0x00d6c80001127983 */ /* 0x000f280000300a00 */
[----:B------:R-:W4:Y:S06]  /*f9f30*/  LDL.LU.64 R16, [R1+0xd6c0] ;  /* 0x00d6c00001107983 */ /* 0x000f2c0000300a00 */
        /* <DEDUP_REMOVED lines=102> */
[C---:B--2---:R-:W-:Y:S06]  /*fa5a0*/  HMMA.16816.F32 R16, R4.reuse, R10, R16 ;  /* 0x0000000a0410723c */ /* 0x044fec0000001810 */
[----:B---3--:R-:W-:-:S15]  /*fa5b0*/  HMMA.16816.F32 R24, R4, R20, R24 ;  /* 0x000000140418723c */ /* 0x008fde0000001818 */
[----:B------:R-:W-:-:S02]  /*fa5c0*/  NOP ;  /* 0x0000000000007918 */ /* 0x000fc40000000000 */
[----:B------:R-:W-:Y:S04]  /*fa5d0*/  STL.64 [R1+0x560], R16 ;  /* 0x0005601001007387 */ /* 0x000fe80000100a00 */
[----:B------:R0:W-:Y:S04]  /*fa5e0*/  STL.64 [R1+0x568], R18 ;  /* 0x0005681201007387 */ /* 0x0001e80000100a00 */
[----:B0-----:R-:W4:Y:S04]  /*fa5f0*/  LDL.LU.64 R18, [R1+0xd558] ;  /* 0x00d5580001127983 */ /* 0x001f280000300a00 */
[----:B------:R-:W4:Y:S04]  /*fa600*/  LDL.LU.64 R16, [R1+0xd550] ;  /* 0x00d5500001107983 */ /* 0x000f280000300a00 */
[----:B------:R-:W-:Y:S04]  /*fa610*/  STL.64 [R1+0x550], R24 ;  /* 0x0005501801007387 */ /* 0x000fe80000100a00 */
[----:B------:R0:W-:Y:S04]  /*fa620*/  STL.64 [R1+0x558], R26 ;  /* 0x0005581a01007387 */ /* 0x0001e80000100a00 */
[----:B0-----:R-:W2:Y:S04]  /*fa630*/  LDL.LU.64 R26, [R1+0xd548] ;  /* 0x00d54800011a7983 */ /* 0x001ea80000300a00 */
[----:B------:R-:W2:Y:S01]  /*fa640*/  LDL.LU.64 R24, [R1+0xd540] ;  /* 0x00d5400001187983 */ /* 0x000ea20000300a00 */
[C---:B----4-:R-:W-:Y:S03]  /*fa650*/  HMMA.16816.F32 R20, R4.reuse, R22, R16 ;  /* 0x000000160414723c */ /* 0x050fe60000001810 */
[----:B------:R-:W3:Y:S04]  /*fa660*/  LDL.LU.64 R18, [R1+0xd538] ;  /* 0x00d5380001127983 */ /* 0x000ee80000300a00 */
[----:B------:R-:W3:Y:S01]  /*fa670*/  LDL.LU.64 R16, [R1+0xd530] ;  /* 0x00d5300001107983 */ /* 0x000ee20000300a00 */
[----:B--2---:R-:W-:-:S15]  /*fa680*/  HMMA.16816.F32 R24, R4, R28, R24 ;  /* 0x0000001c0418723c */ /* 0x004fde0000001818 */
        /* <DEDUP_REMOVED lines=8> */
[----:B------:R-:W-:Y:S01]  /*fa710*/  STL.64 [R1+0xd328], R28 ;  /* 0x00d3281c01007387 */ /* 0x000fe20000100a00 */
[----:B---3--:R-:W-:-:S15]  /*fa720*/  HMMA.16816.F32 R12, R4, R26, R12 ;  /* 0x0000001a040c723c */ /* 0x008fde000000180c */
[----:B------:R-:W-:-:S08]  /*fa730*/  NOP ;  /* 0x0000000000007918 */ /* 0x000fd00000000000 */
[----:B------:R-:W-:Y:S04]  /*fa740*/  STL.64 [R1+0x520], R12 ;  /* 0x0005200c01007387 */ /* 0x000fe80000100a00 */
[----:B------:R2:W-:Y:S02]  /*fa750*/  STL.64 [R1+0x528], R14 ;  /* 0x0005280e01007387 */ /* 0x0005e40000100a00 */
[----:B--2---:R-:W-:-:S15]  /*fa760*/  HMMA.16816.F32 R12, R4, R24, R16 ;  /* 0x00000018040c723c */ /* 0x004fde0000001810 */
[----:B------:R-:W-:-:S08]  /*fa770*/  NOP ;  /* 0x0000000000007918 */ /* 0x000fd00000000000 */
        /* <DEDUP_REMOVED lines=18> */
[----:B------:R-:W-:-:S03]  /*fa8a0*/  IMAD.MOV.U32 R28, RZ, RZ, R9 ;  /* 0x000000ffff1c7224 */ /* 0x000fc600078e0009 */
[----:B--2---:R-:W-:Y:S04]  /*fa8b0*/  STL.64 [R1+0xd508], R18 ;  /* 0x00d5081201007387 */ /* 0x004fe80000100a00 */
[----:B----4-:R0:W-:Y:S04]  /*fa8c0*/  STL.64 [R1+0xd500], R16 ;  /* 0x00d5001001007387 */ /* 0x0101e80000100a00 */
[----:B0-----:R-:W2:Y:S04]  /*fa8d0*/  LDL.LU R16, [R1+0xf00] ;  /* 0x000f000001107983 */ /* 0x001ea80000300800 */
[----:B------:R-:W2:Y:S04]  /*fa8e0*/  LDL.LU R17, [R1+0xf04] ;  /* 0x000f040001117983 */ /* 0x000ea80000300800 */
[----:B------:R-:W2:Y:S04]  /*fa8f0*/  LDL.LU R18, [R1+0xf08] ;  /* 0x000f080001127983 */ /* 0x000ea80000300800 */
[----:B------:R-:W2:Y:S04]  /*fa900*/  LDL.LU R19, [R1+0xf0c] ;  /* 0x000f0c0001137983 */ /* 0x000ea80000300800 */
[----:B------:R-:W4:Y:S04]  /*fa910*/  LDL.LU R10, [R1+0x36cc] ;  /* 0x0036cc00010a7983 */ /* 0x000f280000300800 */
[----:B------:R-:W2:Y:S04]  /*fa920*/  LDL.LU R12, [R1+0x36c8] ;  /* 0x0036c800010c7983 */ /* 0x000ea80000300800 */
[----:B------:R-:W4:Y:S04]  /*fa930*/  LDL.LU R11, [R1+0x36d4] ;  /* 0x0036d400010b7983 */ /* 0x000f280000300800 */
[----:B------:R-:W2:Y:S04]  /*fa940*/  LDL.LU R13, [R1+0x36d0] ;  /* 0x0036d000010d7983 */ /* 0x000ea80000300800 */
[----:B------:R-:W3:Y:S04]  /*fa950*/  LDL.LU R9, [R1+0x36dc] ;  /* 0x0036dc0001097983 */ /* 0x000ee80000300800 */
        /* <DEDUP_REMOVED lines=45> */
[----:B------:R0:W-:Y:S04]  /*fac30*/  STL.64 [R1+0xd2e0], R22 ;  /* 0x00d2e01601007387 */ /* 0x0001e80000100a00 */
[----:B0-----:R-:W2:Y:S04]  /*fac40*/  LDL.64 R22, [R1+0x98] ;  /* 0x0000980001167983 */ /* 0x001ea80000100a00 */
[----:B------:R0:W-:Y:S02]  /*fac50*/  STL.64 [R1+0xd2d8], R20 ;  /* 0x00d2d81401007387 */ /* 0x0001e40000100a00 */
[----:B0-----:R-:W-:-:S02]  /*fac60*/  IMAD.MOV.U32 R20, RZ, RZ, R2 ;  /* 0x000000ffff147224 */ /* 0x001fc400078e0002 */
[----:B------:R-:W-:Y:S01]  /*fac70*/  IMAD.MOV.U32 R21, RZ, RZ, R3 ;  /* 0x000000ffff157224 */ /* 0x000fe200078e0003 */
        /* <DEDUP_REMOVED lines=31> */
[----:B------:R-:W-:Y:S04]  /*fae70*/  STL [R1+0xd294], R10 ;  /* 0x00d2940a01007387 */ /* 0x000fe80000100800 */
[----:B------:R0:W-:Y:S04]  /*fae80*/  STL [R1+0xd290], R11 ;  /* 0x00d2900b01007387 */ /* 0x0001e80000100800 */
[----:B0-----:R-:W3:Y:S04]  /*fae90*/  LDL.64 R10, [R1+0xa0] ;  /* 0x0000a000010a7983 */ /* 0x001ee80000100a00 */
[----:B------:R-:W2:Y:S02]  /*faea0*/  LDL.LU R9, [R1+0xd4a8] ;  /* 0x00d4a80001097983 */ /* 0x000ea40000300800 */
[----:B--2---:R-:W-:-:S15]  /*faeb0*/  HMMA.16816.F32 R24, R4, R8, R24 ;  /* 0x000000080418723c */ /* 0x004fde0000001818 */
        /* <DEDUP_REMOVED lines=13> */
[----:B------:R-:W2:-:S15]  /*faf90*/  LDL.LU.64 R24, [R1+0xd478] ;  /* 0x00d4780001187983 */ /* 0x000e9e0000300a00 */
[----:B------:R-:W-:-:S02]  /*fafa0*/  NOP ;  /* 0x0000000000007918 */ /* 0x000fc40000000000 */
[----:B------:R0:W-:Y:S04]  /*fafb0*/  STL.64 [R1+0x4b0], R4 ;  /* 0x0004b00401007387 */ /* 0x0001e80000100a00 */
[----:B------:R1:W-:Y:S04]  /*fafc0*/  STL.64 [R1+0x4b8], R6 ;  /* 0x0004b80601007387 */ /* 0x0003e80000100a00 */
[----:B0-----:R-:W3:Y:S04]  /*fafd0*/  LDL.LU R4, [R1+0x1000] ;  /* 0x0010000001047983 */ /* 0x001ee80000300800 */
[----:B------:R-:W3:Y:S04]  /*fafe0*/  LDL.LU R5, [R1+0x1004] ;  /* 0x0010040001057983 */ /* 0x000ee80000300800 */
[----:B-1----:R-:W3:Y:S04]  /*faff0*/  LDL.LU R6, [R1+0x1008] ;  /* 0x0010080001067983 */ /* 0x002ee80000300800 */
[----:B------:R-:W3:Y:S01]  /*fb000*/  LDL.LU R7, [R1+0x100c] ;  /* 0x00100c0001077983 */ /* 0x000ee20000300800 */
[----:B------:R-:W-:Y:S01]  /*fb010*/  IMAD R15, R0, 0x100, R15 ;  /* 0x00000100000f7824 */ /* 0x000fe200078e020f */
[----:B------:R-:W-:-:S02]  /*fb020*/  F2FP.F16.E4M3.UNPACK_B R12, R12 ;  /* 0x0000000cff0c723e */ /* 0x000fc400020006ff */
[----:B------:R-:W-:Y:S02]  /*fb030*/  F2FP.F16.E4M3.UNPACK_B R13, R13 ;  /* 0x0000000dff0d723e */ /* 0x000fe400020006ff */
[----:B------:R-:W-:Y:S02]  /*fb040*/  F2FP.F16.E4M3.UNPACK_B R14, R14 ;  /* 0x0000000eff0e723e */ /* 0x000fe400020006ff */
[----:B------:R-:W-:Y:S01]  /*fb050*/  F2FP.F16.E4M3.UNPACK_B R15, R15 ;  /* 0x0000000fff0f723e */ /* 0x000fe200020006ff */
[----:B------:R-:W-:-:S05]  /*fb060*/  IMAD.MOV.U32 R0, RZ, RZ, R11 ;  /* 0x000000ffff007224 */ /* 0x000fca00078e000b */
[----:B------:R0:W-:Y:S02]  /*fb070*/  STL [R1+0xd270], R0 ;  /* 0x00d2700001007387 */ /* 0x0001e40000100800 */
[----:B0-----:R-:W-:Y:S01]  /*fb080*/  IMAD.MOV.U32 R0, RZ, RZ, R23 ;  /* 0x000000ffff007224 */ /* 0x001fe200078e0017 */
[----:B---3--:R-:W-:-:S15]  /*fb090*/  HMMA.16816.F32 R4, R12, R20, R4 ;  /* 0x000000140c04723c */ /* 0x008fde0000001804 */
[----:B------:R-:W-:-:S08]  /*fb0a0*/  NOP ;  /* 0x0000000000007918 */ /* 0x000fd00000000000 */
[----:B------:R-:W-:Y:S04]  /*fb0b0*/  STL.64 [R1+0x4a0], R4 ;  /* 0x0004a00401007387 */ /* 0x000fe80000100a00 */
[----:B------:R0:W-:Y:S02]  /*fb0c0*/  STL.64 [R1+0x4a8], R6 ;  /* 0x0004a80601007387 */ /* 0x0001e40000100a00 */
[----:B0-----:R-:W-:Y:S02]  /*fb0d0*/  HMMA.16816.F32 R4, R12, R22, R16 ;  /* 0x000000160c04723c */ /* 0x001fe40000001810 */
[----:B------:R-:W-:-:S15]  /*fb0e0*/  STL [R1+0xd274], R0 ;  /* 0x00d2740001007387 */ /* 0x000fde0000100800 */
[----:B------:R-:W-:-:S06]  /*fb0f0*/  NOP ;  /* 0x0000000000007918 */ /* 0x000fcc0000000000 */
        /* <DEDUP_REMOVED lines=8> */
[----:B------:R-:W3:Y:S04]  /*fb180*/  LDL R24, [R1+0x10] ;  /* 0x0000100001187983 */ /* 0x000ee80000100800 */
[----:B------:R-:W3:Y:S04]  /*fb190*/  LDL R25, [R1+0x14] ;  /* 0x0000140001197983 */ /* 0x000ee80000100800 */
[----:B--2---:R-:W-:Y:S04]  /*fb1a0*/  STL.64 [R1+0xd338], R26 ;  /* 0x00d3381a01007387 */ /* 0x004fe80000100a00 */
[----:B---3--:R0:W-:Y:S04]  /*fb1b0*/  STL.64 [R1+0xd330], R24 ;  /* 0x00d3301801007387 */ /* 0x0081e80000100a00 */
[----:B------:R-:W2:Y:S04]  /*fb1c0*/  LDL.LU R16, [R1+0x1200] ;  /* 0x0012000001107983 */ /* 0x000ea80000300800 */
[----:B------:R-:W2:Y:S04]  /*fb1d0*/  LDL.LU R17, [R1+0x1204] ;  /* 0x0012040001117983 */ /* 0x000ea80000300800 */
[----:B------:R-:W3:Y:S04]  /*fb1e0*/  LDL.LU R18, [R1+0x1208] ;  /* 0x0012080001127983 */ /* 0x000ee80000300800 */
[----:B------:R-:W3:Y:S04]  /*fb1f0*/  LDL.LU R19, [R1+0x120c] ;  /* 0x00120c0001137983 */ /* 0x000ee80000300800 */
[----:B---3--:R1:W-:Y:S04]  /*fb200*/  STL.64 [R1+0xd348], R18 ;  /* 0x00d3481201007387 */ /* 0x0083e80000100a00 */
[----:B--2---:R-:W-:Y:S04]  /*fb210*/  STL.64 [R1+0xd340], R16 ;  /* 0x00d3401001007387 */ /* 0x004fe80000100a00 */
[----:B------:R-:W2:Y:S04]  /*fb220*/  LDL R10, [R1+0x18] ;  /* 0x00001800010a7983 */ /* 0x000ea80000100800 */
[----:B------:R-:W2:Y:S04]  /*fb230*/  LDL R11, [R1+0x1c] ;  /* 0x00001c00010b7983 */ /* 0x000ea80000100800 */
[----:B--2---:R-:W-:Y:S04]  /*fb240*/  STL.64 [R1+0xd358], R10 ;  /* 0x00d3580a01007387 */ /* 0x004fe80000100a00 */
[----:B------:R2:W-:Y:S04]  /*fb250*/  STL.64 [R1+0xd350], R8 ;  /* 0x00d3500801007387 */ /* 0x0005e80000100a00 */
        /* <DEDUP_REMOVED lines=8> */
[----:B--2---:R-:W2:Y:S04]  /*fb2e0*/  LDL.LU R8, [R1+0x11b0] ;  /* 0x0011b00001087983 */ /* 0x004ea80000300800 */
[----:B------:R-:W2:Y:S04]  /*fb2f0*/  LDL.LU R9, [R1+0x11b4] ;  /* 0x0011b40001097983 */ /* 0x000ea80000300800 */
[----:B------:R-:W4:Y:S04]  /*fb300*/  LDL.LU R10, [R1+0x11b8] ;  /* 0x0011b800010a7983 */ /* 0x000f280000300800 */
[----:B------:R-:W4:Y:S04]  /*fb310*/  LDL.LU R11, [R1+0x11bc] ;  /* 0x0011bc00010b7983 */ /* 0x000f280000300800 */
[----:B----4-:R1:W-:Y:S04]  /*fb320*/  STL.64 [R1+0xd378], R10 ;  /* 0x00d3780a01007387 */ /* 0x0103e80000100a00 */
[----:B--2---:R2:W-:Y:S04]  /*fb330*/  STL.64 [R1+0xd370], R8 ;  /* 0x00d3700801007387 */ /* 0x0045e80000100a00 */
[----:B0-----:R-:W4:Y:S04]  /*fb340*/  LDL.LU R24, [R1+0x11a0] ;  /* 0x0011a00001187983 */ /* 0x001f280000300800 */
[----:B------:R-:W4:Y:S04]  /*fb350*/  LDL.LU R25, [R1+0x11a4] ;  /* 0x0011a40001197983 */ /* 0x000f280000300800 */
[----:B------:R-:W3:Y:S04]  /*fb360*/  LDL.LU R26, [R1+0x11a8] ;  /* 0x0011a800011a7983 */ /* 0x000ee80000300800 */
[----:B------:R-:W3:Y:S04]  /*fb370*/  LDL.LU R27, [R1+0x11ac] ;  /* 0x0011ac00011b7983 */ /* 0x000ee80000300800 */
[----:B---3--:R-:W-:Y:S04]  /*fb380*/  STL.64 [R1+0xd388], R26 ;  /* 0x00d3881a01007387 */ /* 0x008fe80000100a00 */
[----:B----4-:R0:W-:Y:S04]  /*fb390*/  STL.64 [R1+0xd380], R24 ;  /* 0x00d3801801007387 */ /* 0x0101e80000100a00 */
[----:B-1----:R-:W3:Y:S04]  /*fb3a0*/  LDL R10, [R1+0x38] ;  /* 0x00003800010a7983 */ /* 0x002ee80000100800 */
[----:B------:R-:W3:Y:S04]  /*fb3b0*/  LDL R11, [R1+0x3c] ;  /* 0x00003c00010b7983 */ /* 0x000ee80000100800 */
[----:B--2---:R-:W2:Y:S04]  /*fb3c0*/  LDL.64 R8, [R1+0x40] ;  /* 0x0000400001087983 */ /* 0x004ea80000100a00 */
[----:B---3--:R1:W-:Y:S04]  /*fb3d0*/  STL.64 [R1+0xd3a8], R10 ;  /* 0x00d3a80a01007387 */ /* 0x0083e80000100a00 */
[----:B--2---:R-:W-:Y:S04]  /*fb3e0*/  STL.64 [R1+0xd3a0], R8 ;  /* 0x00d3a00801007387 */ /* 0x004fe80000100a00 */
[----:B0-----:R-:W2:Y:S04]  /*fb3f0*/  LDL.LU R24, [R1+0x1190] ;  /* 0x0011900001187983 */ /* 0x001ea80000300800 */
[----:B------:R-:W2:Y:S04]  /*fb400*/  LDL.LU R25, [R1+0x1194] ;  /* 0x0011940001197983 */ /* 0x000ea80000300800 */
[----:B------:R-:W3:Y:S04]  /*fb410*/  LDL.LU R26, [R1+0x1198] ;  /* 0x00119800011a7983 */ /* 0x000ee80000300800 */
[----:B------:R-:W3:Y:S04]  /*fb420*/  LDL.LU R27, [R1+0x119c] ;  /* 0x00119c00011b7983 */ /* 0x000ee80000300800 */
[----:B-1----:R-:W4:Y:S04]  /*fb430*/  LDL R10, [R1+0x48] ;  /* 0x00004800010a7983 */ /* 0x002f280000100800 */
        /* <DEDUP_REMOVED lines=90> */
[----:B----4-:R-:W-:-:S15]  /*fb9e0*/  HMMA.16816.F32 R24, R12, R8, R24 ;  /* 0x000000080c18723c */ /* 0x010fde0000001818 */
        /* <DEDUP_REMOVED lines=91> */
[----:B------:R-:W3:Y:S01]  /*fbfa0*/  LDL.LU.64 R24, [R1+0xd360] ;  /* 0x00d3600001187983 */ /* 0x000ee20000300a00 */
[----:B------:R-:W-:-:S02]  /*fbfb0*/  IMAD.MOV.U32 R0, RZ, RZ, R17 ;  /* 0x000000ffff007224 */ /* 0x000fc400078e0011 */
[----:B----4-:R-:W-:Y:S03]  /*fbfc0*/  HMMA.16816.F32 R16, R12, R18, R8 ;  /* 0x000000120c10723c */ /* 0x010fe60000001808 */
[----:B------:R-:W-:Y:S04]  /*fbfd0*/  STL [R1+0xd28c], R0 ;  /* 0x00d28c0001007387 */ /* 0x000fe80000100800 */
[----:B------:R-:W2:Y:S04]  /*fbfe0*/  LDL.LU.64 R10, [R1+0xd358] ;  /* 0x00d35800010a7983 */ /* 0x000ea80000300a00 */
[----:B------:R-:W4:-:S12]  /*fbff0*/  LDL.LU.64 R8, [R1+0xd350] ;  /* 0x00d3500001087983 */ /* 0x000f180000300a00 */
        /* <DEDUP_REMOVED lines=8> */
[----:B0-----:R-:W3:Y:S04]  /*fc080*/  LDL.LU.64 R26, [R1+0xd338] ;  /* 0x00d33800011a7983 */ /* 0x001ee80000300a00 */
[----:B------:R-:W4:Y:S01]  /*fc090*/  LDL.LU.64 R24, [R1+0xd330] ;  /* 0x00d3300001187983 */ /* 0x000f220000300a00 */
[----:B--2---:R-:W-:Y:S01]  /*fc0a0*/  HMMA.16816.F32 R4, R12, R10, R4 ;  /* 0x0000000a0c04723c */ /* 0x004fe20000001804 */
[----:B------:R-:W-:-:S02]  /*fc0b0*/  IMAD.MOV.U32 R0, RZ, RZ, R29 ;  /* 0x000000ffff007224 */ /* 0x000fc400078e001d */
[----:B------:R-:W2:-:S15]  /*fc0c0*/  LDL.LU.64 R28, [R1+0xd328] ;  /* 0x00d32800011c7983 */ /* 0x000e9e0000300a00 */
[----:B------:R-:W-:-:S05]  /*fc0d0*/  NOP ;  /* 0x0000000000007918 */ /* 0x000fca0000000000 */
[----:B------:R-:W-:Y:S04]  /*fc0e0*/  STL.64 [R1+0x390], R4 ;  /* 0x0003900401007387 */ /* 0x000fe80000100a00 */
[----:B------:R0:W-:Y:S04]  /*fc0f0*/  STL.64 [R1+0x398], R6 ;  /* 0x0003980601007387 */ /* 0x0001e80000100a00 */
[----:B0-----:R-:W2:Y:S04]  /*fc100*/  LDL.LU R6, [R1+0x36f8] ;  /* 0x0036f80001067983 */ /* 0x001ea80000300800 */
[----:B------:R-:W2:Y:S01]  /*fc110*/  LDL.LU R7, [R1+0x3700] ;  /* 0x0037000001077983 */ /* 0x000ea20000300800 */
[----:B----4-:R-:W-:-:S15]  /*fc120*/  HMMA.16816.F32 R16, R12, R24, R16 ;  /* 0x000000180c10723c */ /* 0x010fde0000001810 */
[----:B------:R-:W-:-:S08]  /*fc130*/  NOP ;  /* 0x0000000000007918 */ /* 0x000fd00000000000 */
[----:B------:R-:W-:Y:S04]  /*fc140*/  STL.64 [R1+0x380], R16 ;  /* 0x0003801001007387 */ /* 0x000fe80000100a00 */
[----:B------:R3:W-:Y:S02]  /*fc150*/  STL.64 [R1+0x388], R18 ;  /* 0x0003881201007387 */ /* 0x0007e40000100a00 */
[----:B---3--:R-:W-:Y:S02]  /*fc160*/  HMMA.16816.F32 R16, R12, R26, R20 ;  /* 0x0000001a0c10723c */ /* 0x008fe40000001814 */
[----:B------:R-:W3:-:S15]  /*fc170*/  LDL.LU R20, [R1+0x1250] ;  /* 0x0012500001147983 */ /* 0x000ede0000300800 */
[----:B------:R-:W-:-:S06]  /*fc180*/  NOP ;  /* 0x0000000000007918 */ /* 0x000fcc0000000000 */
[----:B------:R-:W-:Y:S04]  /*fc190*/  STL.64 [R1+0x370], R16 ;  /* 0x0003701001007387 */ /* 0x000fe80000100a00 */
[----:B------:R-:W-:Y:S04]  /*fc1a0*/  STL.64 [R1+0x378], R18 ;  /* 0x0003781201007387 */ /* 0x000fe80000100a00 */
        /* <DEDUP_REMOVED lines=8> */
[----:B0-----:R-:W3:Y:S04]  /*fc230*/  LDL R26, [R1] ;  /* 0x00000000011a7983 */ /* 0x001ee80000100800 */
[----:B------:R-:W3:Y:S04]  /*fc240*/  LDL R27, [R1+0x4] ;  /* 0x00000400011b7983 */ /* 0x000ee80000100800 */
[----:B--2---:R-:W-:Y:S04]  /*fc250*/  STL.64 [R1+0xd308], R24 ;  /* 0x00d3081801007387 */ /* 0x004fe80000100a00 */
[----:B----4-:R-:W-:Y:S04]  /*fc260*/  STL.64 [R1+0xd2f0], R22 ;  /* 0x00d2f01601007387 */ /* 0x010fe80000100a00 */
[----:B------:R0:W-:Y:S04]  /*fc270*/  STL.64 [R1+0xd2e8], R20 ;  /* 0x00d2e81401007387 */ /* 0x0001e80000100a00 */
[----:B0-----:R-:W2:Y:S04]  /*fc280*/  LDL.LU R20, [R1+0x1240] ;  /* 0x0012400001147983 */ /* 0x001ea80000300800 */
[----:B------:R-:W2:Y:S04]  /*fc290*/  LDL.LU R21, [R1+0x1244] ;  /* 0x0012440001157983 */ /* 0x000ea80000300800 */
[----:B------:R-:W4:Y:S04]  /*fc2a0*/  LDL.LU R22, [R1+0x1248] ;  /* 0x0012480001167983 */ /* 0x000f280000300800 */
[----:B------:R-:W4:Y:S04]  /*fc2b0*/  LDL.LU R23, [R1+0x124c] ;  /* 0x00124c0001177983 */ /* 0x000f280000300800 */
        /* <DEDUP_REMOVED lines=18> */
[----:B------:R-:W4:Y:S01]  /*fc3e0*/  LDL.LU R11, [R1+0x36f4] ;  /* 0x0036f400010b7983 */ /* 0x000f220000300800 */
[C---:B---3--:R-:W-:Y:S03]  /*fc3f0*/  HMMA.16816.F32 R24, R12.reuse, R26, R20 ;  /* 0x0000001a0c18723c */ /* 0x048fe60000001814 */
        /* <DEDUP_REMOVED lines=13> */
[----:B------:R-:W2:Y:S04]  /*fc4d0*/  LDL.LU.64 R22, [R1+0xd320] ;  /* 0x00d3200001167983 */ /* 0x000ea80000300a00 */
[----:B------:R-:W2:Y:S04]  /*fc4e0*/  LDL.LU.64 R20, [R1+0xd318] ;  /* 0x00d3180001147983 */ /* 0x000ea80000300a00 */
        /* <DEDUP_REMOVED lines=63> */
[----:B0-----:R-:W3:Y:S04]  /*fc8e0*/  LDL.LU R16, [R1+0x12a0] ;  /* 0x0012a00001107983 */ /* 0x001ee80000300800 */
[----:B------:R-:W3:Y:S04]  /*fc8f0*/  LDL.LU R17, [R1+0x12a4] ;  /* 0x0012a40001117983 */ /* 0x000ee80000300800 */
[----:B------:R-:W3:Y:S04]  /*fc900*/  LDL.LU R18, [R1+0x12a8] ;  /* 0x0012a80001127983 */ /* 0x000ee80000300800 */
[----:B------:R-:W3:Y:S01]  /*fc910*/  LDL.LU R19, [R1+0x12ac] ;  /* 0x0012ac0001137983 */ /* 0x000ee20000300800 */
[----:B--2---:R-:W-:-:S02]  /*fc920*/  IMAD R4, R4, 0x100, R10 ;  /* 0x0000010004047824 */ /* 0x004fc400078e020a */
[----:B----4-:R-:W-:Y:S01]  /*fc930*/  IMAD R5, R5, 0x100, R11 ;  /* 0x0000010005057824 */ /* 0x010fe200078e020b */
[----:B------:R-:W3:Y:S04]  /*fc940*/  LDL.LU R10, [R1+0xd294] ;  /* 0x00d29400010a7983 */ /* 0x000ee80000300800 */
[----:B------:R-:W3:Y:S01]  /*fc950*/  LDL.LU R11, [R1+0xd290] ;  /* 0x00d29000010b7983 */ /* 0x000ee20000300800 */
[----:B------:R-:W-:Y:S02]  /*fc960*/  IMAD R6, R6, 0x100, R28 ;  /* 0x0000010006067824 */ /* 0x000fe400078e021c */
[----:B------:R-:W-:Y:S01]  /*fc970*/  IMAD R7, R7, 0x100, R29 ;  /* 0x0000010007077824 */ /* 0x000fe200078e021d */
[----:B------:R-:W-:Y:S02]  /*fc980*/  F2FP.F16.E4M3.UNPACK_B R4, R4 ;  /* 0x00000004ff04723e */ /* 0x000fe400020006ff */
[----:B------:R-:W-:-:S02]  /*fc990*/  F2FP.F16.E4M3.UNPACK_B R5, R5 ;  /* 0x00000005ff05723e */ /* 0x000fc400020006ff */
[----:B------:R-:W-:Y:S02]  /*fc9a0*/  F2FP.F16.E4M3.UNPACK_B R6, R6 ;  /* 0x00000006ff06723e */ /* 0x000fe400020006ff */
[----:B------:R-:W-:Y:S01]  /*fc9b0*/  F2FP.F16.E4M3.UNPACK_B R7, R7 ;  /* 0x00000007ff07723e */ /* 0x000fe200020006ff */
[----:B---3--:R-:W-:Y:S06]  /*fc9c0*/  HMMA.16816.F32 R16, R12, R10, R16 ;  /* 0x0000000a0c10723c */ /* 0x008fec0000001810 */
[----:B------:R-:W-:Y:S04]  /*fc9d0*/  STL [R1+0xd03c], R10 ;  /* 0x00d03c0a01007387 */ /* 0x000fe80000100800 */
[----:B------:R-:W-:-:S13]  /*fc9e0*/  STL [R1+0xd038], R11 ;  /* 0x00d0380b01007387 */ /* 0x000fda0000100800 */
[----:B------:R-:W-:Y:S04]  /*fc9f0*/  STL.64 [R1+0x2e0], R16 ;  /* 0x0002e01001007387 */ /* 0x000fe80000100a00 */
[----:B------:R0:W-:Y:S02]  /*fca00*/  STL.64 [R1+0x2e8], R18 ;  /* 0x0002e81201007387 */ /* 0x0001e40000100a00 */
[----:B0-----:R-:W-:Y:S06]  /*fca10*/  HMMA.16816.F32 R16, R12, R8, R20 ;  /* 0x000000080c10723c */ /* 0x001fec0000001814 */
[----:B------:R-:W-:-:S15]  /*fca20*/  STL.64 [R1+0xd0b0], R8 ;  /* 0x00d0b00801007387 */ /* 0x000fde0000100a00 */
[----:B------:R-:W-:-:S02]  /*fca30*/  NOP ;  /* 0x0000000000007918 */ /* 0x000fc40000000000 */
[----:B------:R-:W-:Y:S04]  /*fca40*/  STL.64 [R1+0x880], R16 ;  /* 0x0008801001007387 */ /* 0x000fe80000100a00 */
[----:B------:R-:W-:Y:S04]  /*fca50*/  STL.64 [R1+0x888], R18 ;  /* 0x0008881201007387 */ /* 0x000fe80000100a00 */
[----:B------:R-:W-:Y:S04]  /*fca60*/  STL.64 [R1+0xd268], R6 ;  /* 0x00d2680601007387 */ /* 0x000fe80000100a00 */
[----:B------:R0:W-:Y:S04]  /*fca70*/  STL.64 [R1+0xd260], R4 ;  /* 0x00d2600401007387 */ /* 0x0001e80000100a00 */
[----:B------:R-:W2:Y:S01]  /*fca80*/  LDL.LU R20, [R1+0x1420] ;  /* 0x0014200001147983 */ /* 0x000ea20000300800 */
[----:B0-----:R-:W-:-:S15]  /*fca90*/  HMMA.16816.F32 R4, R12, R2, R24 ;  /* 0x000000020c04723c */ /* 0x001fde0000001818 */
[----:B------:R-:W-:-:S08]  /*fcaa0*/  NOP ;  /* 0x0000000000007918 */ /* 0x000fd00000000000 */
[----:B------:R-:W-:Y:S04]  /*fcab0*/  STL.64 [R1+0x870], R4 ;  /* 0x0008700401007387 */ /* 0x000fe80000100a00 */
[----:B------:R-:W-:Y:S04]  /*fcac0*/  STL.64 [R1+0x878], R6 ;  /* 0x0008780601007387 */ /* 0x000fe80000100a00 */
[----:B------:R-:W2:Y:S04]  /*fcad0*/  LDL.LU R21, [R1+0x1424] ;  /* 0x0014240001157983 */ /* 0x000ea80000300800 */
[----:B------:R-:W3:Y:S04]  /*fcae0*/  LDL.LU R22, [R1+0x1428] ;  /* 0x0014280001167983 */ /* 0x000ee80000300800 */
[----:B------:R-:W3:Y:S01]  /*fcaf0*/  LDL.LU R23, [R1+0x142c] ;  /* 0x00142c0001177983 */ /* 0x000ee20000300800 */
[----:B------:R-:W-:-:S03]  /*fcb00*/  IMAD.MOV.U32 R9, RZ, RZ, R0 ;  /* 0x000000ffff097224 */ /* 0x000fc600078e0000 */
[----:B---3--:R-:W-:Y:S04]  /*fcb10*/  STL.64 [R1+0xd0d0], R22 ;  /* 0x00d0d01601007387 */ /* 0x008fe80000100a00 */
[----:B--2---:R-:W-:Y:S04]  /*fcb20*/  STL.64 [R1+0xd0c8], R20 ;  /* 0x00d0c81401007387 */ /* 0x004fe80000100a00 */
[----:B------:R-:W2:Y:S04]  /*fcb30*/  LDL.64 R10, [R1+0x18] ;  /* 0x00001800010a7983 */ /* 0x000ea80000100a00 */
[----:B------:R-:W3:Y:S04]  /*fcb40*/  LDL R8, [R1+0x20] ;  /* 0x0000200001087983 */ /* 0x000ee80000100800 */
[----:B------:R-:W4:Y:S04]  /*fcb50*/  LDL R24, [R1+0x10] ;  /* 0x0000100001187983 */ /* 0x000f280000100800 */
[----:B------:R-:W4:Y:S04]  /*fcb60*/  LDL R25, [R1+0x14] ;  /* 0x0000140001197983 */ /* 0x000f280000100800 */
[----:B------:R-:W4:Y:S04]  /*fcb70*/  LDL.LU R0, [R1+0xd28c] ;  /* 0x00d28c0001007983 */ /* 0x000f280000300800 */
[----:B--2---:R-:W-:Y:S04]  /*fcb80*/  STL.64 [R1+0xd0e8], R10 ;  /* 0x00d0e80a01007387 */ /* 0x004fe80000100a00 */
[----:B---3--:R0:W-:Y:S04]  /*fcb90*/  STL.64 [R1+0xd0e0], R8 ;  /* 0x00d0e00801007387 */ /* 0x0081e80000100a00 */
[----:B0-----:R-:W2:Y:S04]  /*fcba0*/  LDL.LU R8, [R1+0x13e0] ;  /* 0x0013e00001087983 */ /* 0x001ea80000300800 */
[----:B------:R-:W2:Y:S04]  /*fcbb0*/  LDL.LU R9, [R1+0x13e4] ;  /* 0x0013e40001097983 */ /* 0x000ea80000300800 */
[----:B------:R-:W3:Y:S04]  /*fcbc0*/  LDL.LU R10, [R1+0x13e8] ;  /* 0x0013e800010a7983 */ /* 0x000ee80000300800 */
[----:B------:R-:W3:Y:S04]  /*fcbd0*/  LDL.LU R11, [R1+0x13ec] ;  /* 0x0013ec00010b7983 */ /* 0x000ee80000300800 */
[----:B---3--:R0:W-:Y:S04]  /*fcbe0*/  STL.64 [R1+0xd0f8], R10 ;  /* 0x00d0f80a01007387 */ /* 0x0081e80000100a00 */
[----:B0-----:R-:W3:Y:S01]  /*fcbf0*/  LDL R10, [R1+0x30] ;  /* 0x00003000010a7983 */ /* 0x001ee20000100800 */
[----:B----4-:R-:W-:-:S03]  /*fcc00*/  IMAD.MOV.U32 R11, RZ, RZ, R0 ;  /* 0x000000ffff0b7224 */ /* 0x010fc600078e0000 */
[----:B------:R-:W4:Y:S04]  /*fcc10*/  LDL.LU R0, [R1+0xd288] ;  /* 0x00d2880001007983 */ /* 0x000f280000300800 */
[----:B--2---:R0:W-:Y:S04]  /*fcc20*/  STL.64 [R1+0xd0f0], R8 ;  /* 0x00d0f00801007387 */ /* 0x0041e80000100a00 */
[----:B------:R-:W2:Y:S04]  /*fcc30*/  LDL.64 R28, [R1+0x28] ;  /* 0x00002800011c7983 */ /* 0x000ea80000100a00 */
[----:B------:R-:W4:Y:S04]  /*fcc40*/  LDL.LU R20, [R1+0x13f0] ;  /* 0x0013f00001147983 */ /* 0x000f280000300800 */
[----:B------:R-:W4:Y:S04]  /*fcc50*/  LDL.LU R21, [R1+0x13f4] ;  /* 0x0013f40001157983 */ /* 0x000f280000300800 */
[----:B------:R-:W2:Y:S04]  /*fcc60*/  LDL.LU R22, [R1+0x13f8] ;  /* 0x0013f80001167983 */ /* 0x000ea80000300800 */
[----:B------:R-:W2:Y:S04]  /*fcc70*/  LDL.LU R23, [R1+0x13fc] ;  /* 0x0013fc0001177983 */ /* 0x000ea80000300800 */
[----:B0-----:R-:W4:Y:S04]  /*fcc80*/  LDL.64 R8, [R1+0x38] ;  /* 0x0000380001087983 */ /* 0x001f280000100a00 */
[----:B---3--:R0:W-:Y:S04]  /*fcc90*/  STL.64 [R1+0xd128], R10 ;  /* 0x00d1280a01007387 */ /* 0x0081e80000100a00 */
[----:B----4-:R-:W-:Y:S04]  /*fcca0*/  STL.64 [R1+0xd120], R8 ;  /* 0x00d1200801007387 */ /* 0x010fe80000100a00 */
[----:B--2---:R-:W-:Y:S04]  /*fccb0*/  STL.64 [R1+0xd108], R22 ;  /* 0x00d1081601007387 */ /* 0x004fe80000100a00 */
        /* <DEDUP_REMOVED lines=143> */
[----:B------:R-:W4:Y:S04]  /*fd5b0*/  LDL.64 R26, [R1+0x8] ;  /* 0x00000800011a7983 */ /* 0x000f280000100a00 */
[----:B------:R-:W2:Y:S04]  /*fd5c0*/  LDL.LU.64 R6, [R1+0xd268] ;  /* 0x00d2680001067983 */ /* 0x000ea80000300a00 */
        /* <DEDUP_REMOVED lines=123> */
[----:B------:R-:W-:-:S03]  /*fdd80*/  IMAD.MOV.U32 R0, RZ, RZ, R29 ;  /* 0x000000ffff007224 */ /* 0x000fc600078e001d */
[----:B------:R-:W4:Y:S04]  /*fdd90*/  LDL.LU.64 R28, [R1+0xd0d8] ;  /* 0x00d0d800011c7983 */ /* 0x000f280000300a00 */
[----:B------:R-:W-:Y:S01]  /*fdda0*/  STL [R1+0xcff0], R0 ;  /* 0x00cff00001007387 */ /* 0x000fe20000100800 */
[----:B--2---:R-:W-:-:S15]  /*fddb0*/  HMMA.16816.F32 R20, R4, R8, R20 ;  /* 0x000000080414723c */ /* 0x004fde0000001814 */
[----:B------:R-:W-:-:S08]  /*fddc0*/  NOP ;  /* 0x0000000000007918 */ /* 0x000fd00000000000 */
[----:B------:R-:W-:Y:S04]  /*fddd0*/  STL.64 [R1+0x1c0], R20 ;  /* 0x0001c01401007387 */ /* 0x000fe80000100a00 */
[----:B------:R0:W-:Y:S04]  /*fdde0*/  STL.64 [R1+0x1c8], R22 ;  /* 0x0001c81601007387 */ /* 0x0001e80000100a00 */
[----:B0-----:R-:W2:Y:S04]  /*fddf0*/  LDL.LU.64 R22, [R1+0xd0d0] ;  /* 0x00d0d00001167983 */ /* 0x001ea80000300a00 */
[----:B------:R-:W2:Y:S01]  /*fde00*/  LDL.LU.64 R20, [R1+0xd0c8] ;  /* 0x00d0c80001147983 */ /* 0x000ea20000300a00 */
[C---:B---3--:R-:W-:Y:S03]  /*fde10*/  HMMA.16816.F32 R12, R4.reuse, R10, R12 ;  /* 0x0000000a040c723c */ /* 0x048fe6000000180c */
[----:B------:R-:W3:Y:S03]  /*fde20*/  LDL R10, [R1] ;  /* 0x00000000010a7983 */ /* 0x000ee60000100800 */
[----:B------:R-:W-:Y:S01]  /*fde30*/  HMMA.16816.F32 R16, R4, R24, R16 ;  /* 0x000000180410723c */ /* 0x000fe20000001810 */
[----:B------:R-:W-:-:S15]  /*fde40*/  IMAD.MOV.U32 R0, RZ, RZ, R11 ;  /* 0x000000ffff007224 */ /* 0x000fde00078e000b */
[----:B------:R-:W-:-:S01]  /*fde50*/  NOP ;  /* 0x0000000000007918 */ /* 0x000fc20000000000 */
[----:B------:R-:W-:Y:S04]  /*fde60*/  STL.64 [R1+0x1b0], R12 ;  /* 0x0001b00c01007387 */ /* 0x000fe80000100a00 */
[----:B------:R-:W-:Y:S04]  /*fde70*/  STL.64 [R1+0x1b8], R14 ;  /* 0x0001b80e01007387 */ /* 0x000fe80000100a00 */
[----:B------:R-:W3:Y:S04]  /*fde80*/  LDL R11, [R1+0x4] ;  /* 0x00000400010b7983 */ /* 0x000ee80000100800 */
[----:B------:R-:W-:Y:S04]  /*fde90*/  STL [R1+0xcff4], R0 ;  /* 0x00cff40001007387 */ /* 0x000fe80000100800 */
[----:B------:R0:W-:Y:S04]  /*fdea0*/  STL.64 [R1+0x1a0], R16 ;  /* 0x0001a01001007387 */ /* 0x0001e80000100a00 */
[----:B------:R1:W-:Y:S04]  /*fdeb0*/  STL.64 [R1+0x1a8], R18 ;  /* 0x0001a81201007387 */ /* 0x0003e80000100a00 */
[----:B0-----:R-:W4:Y:S01]  /*fdec0*/  LDL.LU R16, [R1+0x1480] ;  /* 0x0014800001107983 */ /* 0x001f220000300800 */
[----:B------:R-:W-:Y:S01]  /*fded0*/  IMAD.MOV.U32 R0, RZ, RZ, R27 ;  /* 0x000000ffff007224 */ /* 0x000fe200078e001b */
[----:B--2---:R-:W-:-:S15]  /*fdee0*/  HMMA.16816.F32 R12, R4, R26, R20 ;  /* 0x0000001a040c723c */ /* 0x004fde0000001814 */
[----:B------:R-:W-:-:S08]  /*fdef0*/  NOP ;  /* 0x0000000000007918 */ /* 0x000fd00000000000 */
[----:B------:R-:W-:Y:S04]  /*fdf00*/  STL.64 [R1+0x190], R12 ;  /* 0x0001900c01007387 */ /* 0x000fe80000100a00 */
[----:B------:R-:W-:Y:S04]  /*fdf10*/  STL.64 [R1+0x198], R14 ;  /* 0x0001980e01007387 */ /* 0x000fe80000100a00 */
        /* <DEDUP_REMOVED lines=37> */
[----:B0-----:R-:W3:Y:S04]  /*fe170*/  LDL.LU.64 R8, [R1+0xd0b0] ;  /* 0x00d0b00001087983 */ /* 0x001ee80000300a00 */
[----:B-1----:R-:W4:Y:S04]  /*fe180*/  LDL.LU R10, [R1+0x370c] ;  /* 0x00370c00010a7983 */ /* 0x002f280000300800 */
[----:B------:R-:W2:Y:S04]  /*fe190*/  LDL.LU R12, [R1+0x3708] ;  /* 0x00370800010c7983 */ /* 0x000ea80000300800 */
        /* <DEDUP_REMOVED lines=15> */
[----:B------:R-:W-:Y:S04]  /*fe290*/  STL.64 [R1+0x170], R24 ;  /* 0x0001701801007387 */ /* 0x000fe80000100a00 */
[----:B------:R0:W-:Y:S04]  /*fe2a0*/  STL.64 [R1+0x178], R26 ;  /* 0x0001781a01007387 */ /* 0x0001e80000100a00 */
[----:B0-----:R-:W4:Y:S04]  /*fe2b0*/  LDL.LU.64 R26, [R1+0xd0a8] ;  /* 0x00d0a800011a7983 */ /* 0x001f280000300a00 */
[----:B------:R-:W2:Y:S04]  /*fe2c0*/  LDL.LU.64 R24, [R1+0xd0a0] ;  /* 0x00d0a00001187983 */ /* 0x000ea80000300a00 */
[----:B------:R0:W-:Y:S04]  /*fe2d0*/  STL.64 [R1+0xcfb8], R28 ;  /* 0x00cfb81c01007387 */ /* 0x0001e80000100a00 */
[----:B0-----:R-:W3:Y:S04]  /*fe2e0*/  LDL.LU R28, [R1+0x371c] ;  /* 0x00371c00011c7983 */ /* 0x001ee80000300800 */
        /* <DEDUP_REMOVED lines=49> */
[----:B------:R0:W-:Y:S04]  /*fe600*/  STL [R1+0xce4c], R16 ;  /* 0x00ce4c1001007387 */ /* 0x0001e80000100800 */
[----:B------:R1:W-:Y:S04]  /*fe610*/  STL [R1+0xce48], R17 ;  /* 0x00ce481101007387 */ /* 0x0003e80000100800 */
[----:B------:R3:W-:Y:S04]  /*fe620*/  STL.64 [R1+0xcfb0], R18 ;  /* 0x00cfb01201007387 */ /* 0x0007e80000100a00 */
[----:B0-----:R-:W4:Y:S04]  /*fe630*/  LDL.LU R16, [R1+0x14b0] ;  /* 0x0014b00001107983 */ /* 0x001f280000300800 */
[----:B-1----:R-:W4:Y:S04]  /*fe640*/  LDL.LU R17, [R1+0x14b4] ;  /* 0x0014b40001117983 */ /* 0x002f280000300800 */
[----:B---3--:R-:W4:Y:S04]  /*fe650*/  LDL.LU R18, [R1+0x14b8] ;  /* 0x0014b80001127983 */ /* 0x008f280000300800 */
[----:B------:R-:W4:Y:S01]  /*fe660*/  LDL.LU R19, [R1+0x14bc] ;  /* 0x0014bc0001137983 */ /* 0x000f220000300800 */
[----:B--2---:R-:W-:-:S02]  /*fe670*/  IMAD R12, R12, 0x100, R10 ;  /* 0x000001000c0c7824 */ /* 0x004fc400078e020a */
[----:B------:R-:W-:Y:S01]  /*fe680*/  IMAD R13, R13, 0x100, R11 ;  /* 0x000001000d0d7824 */ /* 0x000fe200078e020b */
[----:B------:R-:W4:Y:S04]  /*fe690*/  LDL.LU R10, [R1+0xd03c] ;  /* 0x00d03c00010a7983 */ /* 0x000f280000300800 */
[----:B------:R-:W4:Y:S01]  /*fe6a0*/  LDL.LU R11, [R1+0xd038] ;  /* 0x00d03800010b7983 */ /* 0x000f220000300800 */
[----:B------:R-:W-:Y:S02]  /*fe6b0*/  F2FP.F16.E4M3.UNPACK_B R12, R12 ;  /* 0x0000000cff0c723e */ /* 0x000fe400020006ff */
[----:B------:R-:W-:Y:S01]  /*fe6c0*/  F2FP.F16.E4M3.UNPACK_B R13, R13 ;  /* 0x0000000dff0d723e */ /* 0x000fe200020006ff */
[----:B----4-:R-:W-:Y:S06]  /*fe6d0*/  HMMA.16816.F32 R16, R4, R10, R16 ;  /* 0x0000000a0410723c */ /* 0x010fec0000001810 */
[----:B------:R-:W-:Y:S04]  /*fe6e0*/  STL [R1+0xce1c], R10 ;  /* 0x00ce1c0a01007387 */ /* 0x000fe80000100800 */
[----:B------:R-:W-:-:S13]  /*fe6f0*/  STL [R1+0xce18], R11 ;  /* 0x00ce180b01007387 */ /* 0x000fda0000100800 */
[----:B------:R-:W-:Y:S04]  /*fe700*/  STL.64 [R1+0x100], R16 ;  /* 0x0001001001007387 */ /* 0x000fe80000100a00 */
[----:B------:R0:W-:Y:S04]  /*fe710*/  STL.64 [R1+0x108], R18 ;  /* 0x0001081201007387 */ /* 0x0001e80000100a00 */
[----:B------:R-:W-:Y:S04]  /*fe720*/  STL.64 [R1+0xd028], R12 ;  /* 0x00d0280c01007387 */ /* 0x000fe80000100a00 */
[----:B------:R-:W-:Y:S04]  /*fe730*/  STL [R1+0xce04], R8 ;  /* 0x00ce040801007387 */ /* 0x000fe80000100800 */
[----:B------:R1:W-:Y:S01]  /*fe740*/  STL [R1+0xce00], R9 ;  /* 0x00ce000901007387 */ /* 0x0003e20000100800 */
[C---:B0-----:R-:W-:Y:S06]  /*fe750*/  HMMA.16816.F32 R16, R4.reuse, R8, R20 ;  /* 0x000000080410723c */ /* 0x041fec0000001814 */
[----:B-1----:R-:W-:-:S15]  /*fe760*/  HMMA.16816.F32 R8, R4, R2, R24 ;  /* 0x000000020408723c */ /* 0x002fde0000001818 */
[----:B------:R-:W-:-:S02]  /*fe770*/  NOP ;  /* 0x0000000000007918 */ /* 0x000fc40000000000 */
[----:B------:R-:W-:Y:S04]  /*fe780*/  STL.64 [R1+0x860], R16 ;  /* 0x0008601001007387 */ /* 0x000fe80000100a00 */
[----:B------:R-:W-:Y:S04]  /*fe790*/  STL.64 [R1+0x868], R18 ;  /* 0x0008681201007387 */ /* 0x000fe80000100a00 */
[----:B------:R-:W2:Y:S04]  /*fe7a0*/  LDL.64 R12, [R1+0xa0] ;  /* 0x0000a000010c7983 */ /* 0x000ea80000100a00 */
[----:B------:R-:W3:Y:S04]  /*fe7b0*/  LDL.LU R24, [R1+0x1550] ;  /* 0x0015500001187983 */ /* 0x000ee80000300800 */
[----:B------:R-:W-:Y:S04]  /*fe7c0*/  STL.64 [R1+0x850], R8 ;  /* 0x0008500801007387 */ /* 0x000fe80000100a00 */
[----:B------:R0:W-:Y:S04]  /*fe7d0*/  STL.64 [R1+0x858], R10 ;  /* 0x0008580a01007387 */ /* 0x0001e80000100a00 */
[----:B------:R-:W3:Y:S04]  /*fe7e0*/  LDL.LU R25, [R1+0x1554] ;  /* 0x0015540001197983 */ /* 0x000ee80000300800 */
[----:B------:R-:W4:Y:S04]  /*fe7f0*/  LDL.LU R26, [R1+0x1558] ;  /* 0x00155800011a7983 */ /* 0x000f280000300800 */
[----:B------:R-:W4:Y:S04]  /*fe800*/  LDL.LU R27, [R1+0x155c] ;  /* 0x00155c00011b7983 */ /* 0x000f280000300800 */
[----:B0-----:R-:W2:Y:S04]  /*fe810*/  LDL.64 R10, [R1+0x98] ;  /* 0x00009800010a7983 */ /* 0x001ea80000100a00 */
[----:B--2---:R0:W-:Y:S04]  /*fe820*/  STL.64 [R1+0xd030], R10 ;  /* 0x00d0300a01007387 */ /* 0x0041e80000100a00 */
[----:B------:R-:W2:Y:S04]  /*fe830*/  LDL.LU R8, [R1+0x14d0] ;  /* 0x0014d00001087983 */ /* 0x000ea80000300800 */
[----:B------:R-:W2:Y:S04]  /*fe840*/  LDL.LU R9, [R1+0x14d4] ;  /* 0x0014d40001097983 */ /* 0x000ea80000300800 */
[----:B0-----:R-:W2:Y:S04]  /*fe850*/  LDL.LU R10, [R1+0x14d8] ;  /* 0x0014d800010a7983 */ /* 0x001ea80000300800 */
        /* <DEDUP_REMOVED lines=13> */
[----:B--2---:R-:W-:Y:S01]  /*fe930*/  HMMA.16816.F32 R4, R4, R12, R8 ;  /* 0x0000000c0404723c */ /* 0x004fe20000001808 */
[----:B------:R-:W-:-:S02]  /*fe940*/  IMAD R14, R14, 0x100, R28 ;  /* 0x000001000e0e7824 */ /* 0x000fc400078e021c */
[----:B------:R-:W-:-:S04]  /*fe950*/  IMAD R15, R15, 0x100, R29 ;  /* 0x000001000f0f7824 */ /* 0x000fc800078e021d */
[----:B------:R-:W-:Y:S02]  /*fe960*/  IMAD.MOV.U32 R9, RZ, RZ, R12 ;  /* 0x000000ffff097224 */ /* 0x000fe400078e000c */
[----:B------:R-:W-:Y:S01]  /*fe970*/  IMAD.MOV.U32 R8, RZ, RZ, R13 ;  /* 0x000000ffff087224 */ /* 0x000fe200078e000d */
        /* <DEDUP_REMOVED lines=12> */
[----:B------:R-:W4:Y:S04]  /*fea40*/  LDL.64 R28, [R1+0x70] ;  /* 0x00007000011c7983 */ /* 0x000f280000100a00 */
[----:B------:R-:W-:Y:S04]  /*fea50*/  STL [R1+0xce24], R2 ;  /* 0x00ce240201007387 */ /* 0x000fe80000100800 */
[----:B------:R0:W-:Y:S04]  /*fea60*/  STL [R1+0xce20], R3 ;  /* 0x00ce200301007387 */ /* 0x0001e80000100800 */
[----:B0-----:R-:W3:Y:S04]  /*fea70*/  LDL.64 R2, [R1+0x90] ;  /* 0x0000900001027983 */ /* 0x001ee80000100a00 */
[----:B------:R-:W4:Y:S04]  /*fea80*/  LDL.LU.64 R10, [R1+0xd030] ;  /* 0x00d03000010a7983 */ /* 0x000f280000300a00 */
[----:B------:R-:W-:Y:S04]  /*fea90*/  STL.64 [R1+0xf0], R4 ;  /* 0x0000f00401007387 */ /* 0x000fe80000100a00 */
[----:B------:R0:W-:Y:S04]  /*feaa0*/  STL.64 [R1+0xf8], R6 ;  /* 0x0000f80601007387 */ /* 0x0001e80000100a00 */
[----:B------:R-:W2:Y:S04]  /*feab0*/  LDL.LU.64 R12, [R1+0xd028] ;  /* 0x00d02800010c7983 */ /* 0x000ea80000300a00 */
[----:B0-----:R-:W2:Y:S01]  /*feac0*/  LDL.64 R6, [R1+0xa8] ;  /* 0x0000a80001067983 */ /* 0x001ea20000100a00 */
[----:B------:R-:W-:-:S02]  /*fead0*/  F2FP.F16.E4M3.UNPACK_B R14, R14 ;  /* 0x0000000eff0e723e */ /* 0x000fc400020006ff */
[----:B------:R-:W-:Y:S01]  /*feae0*/  F2FP.F16.E4M3.UNPACK_B R15, R15 ;  /* 0x0000000fff0f723e */ /* 0x000fe200020006ff */
[----:B------:R-:W-:Y:S04]  /*feaf0*/  STL [R1+0xce2c], R8 ;  /* 0x00ce2c0801007387 */ /* 0x000fe80000100800 */
[----:B------:R0:W-:Y:S04]  /*feb00*/  STL [R1+0xce28], R9 ;  /* 0x00ce280901007387 */ /* 0x0001e80000100800 */
[----:B0-----:R-:W4:Y:S01]  /*feb10*/  LDL.64 R8, [R1+0x88] ;  /* 0x0000880001087983 */ /* 0x001f220000100a00 */
[----:B--2---:R-:W-:Y:S06]  /*feb20*/  HMMA.16816.F32 R24, R12, R6, R24 ;  /* 0x000000060c18723c */ /* 0x004fec0000001818 */
[----:B------:R-:W-:-:S02]  /*feb30*/  IMAD.MOV.U32 R4, RZ, RZ, R7 ;  /* 0x000000ffff047224 */ /* 0x000fc400078e0007 */
[----:B------:R-:W-:-:S15]  /*feb40*/  IMAD.MOV.U32 R5, RZ, RZ, R6 ;  /* 0x000000ffff057224 */ /* 0x000fde00078e0006 */
[----:B------:R-:W-:Y:S04]  /*feb50*/  STL.64 [R1+0xe0], R24 ;  /* 0x0000e01801007387 */ /* 0x000fe80000100a00 */
[----:B------:R0:W-:Y:S04]  /*feb60*/  STL.64 [R1+0xe8], R26 ;  /* 0x0000e81a01007387 */ /* 0x0001e80000100a00 */
[----:B0-----:R-:W3:Y:S04]  /*feb70*/  LDL.LU.64 R26, [R1+0xd020] ;  /* 0x00d02000011a7983 */ /* 0x001ee80000300a00 */
[----:B------:R-:W3:Y:S04]  /*feb80*/  LDL.LU.64 R24, [R1+0xd018] ;  /* 0x00d0180001187983 */ /* 0x000ee80000300a00 */
[----:B------:R0:W-:Y:S04]  /*feb90*/  STL [R1+0xce34], R4 ;  /* 0x00ce340401007387 */ /* 0x0001e80000100800 */
[----:B------:R1:W-:Y:S04]  /*feba0*/  STL [R1+0xce30], R5 ;  /* 0x00ce300501007387 */ /* 0x0003e80000100800 */
[----:B0-----:R-:W4:Y:S04]  /*febb0*/  LDL.LU R4, [R1+0x1500] ;  /* 0x0015000001047983 */ /* 0x001f280000300800 */
[----:B-1----:R-:W4:Y:S04]  /*febc0*/  LDL.LU R5, [R1+0x1504] ;  /* 0x0015040001057983 */ /* 0x002f280000300800 */
[----:B------:R-:W4:Y:S04]  /*febd0*/  LDL.LU R6, [R1+0x1508] ;  /* 0x0015080001067983 */ /* 0x000f280000300800 */
[----:B------:R-:W4:Y:S01]  /*febe0*/  LDL.LU R7, [R1+0x150c] ;  /* 0x00150c0001077983 */ /* 0x000f220000300800 */
        /* <DEDUP_REMOVED lines=18> */
[----:B------:R-:W-:-:S03]  /*fed10*/  IMAD.MOV.U32 R11, RZ, RZ, R2 ;  /* 0x000000ffff0b7224 */ /* 0x000fc600078e0002 */
[----:B------:R-:W-:Y:S04]  /*fed20*/  STL [R1+0xce44], R10 ;  /* 0x00ce440a01007387 */ /* 0x000fe80000100800 */
[----:B------:R-:W-:Y:S01]  /*fed30*/  STL [R1+0xce40], R11 ;  /* 0x00ce400b01007387 */ /* 0x000fe20000100800 */
[----:B------:R-:W-:Y:S01]  /*fed40*/  IMAD.MOV.U32 R3, RZ, RZ, R9 ;  /* 0x000000ffff037224 */ /* 0x000fe200078e0009 */
[----:B---3--:R-:W-:-:S15]  /*fed50*/  HMMA.16816.F32 R24, R12, R8, R24 ;  /* 0x000000080c18723c */ /* 0x008fde0000001818 */
[----:B------:R-:W-:-:S08]  /*fed60*/  NOP ;  /* 0x0000000000007918 */ /* 0x000fd00000000000 */
[----:B------:R-:W-:Y:S04]  /*fed70*/  STL.64 [R1+0x8f0], R24 ;  /* 0x0008f01801007387 */ /* 0x000fe80000100a00 */
[----:B------:R0:W-:Y:S04]  /*fed80*/  STL.64 [R1+0x8f8], R26 ;  /* 0x0008f81a01007387 */ /* 0x0001e80000100a00 */
[----:B0-----:R-:W3:Y:S04]  /*fed90*/  LDL.LU.64 R26, [R1+0xd000] ;  /* 0x00d00000011a7983 */ /* 0x001ee80000300a00 */
[----:B------:R-:W3:Y:S01]  /*feda0*/  LDL.LU.64 R24, [R1+0xcff8] ;  /* 0x00cff80001187983 */ /* 0x000ee20000300a00 */
[----:B--2---:R-:W-:Y:S01]  /*fedb0*/  HMMA.16816.F32 R4, R12, R20, R4 ;  /* 0x000000140c04723c */ /* 0x004fe20000001804 */
[----:B------:R-:W-:-:S05]  /*fedc0*/  IMAD.MOV.U32 R2, RZ, RZ, R8 ;  /* 0x000000ffff027224 */ /* 0x000fca00078e0008 */
[----:B------:R-:W-:Y:S02]  /*fedd0*/  IMAD.MOV.U32 R8, RZ, RZ, R20 ;  /* 0x000000ffff087224 */ /* 0x000fe400078e0014 */
[----:B------:R-:W-:Y:S01]  /*fede0*/  IMAD.MOV.U32 R9, RZ, RZ, R21 ;  /* 0x000000ffff097224 */ /* 0x000fe200078e0015 */
[----:B------:R-:W-:Y:S04]  /*fedf0*/  STL [R1+0xce54], R3 ;  /* 0x00ce540301007387 */ /* 0x000fe80000100800 */
[----:B------:R-:W-:Y:S10]  /*fee00*/  STL [R1+0xce50], R2 ;  /* 0x00ce500201007387 */ /* 0x000ff40000100800 */
[----:B------:R-:W-:Y:S04]  /*fee10*/  STL.64 [R1+0x910], R4 ;  /* 0x0009100401007387 */ /* 0x000fe80000100a00 */
[----:B------:R-:W-:Y:S04]  /*fee20*/  STL.64 [R1+0x918], R6 ;  /* 0x0009180601007387 */ /* 0x000fe80000100a00 */
[----:B------:R0:W-:Y:S02]  /*fee30*/  STL.64 [R1+0xcfd0], R8 ;  /* 0x00cfd00801007387 */ /* 0x0001e40000100a00 */
[----:B0-----:R-:W-:-:S15]  /*fee40*/  HMMA.16816.F32 R8, R12, R22, R16 ;  /* 0x000000160c08723c */ /* 0x001fde0000001810 */
[----:B------:R-:W-:-:S08]  /*fee50*/  NOP ;  /* 0x0000000000007918 */ /* 0x000fd00000000000 */
[----:B------:R-:W-:Y:S04]  /*fee60*/  STL.64 [R1+0x930], R8 ;  /* 0x0009300801007387 */ /* 0x000fe80000100a00 */
[----:B------:R3:W-:Y:S01]  /*fee70*/  STL.64 [R1+0x938], R10 ;  /* 0x0009380a01007387 */ /* 0x0007e20000100a00 */
[----:B------:R-:W-:Y:S02]  /*fee80*/  IMAD.MOV.U32 R4, RZ, RZ, R22 ;  /* 0x000000ffff047224 */ /* 0x000fe400078e0016 */
[----:B------:R-:W-:Y:S01]  /*fee90*/  IMAD.MOV.U32 R5, RZ, RZ, R23 ;  /* 0x000000ffff057224 */ /* 0x000fe200078e0017 */
        /* <DEDUP_REMOVED lines=24> */
[----:B--2---:R-:W-:Y:S04]  /*ff020*/  STL.64 [R1+0xcec8], R22 ;  /* 0x00cec81601007387 */ /* 0x004fe80000100a00 */
[----:B-1----:R-:W2:Y:S04]  /*ff030*/  LDL.LU R24, [R1+0x1630] ;  /* 0x0016300001187983 */ /* 0x002ea80000300800 */
[----:B------:R-:W2:Y:S04]  /*ff040*/  LDL.LU R25, [R1+0x1634] ;  /* 0x0016340001197983 */ /* 0x000ea80000300800 */
[----:B------:R-:W3:Y:S04]  /*ff050*/  LDL.LU R26, [R1+0x1638] ;  /* 0x00163800011a7983 */ /* 0x000ee80000300800 */
[----:B------:R-:W3:Y:S01]  /*ff060*/  LDL.LU R27, [R1+0x163c] ;  /* 0x00163c00011b7983 */ /* 0x000ee20000300800 */
[----:B------:R-:W-:-:S03]  /*ff070*/  IMAD.MOV.U32 R21, RZ, RZ, R0 ;  /* 0x000000ffff157224 */ /* 0x000fc600078e0000 */
        /* <DEDUP_REMOVED lines=88> */
[----:B------:R-:W2:Y:S04]  /*ff600*/  LDL.64 R8, [R1+0x68] ;  /* 0x0000680001087983 */ /* 0x000ea80000100a00 */
[----:B------:R-:W4:Y:S04]  /*ff610*/  LDL.64 R28, [R1+0x60] ;  /* 0x00006000011c7983 */ /* 0x000f280000100a00 */
[----:B------:R-:W4:Y:S04]  /*ff620*/  LDL.64 R2, [R1+0x58] ;  /* 0x0000580001027983 */ /* 0x000f280000100a00 */
        /* <DEDUP_REMOVED lines=38> */
[----:B------:R-:W3:Y:S01]  /*ff890*/  LDL.LU.64 R8, [R1+0xcfd0] ;  /* 0x00cfd00001087983 */ /* 0x000ee20000300a00 */
[----:B----4-:R-:W-:-:S15]  /*ff8a0*/  HMMA.16816.F32 R16, R12, R28, R16 ;  /* 0x0000001c0c10723c */ /* 0x010fde0000001810 */
[----:B------:R-:W-:-:S08]  /*ff8b0*/  NOP ;  /* 0x0000000000007918 */ /* 0x000fd00000000000 */
[----:B------:R-:W-:Y:S04]  /*ff8c0*/  STL.64 [R1+0x970], R16 ;  /* 0x0009701001007387 */ /* 0x000fe80000100a00 */
[----:B------:R0:W-:Y:S04]  /*ff8d0*/  STL.64 [R1+0x978], R18 ;  /* 0x0009781201007387 */ /* 0x0001e80000100a00 */
[----:B0-----:R-:W4:Y:S04]  /*ff8e0*/  LDL.LU.64 R18, [R1+0xcfc8] ;  /* 0x00cfc80001127983 */ /* 0x001f280000300a00 */
[----:B------:R-:W4:Y:S01]  /*ff8f0*/  LDL.LU.64 R16, [R1+0xcfc0] ;  /* 0x00cfc00001107983 */ /* 0x000f220000300a00 */
[----:B--2---:R-:W-:Y:S01]  /*ff900*/  HMMA.16816.F32 R24, R12, R22, R24 ;  /* 0x000000160c18723c */ /* 0x004fe20000001818 */
[----:B------:R-:W-:-:S02]  /*ff910*/  IMAD.MOV.U32 R21, RZ, RZ, R0 ;  /* 0x000000ffff157224 */ /* 0x000fc400078e0000 */
[----:B------:R-:W-:Y:S02]  /*ff920*/  IMAD.MOV.U32 R0, RZ, RZ, R29 ;  /* 0x000000ffff007224 */ /* 0x000fe400078e001d */
[----:B------:R-:W2:Y:S01]  /*ff930*/  LDL.LU.64 R28, [R1+0xcfb8] ;  /* 0x00cfb800011c7983 */ /* 0x000ea20000300a00 */
[----:B----4-:R-:W-:-:S15]  /*ff940*/  HMMA.16816.F32 R16, R12, R2, R16 ;  /* 0x000000020c10723c */ /* 0x010fde0000001810 */
[----:B------:R-:W-:-:S08]  /*ff950*/  NOP ;  /* 0x0000000000007918 */ /* 0x000fd00000000000 */
[----:B------:R-:W-:Y:S04]  /*ff960*/  STL.64 [R1+0x9b0], R16 ;  /* 0x0009b01001007387 */ /* 0x000fe80000100a00 */
[----:B------:R0:W-:Y:S04]  /*ff970*/  STL.64 [R1+0x9b8], R18 ;  /* 0x0009b81201007387 */ /* 0x0001e80000100a00 */
[----:B0-----:R-:W4:Y:S04]  /*ff980*/  LDL.LU.64 R18, [R1+0xcfb0] ;  /* 0x00cfb00001127983 */ /* 0x001f280000300a00 */
[----:B------:R-:W-:Y:S04]  /*ff990*/  STL.64 [R1+0x9e0], R24 ;  /* 0x0009e01801007387 */ /* 0x000fe80000100a00 */
[----:B------:R0:W-:Y:S04]  /*ff9a0*/  STL.64 [R1+0x9e8], R26 ;  /* 0x0009e81a01007387 */ /* 0x0001e80000100a00 */
[----:B0-----:R-:W3:Y:S04]  /*ff9b0*/  LDL.LU.64 R26, [R1+0xcfa8] ;  /* 0x00cfa800011a7983 */ /* 0x001ee80000300a00 */
[----:B------:R-:W3:Y:S01]  /*ff9c0*/  LDL.LU.64 R24, [R1+0xcfa0] ;  /* 0x00cfa00001187983 */ /* 0x000ee20000300a00 */
[----:B------:R-:W-:-:S02]  /*ff9d0*/  IMAD.MOV.U32 R16, RZ, RZ, R2 ;  /* 0x000000ffff107224 */ /* 0x000fc400078e0002 */
[----:B------:R-:W-:Y:S02]  /*ff9e0*/  IMAD.MOV.U32 R17, RZ, RZ, R3 ;  /* 0x000000ffff117224 */ /* 0x000fe400078e0003 */
[----:B------:R-:W-:Y:S02]  /*ff9f0*/  IMAD.MOV.U32 R3, RZ, RZ, R22 ;  /* 0x000000ffff037224 */ /* 0x000fe400078e0016 */
[----:B------:R-:W-:Y:S02]  /*ffa00*/  IMAD.MOV.U32 R2, RZ, RZ, R23 ;  /* 0x000000ffff027224 */ /* 0x000fe400078e0017 */
[----:B---3--:R-:W-:Y:S01]  /*ffa10*/  HMMA.16816.F32 R20, R12, R20, R24 ;  /* 0x000000140c14723c */ /* 0x008fe20000001818 */
        /* <DEDUP_REMOVED lines=107> */
[----:B------:R4:W-:Y:S02]  /*1000d0*/  STL.64 [R1+0xcbe0], R20 ;  /* 0x00cbe01401007387 */ /* 0x0009e40000100a00 */
[----:B----4-:R-:W-:Y:S07]  /*1000e0*/  HMMA.16816.F32 R20, R12, R18, R24 ;  /* 0x000000120c14723c */ /* 0x010fee0000001818 */
[----:B------:R-:W-:-:S02]  /*1000f0*/  IMAD.MOV.U32 R26, RZ, RZ, R3 ;  /* 0x000000ffff1a7224 */ /* 0x000fc400078e0003 */
[----:B------:R-:W-:Y:S01]  /*100100*/  IMAD.MOV.U32 R27, RZ, RZ, R2 ;  /* 0x000000ffff1b7224 */ /* 0x000fe200078e0002 */
[----:B------:R-:W4:Y:S01]  /*100110*/  LDL.LU R3, [R1+0xce54] ;  /* 0x00ce540001037983 */ /* 0x000f220000300800 */
[----:B------:R-:W-:Y:S02]  /*100120*/  IMAD.MOV.U32 R24, RZ, RZ, R16 ;  /* 0x000000ffff187224 */ /* 0x000fe400078e0010 */
[----:B------:R-:W-:-:S10]  /*100130*/  IMAD.MOV.U32 R25, RZ, RZ, R17 ;  /* 0x000000ffff197224 */ /* 0x000fd400078e0011 */
[----:B------:R-:W-:Y:S04]  /*100140*/  STL.64 [R1+0xd40], R20 ;  /* 0x000d401401007387 */ /* 0x000fe80000100a00 */
[----:B------:R-:W-:Y:S04]  /*100150*/  STL.64 [R1+0xd48], R22 ;  /* 0x000d481601007387 */ /* 0x000fe80000100a00 */
[----:B------:R-:W4:Y:S04]  /*100160*/  LDL.LU R2, [R1+0xce50] ;  /* 0x00ce500001027983 */ /* 0x000f280000300800 */
[----:B------:R-:W2:Y:S04]  /*100170*/  LDL.LU R16, [R1+0xce4c] ;  /* 0x00ce4c0001107983 */ /* 0x000ea80000300800 */
[----:B------:R-:W2:Y:S04]  /*100180*/  LDL.LU R17, [R1+0xce48] ;  /* 0x00ce480001117983 */ /* 0x000ea80000300800 */
        /* <DEDUP_REMOVED lines=11> */
[----:B---3--:R2:W-:Y:S02]  /*100240*/  STL.64 [R1+0xcd18], R20 ;  /* 0x00cd181401007387 */ /* 0x0085e40000100a00 */
[----:B--2---:R-:W-:Y:S07]  /*100250*/  HMMA.16816.F32 R20, R12, R16, R24 ;  /* 0x000000100c14723c */ /* 0x004fee0000001818 */
        /* <DEDUP_REMOVED lines=213> */
[----:B------:R-:W-:Y:S01]  /*100fb0*/  IMAD.MOV.U32 R11, RZ, RZ, R0 ;  /* 0x000000ffff0b7224 */ /* 0x000fe200078e0000 */
        /* <DEDUP_REMOVED lines=8> */
[----:B---3--:R-:W-:Y:S03]  /*101040*/  HMMA.16816.F32 R8, R4, R10, R12 ;  /* 0x0000000a0408723c */ /* 0x008fe6000000180c */
[----:B------:R-:W3:Y:S04]  /*101050*/  LDL.LU R14, [R1+0x3758] ;  /* 0x00375800010e7983 */ /* 0x000ee80000300800 */
[----:B------:R-:W3:-:S15]  /*101060*/  LDL.LU R15, [R1+0x3764] ;  /* 0x00376400010f7983 */ /* 0x000ede0000300800 */
[----:B------:R-:W-:-:S01]  /*101070*/  NOP ;  /* 0x0000000000007918 */ /* 0x000fc20000000000 */
[----:B------:R-:W-:Y:S04]  /*101080*/  STL.64 [R1+0x1000], R8 ;  /* 0x0010000801007387 */ /* 0x000fe80000100a00 */
[----:B------:R4:W-:Y:S04]  /*101090*/  STL.64 [R1+0x1008], R10 ;  /* 0x0010080a01007387 */ /* 0x0009e80000100a00 */
[----:B------:R-:W3:Y:S01]  /*1010a0*/  LDL.LU R0, [R1+0x3760] ;  /* 0x0037600001007983 */ /* 0x000ee20000300800 */
        /* <DEDUP_REMOVED lines=9> */
[----:B-1----:R-:W4:Y:S04]  /*101140*/  LDL.LU R10, [R1+0x1b38] ;  /* 0x001b3800010a7983 */ /* 0x002f280000300800 */
[----:B------:R-:W4:Y:S04]  /*101150*/  LDL.LU R11, [R1+0x1b3c] ;  /* 0x001b3c00010b7983 */ /* 0x000f280000300800 */
[----:B------:R-:W3:Y:S04]  /*101160*/  LDL.LU R20, [R1+0x1ac0] ;  /* 0x001ac00001147983 */ /* 0x000ee80000300800 */
[----:B------:R-:W3:Y:S04]  /*101170*/  LDL.LU R21, [R1+0x1ac4] ;  /* 0x001ac40001157983 */ /* 0x000ee80000300800 */
[----:B------:R-:W2:Y:S04]  /*101180*/  LDL.LU R22, [R1+0x1ac8] ;  /* 0x001ac80001167983 */ /* 0x000ea80000300800 */
[----:B------:R-:W2:Y:S04]  /*101190*/  LDL.LU R23, [R1+0x1acc] ;  /* 0x001acc0001177983 */ /* 0x000ea80000300800 */
[----:B------:R-:W4:Y:S04]  /*1011a0*/  LDL.LU R24, [R1+0x1a70] ;  /* 0x001a700001187983 */ /* 0x000f280000300800 */
[----:B------:R-:W4:Y:S04]  /*1011b0*/  LDL.LU R25, [R1+0x1a74] ;  /* 0x001a740001197983 */ /* 0x000f280000300800 */
[----:B------:R-:W3:Y:S04]  /*1011c0*/  LDL.LU R26, [R1+0x1a78] ;  /* 0x001a7800011a7983 */ /* 0x000ee80000300800 */
[----:B------:R-:W3:Y:S04]  /*1011d0*/  LDL.LU R27, [R1+0x1a7c] ;  /* 0x001a7c00011b7983 */ /* 0x000ee80000300800 */
[----:B---3--:R0:W-:Y:S04]  /*1011e0*/  STL.64 [R1+0xcc18], R26 ;  /* 0x00cc181a01007387 */ /* 0x0081e80000100a00 */
[----:B0-----:R-:W3:Y:S04]  /*1011f0*/  LDL R26, [R1] ;  /* 0x00000000011a7983 */ /* 0x001ee80000100800 */
[----:B------:R-:W3:Y:S04]  /*101200*/  LDL R27, [R1+0x4] ;  /* 0x00000400011b7983 */ /* 0x000ee80000100800 */
[----:B----4-:R-:W-:Y:S04]  /*101210*/  STL.64 [R1+0xcc10], R24 ;  /* 0x00cc101801007387 */ /* 0x010fe80000100a00 */
[----:B---3--:R-:W-:Y:S04]  /*101220*/  STL.64 [R1+0xcc30], R26 ;  /* 0x00cc301a01007387 */ /* 0x008fe80000100a00 */
        /* <DEDUP_REMOVED lines=234> */
[----:B------:R-:W-:Y:S04]  /*1020d0*/  STL.64 [R1+0xca68], R18 ;  /* 0x00ca681201007387 */ /* 0x000fe80000100a00 */
[----:B------:R4:W-:Y:S02]  /*1020e0*/  STL.64 [R1+0xca60], R16 ;  /* 0x00ca601001007387 */ /* 0x0009e40000100a00 */
[----:B----4-:R-:W-:-:S15]  /*1020f0*/  HMMA.16816.F32 R16, R4, R10, R24 ;  /* 0x0000000a0410723c */ /* 0x010fde0000001818 */
[----:B------:R-:W-:-:S08]  /*102100*/  NOP ;  /* 0x0000000000007918 */ /* 0x000fd00000000000 */
[----:B------:R0:W-:Y:S04]  /*102110*/  STL.64 [R1+0x1320], R16 ;  /* 0x0013201001007387 */ /* 0x0001e80000100a00 */
[----:B------:R1:W-:Y:S04]  /*102120*/  STL.64 [R1+0x1328], R18 ;  /* 0x0013281201007387 */ /* 0x0003e80000100a00 */
[----:B------:R-:W3:Y:S04]  /*102130*/  LDL.LU.64 R20, [R1+0x98] ;  /* 0x0000980001147983 */ /* 0x000ee80000300a00 */
[----:B0-----:R-:W4:Y:S04]  /*102140*/  LDL.LU R16, [R1+0x1c00] ;  /* 0x001c000001107983 */ /* 0x001f280000300800 */
[----:B------:R-:W4:Y:S04]  /*102150*/  LDL.LU R17, [R1+0x1c04] ;  /* 0x001c040001117983 */ /* 0x000f280000300800 */
[----:B-1----:R-:W2:Y:S04]  /*102160*/  LDL.LU R18, [R1+0x1c08] ;  /* 0x001c080001127983 */ /* 0x002ea80000300800 */
        /* <DEDUP_REMOVED lines=24> */
[----:B------:R-:W2:Y:S01]  /*1022f0*/  LDL.LU R19, [R1+0x1b7c] ;  /* 0x001b7c0001137983 */ /* 0x000ea20000300800 */
[----:B------:R-:W-:-:S03]  /*102300*/  IMAD R12, R12, 0x100, R23 ;  /* 0x000001000c0c7824 */ /* 0x000fc600078e0217 */
[----:B------:R-:W4:Y:S04]  /*102310*/  LDL.LU.64 R22, [R1+0x90] ;  /* 0x0000900001167983 */ /* 0x000f280000300a00 */
[----:B------:R-:W4:Y:S04]  /*102320*/  LDL.LU R24, [R1+0x1c10] ;  /* 0x001c100001187983 */ /* 0x000f280000300800 */
[----:B------:R-:W4:Y:S04]  /*102330*/  LDL.LU R25, [R1+0x1c14] ;  /* 0x001c140001197983 */ /* 0x000f280000300800 */
[----:B------:R-:W4:Y:S01]  /*102340*/  LDL.LU R26, [R1+0x1c18] ;  /* 0x001c1800011a7983 */ /* 0x000f220000300800 */
[----:B------:R-:W-:-:S02]  /*102350*/  IMAD R13, R13, 0x100, R28 ;  /* 0x000001000d0d7824 */ /* 0x000fc400078e021c */
[----:B------:R-:W-:Y:S01]  /*102360*/  IMAD R14, R14, 0x100, R29 ;  /* 0x000001000e0e7824 */ /* 0x000fe200078e021d */
[----:B------:R-:W4:Y:S04]  /*102370*/  LDL.LU R27, [R1+0x1c1c] ;  /* 0x001c1c00011b7983 */ /* 0x000f280000300800 */
[----:B------:R-:W4:Y:S01]  /*102380*/  LDL.LU.64 R28, [R1+0x88] ;  /* 0x00008800011c7983 */ /* 0x000f220000300a00 */
        /* <DEDUP_REMOVED lines=16> */
[----:B0-----:R-:W2:Y:S01]  /*102490*/  LDL.64 R2, [R1+0xa0] ;  /* 0x0000a00001027983 */ /* 0x001ea20000100a00 */
[----:B------:R-:W-:Y:S01]  /*1024a0*/  IMAD R15, R0, 0x100, R15 ;  /* 0x00000100000f7824 */ /* 0x000fe200078e020f */
[----:B--2---:R-:W-:Y:S02]  /*1024b0*/  HMMA.16816.F32 R4, R4, R2, R16 ;  /* 0x000000020404723c */ /* 0x004fe40000001810 */
[----:B------:R-:W2:Y:S04]  /*1024c0*/  LDL.LU.64 R18, [R1+0xcb78] ;  /* 0x00cb780001127983 */ /* 0x000ea80000300a00 */
[----:B------:R-:W2:Y:S01]  /*1024d0*/  LDL.LU.64 R16, [R1+0xcb70] ;  /* 0x00cb700001107983 */ /* 0x000ea20000300a00 */
[----:B------:R-:W-:-:S02]  /*1024e0*/  IMAD.MOV.U32 R0, RZ, RZ, R3 ;  /* 0x000000ffff007224 */ /* 0x000fc400078e0003 */
[----:B------:R-:W-:-:S14]  /*1024f0*/  IMAD.MOV.U32 R9, RZ, RZ, R2 ;  /* 0x000000ffff097224 */ /* 0x000fdc00078e0002 */
[----:B------:R0:W-:Y:S04]  /*102500*/  STL.64 [R1+0x1370], R4 ;  /* 0x0013700401007387 */ /* 0x0001e80000100a00 */
[----:B------:R1:W-:Y:S04]  /*102510*/  STL.64 [R1+0x1378], R6 ;  /* 0x0013780601007387 */ /* 0x0003e80000100a00 */
[----:B0-----:R-:W3:Y:S04]  /*102520*/  LDL.LU R4, [R1+0x1be0] ;  /* 0x001be00001047983 */ /* 0x001ee80000300800 */
[----:B------:R-:W3:Y:S04]  /*102530*/  LDL.LU R5, [R1+0x1be4] ;  /* 0x001be40001057983 */ /* 0x000ee80000300800 */
[----:B-1----:R-:W3:Y:S04]  /*102540*/  LDL.LU R6, [R1+0x1be8] ;  /* 0x001be80001067983 */ /* 0x002ee80000300800 */
[----:B------:R-:W3:Y:S04]  /*102550*/  LDL.LU R7, [R1+0x1bec] ;  /* 0x001bec0001077983 */ /* 0x000ee80000300800 */
[----:B------:R-:W-:Y:S04]  /*102560*/  STL [R1+0xc9a4], R0 ;  /* 0x00c9a40001007387 */ /* 0x000fe80000100800 */
[----:B------:R0:W-:Y:S04]  /*102570*/  STL [R1+0xc9a0], R9 ;  /* 0x00c9a00901007387 */ /* 0x0001e80000100800 */
[----:B0-----:R-:W2:Y:S01]  /*102580*/  LDL.LU.64 R8, [R1+0xa8] ;  /* 0x0000a80001087983 */ /* 0x001ea20000300a00 */
[----:B------:R-:W-:-:S02]  /*102590*/  F2FP.F16.E4M3.UNPACK_B R12, R12 ;  /* 0x0000000cff0c723e */ /* 0x000fc400020006ff */
[----:B------:R-:W-:Y:S02]  /*1025a0*/  F2FP.F16.E4M3.UNPACK_B R13, R13 ;  /* 0x0000000dff0d723e */ /* 0x000fe400020006ff */
[----:B------:R-:W-:Y:S02]  /*1025b0*/  F2FP.F16.E4M3.UNPACK_B R14, R14 ;  /* 0x0000000eff0e723e */ /* 0x000fe400020006ff */
[----:B------:R-:W-:-:S07]  /*1025c0*/  F2FP.F16.E4M3.UNPACK_B R15, R15 ;  /* 0x0000000fff0f723e */ /* 0x000fce00020006ff */
[----:B--2---:R-:W-:-:S15]  /*1025d0*/  HMMA.16816.F32 R16, R12, R8, R16 ;  /* 0x000000080c10723c */ /* 0x004fde0000001810 */
[----:B------:R-:W-:-:S08]  /*1025e0*/  NOP ;  /* 0x0000000000007918 */ /* 0x000fd00000000000 */
[----:B------:R-:W-:Y:S04]  /*1025f0*/  STL.64 [R1+0x1390], R16 ;  /* 0x0013901001007387 */ /* 0x000fe80000100a00 */
[----:B------:R0:W-:Y:S04]  /*102600*/  STL.64 [R1+0x1398], R18 ;  /* 0x0013981201007387 */ /* 0x0001e80000100a00 */
[----:B0-----:R-:W2:Y:S04]  /*102610*/  LDL.LU.64 R18, [R1+0xcb68] ;  /* 0x00cb680001127983 */ /* 0x001ea80000300a00 */
[----:B------:R-:W2:Y:S01]  /*102620*/  LDL.LU.64 R16, [R1+0xcb60] ;  /* 0x00cb600001107983 */ /* 0x000ea20000300a00 */
[----:B---3--:R-:W-:Y:S01]  /*102630*/  HMMA.16816.F32 R4, R12, R20, R4 ;  /* 0x000000140c04723c */ /* 0x008fe20000001804 */
[----:B------:R-:W-:-:S02]  /*102640*/  IMAD.MOV.U32 R3, RZ, RZ, R8 ;  /* 0x000000ffff037224 */ /* 0x000fc400078e0008 */
[----:B------:R-:W-:-:S05]  /*102650*/  IMAD.MOV.U32 R8, RZ, RZ, R9 ;  /* 0x000000ffff087224 */ /* 0x000fca00078e0009 */
[----:B------:R-:W-:Y:S04]  /*102660*/  STL [R1+0xc9ac], R8 ;  /* 0x00c9ac0801007387 */ /* 0x000fe80000100800 */
[----:B------:R0:W-:Y:S11]  /*102670*/  STL [R1+0xc9a8], R3 ;  /* 0x00c9a80301007387 */ /* 0x0001f60000100800 */
[----:B------:R-:W-:Y:S04]  /*102680*/  STL.64 [R1+0x13b0], R4 ;  /* 0x0013b00401007387 */ /* 0x000fe80000100a00 */
[----:B------:R2:W-:Y:S01]  /*102690*/  STL.64 [R1+0x13b8], R6 ;  /* 0x0013b80601007387 */ /* 0x0005e20000100a00 */
[----:B------:R-:W-:-:S02]  /*1026a0*/  IMAD.MOV.U32 R2, RZ, RZ, R21 ;  /* 0x000000ffff027224 */ /* 0x000fc400078e0015 */
[----:B------:R-:W-:-:S03]  /*1026b0*/  IMAD.MOV.U32 R9, RZ, RZ, R20 ;  /* 0x000000ffff097224 */ /* 0x000fc600078e0014 */
[----:B------:R-:W-:Y:S04]  /*1026c0*/  STL [R1+0xc9b4], R2 ;  /* 0x00c9b40201007387 */ /* 0x000fe80000100800 */
[----:B------:R-:W-:Y:S01]  /*1026d0*/  STL [R1+0xc9b0], R9 ;  /* 0x00c9b00901007387 */ /* 0x000fe20000100800 */
[----:B----4-:R-:W-:Y:S02]  /*1026e0*/  IMAD.MOV.U32 R0, RZ, RZ, R23 ;  /* 0x000000ffff007224 */ /* 0x010fe400078e0017 */
[----:B0-----:R-:W-:Y:S01]  /*1026f0*/  IMAD.MOV.U32 R3, RZ, RZ, R22 ;  /* 0x000000ffff037224 */ /* 0x001fe200078e0016 */
        /* <DEDUP_REMOVED lines=10> */
[----:B0-----:R-:W2:Y:S04]  /*1027a0*/  LDL.LU R4, [R1+0x1ca0] ;  /* 0x001ca00001047983 */ /* 0x001ea80000300800 */
        /* <DEDUP_REMOVED lines=29> */
[----:B------:R-:W3:Y:S04]  /*102980*/  LDL.LU.64 R20, [R1+0x60] ;  /* 0x0000600001147983 */ /* 0x000ee80000300a00 */
[----:B------:R-:W4:Y:S04]  /*102990*/  LDL.LU R16, [R1+0x1cc0] ;  /* 0x001cc00001107983 */ /* 0x000f280000300800 */
[----:B------:R-:W4:Y:S04]  /*1029a0*/  LDL.LU R17, [R1+0x1cc4] ;  /* 0x001cc40001117983 */ /* 0x000f280000300800 */
[----:B------:R-:W4:Y:S04]  /*1029b0*/  LDL.LU R18, [R1+0x1cc8] ;  /* 0x001cc80001127983 */ /* 0x000f280000300800 */
[----:B------:R-:W4:Y:S04]  /*1029c0*/  LDL.LU R19, [R1+0x1ccc] ;  /* 0x001ccc0001137983 */ /* 0x000f280000300800 */
[----:B------:R-:W4:Y:S04]  /*1029d0*/  LDL.LU.64 R22, [R1+0x58] ;  /* 0x0000580001167983 */ /* 0x000f280000300a00 */
[----:B------:R-:W4:Y:S04]  /*1029e0*/  LDL.LU R24, [R1+0x1ce0] ;  /* 0x001ce00001187983 */ /* 0x000f280000300800 */
[----:B------:R-:W4:Y:S04]  /*1029f0*/  LDL.LU R25, [R1+0x1ce4] ;  /* 0x001ce40001197983 */ /* 0x000f280000300800 */
[----:B------:R-:W4:Y:S04]  /*102a00*/  LDL.LU R26, [R1+0x1ce8] ;  /* 0x001ce800011a7983 */ /* 0x000f280000300800 */
[----:B------:R-:W4:Y:S04]  /*102a10*/  LDL.LU R27, [R1+0x1cec] ;  /* 0x001cec00011b7983 */ /* 0x000f280000300800 */
[----:B------:R-:W4:Y:S04]  /*102a20*/  LDL.LU.64 R28, [R1+0x50] ;  /* 0x00005000011c7983 */ /* 0x000f280000300a00 */
[----:B------:R-:W-:Y:S04]  /*102a30*/  STL [R1+0xc9c4], R8 ;  /* 0x00c9c40801007387 */ /* 0x000fe80000100800 */
[----:B------:R0:W-:Y:S04]  /*102a40*/  STL [R1+0xc9c0], R9 ;  /* 0x00c9c00901007387 */ /* 0x0001e80000100800 */
[----:B0-----:R-:W2:Y:S02]  /*102a50*/  LDL.LU.64 R8, [R1+0x80] ;  /* 0x0000800001087983 */ /* 0x001ea40000300a00 */
        /* <DEDUP_REMOVED lines=39> */
[----:B------:R0:W-:Y:S01]  /*102cd0*/  STL [R1+0xc9e0], R9 ;  /* 0x00c9e00901007387 */ /* 0x0001e20000100800 */
[----:B---3--:R-:W-:Y:S02]  /*102ce0*/  IMAD.MOV.U32 R0, RZ, RZ, R21 ;  /* 0x000000ffff007224 */ /* 0x008fe400078e0015 */
[----:B------:R-:W-:Y:S02]  /*102cf0*/  IMAD.MOV.U32 R3, RZ, RZ, R20 ;  /* 0x000000ffff037224 */ /* 0x000fe400078e0014 */
        /* <DEDUP_REMOVED lines=10> */
[----:B------:R-:W-:Y:S04]  /*102da0*/  STL.64 [R1+0x1490], R4 ;  /* 0x0014900401007387 */ /* 0x000fe80000100a00 */
[----:B------:R0:W-:Y:S02]  /*102db0*/  STL.64 [R1+0x1498], R6 ;  /* 0x0014980601007387 */ /* 0x0001e40000100a00 */
[----:B0-----:R-:W-:Y:S02]  /*102dc0*/  HMMA.16816.F32 R4, R12, R28, R24 ;  /* 0x0000001c0c04723c */ /* 0x001fe40000001818 */
[----:B------:R-:W-:Y:S04]  /*102dd0*/  STL [R1+0xc9f4], R8 ;  /* 0x00c9f40801007387 */ /* 0x000fe80000100800 */
[----:B------:R-:W-:Y:S04]  /*102de0*/  STL [R1+0xc9f0], R9 ;  /* 0x00c9f00901007387 */ /* 0x000fe80000100800 */
[----:B------:R-:W-:-:S13]  /*102df0*/  STL.64 [R1+0xcb18], R10 ;  /* 0x00cb180a01007387 */ /* 0x000fda0000100a00 */
[----:B------:R0:W-:Y:S04]  /*102e00*/  STL.64 [R1+0x14b0], R4 ;  /* 0x0014b00401007387 */ /* 0x0001e80000100a00 */
[----:B------:R1:W-:Y:S04]  /*102e10*/  STL.64 [R1+0x14b8], R6 ;  /* 0x0014b80601007387 */ /* 0x0003e80000100a00 */
[----:B0-----:R-:W2:Y:S04]  /*102e20*/  LDL.LU R4, [R1+0x1d60] ;  /* 0x001d600001047983 */ /* 0x001ea80000300800 */
[----:B------:R-:W2:Y:S04]  /*102e30*/  LDL.LU R5, [R1+0x1d64] ;  /* 0x001d640001057983 */ /* 0x000ea80000300800 */
[----:B-1----:R-:W3:Y:S04]  /*102e40*/  LDL.LU R6, [R1+0x1d68] ;  /* 0x001d680001067983 */ /* 0x002ee80000300800 */
        /* <DEDUP_REMOVED lines=26> */
[----:B------:R-:W3:Y:S04]  /*102ff0*/  LDL.LU R16, [R1+0x1d80] ;  /* 0x001d800001107983 */ /* 0x000ee80000300800 */
[----:B------:R-:W3:Y:S04]  /*103000*/  LDL.LU R17, [R1+0x1d84] ;  /* 0x001d840001117983 */ /* 0x000ee80000300800 */
[----:B------:R-:W3:Y:S04]  /*103010*/  LDL.LU R18, [R1+0x1d88] ;  /* 0x001d880001127983 */ /* 0x000ee80000300800 */
[----:B------:R-:W3:Y:S04]  /*103020*/  LDL.LU R19, [R1+0x1d8c] ;  /* 0x001d8c0001137983 */ /* 0x000ee80000300800 */
[----:B------:R-:W3:Y:S04]  /*103030*/  LDL.LU.64 R22, [R1+0x20] ;  /* 0x0000200001167983 */ /* 0x000ee80000300a00 */
[----:B------:R-:W3:Y:S04]  /*103040*/  LDL.LU R24, [R1+0x1da0] ;  /* 0x001da00001187983 */ /* 0x000ee80000300800 */
[----:B------:R-:W3:Y:S04]  /*103050*/  LDL.LU R25, [R1+0x1da4] ;  /* 0x001da40001197983 */ /* 0x000ee80000300800 */
[----:B------:R-:W3:Y:S04]  /*103060*/  LDL.LU R26, [R1+0x1da8] ;  /* 0x001da800011a7983 */ /* 0x000ee80000300800 */
[----:B------:R-:W3:Y:S04]  /*103070*/  LDL.LU R27, [R1+0x1dac] ;  /* 0x001dac00011b7983 */ /* 0x000ee80000300800 */
[----:B------:R-:W3:Y:S04]  /*103080*/  LDL.LU.64 R28, [R1+0x18] ;  /* 0x00001800011c7983 */ /* 0x000ee80000300a00 */
[----:B------:R-:W-:Y:S04]  /*103090*/  STL [R1+0xc9fc], R2 ;  /* 0x00c9fc0201007387 */ /* 0x000fe80000100800 */
[----:B------:R0:W-:Y:S04]  /*1030a0*/  STL [R1+0xc9f8], R3 ;  /* 0x00c9f80301007387 */ /* 0x0001e80000100800 */
[----:B0-----:R-:W4:Y:S02]  /*1030b0*/  LDL.LU.64 R2, [R1+0x48] ;  /* 0x0000480001027983 */ /* 0x001f240000300a00 */
[----:B----4-:R-:W-:Y:S06]  /*1030c0*/  HMMA.16816.F32 R8, R12, R2, R8 ;  /* 0x000000020c08723c */ /* 0x010fec0000001808 */
[----:B------:R-:W-:-:S15]  /*1030d0*/  IMAD.MOV.U32 R0, RZ, RZ, R3 ;  /* 0x000000ffff007224 */ /* 0x000fde00078e0003 */
[----:B------:R-:W-:-:S02]  /*1030e0*/  NOP ;  /* 0x0000000000007918 */ /* 0x000fc40000000000 */
[----:B------:R0:W-:Y:S04]  /*1030f0*/  STL.64 [R1+0x14d0], R8 ;  /* 0x0014d00801007387 */ /* 0x0001e80000100a00 */
[----:B------:R1:W-:Y:S01]  /*103100*/  STL.64 [R1+0x14d8], R10 ;  /* 0x0014d80a01007387 */ /* 0x0003e20000100a00 */
[----:B0-----:R-:W-:-:S03]  /*103110*/  IMAD.MOV.U32 R9, RZ, RZ, R2 ;  /* 0x000000ffff097224 */ /* 0x001fc600078e0002 */
[----:B-1----:R-:W4:Y:S04]  /*103120*/  LDL.LU.64 R10, [R1+0xcb18] ;  /* 0x00cb1800010a7983 */ /* 0x002f280000300a00 */
        /* <DEDUP_REMOVED lines=32> */
[----:B------:R0:W-:Y:S01]  /*103330*/  STL [R1+0xca18], R3 ;  /* 0x00ca180301007387 */ /* 0x0001e20000100800 */
[----:B---3--:R-:W-:Y:S02]  /*103340*/  IMAD.MOV.U32 R8, RZ, RZ, R21 ;  /* 0x000000ffff087224 */ /* 0x008fe400078e0015 */
[----:B------:R-:W-:Y:S02]  /*103350*/  IMAD.MOV.U32 R9, RZ, RZ, R20 ;  /* 0x000000ffff097224 */ /* 0x000fe400078e0014 */
[----:B------:R-:W-:Y:S02]  /*103360*/  IMAD.MOV.U32 R2, RZ, RZ, R23 ;  /* 0x000000ffff027224 */ /* 0x000fe400078e0017 */
[----:B0-----:R-:W-:Y:S01]  /*103370*/  IMAD.MOV.U32 R3, RZ, RZ, R22 ;  /* 0x000000ffff037224 */ /* 0x001fe200078e0016 */
[----:B--2---:R-:W-:-:S15]  /*103380*/  HMMA.16816.F32 R4, R12, R20, R4 ;  /* 0x000000140c04723c */ /* 0x004fde0000001804 */
[----:B------:R-:W-:-:S08]  /*103390*/  NOP ;  /* 0x0000000000007918 */ /* 0x000fd00000000000 */
[----:B------:R-:W-:Y:S04]  /*1033a0*/  STL.64 [R1+0x1540], R4 ;  /* 0x0015400401007387 */ /* 0x000fe80000100a00 */
[----:B------:R0:W-:Y:S02]  /*1033b0*/  STL.64 [R1+0x1548], R6 ;  /* 0x0015480601007387 */ /* 0x0001e40000100a00 */
[C---:B0-----:R-:W-:Y:S06]  /*1033c0*/  HMMA.16816.F32 R4, R12.reuse, R22, R16 ;  /* 0x000000160c04723c */ /* 0x041fec0000001810 */
[----:B------:R-:W-:Y:S01]  /*1033d0*/  HMMA.16816.F32 R16, R12, R28, R24 ;  /* 0x0000001c0c10723c */ /* 0x000fe20000001818 */
[----:B------:R-:W-:Y:S04]  /*1033e0*/  STL [R1+0xca24], R8 ;  /* 0x00ca240801007387 */ /* 0x000fe80000100800 */
[----:B------:R-:W-:-:S12]  /*1033f0*/  STL [R1+0xca20], R9 ;  /* 0x00ca200901007387 */ /* 0x000fd80000100800 */
[----:B------:R-:W-:Y:S04]  /*103400*/  STL.64 [R1+0x1550], R4 ;  /* 0x0015500401007387 */ /* 0x000fe80000100a00 */
[----:B------:R0:W-:Y:S04]  /*103410*/  STL.64 [R1+0x1558], R6 ;  /* 0x0015580601007387 */ /* 0x0001e80000100a00 */
[----:B0-----:R-:W2:Y:S04]  /*103420*/  LDL.LU R6, [R1+0x39d4] ;  /* 0x0039d40001067983 */ /* 0x001ea80000300800 */
[----:B------:R-:W2:Y:S04]  /*103430*/  LDL.LU R7, [R1+0x39dc] ;  /* 0x0039dc0001077983 */ /* 0x000ea80000300800 */
[----:B------:R-:W-:Y:S04]  /*103440*/  STL [R1+0xca2c], R2 ;  /* 0x00ca2c0201007387 */ /* 0x000fe80000100800 */
[----:B------:R-:W-:Y:S04]  /*103450*/  STL [R1+0xca28], R3 ;  /* 0x00ca280301007387 */ /* 0x000fe80000100800 */
[----:B------:R0:W-:Y:S04]  /*103460*/  STL.64 [R1+0x1570], R16 ;  /* 0x0015701001007387 */ /* 0x0001e80000100a00 */
[----:B------:R1:W-:Y:S04]  /*103470*/  STL.64 [R1+0x1578], R18 ;  /* 0x0015781201007387 */ /* 0x0003e80000100a00 */
[----:B0-----:R-:W3:Y:S04]  /*103480*/  LDL.LU R16, [R1+0x1e50] ;  /* 0x001e500001107983 */ /* 0x001ee80000300800 */
[----:B------:R-:W3:Y:S04]  /*103490*/  LDL.LU R17, [R1+0x1e54] ;  /* 0x001e540001117983 */ /* 0x000ee80000300800 */
[----:B-1----:R-:W4:Y:S04]  /*1034a0*/  LDL.LU R18, [R1+0x1e58] ;  /* 0x001e580001127983 */ /* 0x002f280000300800 */
        /* <DEDUP_REMOVED lines=31> */
[----:B------:R-:W3:Y:S04]  /*1036a0*/  LDL.LU.64 R28, [R1] ;  /* 0x00000000011c7983 */ /* 0x000ee80000300a00 */
[----:B------:R-:W3:Y:S04]  /*1036b0*/  LDL.LU R24, [R1+0x1e10] ;  /* 0x001e100001187983 */ /* 0x000ee80000300800 */
[----:B------:R-:W3:Y:S04]  /*1036c0*/  LDL.LU R25, [R1+0x1e14] ;  /* 0x001e140001197983 */ /* 0x000ee80000300800 */
[----:B------:R-:W3:Y:S04]  /*1036d0*/  LDL.LU R26, [R1+0x1e18] ;  /* 0x001e1800011a7983 */ /* 0x000ee80000300800 */
[----:B------:R-:W3:Y:S04]  /*1036e0*/  LDL.LU R27, [R1+0x1e1c] ;  /* 0x001e1c00011b7983 */ /* 0x000ee80000300800 */
[----:B----4-:R-:W-:Y:S04]  /*1036f0*/  STL.64 [R1+0xca78], R18 ;  /* 0x00ca781201007387 */ /* 0x010fe80000100a00 */
[----:B------:R0:W-:Y:S04]  /*103700*/  STL.64 [R1+0xca70], R16 ;  /* 0x00ca701001007387 */ /* 0x0001e80000100a00 */
[----:B0-----:R-:W4:Y:S04]  /*103710*/  LDL.LU R16, [R1+0x1e40] ;  /* 0x001e400001107983 */ /* 0x001f280000300800 */
[----:B------:R-:W4:Y:S04]  /*103720*/  LDL.LU R17, [R1+0x1e44] ;  /* 0x001e440001117983 */ /* 0x000f280000300800 */
[----:B------:R-:W4:Y:S04]  /*103730*/  LDL.LU R18, [R1+0x1e48] ;  /* 0x001e480001127983 */ /* 0x000f280000300800 */
[----:B------:R-:W4:Y:S04]  /*103740*/  LDL.LU R19, [R1+0x1e4c] ;  /* 0x001e4c0001137983 */ /* 0x000f280000300800 */
[----:B------:R-:W2:Y:S04]  /*103750*/  LDL.LU R4, [R1+0x3768] ;  /* 0x0037680001047983 */ /* 0x000ea80000300800 */
[----:B------:R-:W2:Y:S04]  /*103760*/  LDL.LU R5, [R1+0x39cc] ;  /* 0x0039cc0001057983 */ /* 0x000ea80000300800 */
[----:B------:R-:W-:Y:S04]  /*103770*/  STL.64 [R1+0xca48], R6 ;  /* 0x00ca480601007387 */ /* 0x000fe80000100a00 */
        /* <DEDUP_REMOVED lines=11> */
[----:B------:R-:W-:Y:S04]  /*103830*/  STL [R1+0xca34], R0 ;  /* 0x00ca340001007387 */ /* 0x000fe80000100800 */
[----:B------:R0:W-:Y:S04]  /*103840*/  STL [R1+0xca30], R9 ;  /* 0x00ca300901007387 */ /* 0x0001e80000100800 */
[----:B0-----:R-:W3:Y:S02]  /*103850*/  LDL.LU.64 R8, [R1+0x10] ;  /* 0x0000100001087983 */ /* 0x001ee40000300a00 */
[----:B---3--:R-:W-:Y:S06]  /*103860*/  HMMA.16816.F32 R20, R12, R8, R20 ;  /* 0x000000080c14723c */ /* 0x008fec0000001814 */
[----:B------:R-:W-:-:S15]  /*103870*/  IMAD.MOV.U32 R3, RZ, RZ, R8 ;  /* 0x000000ffff037224 */ /* 0x000fde00078e0008 */
[----:B------:R-:W-:-:S02]  /*103880*/  NOP ;  /* 0x0000000000007918 */ /* 0x000fc40000000000 */
[----:B------:R-:W-:Y:S04]  /*103890*/  STL.64 [R1+0x1590], R20 ;  /* 0x0015901401007387 */ /* 0x000fe80000100a00 */
[----:B------:R0:W-:Y:S04]  /*1038a0*/  STL.64 [R1+0x1598], R22 ;  /* 0x0015981601007387 */ /* 0x0001e80000100a00 */
[----:B0-----:R-:W3:Y:S04]  /*1038b0*/  LDL.LU.64 R22, [R1+0xcae0] ;  /* 0x00cae00001167983 */ /* 0x001ee80000300a00 */
[----:B------:R-:W3:Y:S04]  /*1038c0*/  LDL.LU.64 R20, [R1+0xcad8] ;  /* 0x00cad80001147983 */ /* 0x000ee80000300a00 */
[----:B------:R0:W-:Y:S04]  /*1038d0*/  STL [R1+0xca38], R3 ;  /* 0x00ca380301007387 */ /* 0x0001e80000100800 */
[----:B0-----:R-:W3:Y:S02]  /*1038e0*/  LDL.LU.64 R2, [R1+0x8] ;  /* 0x0000080001027983 */ /* 0x001ee40000300a00 */
[----:B---3--:R-:W-:-:S15]  /*1038f0*/  HMMA.16816.F32 R20, R12, R2, R20 ;  /* 0x000000020c14723c */ /* 0x008fde0000001814 */
[----:B------:R-:W-:-:S08]  /*103900*/  NOP ;  /* 0x0000000000007918 */ /* 0x000fd00000000000 */
        /* <DEDUP_REMOVED lines=8> */
[----:B------:R-:W-:Y:S01]  /*103990*/  IMAD.MOV.U32 R0, RZ, RZ, R29 ;  /* 0x000000ffff007224 */ /* 0x000fe200078e001d */
[----:B---3--:R-:W-:-:S15]  /*1039a0*/  HMMA.16816.F32 R20, R12, R28, R20 ;  /* 0x0000001c0c14723c */ /* 0x008fde0000001814 */
[----:B------:R-:W-:-:S08]  /*1039b0*/  NOP ;  /* 0x0000000000007918 */ /* 0x000fd00000000000 */
[----:B------:R-:W-:Y:S04]  /*1039c0*/  STL.64 [R1+0x15c0], R20 ;  /* 0x0015c01401007387 */ /* 0x000fe80000100a00 */
[----:B------:R0:W-:Y:S04]  /*1039d0*/  STL.64 [R1+0x15c8], R22 ;  /* 0x0015c81601007387 */ /* 0x0001e80000100a00 */
[----:B0-----:R-:W3:Y:S04]  /*1039e0*/  LDL.LU.64 R22, [R1+0xcac0] ;  /* 0x00cac00001167983 */ /* 0x001ee80000300a00 */
[----:B------:R-:W3:Y:S04]  /*1039f0*/  LDL.LU.64 R20, [R1+0xcab8] ;  /* 0x00cab80001147983 */ /* 0x000ee80000300a00 */
[----:B------:R-:W4:Y:S02]  /*103a00*/  LDL.LU.64 R28, [R1+0xcab0] ;  /* 0x00cab000011c7983 */ /* 0x000f240000300a00 */
[----:B----4-:R-:W-:-:S15]  /*103a10*/  HMMA.16816.F32 R24, R12, R28, R24 ;  /* 0x0000001c0c18723c */ /* 0x010fde0000001818 */
[----:B------:R-:W-:-:S08]  /*103a20*/  NOP ;  /* 0x0000000000007918 */ /* 0x000fd00000000000 */
        /* <DEDUP_REMOVED lines=16> */
[----:B------:R0:W-:Y:S04]  /*103b30*/  STL.64 [R1+0xc798], R26 ;  /* 0x00c7981a01007387 */ /* 0x0001e80000100a00 */
[----:B0-----:R-:W2:Y:S04]  /*103b40*/  LDL.LU R26, [R1+0x39d8] ;  /* 0x0039d800011a7983 */ /* 0x001ea80000300800 */
[----:B------:R-:W2:Y:S04]  /*103b50*/  LDL.LU R27, [R1+0x39e0] ;  /* 0x0039e000011b7983 */ /* 0x000ea80000300800 */
        /* <DEDUP_REMOVED lines=35> */
[----:B----4-:R-:W-:-:S15]  /*103d90*/  HMMA.16816.F32 R16, R12, R10, R20 ;  /* 0x0000000a0c10723c */ /* 0x010fde0000001814 */
[----:B------:R-:W-:-:S08]  /*103da0*/  NOP ;  /* 0x0000000000007918 */ /* 0x000fd00000000000 */
[----:B------:R0:W-:Y:S04]  /*103db0*/  STL.64 [R1+0x1680], R16 ;  /* 0x0016801001007387 */ /* 0x0001e80000100a00 */
[----:B------:R1:W-:Y:S01]  /*103dc0*/  STL.64 [R1+0x1688], R18 ;  /* 0x0016881201007387 */ /* 0x0003e20000100a00 */
[----:B--2---:R-:W-:Y:S02]  /*103dd0*/  IMAD R6, R6, 0x100, R26 ;  /* 0x0000010006067824 */ /* 0x004fe400078e021a */
[----:B------:R-:W-:Y:S02]  /*103de0*/  IMAD R7, R7, 0x100, R27 ;  /* 0x0000010007077824 */ /* 0x000fe400078e021b */
[----:B------:R-:W-:Y:S02]  /*103df0*/  IMAD.MOV.U32 R26, RZ, RZ, R3 ;  /* 0x000000ffff1a7224 */ /* 0x000fe400078e0003 */
[----:B------:R-:W-:Y:S01]  /*103e00*/  IMAD.MOV.U32 R27, RZ, RZ, R0 ;  /* 0x000000ffff1b7224 */ /* 0x000fe200078e0000 */
[----:B------:R-:W2:Y:S04]  /*103e10*/  LDL.LU R3, [R1+0xca38] ;  /* 0x00ca380001037983 */ /* 0x000ea80000300800 */
[----:B------:R-:W4:Y:S04]  /*103e20*/  LDL.LU R0, [R1+0xca34] ;  /* 0x00ca340001007983 */ /* 0x000f280000300800 */
[----:B------:R-:W2:Y:S04]  /*103e30*/  LDL.LU R20, [R1+0x1f30] ;  /* 0x001f300001147983 */ /* 0x000ea80000300800 */
[----:B------:R-:W2:Y:S04]  /*103e40*/  LDL.LU R21, [R1+0x1f34] ;  /* 0x001f340001157983 */ /* 0x000ea80000300800 */
[----:B------:R-:W4:Y:S04]  /*103e50*/  LDL.LU R22, [R1+0x1f38] ;  /* 0x001f380001167983 */ /* 0x000f280000300800 */
[----:B------:R-:W4:Y:S01]  /*103e60*/  LDL.LU R23, [R1+0x1f3c] ;  /* 0x001f3c0001177983 */ /* 0x000f220000300800 */
[----:B---3--:R-:W-:-:S02]  /*103e70*/  IMAD R4, R4, 0x100, R24 ;  /* 0x0000010004047824 */ /* 0x008fc400078e0218 */
[----:B------:R-:W-:Y:S02]  /*103e80*/  IMAD R5, R5, 0x100, R25 ;  /* 0x0000010005057824 */ /* 0x000fe400078e0219 */
[----:B------:R-:W-:Y:S02]  /*103e90*/  IMAD.MOV.U32 R24, RZ, RZ, R9 ;  /* 0x000000ffff187224 */ /* 0x000fe400078e0009 */
[----:B------:R-:W-:Y:S01]  /*103ea0*/  IMAD.MOV.U32 R25, RZ, RZ, R2 ;  /* 0x000000ffff197224 */ /* 0x000fe200078e0002 */
[----:B----4-:R3:W-:Y:S04]  /*103eb0*/  STL.64 [R1+0xc7a8], R22 ;  /* 0x00c7a81601007387 */ /* 0x0107e80000100a00 */
[----:B--2---:R2:W-:Y:S04]  /*103ec0*/  STL.64 [R1+0xc7a0], R20 ;  /* 0x00c7a01401007387 */ /* 0x0045e80000100a00 */
[----:B------:R-:W4:Y:S04]  /*103ed0*/  LDL.LU R9, [R1+0xca30] ;  /* 0x00ca300001097983 */ /* 0x000f280000300800 */
[----:B------:R-:W4:Y:S04]  /*103ee0*/  LDL.LU R2, [R1+0xca2c] ;  /* 0x00ca2c0001027983 */ /* 0x000f280000300800 */
[----:B------:R-:W-:Y:S04]  /*103ef0*/  STL.64 [R1+0xc7b8], R26 ;  /* 0x00c7b81a01007387 */ /* 0x000fe80000100a00 */
[----:B------:R-:W-:Y:S04]  /*103f00*/  STL.64 [R1+0xc7b0], R24 ;  /* 0x00c7b01801007387 */ /* 0x000fe80000100a00 */
[----:B0-----:R-:W4:Y:S04]  /*103f10*/  LDL.LU R16, [R1+0x1f40] ;  /* 0x001f400001107983 */ /* 0x001f280000300800 */
[----:B------:R-:W4:Y:S04]  /*103f20*/  LDL.LU R17, [R1+0x1f44] ;  /* 0x001f440001117983 */ /* 0x000f280000300800 */
[----:B-1----:R-:W4:Y:S04]  /*103f30*/  LDL.LU R18, [R1+0x1f48] ;  /* 0x001f480001127983 */ /* 0x002f280000300800 */
[----:B------:R-:W4:Y:S01]  /*103f40*/  LDL.LU R19, [R1+0x1f4c] ;  /* 0x001f4c0001137983 */ /* 0x000f220000300800 */
[----:B---3--:R-:W-:-:S02]  /*103f50*/  IMAD.MOV.U32 R22, RZ, RZ, R3 ;  /* 0x000000ffff167224 */ /* 0x008fc400078e0003 */
[----:B------:R-:W-:Y:S02]  /*103f60*/  IMAD.MOV.U32 R23, RZ, RZ, R8 ;  /* 0x000000ffff177224 */ /* 0x000fe400078e0008 */
[----:B--2---:R-:W-:Y:S02]  /*103f70*/  IMAD.MOV.U32 R21, RZ, RZ, R0 ;  /* 0x000000ffff157224 */ /* 0x004fe400078e0000 */
[----:B----4-:R-:W-:Y:S01]  /*103f80*/  IMAD.MOV.U32 R20, RZ, RZ, R9 ;  /* 0x000000ffff147224 */ /* 0x010fe200078e0009 */
[----:B------:R-:W-:Y:S04]  /*103f90*/  STL.64 [R1+0xc7c8], R18 ;  /* 0x00c7c81201007387 */ /* 0x000fe80000100a00 */
[----:B------:R0:W-:Y:S04]  /*103fa0*/  STL.64 [R1+0xc7c0], R16 ;  /* 0x00c7c01001007387 */ /* 0x0001e80000100a00 */
[----:B------:R-:W2:Y:S04]  /*103fb0*/  LDL.LU R3, [R1+0xca28] ;  /* 0x00ca280001037983 */ /* 0x000ea80000300800 */
[----:B------:R-:W3:Y:S04]  /*103fc0*/  LDL.LU R8, [R1+0xca24] ;  /* 0x00ca240001087983 */ /* 0x000ee80000300800 */
[----:B------:R-:W4:Y:S04]  /*103fd0*/  LDL.LU R9, [R1+0xca20] ;  /* 0x00ca200001097983 */ /* 0x000f280000300800 */
[----:B------:R-:W4:Y:S04]  /*103fe0*/  LDL.LU R0, [R1+0xca1c] ;  /* 0x00ca1c0001007983 */ /* 0x000f280000300800 */
[----:B------:R1:W-:Y:S04]  /*103ff0*/  STL.64 [R1+0xc7d8], R22 ;  /* 0x00c7d81601007387 */ /* 0x0003e80000100a00 */
[----:B------:R3:W-:Y:S04]  /*104000*/  STL.64 [R1+0xc7d0], R20 ;  /* 0x00c7d01401007387 */ /* 0x0007e80000100a00 */
[----:B0-----:R-:W4:Y:S04]  /*104010*/  LDL.LU R16, [R1+0x1f60] ;  /* 0x001f600001107983 */ /* 0x001f280000300800 */
[----:B------:R-:W4:Y:S04]  /*104020*/  LDL.LU R17, [R1+0x1f64] ;  /* 0x001f640001117983 */ /* 0x000f280000300800 */
[----:B------:R-:W4:Y:S04]  /*104030*/  LDL.LU R18, [R1+0x1f68] ;  /* 0x001f680001127983 */ /* 0x000f280000300800 */
[----:B------:R-:W4:Y:S01]  /*104040*/  LDL.LU R19, [R1+0x1f6c] ;  /* 0x001f6c0001137983 */ /* 0x000f220000300800 */
[----:B-1----:R-:W-:-:S02]  /*104050*/  IMAD.MOV.U32 R23, RZ, RZ, R2 ;  /* 0x000000ffff177224 */ /* 0x002fc400078e0002 */
[----:B--2---:R-:W-:Y:S02]  /*104060*/  IMAD.MOV.U32 R22, RZ, RZ, R3 ;  /* 0x000000ffff167224 */ /* 0x004fe400078e0003 */
[----:B---3--:R-:W-:Y:S02]  /*104070*/  IMAD.MOV.U32 R21, RZ, RZ, R8 ;  /* 0x000000ffff157224 */ /* 0x008fe400078e0008 */
[----:B----4-:R-:W-:Y:S01]  /*104080*/  IMAD.MOV.U32 R20, RZ, RZ, R9 ;  /* 0x000000ffff147224 */ /* 0x010fe200078e0009 */
[----:B------:R-:W-:Y:S04]  /*104090*/  STL.64 [R1+0xc7e8], R18 ;  /* 0x00c7e81201007387 */ /* 0x000fe80000100a00 */
        /* <DEDUP_REMOVED lines=20> */
[----:B------:R-:W3:Y:S04]  /*1041e0*/  LDL.LU R18, [R1+0x1f98] ;  /* 0x001f980001127983 */ /* 0x000ee80000300800 */
[----:B------:R-:W3:Y:S01]  /*1041f0*/  LDL.LU R19, [R1+0x1f9c] ;  /* 0x001f9c0001137983 */ /* 0x000ee20000300800 */
[----:B------:R-:W-:-:S02]  /*104200*/  IMAD.MOV.U32 R20, RZ, RZ, R9 ;  /* 0x000000ffff147224 */ /* 0x000fc400078e0009 */
[----:B------:R-:W-:Y:S02]  /*104210*/  IMAD.MOV.U32 R21, RZ, RZ, R2 ;  /* 0x000000ffff157224 */ /* 0x000fe400078e0002 */
[----:B-1----:R-:W-:Y:S02]  /*104220*/  IMAD.MOV.U32 R23, RZ, RZ, R8 ;  /* 0x000000ffff177224 */ /* 0x002fe400078e0008 */
[----:B--2---:R-:W-:Y:S01]  /*104230*/  IMAD.MOV.U32 R22, RZ, RZ, R3 ;  /* 0x000000ffff167224 */ /* 0x004fe200078e0003 */
[----:B---3--:R-:W-:Y:S04]  /*104240*/  STL.64 [R1+0xc820], R18 ;  /* 0x00c8201201007387 */ /* 0x008fe80000100a00 */
[----:B----4-:R0:W-:Y:S04]  /*104250*/  STL.64 [R1+0xc818], R16 ;  /* 0x00c8181001007387 */ /* 0x0101e80000100a00 */
        /* <DEDUP_REMOVED lines=23> */
[----:B------:R-:W2:Y:S04]  /*1043d0*/  LDL.LU R3, [R1+0xc9e8] ;  /* 0x00c9e80001037983 */ /* 0x000ea80000300800 */
[----:B------:R-:W2:Y:S04]  /*1043e0*/  LDL.LU R2, [R1+0xc9e4] ;  /* 0x00c9e40001027983 */ /* 0x000ea80000300800 */
[----:B------:R-:W-:Y:S04]  /*1043f0*/  STL.64 [R1+0xc870], R22 ;  /* 0x00c8701601007387 */ /* 0x000fe80000100a00 */
[----:B----4-:R-:W-:Y:S04]  /*104400*/  STL.64 [R1+0xc850], R18 ;  /* 0x00c8501201007387 */ /* 0x010fe80000100a00 */
[----:B---3--:R0:W-:Y:S04]  /*104410*/  STL.64 [R1+0xc848], R16 ;  /* 0x00c8481001007387 */ /* 0x0081e80000100a00 */
[----:B0-----:R-:W3:Y:S04]  /*104420*/  LDL.LU R16, [R1+0x1fc0] ;  /* 0x001fc00001107983 */ /* 0x001ee80000300800 */
[----:B------:R-:W3:Y:S04]  /*104430*/  LDL.LU R17, [R1+0x1fc4] ;  /* 0x001fc40001117983 */ /* 0x000ee80000300800 */
[----:B------:R-:W4:Y:S04]  /*104440*/  LDL.LU R18, [R1+0x1fc8] ;  /* 0x001fc80001127983 */ /* 0x000f280000300800 */
[----:B------:R-:W4:Y:S01]  /*104450*/  LDL.LU R19, [R1+0x1fcc] ;  /* 0x001fcc0001137983 */ /* 0x000f220000300800 */
[----:B--2---:R-:W-:-:S02]  /*104460*/  IMAD.MOV.U32 R20, RZ, RZ, R9 ;  /* 0x000000ffff147224 */ /* 0x004fc400078e0009 */
        /* <DEDUP_REMOVED lines=12> */
[----:B------:R-:W3:Y:S01]  /*104530*/  LDL.LU R3, [R1+0xc9d8] ;  /* 0x00c9d80001037983 */ /* 0x000ee20000300800 */
[----:B--2---:R-:W-:Y:S02]  /*104540*/  IMAD.MOV.U32 R20, RZ, RZ, R9 ;  /* 0x000000ffff147224 */ /* 0x004fe400078e0009 */
[----:B------:R-:W-:Y:S01]  /*104550*/  IMAD.MOV.U32 R21, RZ, RZ, R2 ;  /* 0x000000ffff157224 */ /* 0x000fe200078e0002 */
[----:B------:R-:W2:Y:S04]  /*104560*/  LDL.LU R0, [R1+0xc9d4] ;  /* 0x00c9d40001007983 */ /* 0x000ea80000300800 */
[----:B------:R-:W2:Y:S04]  /*104570*/  LDL.LU R9, [R1+0xc9d0] ;  /* 0x00c9d00001097983 */ /* 0x000ea80000300800 */
[----:B------:R-:W2:Y:S04]  /*104580*/  LDL.LU R2, [R1+0xc9cc] ;  /* 0x00c9cc0001027983 */ /* 0x000ea80000300800 */
[----:B------:R-:W-:Y:S04]  /*104590*/  STL.64 [R1+0xc8a0], R22 ;  /* 0x00c8a01601007387 */ /* 0x000fe80000100a00 */
        /* <DEDUP_REMOVED lines=68> */
[----:B------:R-:W-:Y:S02]  /*1049e0*/  IMAD.MOV.U32 R23, RZ, RZ, R8 ;  /* 0x000000ffff177224 */ /* 0x000fe400078e0008 */
        /* <DEDUP_REMOVED lines=56> */
[----:B------:R-:W-:Y:S01]  /*104d70*/  STL [R1+0xc718], R9 ;  /* 0x00c7180901007387 */ /* 0x000fe20000100800 */
[----:B----4-:R-:W-:-:S15]  /*104d80*/  HMMA.16816.F32 R20, R12, R2, R20 ;  /* 0x000000020c14723c */ /* 0x010fde0000001814 */
[----:B------:R-:W-:-:S08]  /*104d90*/  NOP ;  /* 0x0000000000007918 */ /* 0x000fd00000000000 */
[----:B------:R-:W-:Y:S04]  /*104da0*/  STL.64 [R1+0x18a0], R20 ;  /* 0x0018a01401007387 */ /* 0x000fe80000100a00 */
[----:B------:R0:W-:Y:S04]  /*104db0*/  STL.64 [R1+0x18a8], R22 ;  /* 0x0018a81601007387 */ /* 0x0001e80000100a00 */
[----:B0-----:R-:W4:Y:S04]  /*104dc0*/  LDL.LU.64 R22, [R1+0xc978] ;  /* 0x00c9780001167983 */ /* 0x001f280000300a00 */
[----:B------:R-:W2:Y:S01]  /*104dd0*/  LDL.LU.64 R20, [R1+0xc970] ;  /* 0x00c9700001147983 */ /* 0x000ea20000300a00 */
        /* <DEDUP_REMOVED lines=104> */
[----:B0-----:R-:W4:Y:S04]  /*105460*/  LDL.LU.64 R20, [R1+0xc828] ;  /* 0x00c8280001147983 */ /* 0x001f280000300a00 */
        /* <DEDUP_REMOVED lines=19> */
[----:B------:R0:W-:Y:S04]  /*1055a0*/  STL.64 [R1+0x1790], R12 ;  /* 0x0017900c01007387 */ /* 0x0001e80000100a00 */
[----:B------:R1:W-:Y:S04]  /*1055b0*/  STL.64 [R1+0x1798], R14 ;  /* 0x0017980e01007387 */ /* 0x0003e80000100a00 */
[----:B0-----:R-:W2:Y:S04]  /*1055c0*/  LDL.LU R13, [R1+0x39ec] ;  /* 0x0039ec00010d7983 */ /* 0x001ea80000300800 */
[----:B-1----:R-:W4:Y:S04]  /*1055d0*/  LDL.LU R14, [R1+0x39f4] ;  /* 0x0039f400010e7983 */ /* 0x002f280000300800 */
[----:B------:R-:W4:Y:S04]  /*1055e0*/  LDL.LU R15, [R1+0x39fc] ;  /* 0x0039fc00010f7983 */ /* 0x000f280000300800 */
[----:B------:R-:W3:Y:S04]  /*1055f0*/  LDL.LU.64 R18, [R1+0xc7e8] ;  /* 0x00c7e80001127983 */ /* 0x000ee80000300a00 */
[----:B------:R-:W3:Y:S04]  /*105600*/  LDL.LU.64 R16, [R1+0xc7e0] ;  /* 0x00c7e00001107983 */ /* 0x000ee80000300a00 */
[----:B------:R-:W-:Y:S04]  /*105610*/  STL.64 [R1+0x1780], R20 ;  /* 0x0017801401007387 */ /* 0x000fe80000100a00 */
[----:B------:R0:W-:Y:S04]  /*105620*/  STL.64 [R1+0x1788], R22 ;  /* 0x0017881601007387 */ /* 0x0001e80000100a00 */
[----:B0-----:R-:W2:Y:S04]  /*105630*/  LDL.LU.64 R22, [R1+0xc7d8] ;  /* 0x00c7d80001167983 */ /* 0x001ea80000300a00 */
[----:B------:R-:W3:Y:S02]  /*105640*/  LDL.LU.64 R20, [R1+0xc7d0] ;  /* 0x00c7d00001147983 */ /* 0x000ee40000300a00 */
[C---:B---3--:R-:W-:Y:S06]  /*105650*/  HMMA.16816.F32 R16, R4.reuse, R20, R16 ;  /* 0x000000140410723c */ /* 0x048fec0000001810 */
[----:B--2---:R-:W-:-:S15]  /*105660*/  HMMA.16816.F32 R20, R4, R22, R24 ;  /* 0x000000160414723c */ /* 0x004fde0000001818 */
        /* <DEDUP_REMOVED lines=14> */
[----:B------:R0:W-:Y:S04]  /*105750*/  STL.64 [R1+0x1750], R16 ;  /* 0x0017501001007387 */ /* 0x0001e80000100a00 */
[----:B------:R1:W-:Y:S04]  /*105760*/  STL.64 [R1+0x1758], R18 ;  /* 0x0017581201007387 */ /* 0x0003e80000100a00 */
[----:B0-----:R-:W2:Y:S04]  /*105770*/  LDL.LU R16, [R1+0x1ee0] ;  /* 0x001ee00001107983 */ /* 0x001ea80000300800 */
[----:B------:R0:W-:Y:S04]  /*105780*/  STL.64 [R1+0x1740], R20 ;  /* 0x0017401401007387 */ /* 0x0001e80000100a00 */
[----:B------:R3:W-:Y:S04]  /*105790*/  STL.64 [R1+0x1748], R22 ;  /* 0x0017481601007387 */ /* 0x0007e80000100a00 */
[----:B------:R-:W2:Y:S04]  /*1057a0*/  LDL.LU R17, [R1+0x1ee4] ;  /* 0x001ee40001117983 */ /* 0x000ea80000300800 */
[----:B-1----:R-:W4:Y:S04]  /*1057b0*/  LDL.LU R18, [R1+0x1ee8] ;  /* 0x001ee80001127983 */ /* 0x002f280000300800 */
[----:B------:R-:W4:Y:S04]  /*1057c0*/  LDL.LU R19, [R1+0x1eec] ;  /* 0x001eec0001137983 */ /* 0x000f280000300800 */
[----:B0-----:R-:W2:Y:S04]  /*1057d0*/  LDL.LU R20, [R1+0x1f00] ;  /* 0x001f000001147983 */ /* 0x001ea80000300800 */
[----:B------:R-:W2:Y:S04]  /*1057e0*/  LDL.LU R21, [R1+0x1f04] ;  /* 0x001f040001157983 */ /* 0x000ea80000300800 */
[----:B---3--:R-:W3:Y:S04]  /*1057f0*/  LDL.LU R22, [R1+0x1f08] ;  /* 0x001f080001167983 */ /* 0x008ee80000300800 */
        /* <DEDUP_REMOVED lines=17> */
[----:B------:R-:W4:Y:S04]  /*105910*/  LDL.LU R9, [R1+0x39e8] ;  /* 0x0039e80001097983 */ /* 0x000f280000300800 */
[----:B------:R-:W-:Y:S04]  /*105920*/  STL.64 [R1+0xc738], R10 ;  /* 0x00c7380a01007387 */ /* 0x000fe80000100a00 */
[----:B----4-:R0:W-:Y:S04]  /*105930*/  STL.64 [R1+0xc730], R8 ;  /* 0x00c7300801007387 */ /* 0x0101e80000100a00 */
        /* <DEDUP_REMOVED lines=11> */
[----:B------:R-:W4:Y:S04]  /*1059f0*/  LDL.LU R12, [R1+0x39e4] ;  /* 0x0039e400010c7983 */ /* 0x000f280000300800 */
        /* <DEDUP_REMOVED lines=8> */
[----:B0-----:R-:W3:Y:S04]  /*105a80*/  LDL.LU.64 R26, [R1+0xc798] ;  /* 0x00c79800011a7983 */ /* 0x001ee80000300a00 */
[----:B------:R-:W2:Y:S04]  /*105a90*/  LDL.LU.64 R24, [R1+0xc790] ;  /* 0x00c7900001187983 */ /* 0x000ea80000300a00 */
[----:B------:R-:W4:Y:S04]  /*105aa0*/  LDL.LU R28, [R1+0x299c] ;  /* 0x00299c00011c7983 */ /* 0x000f280000300800 */
[----:B------:R-:W4:Y:S01]  /*105ab0*/  LDL.LU R29, [R1+0x29a8] ;  /* 0x0029a800011d7983 */ /* 0x000f220000300800 */
[----:B---3--:R-:W-:-:S15]  /*105ac0*/  HMMA.16816.F32 R20, R4, R26, R20 ;  /* 0x0000001a0414723c */ /* 0x008fde0000001814 */
        /* <DEDUP_REMOVED lines=13> */
[----:B------:R-:W4:Y:S04]  /*105ba0*/  LDL.LU R24, [R1+0x3a00] ;  /* 0x003a000001187983 */ /* 0x000f280000300800 */
[----:B------:R-:W4:Y:S04]  /*105bb0*/  LDL.LU R25, [R1+0x2998] ;  /* 0x0029980001197983 */ /* 0x000f280000300800 */
[----:B---3--:R-:W-:Y:S01]  /*105bc0*/  STL.64 [R1+0xc710], R26 ;  /* 0x00c7101a01007387 */ /* 0x008fe20000100a00 */
[C---:B--2---:R-:W-:Y:S03]  /*105bd0*/  HMMA.16816.F32 R16, R4.reuse, R22, R16 ;  /* 0x000000160410723c */ /* 0x044fe60000001810 */
        /* <DEDUP_REMOVED lines=15> */
[----:B0-----:R-:W2:Y:S04]  /*105cd0*/  LDL.LU R20, [R1+0x20a0] ;  /* 0x0020a00001147983 */ /* 0x001ea80000300800 */
[----:B------:R-:W2:Y:S04]  /*105ce0*/  LDL.LU R21, [R1+0x20a4] ;  /* 0x0020a40001157983 */ /* 0x000ea80000300800 */
[----:B-1----:R-:W2:Y:S04]  /*105cf0*/  LDL.LU R22, [R1+0x20a8] ;  /* 0x0020a80001167983 */ /* 0x002ea80000300800 */
[----:B------:R-:W2:Y:S01]  /*105d00*/  LDL.LU R23, [R1+0x20ac] ;  /* 0x0020ac0001177983 */ /* 0x000ea20000300800 */
[----:B---3--:R-:W-:-:S15]  /*105d10*/  HMMA.16816.F32 R8, R4, R18, R8 ;  /* 0x000000120408723c */ /* 0x008fde0000001808 */
[----:B------:R-:W-:-:S08]  /*105d20*/  NOP ;  /* 0x0000000000007918 */ /* 0x000fd00000000000 */
[----:B------:R-:W-:Y:S04]  /*105d30*/  STL.64 [R1+0x16e0], R8 ;  /* 0x0016e00801007387 */ /* 0x000fe80000100a00 */
[----:B------:R0:W-:Y:S04]  /*105d40*/  STL.64 [R1+0x16e8], R10 ;  /* 0x0016e80a01007387 */ /* 0x0001e80000100a00 */
[----:B0-----:R-:W4:Y:S04]  /*105d50*/  LDL.LU.64 R10, [R1+0xc748] ;  /* 0x00c74800010a7983 */ /* 0x001f280000300a00 */
[----:B------:R-:W4:Y:S02]  /*105d60*/  LDL.LU.64 R8, [R1+0xc740] ;  /* 0x00c7400001087983 */ /* 0x000f240000300a00 */
[----:B----4-:R-:W-:Y:S02]  /*105d70*/  HMMA.16816.F32 R16, R4, R16, R8 ;  /* 0x000000100410723c */ /* 0x010fe40000001808 */
        /* <DEDUP_REMOVED lines=13> */
[----:B0-----:R-:W3:Y:S04]  /*105e50*/  LDL.LU.64 R14, [R1+0xc728] ;  /* 0x00c72800010e7983 */ /* 0x001ee80000300a00 */
[----:B------:R-:W4:Y:S04]  /*105e60*/  LDL.LU.64 R12, [R1+0xc720] ;  /* 0x00c72000010c7983 */ /* 0x000f280000300a00 */
[----:B------:R-:W3:Y:S04]  /*105e70*/  LDL.LU R10, [R1+0x39f0] ;  /* 0x0039f000010a7983 */ /* 0x000ee80000300800 */
[----:B------:R-:W3:Y:S01]  /*105e80*/  LDL.LU R11, [R1+0x39f8] ;  /* 0x0039f800010b7983 */ /* 0x000ee20000300800 */
[----:B----4-:R-:W-:-:S03]  /*105e90*/  IMAD R12, R12, 0x100, R9 ;  /* 0x000001000c0c7824 */ /* 0x010fc600078e0209 */
[----:B------:R-:W2:Y:S02]  /*105ea0*/  LDL.LU R9, [R1+0xc718] ;  /* 0x00c7180001097983 */ /* 0x000ea40000300800 */
[----:B--2---:R-:W-:-:S15]  /*105eb0*/  HMMA.16816.F32 R24, R4, R8, R24 ;  /* 0x000000080418723c */ /* 0x004fde0000001818 */
[----:B------:R-:W-:-:S08]  /*105ec0*/  NOP ;  /* 0x0000000000007918 */ /* 0x000fd00000000000 */
[----:B------:R-:W-:Y:S04]  /*105ed0*/  STL.64 [R1+0x16b0], R24 ;  /* 0x0016b01801007387 */ /* 0x000fe80000100a00 */
[----:B------:R0:W-:Y:S04]  /*105ee0*/  STL.64 [R1+0x16b8], R26 ;  /* 0x0016b81a01007387 */ /* 0x0001e80000100a00 */
[----:B0-----:R-:W2:Y:S04]  /*105ef0*/  LDL.LU.64 R26, [R1+0xc710] ;  /* 0x00c71000011a7983 */ /* 0x001ea80000300a00 */
[----:B------:R-:W4:Y:S01]  /*105f00*/  LDL.LU.64 R24, [R1+0xc708] ;  /* 0x00c7080001187983 */ /* 0x000f220000300a00 */
[----:B---3--:R-:W-:-:S02]  /*105f10*/  IMAD R13, R13, 0x100, R10 ;  /* 0x000001000d0d7824 */ /* 0x008fc400078e020a */
[----:B------:R-:W-:Y:S02]  /*105f20*/  IMAD R14, R14, 0x100, R11 ;  /* 0x000001000e0e7824 */ /* 0x000fe400078e020b */
[----:B------:R-:W-:Y:S01]  /*105f30*/  HMMA.16816.F32 R8, R4, R2, R16 ;  /* 0x000000020408723c */ /* 0x000fe20000001810 */
[----:B----4-:R-:W-:Y:S01]  /*105f40*/  IMAD R15, R15, 0x100, R24 ;  /* 0x000001000f0f7824 */ /* 0x010fe200078e0218 */
[----:B------:R-:W-:Y:S02]  /*105f50*/  F2FP.F16.E4M3.UNPACK_B R25, R25.H1 ;  /* 0x00000019ff19723e */ /* 0x000fe400030006ff */
[----:B------:R-:W-:-:S03]  /*105f60*/  F2FP.F16.E4M3.UNPACK_B R24, R28.H1 ;  /* 0x0000001cff18723e */ /* 0x000fc600030006ff */
[----:B------:R-:W-:Y:S04]  /*105f70*/  STL [R1+0xa8], R25 ;  /* 0x0000a81901007387 */ /* 0x000fe80000100800 */
[----:B------:R-:W-:-:S12]  /*105f80*/  STL [R1+0xac], R24 ;  /* 0x0000ac1801007387 */ /* 0x000fd80000100800 */
[----:B------:R-:W-:Y:S04]  /*105f90*/  STL.64 [R1+0x16a0], R8 ;  /* 0x0016a00801007387 */ /* 0x000fe80000100a00 */
[----:B------:R2:W-:Y:S02]  /*105fa0*/  STL.64 [R1+0x16a8], R10 ;  /* 0x0016a80a01007387 */ /* 0x0005e40000100a00 */
[----:B--2---:R-:W-:-:S15]  /*105fb0*/  HMMA.16816.F32 R8, R4, R26, R20 ;  /* 0x0000001a0408723c */ /* 0x004fde0000001814 */
[----:B------:R-:W-:-:S08]  /*105fc0*/  NOP ;  /* 0x0000000000007918 */ /* 0x000fd00000000000 */
[----:B------:R-:W-:Y:S04]  /*105fd0*/  STL.64 [R1+0x18c0], R8 ;  /* 0x0018c00801007387 */ /* 0x000fe80000100a00 */
[----:B------:R-:W-:Y:S04]  /*105fe0*/  STL.64 [R1+0x18c8], R10 ;  /* 0x0018c80a01007387 */ /* 0x000fe80000100a00 */
[----:B------:R-:W2:Y:S04]  /*105ff0*/  LDL.LU R4, [R1+0x29b8] ;  /* 0x0029b80001047983 */ /* 0x000ea80000300800 */
[----:B------:R-:W2:Y:S04]  /*106000*/  LDL.LU R5, [R1+0x29bc] ;  /* 0x0029bc0001057983 */ /* 0x000ea80000300800 */
[----:B--2---:R0:W-:Y:S04]  /*106010*/  STL.64 [R1+0xc6f0], R4 ;  /* 0x00c6f00401007387 */ /* 0x0041e80000100a00 */
[----:B0-----:R-:W2:Y:S04]  /*106020*/  LDL.64 R4, [R1+0xa8] ;  /* 0x0000a80001047983 */ /* 0x001ea80000100a00 */
[----:B------:R-:W3:Y:S04]  /*106030*/  LDL.LU R11, [R1+0x29c8] ;  /* 0x0029c800010b7983 */ /* 0x000ee80000300800 */
[----:B---3--:R0:W-:Y:S04]  /*106040*/  STL [R1+0xc6e8], R11 ;  /* 0x00c6e80b01007387 */ /* 0x0081e80000100800 */
[----:B------:R-:W3:Y:S04]  /*106050*/  LDL.LU R8, [R1+0x2170] ;  /* 0x0021700001087983 */ /* 0x000ee80000300800 */
[----:B------:R-:W3:Y:S04]  /*106060*/  LDL.LU R9, [R1+0x2174] ;  /* 0x0021740001097983 */ /* 0x000ee80000300800 */
[----:B------:R-:W4:Y:S04]  /*106070*/  LDL.LU R10, [R1+0x2178] ;  /* 0x00217800010a7983 */ /* 0x000f280000300800 */
[----:B0-----:R-:W4:Y:S01]  /*106080*/  LDL.LU R11, [R1+0x217c] ;  /* 0x00217c00010b7983 */ /* 0x001f220000300800 */
[----:B------:R-:W-:-:S02]  /*106090*/  F2FP.F16.E4M3.UNPACK_B R6, R29.H1 ;  /* 0x0000001dff06723e */ /* 0x000fc400030006ff */
[----:B------:R-:W-:Y:S01]  /*1060a0*/  F2FP.F16.E4M3.UNPACK_B R7, R0.H1 ;  /* 0x00000000ff07723e */ /* 0x000fe200030006ff */
[----:B----4-:R-:W-:Y:S04]  /*1060b0*/  STL.64 [R1+0xc700], R10 ;  /* 0x00c7000a01007387 */ /* 0x010fe80000100a00 */
[----:B---3--:R0:W-:Y:S04]  /*1060c0*/  STL.64 [R1+0xc6f8], R8 ;  /* 0x00c6f80801007387 */ /* 0x0081e80000100a00 */
[----:B0-----:R-:W3:Y:S04]  /*1060d0*/  LDL.LU R8, [R1+0x2110] ;  /* 0x0021100001087983 */ /* 0x001ee80000300800 */
[----:B------:R-:W3:Y:S04]  /*1060e0*/  LDL.LU R9, [R1+0x2114] ;  /* 0x0021140001097983 */ /* 0x000ee80000300800 */
[----:B------:R-:W3:Y:S04]  /*1060f0*/  LDL.LU R10, [R1+0x2118] ;  /* 0x00211800010a7983 */ /* 0x000ee80000300800 */
[----:B------:R-:W3:Y:S04]  /*106100*/  LDL.LU R11, [R1+0x211c] ;  /* 0x00211c00010b7983 */ /* 0x000ee80000300800 */
[----:B------:R-:W4:Y:S04]  /*106110*/  LDL.LU R20, [R1+0x29cc] ;  /* 0x0029cc0001147983 */ /* 0x000f280000300800 */
[----:B------:R-:W-:Y:S04]  /*106120*/  STL [R1+0x98], R6 ;  /* 0x0000980601007387 */ /* 0x000fe80000100800 */
[----:B------:R-:W4:Y:S04]  /*106130*/  LDL.LU R21, [R1+0x29d8] ;  /* 0x0029d80001157983 */ /* 0x000f280000300800 */
[----:B------:R-:W-:Y:S04]  /*106140*/  STL [R1+0x9c], R7 ;  /* 0x00009c0701007387 */ /* 0x000fe80000100800 */
[----:B------:R-:W4:Y:S04]  /*106150*/  LDL.LU R22, [R1+0x29dc] ;  /* 0x0029dc0001167983 */ /* 0x000f280000300800 */
[----:B------:R-:W4:Y:S04]  /*106160*/  LDL.LU R16, [R1+0x2210] ;  /* 0x0022100001107983 */ /* 0x000f280000300800 */
[----:B------:R-:W4:Y:S04]  /*106170*/  LDL.LU R17, [R1+0x2214] ;  /* 0x0022140001117983 */ /* 0x000f280000300800 */
[----:B------:R-:W4:Y:S04]  /*106180*/  LDL.LU R18, [R1+0x2218] ;  /* 0x0022180001127983 */ /* 0x000f280000300800 */
[----:B------:R-:W4:Y:S01]  /*106190*/  LDL.LU R19, [R1+0x221c] ;  /* 0x00221c0001137983 */ /* 0x000f220000300800 */
[----:B------:R-:W-:-:S02]  /*1061a0*/  F2FP.F16.E4M3.UNPACK_B R12, R12 ;  /* 0x0000000cff0c723e */ /* 0x000fc400020006ff */
[----:B------:R-:W-:Y:S02]  /*1061b0*/  F2FP.F16.E4M3.UNPACK_B R13, R13 ;  /* 0x0000000dff0d723e */ /* 0x000fe400020006ff */
[----:B------:R-:W-:Y:S02]  /*1061c0*/  F2FP.F16.E4M3.UNPACK_B R14, R14 ;  /* 0x0000000eff0e723e */ /* 0x000fe400020006ff */
[----:B------:R-:W-:Y:S01]  /*1061d0*/  F2FP.F16.E4M3.UNPACK_B R15, R15 ;  /* 0x0000000fff0f723e */ /* 0x000fe200020006ff */
[----:B--2---:R-:W-:Y:S02]  /*1061e0*/  IMAD.MOV.U32 R3, RZ, RZ, R4 ;  /* 0x000000ffff037224 */ /* 0x004fe400078e0004 */
[----:B------:R-:W-:-:S04]  /*1061f0*/  IMAD.MOV.U32 R2, RZ, RZ, R5 ;  /* 0x000000ffff027224 */ /* 0x000fc800078e0005 */
[C---:B---3--:R-:W-:Y:S01]  /*106200*/  HMMA.16816.F32 R8, R12.reuse, R4, R8 ;  /* 0x000000040c08723c */ /* 0x048fe20000001808 */
[----:B----4-:R-:W-:Y:S04]  /*106210*/  STL.64 [R1+0xc6e0], R18 ;  /* 0x00c6e01201007387 */ /* 0x010fe80000100a00 */
[----:B------:R0:W-:Y:S04]  /*106220*/  STL.64 [R1+0xc6d8], R16 ;  /* 0x00c6d81001007387 */ /* 0x0001e80000100a00 */
        /* <DEDUP_REMOVED lines=13> */
[----:B------:R-:W2:Y:S04]  /*106300*/  LDL.LU.64 R8, [R1+0xc6f8] ;  /* 0x00c6f80001087983 */ /* 0x000ea80000300a00 */
[----:B------:R-:W3:Y:S04]  /*106310*/  LDL.LU.64 R4, [R1+0xc6f0] ;  /* 0x00c6f00001047983 */ /* 0x000ee80000300a00 */
[----:B------:R-:W4:Y:S04]  /*106320*/  LDL.LU R29, [R1+0x29f8] ;  /* 0x0029f800011d7983 */ /* 0x000f280000300800 */
[----:B------:R-:W4:Y:S04]  /*106330*/  LDL.LU R0, [R1+0x29fc] ;  /* 0x0029fc0001007983 */ /* 0x000f280000300800 */
[----:B------:R-:W-:Y:S04]  /*106340*/  STL [R1+0xc548], R2 ;  /* 0x00c5480201007387 */ /* 0x000fe80000100800 */
[----:B------:R-:W-:Y:S01]  /*106350*/  STL [R1+0xc544], R3 ;  /* 0x00c5440301007387 */ /* 0x000fe20000100800 */
[----:B--2---:R-:W-:Y:S01]  /*106360*/  HMMA.16816.F32 R8, R12, R6, R8 ;  /* 0x000000060c08723c */ /* 0x004fe20000001808 */
[----:B---3--:R-:W-:-:S02]  /*106370*/  F2FP.F16.E4M3.UNPACK_B R4, R4.H1 ;  /* 0x00000004ff04723e */ /* 0x008fc400030006ff */
[----:B------:R-:W-:-:S07]  /*106380*/  F2FP.F16.E4M3.UNPACK_B R5, R5.H1 ;  /* 0x00000005ff05723e */ /* 0x000fce00030006ff */
[----:B------:R-:W-:-:S13]  /*106390*/  HMMA.16816.F32 R16, R12, R4, R16 ;  /* 0x000000040c10723c */ /* 0x000fda0000001810 */
[----:B------:R0:W-:Y:S04]  /*1063a0*/  STL.64 [R1+0x19e0], R8 ;  /* 0x0019e00801007387 */ /* 0x0001e80000100a00 */
[----:B------:R1:W-:Y:S01]  /*1063b0*/  STL.64 [R1+0x19e8], R10 ;  /* 0x0019e80a01007387 */ /* 0x0003e20000100a00 */
[----:B0-----:R-:W-:-:S03]  /*1063c0*/  IMAD.MOV.U32 R8, RZ, RZ, R6 ;  /* 0x000000ffff087224 */ /* 0x001fc600078e0006 */
[----:B-1----:R-:W2:Y:S04]  /*1063d0*/  LDL.LU R11, [R1+0xc6e8] ;  /* 0x00c6e800010b7983 */ /* 0x002ea80000300800 */
[----:B------:R-:W-:Y:S04]  /*1063e0*/  STL.64 [R1+0x90], R4 ;  /* 0x0000900401007387 */ /* 0x000fe80000100a00 */
[----:B------:R-:W-:Y:S04]  /*1063f0*/  STL [R1+0xc550], R7 ;  /* 0x00c5500701007387 */ /* 0x000fe80000100800 */
[----:B------:R-:W-:Y:S04]  /*106400*/  STL [R1+0xc54c], R8 ;  /* 0x00c54c0801007387 */ /* 0x000fe80000100800 */
[----:B------:R-:W-:Y:S04]  /*106410*/  STL.64 [R1+0x1a70], R16 ;  /* 0x001a701001007387 */ /* 0x000fe80000100a00 */
[----:B------:R0:W-:Y:S04]  /*106420*/  STL.64 [R1+0x1a78], R18 ;  /* 0x001a781201007387 */ /* 0x0001e80000100a00 */
[----:B0-----:R-:W3:Y:S04]  /*106430*/  LDL.LU.64 R18, [R1+0xc6e0] ;  /* 0x00c6e00001127983 */ /* 0x001ee80000300a00 */
[----:B------:R-:W3:Y:S01]  /*106440*/  LDL.LU.64 R16, [R1+0xc6d8] ;  /* 0x00c6d80001107983 */ /* 0x000ee20000300a00 */
[----:B------:R-:W-:-:S02]  /*106450*/  IMAD.MOV.U32 R9, RZ, RZ, R5 ;  /* 0x000000ffff097224 */ /* 0x000fc400078e0005 */
[----:B------:R-:W-:Y:S01]  /*106460*/  IMAD.MOV.U32 R3, RZ, RZ, R4 ;  /* 0x000000ffff037224 */ /* 0x000fe200078e0004 */
[----:B------:R-:W-:Y:S02]  /*106470*/  F2FP.F16.E4M3.UNPACK_B R4, R21.H1 ;  /* 0x00000015ff04723e */ /* 0x000fe400030006ff */
[----:B------:R-:W-:Y:S02]  /*106480*/  F2FP.F16.E4M3.UNPACK_B R5, R22.H1 ;  /* 0x00000016ff05723e */ /* 0x000fe400030006ff */
[----:B----4-:R-:W-:-:S03]  /*106490*/  F2FP.F16.E4M3.UNPACK_B R0, R0.H1 ;  /* 0x00000000ff00723e */ /* 0x010fc600030006ff */
[----:B------:R-:W-:Y:S01]  /*1064a0*/  IMAD.MOV.U32 R7, RZ, RZ, R5 ;  /* 0x000000ffff077224 */ /* 0x000fe200078e0005 */
[----:B--2---:R-:W-:Y:S02]  /*1064b0*/  F2FP.F16.E4M3.UNPACK_B R10, R11.H1 ;  /* 0x0000000bff0a723e */ /* 0x004fe400030006ff */
[----:B------:R-:W-:-:S07]  /*1064c0*/  F2FP.F16.E4M3.UNPACK_B R11, R20.H1 ;  /* 0x00000014ff0b723e */ /* 0x000fce00030006ff */
[----:B---3--:R-:W-:Y:S06]  /*1064d0*/  HMMA.16816.F32 R16, R12, R10, R16 ;  /* 0x0000000a0c10723c */ /* 0x008fec0000001810 */
[----:B------:R-:W-:Y:S04]  /*1064e0*/  STL.64 [R1+0x88], R10 ;  /* 0x0000880a01007387 */ /* 0x000fe80000100a00 */
[----:B------:R-:W-:Y:S04]  /*1064f0*/  STL [R1+0xc558], R9 ;  /* 0x00c5580901007387 */ /* 0x000fe80000100800 */
[----:B------:R-:W-:Y:S01]  /*106500*/  STL [R1+0xc554], R3 ;  /* 0x00c5540301007387 */ /* 0x000fe20000100800 */
[----:B------:R-:W-:-:S08]  /*106510*/  IMAD.MOV.U32 R2, RZ, RZ, R11 ;  /* 0x000000ffff027224 */ /* 0x000fd000078e000b */
[----:B------:R-:W-:Y:S04]  /*106520*/  STL.64 [R1+0x1ae0], R16 ;  /* 0x001ae01001007387 */ /* 0x000fe80000100a00 */
[----:B------:R0:W-:Y:S02]  /*106530*/  STL.64 [R1+0x1ae8], R18 ;  /* 0x001ae81201007387 */ /* 0x0001e40000100a00 */
[----:B0-----:R-:W-:Y:S01]  /*106540*/  HMMA.16816.F32 R16, R12, R4, R24 ;  /* 0x000000040c10723c */ /* 0x001fe20000001818 */
[----:B------:R-:W-:-:S05]  /*106550*/  IMAD.MOV.U32 R8, RZ, RZ, R10 ;  /* 0x000000ffff087224 */ /* 0x000fca00078e000a */
[----:B------:R-:W-:Y:S01]  /*106560*/  STL.64 [R1+0x80], R4 ;  /* 0x0000800401007387 */ /* 0x000fe20000100a00 */
[----:B------:R-:W-:Y:S02]  /*106570*/  F2FP.F16.E4M3.UNPACK_B R10, R23.H1 ;  /* 0x00000017ff0a723e */ /* 0x000fe400030006ff */
[----:B------:R-:W-:Y:S01]  /*106580*/  F2FP.F16.E4M3.UNPACK_B R11, R28.H1 ;  /* 0x0000001cff0b723e */ /* 0x000fe200030006ff */
[----:B------:R0:W-:Y:S04]  /*106590*/  STL [R1+0xc560], R2 ;  /* 0x00c5600201007387 */ /* 0x0001e80000100800 */
[----:B------:R-:W-:Y:S01]  /*1065a0*/  STL [R1+0xc55c], R8 ;  /* 0x00c55c0801007387 */ /* 0x000fe20000100800 */
[----:B------:R-:W-:Y:S01]  /*1065b0*/  IMAD.MOV.U32 R3, RZ, RZ, R4 ;  /* 0x000000ffff037224 */ /* 0x000fe200078e0004 */
[----:B0-----:R-:W-:-:S07]  /*1065c0*/  F2FP.F16.E4M3.UNPACK_B R2, R29.H1 ;  /* 0x0000001dff02723e */ /* 0x001fce00030006ff */
[----:B------:R-:W-:Y:S04]  /*1065d0*/  STL.64 [R1+0x1b30], R16 ;  /* 0x001b301001007387 */ /* 0x000fe80000100a00 */
[----:B------:R-:W-:Y:S04]  /*1065e0*/  STL.64 [R1+0x1b38], R18 ;  /* 0x001b381201007387 */ /* 0x000fe80000100a00 */
[----:B------:R-:W-:Y:S04]  /*1065f0*/  STL.64 [R1+0x78], R10 ;  /* 0x0000780a01007387 */ /* 0x000fe80000100a00 */
[----:B------:R-:W-:Y:S04]  /*106600*/  STL [R1+0xc568], R7 ;  /* 0x00c5680701007387 */ /* 0x000fe80000100800 */
[----:B------:R-:W-:Y:S04]  /*106610*/  STL [R1+0xc564], R3 ;  /* 0x00c5640301007387 */ /* 0x000fe80000100800 */
[----:B------:R-:W2:Y:S04]  /*106620*/  LDL.LU R20, [R1+0x2410] ;  /* 0x0024100001147983 */ /* 0x000ea80000300800 */
[----:B------:R0:W-:Y:S04]  /*106630*/  STL [R1+0x70], R2 ;  /* 0x0000700201007387 */ /* 0x0001e80000100800 */
[----:B------:R-:W-:Y:S04]  /*106640*/  STL [R1+0x74], R0 ;  /* 0x0000740001007387 */ /* 0x000fe80000100800 */
[----:B------:R-:W2:Y:S04]  /*106650*/  LDL.LU R21, [R1+0x2414] ;  /* 0x0024140001157983 */ /* 0x000ea80000300800 */
[----:B------:R-:W3:Y:S04]  /*106660*/  LDL.LU R22, [R1+0x2418] ;  /* 0x0024180001167983 */ /* 0x000ee80000300800 */
[----:B------:R-:W3:Y:S04]  /*106670*/  LDL.LU R23, [R1+0x241c] ;  /* 0x00241c0001177983 */ /* 0x000ee80000300800 */
[----:B------:R-:W4:Y:S04]  /*106680*/  LDL.LU R6, [R1+0x2a08] ;  /* 0x002a080001067983 */ /* 0x000f280000300800 */
[----:B0-----:R-:W2:Y:S04]  /*106690*/  LDL.LU R2, [R1+0x2a0c] ;  /* 0x002a0c0001027983 */ /* 0x001ea80000300800 */
[----:B------:R-:W3:Y:S04]  /*1066a0*/  LDL.LU R5, [R1+0x2a18] ;  /* 0x002a180001057983 */ /* 0x000ee80000300800 */
[----:B---3--:R0:W-:Y:S04]  /*1066b0*/  STL [R1+0xc6b0], R5 ;  /* 0x00c6b00501007387 */ /* 0x0081e80000100800 */
[----:B0-----:R-:W3:Y:S04]  /*1066c0*/  LDL.64 R4, [R1+0x70] ;  /* 0x0000700001047983 */ /* 0x001ee80000100a00 */
[----:B----4-:R-:W-:Y:S04]  /*1066d0*/  STL [R1+0xc6d0], R6 ;  /* 0x00c6d00601007387 */ /* 0x010fe80000100800 */
        /* <DEDUP_REMOVED lines=9> */
[----:B--2---:R0:W-:Y:S04]  /*106770*/  STL.64 [R1+0xc6a0], R20 ;  /* 0x00c6a01401007387 */ /* 0x0041e80000100a00 */
[----:B0-----:R-:W2:Y:S04]  /*106780*/  LDL.LU R20, [R1+0x23b0] ;  /* 0x0023b00001147983 */ /* 0x001ea80000300800 */
[----:B------:R-:W2:Y:S04]  /*106790*/  LDL.LU R21, [R1+0x23b4] ;  /* 0x0023b40001157983 */ /* 0x000ea80000300800 */
[----:B------:R-:W4:Y:S04]  /*1067a0*/  LDL.LU R22, [R1+0x23b8] ;  /* 0x0023b80001167983 */ /* 0x000f280000300800 */
[----:B------:R-:W4:Y:S01]  /*1067b0*/  LDL.LU R23, [R1+0x23bc] ;  /* 0x0023bc0001177983 */ /* 0x000f220000300800 */
[----:B---3--:R-:W-:Y:S03]  /*1067c0*/  HMMA.16816.F32 R4, R12, R10, R4 ;  /* 0x0000000a0c04723c */ /* 0x008fe60000001804 */
[----:B----4-:R-:W-:Y:S04]  /*1067d0*/  STL.64 [R1+0xc6c0], R22 ;  /* 0x00c6c01601007387 */ /* 0x010fe80000100a00 */
[----:B--2---:R0:W-:Y:S04]  /*1067e0*/  STL.64 [R1+0xc6b8], R20 ;  /* 0x00c6b81401007387 */ /* 0x0041e80000100a00 */
        /* <DEDUP_REMOVED lines=12> */
[----:B------:R-:W-:Y:S04]  /*1068b0*/  STL.64 [R1+0x1ba0], R4 ;  /* 0x001ba00401007387 */ /* 0x000fe80000100a00 */
[----:B------:R0:W-:Y:S04]  /*1068c0*/  STL.64 [R1+0x1ba8], R6 ;  /* 0x001ba80601007387 */ /* 0x0001e80000100a00 */
[----:B0-----:R-:W3:Y:S04]  /*1068d0*/  LDL.LU R6, [R1+0xc6d0] ;  /* 0x00c6d00001067983 */ /* 0x001ee80000300800 */
[----:B------:R-:W2:Y:S01]  /*1068e0*/  LDL.LU.64 R4, [R1+0xc6c8] ;  /* 0x00c6c80001047983 */ /* 0x000ea20000300a00 */
[----:B------:R-:W-:-:S02]  /*1068f0*/  IMAD.MOV.U32 R9, RZ, RZ, R11 ;  /* 0x000000ffff097224 */ /* 0x000fc400078e000b */
[----:B------:R-:W-:-:S03]  /*106900*/  IMAD.MOV.U32 R8, RZ, RZ, R10 ;  /* 0x000000ffff087224 */ /* 0x000fc600078e000a */
[----:B------:R-:W-:Y:S04]  /*106910*/  STL [R1+0xc570], R9 ;  /* 0x00c5700901007387 */ /* 0x000fe80000100800 */
[----:B------:R0:W-:Y:S01]  /*106920*/  STL [R1+0xc56c], R8 ;  /* 0x00c56c0801007387 */ /* 0x0001e20000100800 */
[----:B------:R-:W-:-:S03]  /*106930*/  F2FP.F16.E4M3.UNPACK_B R7, R2.H1 ;  /* 0x00000002ff07723e */ /* 0x000fc600030006ff */
[----:B0-----:R-:W4:Y:S04]  /*106940*/  LDL.LU R8, [R1+0x2370] ;  /* 0x0023700001087983 */ /* 0x001f280000300800 */
[----:B------:R-:W4:Y:S04]  /*106950*/  LDL.LU R9, [R1+0x2374] ;  /* 0x0023740001097983 */ /* 0x000f280000300800 */
[----:B------:R-:W4:Y:S04]  /*106960*/  LDL.LU R10, [R1+0x2378] ;  /* 0x00237800010a7983 */ /* 0x000f280000300800 */
[----:B------:R-:W4:Y:S01]  /*106970*/  LDL.LU R11, [R1+0x237c] ;  /* 0x00237c00010b7983 */ /* 0x000f220000300800 */
[----:B--2---:R-:W-:Y:S06]  /*106980*/  HMMA.16816.F32 R20, R12, R4, R20 ;  /* 0x000000040c14723c */ /* 0x004fec0000001814 */
[----:B------:R-:W-:-:S15]  /*106990*/  IMAD.MOV.U32 R2, RZ, RZ, R5 ;  /* 0x000000ffff027224 */ /* 0x000fde00078e0005 */
[----:B------:R-:W-:-:S02]  /*1069a0*/  NOP ;  /* 0x0000000000007918 */ /* 0x000fc40000000000 */
[----:B------:R-:W-:Y:S04]  /*1069b0*/  STL.64 [R1+0x1c00], R20 ;  /* 0x001c001401007387 */ /* 0x000fe80000100a00 */
[----:B------:R0:W-:Y:S04]  /*1069c0*/  STL.64 [R1+0x1c08], R22 ;  /* 0x001c081601007387 */ /* 0x0001e80000100a00 */
[----:B0-----:R-:W2:Y:S04]  /*1069d0*/  LDL.LU.64 R22, [R1+0xc6c0] ;  /* 0x00c6c00001167983 */ /* 0x001ea80000300a00 */
[----:B------:R-:W2:Y:S04]  /*1069e0*/  LDL.LU.64 R20, [R1+0xc6b8] ;  /* 0x00c6b80001147983 */ /* 0x000ea80000300a00 */
[----:B------:R-:W2:Y:S01]  /*1069f0*/  LDL.LU R5, [R1+0xc6b0] ;  /* 0x00c6b00001057983 */ /* 0x000ea20000300800 */
[----:B---3--:R-:W-:Y:S01]  /*106a00*/  F2FP.F16.E4M3.UNPACK_B R6, R6.H1 ;  /* 0x00000006ff06723e */ /* 0x008fe200030006ff */
[----:B------:R-:W-:-:S06]  /*106a10*/  IMAD.MOV.U32 R3, RZ, RZ, R4 ;  /* 0x000000ffff037224 */ /* 0x000fcc00078e0004 */
[----:B----4-:R-:W-:Y:S06]  /*106a20*/  HMMA.16816.F32 R8, R12, R6, R8 ;  /* 0x000000060c08723c */ /* 0x010fec0000001808 */
[----:B------:R-:W-:Y:S04]  /*106a30*/  STL.64 [R1+0x68], R6 ;  /* 0x0000680601007387 */ /* 0x000fe80000100a00 */
[----:B------:R-:W-:Y:S04]  /*106a40*/  STL [R1+0xc578], R2 ;  /* 0x00c5780201007387 */ /* 0x000fe80000100800 */
[----:B------:R-:W-:Y:S09]  /*106a50*/  STL [R1+0xc574], R3 ;  /* 0x00c5740301007387 */ /* 0x000ff20000100800 */
[----:B------:R-:W-:Y:S04]  /*106a60*/  STL.64 [R1+0x1c50], R8 ;  /* 0x001c500801007387 */ /* 0x000fe80000100a00 */
[----:B------:R-:W-:Y:S01]  /*106a70*/  STL.64 [R1+0x1c58], R10 ;  /* 0x001c580a01007387 */ /* 0x000fe20000100a00 */
[----:B--2---:R-:W-:-:S02]  /*106a80*/  F2FP.F16.E4M3.UNPACK_B R4, R5.H1 ;  /* 0x00000005ff04723e */ /* 0x004fc400030006ff */
[----:B------:R-:W-:-:S07]  /*106a90*/  F2FP.F16.E4M3.UNPACK_B R5, R16.H1 ;  /* 0x00000010ff05723e */ /* 0x000fce00030006ff */
[----:B------:R-:W-:Y:S06]  /*106aa0*/  HMMA.16816.F32 R20, R12, R4, R20 ;  /* 0x000000040c14723c */ /* 0x000fec0000001814 */
[----:B------:R-:W-:Y:S04]  /*106ab0*/  STL.64 [R1+0x60], R4 ;  /* 0x0000600401007387 */ /* 0x000fe80000100a00 */
[----:B------:R-:W-:-:S13]  /*106ac0*/  STL [R1+0xc5e0], R7 ;  /* 0x00c5e00701007387 */ /* 0x000fda0000100800 */
[----:B------:R-:W-:Y:S04]  /*106ad0*/  STL.64 [R1+0x1cc0], R20 ;  /* 0x001cc01401007387 */ /* 0x000fe80000100a00 */
[----:B------:R0:W-:Y:S04]  /*106ae0*/  STL.64 [R1+0x1cc8], R22 ;  /* 0x001cc81601007387 */ /* 0x0001e80000100a00 */
[----:B0-----:R-:W2:Y:S04]  /*106af0*/  LDL.LU.64 R22, [R1+0xc6a8] ;  /* 0x00c6a80001167983 */ /* 0x001ea80000300a00 */
[----:B------:R-:W2:Y:S01]  /*106b00*/  LDL.LU.64 R20, [R1+0xc6a0] ;  /* 0x00c6a00001147983 */ /* 0x000ea20000300a00 */
[----:B------:R-:W-:-:S02]  /*106b10*/  F2FP.F16.E4M3.UNPACK_B R2, R17.H1 ;  /* 0x00000011ff02723e */ /* 0x000fc400030006ff */
[----:B------:R-:W-:Y:S01]  /*106b20*/  F2FP.F16.E4M3.UNPACK_B R3, R0.H1 ;  /* 0x00000000ff03723e */ /* 0x000fe200030006ff */
[----:B------:R-:W-:Y:S01]  /*106b30*/  IMAD.MOV.U32 R8, RZ, RZ, R6 ;  /* 0x000000ffff087224 */ /* 0x000fe200078e0006 */
[----:B------:R-:W-:Y:S02]  /*106b40*/  F2FP.F16.E4M3.UNPACK_B R6, R18.H1 ;  /* 0x00000012ff06723e */ /* 0x000fe400030006ff */
[----:B------:R-:W-:Y:S01]  /*106b50*/  F2FP.F16.E4M3.UNPACK_B R7, R19.H1 ;  /* 0x00000013ff07723e */ /* 0x000fe200030006ff */
[----:B------:R-:W-:Y:S01]  /*106b60*/  IMAD.MOV.U32 R0, RZ, RZ, R5 ;  /* 0x000000ffff007224 */ /* 0x000fe200078e0005 */
[----:B------:R-:W-:Y:S01]  /*106b70*/  STL [R1+0x58], R2 ;  /* 0x0000580201007387 */ /* 0x000fe20000100800 */
[----:B------:R-:W-:-:S03]  /*106b80*/  IMAD.MOV.U32 R9, RZ, RZ, R2 ;  /* 0x000000ffff097224 */ /* 0x000fc600078e0002 */
[----:B------:R-:W-:Y:S04]  /*106b90*/  STL [R1+0xc540], R0 ;  /* 0x00c5400001007387 */ /* 0x000fe80000100800 */
[----:B------:R-:W-:Y:S01]  /*106ba0*/  STL [R1+0x5c], R3 ;  /* 0x00005c0301007387 */ /* 0x000fe20000100800 */
[----:B------:R-:W-:Y:S01]  /*106bb0*/  F2FP.F16.E4M3.UNPACK_B R5, R29.H1 ;  /* 0x0000001dff05723e */ /* 0x000fe200030006ff */
[----:B--2---:R-:W-:-:S15]  /*106bc0*/  HMMA.16816.F32 R16, R12, R2, R20 ;  /* 0x000000020c10723c */ /* 0x004fde0000001814 */
[----:B------:R-:W-:-:S08]  /*106bd0*/  NOP ;  /* 0x0000000000007918 */ /* 0x000fd00000000000 */
[----:B------:R-:W-:Y:S04]  /*106be0*/  STL.64 [R1+0x1d20], R16 ;  /* 0x001d201001007387 */ /* 0x000fe80000100a00 */
[----:B------:R-:W-:Y:S04]  /*106bf0*/  STL.64 [R1+0x1d28], R18 ;  /* 0x001d281201007387 */ /* 0x000fe80000100a00 */
[----:B------:R-:W-:Y:S04]  /*106c00*/  STL.64 [R1+0x50], R6 ;  /* 0x0000500601007387 */ /* 0x000fe80000100a00 */
[----:B------:R0:W-:Y:S02]  /*106c10*/  STL.64 [R1+0xc5f8], R8 ;  /* 0x00c5f80801007387 */ /* 0x0001e40000100a00 */
[----:B0-----:R-:W-:Y:S01]  /*106c20*/  HMMA.16816.F32 R8, R12, R6, R24 ;  /* 0x000000060c08723c */ /* 0x001fe20000001818 */
[----:B------:R-:W-:-:S15]  /*106c30*/  F2FP.F16.E4M3.UNPACK_B R16, R28.H1 ;  /* 0x0000001cff10723e */ /* 0x000fde00030006ff */
[----:B------:R-:W-:-:S07]  /*106c40*/  NOP ;  /* 0x0000000000007918 */ /* 0x000fce0000000000 */
[----:B------:R-:W-:Y:S04]  /*106c50*/  STL.64 [R1+0x1d80], R8 ;  /* 0x001d800801007387 */ /* 0x000fe80000100a00 */
[----:B------:R-:W-:Y:S04]  /*106c60*/  STL.64 [R1+0x1d88], R10 ;  /* 0x001d880a01007387 */ /* 0x000fe80000100a00 */
[----:B------:R-:W-:Y:S04]  /*106c70*/  STL [R1+0x48], R16 ;  /* 0x0000481001007387 */ /* 0x000fe80000100800 */
[----:B------:R-:W-:Y:S04]  /*106c80*/  STL [R1+0x4c], R5 ;  /* 0x00004c0501007387 */ /* 0x000fe80000100800 */
        /* <DEDUP_REMOVED lines=13> */
[----:B------:R-:W3:Y:S04]  /*106d60*/  LDL.LU R8, [R1+0x25c0] ;  /* 0x0025c00001087983 */ /* 0x000ee80000300800 */
[----:B------:R-:W3:Y:S04]  /*106d70*/  LDL.LU R9, [R1+0x25c4] ;  /* 0x0025c40001097983 */ /* 0x000ee80000300800 */
[----:B------:R-:W4:Y:S04]  /*106d80*/  LDL.LU R10, [R1+0x25c8] ;  /* 0x0025c800010a7983 */ /* 0x000f280000300800 */
[----:B------:R-:W4:Y:S01]  /*106d90*/  LDL.LU R11, [R1+0x25cc] ;  /* 0x0025cc00010b7983 */ /* 0x000f220000300800 */
[----:B------:R-:W-:-:S02]  /*106da0*/  IMAD.MOV.U32 R0, RZ, RZ, R3 ;  /* 0x000000ffff007224 */ /* 0x000fc400078e0003 */
[----:B------:R-:W-:Y:S02]  /*106db0*/  IMAD.MOV.U32 R2, RZ, RZ, R6 ;  /* 0x000000ffff027224 */ /* 0x000fe400078e0006 */
[----:B------:R-:W-:Y:S01]  /*106dc0*/  IMAD.MOV.U32 R3, RZ, RZ, R7 ;  /* 0x000000ffff037224 */ /* 0x000fe200078e0007 */
        /* <DEDUP_REMOVED lines=18> */
[----:B--2---:R0:W-:Y:S04]  /*106ef0*/  STL.64 [R1+0xc648], R20 ;  /* 0x00c6481401007387 */ /* 0x0041e80000100a00 */
[----:B0-----:R-:W2:Y:S04]  /*106f00*/  LDL.LU R20, [R1+0x2a68] ;  /* 0x002a680001147983 */ /* 0x001ea80000300800 */
[----:B------:R-:W2:Y:S04]  /*106f10*/  LDL.LU R21, [R1+0x2a6c] ;  /* 0x002a6c0001157983 */ /* 0x000ea80000300800 */
[----:B---3--:R-:W-:Y:S04]  /*106f20*/  STL.64 [R1+0xc688], R22 ;  /* 0x00c6881601007387 */ /* 0x008fe80000100a00 */
[----:B--2---:R0:W-:Y:S04]  /*106f30*/  STL.64 [R1+0xc680], R20 ;  /* 0x00c6801401007387 */ /* 0x0041e80000100a00 */
[----:B0-----:R-:W2:Y:S04]  /*106f40*/  LDL.LU R20, [R1+0x2a58] ;  /* 0x002a580001147983 */ /* 0x001ea80000300800 */
[----:B------:R-:W3:Y:S04]  /*106f50*/  LDL.LU R21, [R1+0x2a5c] ;  /* 0x002a5c0001157983 */ /* 0x000ee80000300800 */
[----:B----4-:R-:W-:Y:S04]  /*106f60*/  STL.64 [R1+0xc628], R10 ;  /* 0x00c6280a01007387 */ /* 0x010fe80000100a00 */
[----:B------:R0:W-:Y:S04]  /*106f70*/  STL.64 [R1+0xc620], R8 ;  /* 0x00c6200801007387 */ /* 0x0001e80000100a00 */
[----:B0-----:R-:W4:Y:S04]  /*106f80*/  LDL.LU R8, [R1+0x2a88] ;  /* 0x002a880001087983 */ /* 0x001f280000300800 */
[----:B------:R-:W4:Y:S01]  /*106f90*/  LDL.LU R9, [R1+0x2a8c] ;  /* 0x002a8c0001097983 */ /* 0x000f220000300800 */
[----:B------:R-:W-:-:S03]  /*106fa0*/  IMAD.MOV.U32 R23, RZ, RZ, R5 ;  /* 0x000000ffff177224 */ /* 0x000fc600078e0005 */
[----:B----4-:R-:W-:Y:S04]  /*106fb0*/  STL.64 [R1+0xc668], R8 ;  /* 0x00c6680801007387 */ /* 0x010fe80000100a00 */
[----:B------:R-:W4:Y:S04]  /*106fc0*/  LDL.LU R5, [R1+0x2abc] ;  /* 0x002abc0001057983 */ /* 0x000f280000300800 */
        /* <DEDUP_REMOVED lines=18> */
[----:B------:R-:W-:-:S03]  /*1070f0*/  IMAD.MOV.U32 R22, RZ, RZ, R16 ;  /* 0x000000ffff167224 */ /* 0x000fc600078e0010 */
        /* <DEDUP_REMOVED lines=15> */
[----:B------:R-:W-:-:S02]  /*1071f0*/  F2FP.F16.E4M3.UNPACK_B R8, R20.H1 ;  /* 0x00000014ff08723e */ /* 0x000fc400030006ff */
[----:B---3--:R-:W-:Y:S01]  /*107200*/  F2FP.F16.E4M3.UNPACK_B R9, R21.H1 ;  /* 0x00000015ff09723e */ /* 0x008fe200030006ff */
[----:B------:R-:W3:Y:S01]  /*107210*/  LDL.LU R27, [R1+0x264c] ;  /* 0x00264c00011b7983 */ /* 0x000ee20000300800 */
[----:B--2---:R-:W-:Y:S03]  /*107220*/  HMMA.16816.F32 R20, R12, R22, R4 ;  /* 0x000000160c14723c */ /* 0x004fe60000001804 */
[----:B------:R-:W2:Y:S04]  /*107230*/  LDL.LU.64 R6, [R1+0xc698] ;  /* 0x00c6980001067983 */ /* 0x000ea80000300a00 */
[----:B------:R-:W2:-:S15]  /*107240*/  LDL.LU.64 R4, [R1+0xc690] ;  /* 0x00c6900001047983 */ /* 0x000e9e0000300a00 */
[----:B------:R-:W-:-:S01]  /*107250*/  NOP ;  /* 0x0000000000007918 */ /* 0x000fc20000000000 */
[----:B------:R-:W-:Y:S04]  /*107260*/  STL.64 [R1+0x1de0], R20 ;  /* 0x001de01401007387 */ /* 0x000fe80000100a00 */
[----:B------:R0:W-:Y:S04]  /*107270*/  STL.64 [R1+0x1de8], R22 ;  /* 0x001de81601007387 */ /* 0x0001e80000100a00 */
[----:B0-----:R-:W4:Y:S04]  /*107280*/  LDL.LU.64 R22, [R1+0xc688] ;  /* 0x00c6880001167983 */ /* 0x001f280000300a00 */
[----:B------:R-:W3:Y:S04]  /*107290*/  LDL.LU.64 R20, [R1+0xc680] ;  /* 0x00c6800001147983 */ /* 0x000ee80000300a00 */
        /* <DEDUP_REMOVED lines=8> */
[----:B---3--:R-:W-:Y:S02]  /*107320*/  F2FP.F16.E4M3.UNPACK_B R20, R20.H1 ;  /* 0x00000014ff14723e */ /* 0x008fe400030006ff */
[----:B------:R-:W-:Y:S01]  /*107330*/  F2FP.F16.E4M3.UNPACK_B R21, R21.H1 ;  /* 0x00000015ff15723e */ /* 0x000fe200030006ff */
[----:B0-----:R-:W3:Y:S04]  /*107340*/  LDL.LU.64 R8, [R1+0xc668] ;  /* 0x00c6680001087983 */ /* 0x001ee80000300a00 */
[----:B------:R-:W-:Y:S01]  /*107350*/  STL [R1+0x38], R20 ;  /* 0x0000381401007387 */ /* 0x000fe20000100800 */
[----:B----4-:R-:W-:-:S02]  /*107360*/  F2FP.F16.E4M3.UNPACK_B R10, R22.H1 ;  /* 0x00000016ff0a723e */ /* 0x010fc400030006ff */
        /* <DEDUP_REMOVED lines=9> */
[----:B------:R-:W4:Y:S01]  /*107400*/  LDL.LU.64 R20, [R1+0xc648] ;  /* 0x00c6480001147983 */ /* 0x000f220000300a00 */
[----:B---3--:R-:W-:-:S03]  /*107410*/  F2FP.F16.E4M3.UNPACK_B R8, R8.H1 ;  /* 0x00000008ff08723e */ /* 0x008fc600030006ff */
[----:B------:R-:W-:Y:S01]  /*107420*/  STL [R1+0x30], R10 ;  /* 0x0000300a01007387 */ /* 0x000fe20000100800 */
[----:B------:R-:W-:-:S03]  /*107430*/  F2FP.F16.E4M3.UNPACK_B R9, R9.H1 ;  /* 0x00000009ff09723e */ /* 0x000fc600030006ff */
[----:B------:R-:W-:Y:S01]  /*107440*/  STL [R1+0x34], R11 ;  /* 0x0000340b01007387 */ /* 0x000fe20000100800 */
[----:B----4-:R-:W-:-:S15]  /*107450*/  HMMA.16816.F32 R20, R12, R10, R20 ;  /* 0x0000000a0c14723c */ /* 0x010fde0000001814 */
        /* <DEDUP_REMOVED lines=27> */
[----:B------:R-:W-:Y:S02]  /*107610*/  F2FP.F16.E4M3.UNPACK_B R7, R7.H1 ;  /* 0x00000007ff07723e */ /* 0x000fe400030006ff */
[----:B----4-:R-:W-:Y:S02]  /*107620*/  F2FP.F16.E4M3.UNPACK_B R4, R4.H1 ;  /* 0x00000004ff04723e */ /* 0x010fe400030006ff */
[----:B------:R-:W-:Y:S01]  /*107630*/  F2FP.F16.E4M3.UNPACK_B R5, R5.H1 ;  /* 0x00000005ff05723e */ /* 0x000fe200030006ff */
[----:B------:R-:W-:Y:S04]  /*107640*/  STL [R1+0x18], R6 ;  /* 0x0000180601007387 */ /* 0x000fe80000100800 */
[----:B------:R-:W-:Y:S01]  /*107650*/  STL [R1+0x1c], R7 ;  /* 0x00001c0701007387 */ /* 0x000fe20000100800 */
[----:B--2---:R-:W-:-:S15]  /*107660*/  HMMA.16816.F32 R8, R12, R6, R8 ;  /* 0x000000060c08723c */ /* 0x004fde0000001808 */
[----:B------:R-:W-:-:S08]  /*107670*/  NOP ;  /* 0x0000000000007918 */ /* 0x000fd00000000000 */
[----:B------:R0:W-:Y:S04]  /*107680*/  STL.64 [R1+0x1f50], R8 ;  /* 0x001f500801007387 */ /* 0x0001e80000100a00 */
[----:B------:R-:W-:Y:S04]  /*107690*/  STL.64 [R1+0x1f58], R10 ;  /* 0x001f580a01007387 */ /* 0x000fe80000100a00 */
[----:B0-----:R-:W2:Y:S04]  /*1076a0*/  LDL.LU.64 R8, [R1+0xc5f8] ;  /* 0x00c5f80001087983 */ /* 0x001ea80000300a00 */
[----:B------:R-:W-:Y:S04]  /*1076b0*/  STL [R1+0x10], R4 ;  /* 0x0000100401007387 */ /* 0x000fe80000100800 */
[----:B------:R3:W-:Y:S02]  /*1076c0*/  STL [R1+0x14], R5 ;  /* 0x0000140501007387 */ /* 0x0007e40000100800 */
[----:B---3--:R-:W-:Y:S02]  /*1076d0*/  HMMA.16816.F32 R4, R12, R4, R20 ;  /* 0x000000040c04723c */ /* 0x008fe40000001814 */
[----:B------:R-:W3:Y:S04]  /*1076e0*/  LDL.LU.64 R22, [R1+0xc5f0] ;  /* 0x00c5f00001167983 */ /* 0x000ee80000300a00 */
[----:B------:R-:W3:Y:S01]  /*1076f0*/  LDL.LU.64 R20, [R1+0xc5e8] ;  /* 0x00c5e80001147983 */ /* 0x000ee20000300a00 */
[----:B------:R-:W-:-:S02]  /*107700*/  F2FP.F16.E4M3.UNPACK_B R10, R16.H1 ;  /* 0x00000010ff0a723e */ /* 0x000fc400030006ff */
[----:B------:R-:W-:-:S14]  /*107710*/  F2FP.F16.E4M3.UNPACK_B R11, R17.H1 ;  /* 0x00000011ff0b723e */ /* 0x000fdc00030006ff */
[----:B------:R0:W-:Y:S02]  /*107720*/  STL.64 [R1+0x1f80], R4 ;  /* 0x001f800401007387 */ /* 0x0001e40000100a00 */
[----:B0-----:R-:W-:Y:S02]  /*107730*/  F2FP.F16.E4M3.UNPACK_B R4, R18.H1 ;  /* 0x00000012ff04723e */ /* 0x001fe400030006ff */
[----:B------:R-:W-:Y:S01]  /*107740*/  F2FP.F16.E4M3.UNPACK_B R5, R19.H1 ;  /* 0x00000013ff05723e */ /* 0x000fe200030006ff */
[----:B------:R0:W-:Y:S04]  /*107750*/  STL.64 [R1+0x1f88], R6 ;  /* 0x001f880601007387 */ /* 0x0001e80000100a00 */
[----:B0-----:R-:W4:Y:S04]  /*107760*/  LDL.LU R7, [R1+0xc5e0] ;  /* 0x00c5e00001077983 */ /* 0x001f280000300800 */
[----:B------:R-:W-:Y:S04]  /*107770*/  STL [R1+0x8], R10 ;  /* 0x0000080a01007387 */ /* 0x000fe80000100800 */
[----:B------:R-:W-:Y:S04]  /*107780*/  STL [R1+0xc], R11 ;  /* 0x00000c0b01007387 */ /* 0x000fe80000100800 */
[----:B------:R-:W-:Y:S01]  /*107790*/  STL [R1], R4 ;  /* 0x0000000401007387 */ /* 0x000fe20000100800 */
[C---:B---3--:R-:W-:Y:S06]  /*1077a0*/  HMMA.16816.F32 R16, R12.reuse, R10, R20 ;  /* 0x0000000a0c10723c */ /* 0x048fec0000001814 */
[----:B------:R-:W-:-:S15]  /*1077b0*/  HMMA.16816.F32 R20, R12, R4, R24 ;  /* 0x000000040c14723c */ /* 0x000fde0000001818 */
[----:B------:R-:W-:-:S02]  /*1077c0*/  NOP ;  /* 0x0000000000007918 */ /* 0x000fc40000000000 */
[----:B------:R-:W-:Y:S04]  /*1077d0*/  STL.64 [R1+0x1fb0], R16 ;  /* 0x001fb01001007387 */ /* 0x000fe80000100a00 */
[----:B------:R0:W-:Y:S04]  /*1077e0*/  STL.64 [R1+0x1fb8], R18 ;  /* 0x001fb81201007387 */ /* 0x0001e80000100a00 */
[----:B------:R-:W-:Y:S04]  /*1077f0*/  STL [R1+0x4], R5 ;  /* 0x0000040501007387 */ /* 0x000fe80000100800 */
[----:B0-----:R-:W3:Y:S04]  /*107800*/  LDL.LU R18, [R1+0x2b38] ;  /* 0x002b380001127983 */ /* 0x001ee80000300800 */
[----:B------:R-:W3:Y:S04]  /*107810*/  LDL.LU R19, [R1+0x2b3c] ;  /* 0x002b3c0001137983 */ /* 0x000ee80000300800 */
[----:B------:R-:W-:Y:S04]  /*107820*/  STL.64 [R1+0x1fe0], R20 ;  /* 0x001fe01401007387 */ /* 0x000fe80000100a00 */
[----:B------:R-:W-:Y:S04]  /*107830*/  STL.64 [R1+0x1fe8], R22 ;  /* 0x001fe81601007387 */ /* 0x000fe80000100a00 */
[----:B------:R-:W2:Y:S04]  /*107840*/  LDL.LU R16, [R1+0x2b48] ;  /* 0x002b480001107983 */ /* 0x000ea80000300800 */
[----:B------:R-:W2:Y:S04]  /*107850*/  LDL.LU R17, [R1+0x2b4c] ;  /* 0x002b4c0001117983 */ /* 0x000ea80000300800 */
        /* <DEDUP_REMOVED lines=33> */
[----:B------:R-:W2:Y:S04]  /*107a70*/  LDL.LU R5, [R1+0x3a0c] ;  /* 0x003a0c0001057983 */ /* 0x000ea80000300800 */
[----:B------:R-:W4:Y:S01]  /*107a80*/  LDL.LU R6, [R1+0x3a14] ;  /* 0x003a140001067983 */ /* 0x000f220000300800 */
[----:B------:R-:W-:-:S02]  /*107a90*/  F2FP.F16.E4M3.UNPACK_B R28, R28.H1 ;  /* 0x0000001cff1c723e */ /* 0x000fc400030006ff */
[----:B------:R-:W-:Y:S01]  /*107aa0*/  F2FP.F16.E4M3.UNPACK_B R29, R29.H1 ;  /* 0x0000001dff1d723e */ /* 0x000fe200030006ff */
[----:B----4-:R-:W-:Y:S04]  /*107ab0*/  STL.64 [R1+0xc588], R6 ;  /* 0x00c5880601007387 */ /* 0x010fe80000100a00 */
[----:B--2---:R0:W-:Y:S04]  /*107ac0*/  STL.64 [R1+0xc580], R4 ;  /* 0x00c5800401007387 */ /* 0x0041e80000100a00 */
        /* <DEDUP_REMOVED lines=13> */
[----:B------:R-:W-:Y:S04]  /*107ba0*/  STL.64 [R1+0x2010], R16 ;  /* 0x0020101001007387 */ /* 0x000fe80000100a00 */
[----:B------:R0:W-:Y:S04]  /*107bb0*/  STL.64 [R1+0x2018], R18 ;  /* 0x0020181201007387 */ /* 0x0001e80000100a00 */
[----:B0-----:R-:W3:Y:S04]  /*107bc0*/  LDL.LU.64 R18, [R1+0xc5d8] ;  /* 0x00c5d80001127983 */ /* 0x001ee80000300a00 */
[----:B------:R-:W3:Y:S01]  /*107bd0*/  LDL.LU.64 R16, [R1+0xc5d0] ;  /* 0x00c5d00001107983 */ /* 0x000ee20000300a00 */
[----:B------:R-:W-:-:S02]  /*107be0*/  F2FP.F16.E4M3.UNPACK_B R26, R26.H1 ;  /* 0x0000001aff1a723e */ /* 0x000fc400030006ff */
[----:B------:R-:W-:-:S07]  /*107bf0*/  F2FP.F16.E4M3.UNPACK_B R27, R27.H1 ;  /* 0x0000001bff1b723e */ /* 0x000fce00030006ff */
        /* <DEDUP_REMOVED lines=37> */
[----:B------:R-:W4:Y:S04]  /*107e50*/  LDL.LU R23, [R1+0x3a18] ;  /* 0x003a180001177983 */ /* 0x000f280000300800 */
[----:B------:R0:W-:Y:S04]  /*107e60*/  STL.64 [R1+0xc310], R20 ;  /* 0x00c3101401007387 */ /* 0x0001e80000100a00 */
[----:B0-----:R-:W4:Y:S01]  /*107e70*/  LDL.LU R21, [R1+0x3a08] ;  /* 0x003a080001157983 */ /* 0x001f220000300800 */
[----:B---3--:R-:W-:-:S02]  /*107e80*/  F2FP.F16.E4M3.UNPACK_B R18, R18.H1 ;  /* 0x00000012ff12723e */ /* 0x008fc400030006ff */
[----:B------:R-:W-:-:S07]  /*107e90*/  F2FP.F16.E4M3.UNPACK_B R19, R19.H1 ;  /* 0x00000013ff13723e */ /* 0x000fce00030006ff */
[----:B--2---:R-:W-:-:S15]  /*107ea0*/  HMMA.16816.F32 R4, R12, R18, R4 ;  /* 0x000000120c04723c */ /* 0x004fde0000001804 */
[----:B------:R-:W-:-:S08]  /*107eb0*/  NOP ;  /* 0x0000000000007918 */ /* 0x000fd00000000000 */
[----:B------:R-:W-:Y:S04]  /*107ec0*/  STL.64 [R1+0x2470], R4 ;  /* 0x0024700401007387 */ /* 0x000fe80000100a00 */
[----:B------:R0:W-:Y:S04]  /*107ed0*/  STL.64 [R1+0x2478], R6 ;  /* 0x0024780601007387 */ /* 0x0001e80000100a00 */
[----:B0-----:R-:W2:Y:S04]  /*107ee0*/  LDL.LU.64 R6, [R1+0xc588] ;  /* 0x00c5880001067983 */ /* 0x001ea80000300a00 */
[----:B------:R-:W3:Y:S01]  /*107ef0*/  LDL.LU.64 R4, [R1+0xc580] ;  /* 0x00c5800001047983 */ /* 0x000ee20000300a00 */
[----:B----4-:R-:W-:-:S02]  /*107f00*/  F2FP.F16.E4M3.UNPACK_B R16, R16.H1 ;  /* 0x00000010ff10723e */ /* 0x010fc400030006ff */
[----:B------:R-:W-:Y:S01]  /*107f10*/  F2FP.F16.E4M3.UNPACK_B R17, R17.H1 ;  /* 0x00000011ff11723e */ /* 0x000fe200030006ff */
[----:B--2---:R-:W-:Y:S02]  /*107f20*/  IMAD R6, R6, 0x100, R23 ;  /* 0x0000010006067824 */ /* 0x004fe400078e0217 */
[----:B---3--:R-:W-:Y:S02]  /*107f30*/  IMAD R4, R4, 0x100, R21 ;  /* 0x0000010004047824 */ /* 0x008fe400078e0215 */
[----:B------:R-:W-:Y:S02]  /*107f40*/  IMAD R5, R5, 0x100, R22 ;  /* 0x0000010005057824 */ /* 0x000fe400078e0216 */
[----:B------:R-:W-:Y:S07]  /*107f50*/  HMMA.16816.F32 R20, R12, R16, R24 ;  /* 0x000000100c14723c */ /* 0x000fee0000001818 */
[----:B------:R-:W-:-:S02]  /*107f60*/  IMAD.MOV.U32 R26, RZ, RZ, R2 ;  /* 0x000000ffff1a7224 */ /* 0x000fc400078e0002 */
[----:B------:R-:W-:Y:S01]  /*107f70*/  IMAD.MOV.U32 R27, RZ, RZ, R3 ;  /* 0x000000ffff1b7224 */ /* 0x000fe200078e0003 */
[----:B------:R-:W2:Y:S01]  /*107f80*/  LDL.LU R2, [R1+0xc578] ;  /* 0x00c5780001027983 */ /* 0x000ea20000300800 */
[----:B------:R-:W-:Y:S02]  /*107f90*/  IMAD.MOV.U32 R24, RZ, RZ, R9 ;  /* 0x000000ffff187224 */ /* 0x000fe400078e0009 */
[----:B------:R-:W-:-:S10]  /*107fa0*/  IMAD.MOV.U32 R25, RZ, RZ, R0 ;  /* 0x000000ffff197224 */ /* 0x000fd400078e0000 */
[----:B------:R0:W-:Y:S04]  /*107fb0*/  STL.64 [R1+0x24b0], R20 ;  /* 0x0024b01401007387 */ /* 0x0001e80000100a00 */
[----:B------:R1:W-:Y:S04]  /*107fc0*/  STL.64 [R1+0x24b8], R22 ;  /* 0x0024b81601007387 */ /* 0x0003e80000100a00 */
[----:B------:R-:W3:Y:S04]  /*107fd0*/  LDL.LU R3, [R1+0xc574] ;  /* 0x00c5740001037983 */ /* 0x000ee80000300800 */
        /* <DEDUP_REMOVED lines=9> */
[----:B------:R-:W-:Y:S04]  /*108070*/  STL.64 [R1+0xc2f8], R18 ;  /* 0x00c2f81201007387 */ /* 0x000fe80000100a00 */
[----:B------:R0:W-:Y:S04]  /*108080*/  STL.64 [R1+0xc2f0], R16 ;  /* 0x00c2f01001007387 */ /* 0x0001e80000100a00 */
        /* <DEDUP_REMOVED lines=8> */
[----:B---3--:R-:W-:Y:S04]  /*108110*/  STL.64 [R1+0xc460], R18 ;  /* 0x00c4601201007387 */ /* 0x008fe80000100a00 */
[----:B--2---:R0:W-:Y:S04]  /*108120*/  STL.64 [R1+0xc458], R16 ;  /* 0x00c4581001007387 */ /* 0x0041e80000100a00 */
[----:B------:R-:W2:Y:S04]  /*108130*/  LDL.LU R8, [R1+0xc56c] ;  /* 0x00c56c0001087983 */ /* 0x000ea80000300800 */
[----:B------:R-:W3:Y:S04]  /*108140*/  LDL.LU R7, [R1+0xc568] ;  /* 0x00c5680001077983 */ /* 0x000ee80000300800 */
[----:B------:R-:W3:Y:S04]  /*108150*/  LDL.LU R3, [R1+0xc564] ;  /* 0x00c5640001037983 */ /* 0x000ee80000300800 */
[----:B------:R-:W3:Y:S04]  /*108160*/  LDL.LU R2, [R1+0xc560] ;  /* 0x00c5600001027983 */ /* 0x000ee80000300800 */
[----:B------:R4:W-:Y:S04]  /*108170*/  STL.64 [R1+0xc470], R26 ;  /* 0x00c4701a01007387 */ /* 0x0009e80000100a00 */
[----:B------:R-:W-:Y:S04]  /*108180*/  STL.64 [R1+0xc468], R24 ;  /* 0x00c4681801007387 */ /* 0x000fe80000100a00 */
[----:B0-----:R-:W3:Y:S04]  /*108190*/  LDL.LU R16, [R1+0x28d0] ;  /* 0x0028d00001107983 */ /* 0x001ee80000300800 */
[----:B------:R-:W3:Y:S04]  /*1081a0*/  LDL.LU R17, [R1+0x28d4] ;  /* 0x0028d40001117983 */ /* 0x000ee80000300800 */
[----:B------:R-:W3:Y:S04]  /*1081b0*/  LDL.LU R18, [R1+0x28d8] ;  /* 0x0028d80001127983 */ /* 0x000ee80000300800 */
[----:B------:R-:W3:Y:S01]  /*1081c0*/  LDL.LU R19, [R1+0x28dc] ;  /* 0x0028dc0001137983 */ /* 0x000ee20000300800 */
[----:B----4-:R-:W-:-:S02]  /*1081d0*/  IMAD.MOV.U32 R27, RZ, RZ, R9 ;  /* 0x000000ffff1b7224 */ /* 0x010fc400078e0009 */
[----:B--2---:R-:W-:Y:S01]  /*1081e0*/  IMAD.MOV.U32 R26, RZ, RZ, R8 ;  /* 0x000000ffff1a7224 */ /* 0x004fe200078e0008 */
[----:B---3--:R-:W-:Y:S04]  /*1081f0*/  STL.64 [R1+0xc480], R18 ;  /* 0x00c4801201007387 */ /* 0x008fe80000100a00 */
[----:B------:R0:W-:Y:S04]  /*108200*/  STL.64 [R1+0xc478], R16 ;  /* 0x00c4781001007387 */ /* 0x0001e80000100a00 */
        /* <DEDUP_REMOVED lines=14> */
[----:B0-----:R-:W4:Y:S04]  /*1082f0*/  LDL.LU R16, [R1+0x2900] ;  /* 0x0029000001107983 */ /* 0x001f280000300800 */
[----:B------:R-:W4:Y:S04]  /*108300*/  LDL.LU R17, [R1+0x2904] ;  /* 0x0029040001117983 */ /* 0x000f280000300800 */
[----:B------:R-:W4:Y:S04]  /*108310*/  LDL.LU R18, [R1+0x2908] ;  /* 0x0029080001127983 */ /* 0x000f280000300800 */
[----:B------:R-:W4:Y:S01]  /*108320*/  LDL.LU R19, [R1+0x290c] ;  /* 0x00290c0001137983 */ /* 0x000f220000300800 */
[----:B------:R-:W-:-:S02]  /*108330*/  IMAD.MOV.U32 R26, RZ, RZ, R8 ;  /* 0x000000ffff1a7224 */ /* 0x000fc400078e0008 */
[----:B------:R-:W-:Y:S02]  /*108340*/  IMAD.MOV.U32 R27, RZ, RZ, R2 ;  /* 0x000000ffff1b7224 */ /* 0x000fe400078e0002 */
[----:B---3--:R-:W-:Y:S02]  /*108350*/  IMAD.MOV.U32 R25, RZ, RZ, R9 ;  /* 0x000000ffff197224 */ /* 0x008fe400078e0009 */
[----:B--2---:R-:W-:Y:S01]  /*108360*/  IMAD.MOV.U32 R24, RZ, RZ, R3 ;  /* 0x000000ffff187224 */ /* 0x004fe200078e0003 */
[----:B----4-:R-:W-:Y:S04]  /*108370*/  STL.64 [R1+0xc4b0], R18 ;  /* 0x00c4b01201007387 */ /* 0x010fe80000100a00 */
[----:B------:R0:W-:Y:S04]  /*108380*/  STL.64 [R1+0xc4a8], R16 ;  /* 0x00c4a81001007387 */ /* 0x0001e80000100a00 */
[----:B------:R-:W2:Y:S04]  /*108390*/  LDL.LU R8, [R1+0xc54c] ;  /* 0x00c54c0001087983 */ /* 0x000ea80000300800 */
[----:B------:R-:W3:Y:S04]  /*1083a0*/  LDL.LU R2, [R1+0xc548] ;  /* 0x00c5480001027983 */ /* 0x000ee80000300800 */
[----:B------:R-:W4:Y:S04]  /*1083b0*/  LDL.LU R3, [R1+0xc544] ;  /* 0x00c5440001037983 */ /* 0x000f280000300800 */
[----:B------:R1:W-:Y:S04]  /*1083c0*/  STL.64 [R1+0xc4b8], R26 ;  /* 0x00c4b81a01007387 */ /* 0x0003e80000100a00 */
[----:B------:R-:W-:Y:S04]  /*1083d0*/  STL.64 [R1+0xc4d0], R24 ;  /* 0x00c4d01801007387 */ /* 0x000fe80000100a00 */
[----:B0-----:R-:W3:Y:S04]  /*1083e0*/  LDL.LU R16, [R1+0x2910] ;  /* 0x0029100001107983 */ /* 0x001ee80000300800 */
[----:B------:R-:W3:Y:S04]  /*1083f0*/  LDL.LU R17, [R1+0x2914] ;  /* 0x0029140001117983 */ /* 0x000ee80000300800 */
[----:B------:R-:W4:Y:S04]  /*108400*/  LDL.LU R18, [R1+0x2918] ;  /* 0x0029180001127983 */ /* 0x000f280000300800 */
[----:B------:R-:W4:Y:S01]  /*108410*/  LDL.LU R19, [R1+0x291c] ;  /* 0x00291c0001137983 */ /* 0x000f220000300800 */
[----:B-1----:R-:W-:-:S02]  /*108420*/  IMAD.MOV.U32 R27, RZ, RZ, R7 ;  /* 0x000000ffff1b7224 */ /* 0x002fc400078e0007 */
[----:B--2---:R-:W-:-:S05]  /*108430*/  IMAD.MOV.U32 R26, RZ, RZ, R8 ;  /* 0x000000ffff1a7224 */ /* 0x004fca00078e0008 */
[----:B------:R-:W-:Y:S04]  /*108440*/  STL.64 [R1+0xc4e8], R26 ;  /* 0x00c4e81a01007387 */ /* 0x000fe80000100a00 */
        /* <DEDUP_REMOVED lines=13> */
[----:B------:R-:W4:Y:S01]  /*108520*/  LDL.LU R27, [R1+0x2b8c] ;  /* 0x002b8c00011b7983 */ /* 0x000f220000300800 */
[----:B------:R-:W-:-:S02]  /*108530*/  IMAD.MOV.U32 R24, RZ, RZ, R3 ;  /* 0x000000ffff187224 */ /* 0x000fc400078e0003 */
[----:B------:R-:W-:Y:S01]  /*108540*/  IMAD.MOV.U32 R25, RZ, RZ, R2 ;  /* 0x000000ffff197224 */ /* 0x000fe200078e0002 */
[----:B----4-:R-:W-:Y:S04]  /*108550*/  STL.64 [R1+0xc538], R26 ;  /* 0x00c5381a01007387 */ /* 0x010fe80000100a00 */
[----:B------:R0:W-:Y:S04]  /*108560*/  STL.64 [R1+0xc530], R24 ;  /* 0x00c5301801007387 */ /* 0x0001e80000100a00 */
        /* <DEDUP_REMOVED lines=22> */
[----:B------:R-:W-:-:S02]  /*1086d0*/  F2FP.F16.E4M3.UNPACK_B R10, R10.H1 ;  /* 0x0000000aff0a723e */ /* 0x000fc400030006ff */
[----:B------:R-:W-:Y:S01]  /*1086e0*/  F2FP.F16.E4M3.UNPACK_B R11, R11.H1 ;  /* 0x0000000bff0b723e */ /* 0x000fe200030006ff */
[----:B---3--:R-:W-:Y:S04]  /*1086f0*/  STL.64 [R1+0xc518], R18 ;  /* 0x00c5181201007387 */ /* 0x008fe80000100a00 */
[----:B--2---:R0:W-:Y:S04]  /*108700*/  STL.64 [R1+0xc510], R16 ;  /* 0x00c5101001007387 */ /* 0x0041e80000100a00 */
[----:B0-----:R-:W2:Y:S04]  /*108710*/  LDL.LU R16, [R1+0x2970] ;  /* 0x0029700001107983 */ /* 0x001ea80000300800 */
[----:B------:R-:W2:Y:S04]  /*108720*/  LDL.LU R17, [R1+0x2974] ;  /* 0x0029740001117983 */ /* 0x000ea80000300800 */
[----:B------:R-:W3:Y:S04]  /*108730*/  LDL.LU R18, [R1+0x2978] ;  /* 0x0029780001127983 */ /* 0x000ee80000300800 */
[----:B------:R-:W3:Y:S01]  /*108740*/  LDL.LU R19, [R1+0x297c] ;  /* 0x00297c0001137983 */ /* 0x000ee20000300800 */
[----:B----4-:R-:W-:Y:S01]  /*108750*/  HMMA.16816.F32 R24, R12, R10, R24 ;  /* 0x0000000a0c18723c */ /* 0x010fe20000001818 */
[----:B------:R-:W-:-:S02]  /*108760*/  IMAD R7, R7, 0x100, R0 ;  /* 0x0000010007077824 */ /* 0x000fc400078e0200 */
        /* <DEDUP_REMOVED lines=11> */
[----:B------:R-:W-:Y:S04]  /*108820*/  STL.64 [R1+0x25c0], R24 ;  /* 0x0025c01801007387 */ /* 0x000fe80000100a00 */
[----:B------:R0:W-:Y:S04]  /*108830*/  STL.64 [R1+0x25c8], R26 ;  /* 0x0025c81a01007387 */ /* 0x0001e80000100a00 */
[----:B0-----:R-:W3:Y:S01]  /*108840*/  LDL.LU.64 R26, [R1+0xc538] ;  /* 0x00c53800011a7983 */ /* 0x001ee20000300a00 */
[----:B------:R-:W-:-:S02]  /*108850*/  F2FP.F16.E4M3.UNPACK_B R8, R8.H1 ;  /* 0x00000008ff08723e */ /* 0x000fc400030006ff */
[----:B------:R-:W-:Y:S01]  /*108860*/  F2FP.F16.E4M3.UNPACK_B R9, R9.H1 ;  /* 0x00000009ff09723e */ /* 0x000fe200030006ff */
[----:B------:R-:W4:Y:S06]  /*108870*/  LDL.LU.64 R24, [R1+0xc530] ;  /* 0x00c5300001187983 */ /* 0x000f2c0000300a00 */
[----:B--2---:R-:W-:Y:S01]  /*108880*/  HMMA.16816.F32 R16, R12, R8, R16 ;  /* 0x000000080c10723c */ /* 0x004fe20000001810 */
[----:B---3--:R-:W-:Y:S02]  /*108890*/  F2FP.F16.E4M3.UNPACK_B R26, R26.H1 ;  /* 0x0000001aff1a723e */ /* 0x008fe400030006ff */
[----:B------:R-:W-:-:S03]  /*1088a0*/  F2FP.F16.E4M3.UNPACK_B R27, R27.H1 ;  /* 0x0000001bff1b723e */ /* 0x000fc600030006ff */
[----:B------:R-:W-:Y:S04]  /*1088b0*/  STL [R1+0xa0], R26 ;  /* 0x0000a01a01007387 */ /* 0x000fe80000100800 */
[----:B------:R-:W-:-:S13]  /*1088c0*/  STL [R1+0xa4], R27 ;  /* 0x0000a41b01007387 */ /* 0x000fda0000100800 */
[----:B------:R-:W-:Y:S04]  /*1088d0*/  STL.64 [R1+0x2980], R16 ;  /* 0x0029801001007387 */ /* 0x000fe80000100a00 */
[----:B------:R0:W-:Y:S04]  /*1088e0*/  STL.64 [R1+0x2988], R18 ;  /* 0x0029881201007387 */ /* 0x0001e80000100a00 */
[----:B0-----:R-:W2:Y:S04]  /*1088f0*/  LDL.LU.64 R18, [R1+0xc528] ;  /* 0x00c5280001127983 */ /* 0x001ea80000300a00 */
[----:B------:R-:W2:Y:S01]  /*108900*/  LDL.LU.64 R16, [R1+0xc520] ;  /* 0x00c5200001107983 */ /* 0x000ea20000300a00 */
[----:B------:R-:W-:-:S02]  /*108910*/  F2FP.F16.E4M3.UNPACK_B R2, R2.H1 ;  /* 0x00000002ff02723e */ /* 0x000fc400030006ff */
[----:B------:R-:W-:Y:S01]  /*108920*/  F2FP.F16.E4M3.UNPACK_B R3, R3.H1 ;  /* 0x00000003ff03723e */ /* 0x000fe200030006ff */
[----:B------:R0:W-:Y:S04]  /*108930*/  STL.64 [R1+0xc2d8], R10 ;  /* 0x00c2d80a01007387 */ /* 0x0001e80000100a00 */
[----:B0-----:R-:W3:Y:S04]  /*108940*/  LDL R10, [R1+0x60] ;  /* 0x00006000010a7983 */ /* 0x001ee80000100800 */
[----:B------:R-:W-:Y:S01]  /*108950*/  STL.64 [R1+0xc2d0], R8 ;  /* 0x00c2d00801007387 */ /* 0x000fe20000100a00 */
[----:B--2---:R-:W-:-:S15]  /*108960*/  HMMA.16816.F32 R16, R12, R2, R16 ;  /* 0x000000020c10723c */ /* 0x004fde0000001810 */
[----:B------:R-:W-:-:S08]  /*108970*/  NOP ;  /* 0x0000000000007918 */ /* 0x000fd00000000000 */
[----:B------:R-:W-:Y:S04]  /*108980*/  STL.64 [R1+0x2970], R16 ;  /* 0x0029701001007387 */ /* 0x000fe80000100a00 */
[----:B------:R0:W-:Y:S04]  /*108990*/  STL.64 [R1+0x2978], R18 ;  /* 0x0029781201007387 */ /* 0x0001e80000100a00 */
[----:B0-----:R-:W2:Y:S04]  /*1089a0*/  LDL.LU.64 R18, [R1+0xc518] ;  /* 0x00c5180001127983 */ /* 0x001ea80000300a00 */
        /* <DEDUP_REMOVED lines=66> */
[----:B------:R-:W4:Y:S04]  /*108dd0*/  LDL.LU.64 R20, [R1+0xc448] ;  /* 0x00c4480001147983 */ /* 0x000f280000300a00 */
[----:B------:R-:W-:Y:S04]  /*108de0*/  STL.64 [R1+0x28c0], R24 ;  /* 0x0028c01801007387 */ /* 0x000fe80000100a00 */
[----:B------:R0:W-:Y:S04]  /*108df0*/  STL.64 [R1+0x28c8], R26 ;  /* 0x0028c81a01007387 */ /* 0x0001e80000100a00 */
[----:B0-----:R-:W4:Y:S04]  /*108e00*/  LDL.LU.64 R26, [R1+0xc440] ;  /* 0x00c44000011a7983 */ /* 0x001f280000300a00 */
[----:B------:R-:W2:Y:S01]  /*108e10*/  LDL.LU.64 R24, [R1+0xc438] ;  /* 0x00c4380001187983 */ /* 0x000ea20000300a00 */
[----:B------:R-:W-:-:S07]  /*108e20*/  IMAD.MOV.U32 R11, RZ, RZ, R0 ;  /* 0x000000ffff0b7224 */ /* 0x000fce00078e0000 */
[----:B---3--:R-:W-:-:S15]  /*108e30*/  HMMA.16816.F32 R12, R4, R10, R12 ;  /* 0x0000000a040c723c */ /* 0x008fde000000180c */
[----:B------:R-:W-:-:S08]  /*108e40*/  NOP ;  /* 0x0000000000007918 */ /* 0x000fd00000000000 */
[----:B------:R-:W-:Y:S04]  /*108e50*/  STL.64 [R1+0x28b0], R12 ;  /* 0x0028b00c01007387 */ /* 0x000fe80000100a00 */
[----:B------:R0:W-:Y:S04]  /*108e60*/  STL.64 [R1+0x28b8], R14 ;  /* 0x0028b80e01007387 */ /* 0x0001e80000100a00 */
[----:B0-----:R-:W3:Y:S04]  /*108e70*/  LDL.LU R14, [R1+0x3a34] ;  /* 0x003a3400010e7983 */ /* 0x001ee80000300800 */
[----:B------:R-:W3:Y:S01]  /*108e80*/  LDL.LU R15, [R1+0x3a40] ;  /* 0x003a4000010f7983 */ /* 0x000ee20000300800 */
[C---:B--2---:R-:W-:Y:S06]  /*108e90*/  HMMA.16816.F32 R8, R4.reuse, R24, R16 ;  /* 0x000000180408723c */ /* 0x044fec0000001810 */
[----:B----4-:R-:W-:-:S15]  /*108ea0*/  HMMA.16816.F32 R16, R4, R26, R20 ;  /* 0x0000001a0410723c */ /* 0x010fde0000001814 */
[----:B------:R-:W-:-:S02]  /*108eb0*/  NOP ;  /* 0x0000000000007918 */ /* 0x000fc40000000000 */
[----:B------:R0:W-:Y:S04]  /*108ec0*/  STL.64 [R1+0x2890], R8 ;  /* 0x0028900801007387 */ /* 0x0001e80000100a00 */
[----:B------:R1:W-:Y:S04]  /*108ed0*/  STL.64 [R1+0x2898], R10 ;  /* 0x0028980a01007387 */ /* 0x0003e80000100a00 */
[----:B------:R-:W2:Y:S04]  /*108ee0*/  LDL.LU R0, [R1+0x3a3c] ;  /* 0x003a3c0001007983 */ /* 0x000ea80000300800 */
[----:B0-----:R-:W4:Y:S04]  /*108ef0*/  LDL.LU R8, [R1+0x2740] ;  /* 0x0027400001087983 */ /* 0x001f280000300800 */
[----:B------:R-:W-:Y:S04]  /*108f00*/  STL.64 [R1+0x2880], R16 ;  /* 0x0028801001007387 */ /* 0x000fe80000100a00 */
[----:B------:R-:W-:Y:S04]  /*108f10*/  STL.64 [R1+0x2888], R18 ;  /* 0x0028881201007387 */ /* 0x000fe80000100a00 */
[----:B------:R-:W4:Y:S04]  /*108f20*/  LDL.LU R9, [R1+0x2744] ;  /* 0x0027440001097983 */ /* 0x000f280000300800 */
[----:B-1----:R-:W3:Y:S04]  /*108f30*/  LDL.LU R10, [R1+0x2748] ;  /* 0x00274800010a7983 */ /* 0x002ee80000300800 */
        /* <DEDUP_REMOVED lines=8> */
[----:B------:R-:W2:Y:S04]  /*108fc0*/  LDL.LU R27, [R1+0x27bc] ;  /* 0x0027bc00011b7983 */ /* 0x000ea80000300800 */
[----:B--2---:R0:W-:Y:S04]  /*108fd0*/  STL.64 [R1+0xc348], R26 ;  /* 0x00c3481a01007387 */ /* 0x0041e80000100a00 */
[----:B0-----:R-:W2:Y:S04]  /*108fe0*/  LDL R26, [R1] ;  /* 0x00000000011a7983 */ /* 0x001ea80000100800 */
[----:B------:R-:W2:Y:S04]  /*108ff0*/  LDL R27, [R1+0x4] ;  /* 0x00000400011b7983 */ /* 0x000ea80000100800 */
[----:B---3--:R-:W-:Y:S04]  /*109000*/  STL.64 [R1+0xc340], R24 ;  /* 0x00c3401801007387 */ /* 0x008fe80000100a00 */
        /* <DEDUP_REMOVED lines=237> */
[----:B----4-:R-:W-:Y:S06]  /*109ee0*/  HMMA.16816.F32 R16, R4, R10, R24 ;  /* 0x0000000a0410723c */ /* 0x010fec0000001818 */
[----:B------:R0:W-:-:S15]  /*109ef0*/  STL.64 [R1+0xc200], R10 ;  /* 0x00c2000a01007387 */ /* 0x0001de0000100a00 */
[----:B------:R-:W-:-:S02]  /*109f00*/  NOP ;  /* 0x0000000000007918 */ /* 0x000fc40000000000 */
[----:B------:R1:W-:Y:S04]  /*109f10*/  STL.64 [R1+0x2730], R16 ;  /* 0x0027301001007387 */ /* 0x0003e80000100a00 */
[----:B------:R3:W-:Y:S04]  /*109f20*/  STL.64 [R1+0x2738], R18 ;  /* 0x0027381201007387 */ /* 0x0007e80000100a00 */
[----:B0-----:R-:W4:Y:S04]  /*109f30*/  LDL.64 R10, [R1+0xa8] ;  /* 0x0000a800010a7983 */ /* 0x001f280000100a00 */
[----:B------:R-:W4:Y:S04]  /*109f40*/  LDL.64 R20, [R1+0x98] ;  /* 0x0000980001147983 */ /* 0x000f280000100a00 */
[----:B-1----:R-:W2:Y:S04]  /*109f50*/  LDL.LU R16, [R1+0x26d0] ;  /* 0x0026d00001107983 */ /* 0x002ea80000300800 */
[----:B------:R-:W2:Y:S04]  /*109f60*/  LDL.LU R17, [R1+0x26d4] ;  /* 0x0026d40001117983 */ /* 0x000ea80000300800 */
[----:B---3--:R-:W3:Y:S04]  /*109f70*/  LDL.LU R18, [R1+0x26d8] ;  /* 0x0026d80001127983 */ /* 0x008ee80000300800 */
        /* <DEDUP_REMOVED lines=25> */
[----:B------:R-:W-:-:S03]  /*10a110*/  IMAD R12, R12, 0x100, R23 ;  /* 0x000001000c0c7824 */ /* 0x000fc600078e0217 */
[----:B------:R-:W3:Y:S04]  /*10a120*/  LDL.64 R22, [R1+0x90] ;  /* 0x0000900001167983 */ /* 0x000ee80000100a00 */
[----:B------:R-:W3:Y:S04]  /*10a130*/  LDL.LU R24, [R1+0x26c0] ;  /* 0x0026c00001187983 */ /* 0x000ee80000300800 */
[----:B------:R-:W3:Y:S04]  /*10a140*/  LDL.LU R25, [R1+0x26c4] ;  /* 0x0026c40001197983 */ /* 0x000ee80000300800 */
[----:B------:R-:W3:Y:S01]  /*10a150*/  LDL.LU R26, [R1+0x26c8] ;  /* 0x0026c800011a7983 */ /* 0x000ee20000300800 */
[----:B------:R-:W-:-:S02]  /*10a160*/  IMAD R13, R13, 0x100, R28 ;  /* 0x000001000d0d7824 */ /* 0x000fc400078e021c */
[----:B------:R-:W-:Y:S01]  /*10a170*/  IMAD R14, R14, 0x100, R29 ;  /* 0x000001000e0e7824 */ /* 0x000fe200078e021d */
[----:B------:R-:W3:Y:S04]  /*10a180*/  LDL.LU R27, [R1+0x26cc] ;  /* 0x0026cc00011b7983 */ /* 0x000ee80000300800 */
[----:B------:R-:W3:Y:S01]  /*10a190*/  LDL.64 R28, [R1+0x88] ;  /* 0x00008800011c7983 */ /* 0x000ee20000100a00 */
        /* <DEDUP_REMOVED lines=44> */
[----:B------:R-:W-:-:S03]  /*10a460*/  IMAD.MOV.U32 R2, RZ, RZ, R10 ;  /* 0x000000ffff027224 */ /* 0x000fc600078e000a */
[----:B------:R-:W-:Y:S04]  /*10a470*/  STL [R1+0xc0dc], R3 ;  /* 0x00c0dc0301007387 */ /* 0x000fe80000100800 */
[----:B------:R3:W-:-:S13]  /*10a480*/  STL [R1+0xc0d8], R2 ;  /* 0x00c0d80201007387 */ /* 0x0007da0000100800 */
[----:B------:R-:W-:Y:S04]  /*10a490*/  STL.64 [R1+0x26e0], R4 ;  /* 0x0026e00401007387 */ /* 0x000fe80000100a00 */
[----:B------:R4:W-:Y:S01]  /*10a4a0*/  STL.64 [R1+0x26e8], R6 ;  /* 0x0026e80601007387 */ /* 0x0009e20000100a00 */
[----:B------:R-:W-:Y:S02]  /*10a4b0*/  IMAD.MOV.U32 R8, RZ, RZ, R21 ;  /* 0x000000ffff087224 */ /* 0x000fe400078e0015 */
[----:B------:R-:W-:-:S03]  /*10a4c0*/  IMAD.MOV.U32 R9, RZ, RZ, R20 ;  /* 0x000000ffff097224 */ /* 0x000fc600078e0014 */
[----:B------:R-:W-:Y:S04]  /*10a4d0*/  STL [R1+0xc0e4], R8 ;  /* 0x00c0e40801007387 */ /* 0x000fe80000100800 */
[----:B------:R-:W-:Y:S01]  /*10a4e0*/  STL [R1+0xc0e0], R9 ;  /* 0x00c0e00901007387 */ /* 0x000fe20000100800 */
[----:B---3--:R-:W-:Y:S02]  /*10a4f0*/  IMAD.MOV.U32 R2, RZ, RZ, R23 ;  /* 0x000000ffff027224 */ /* 0x008fe400078e0017 */
[----:B------:R-:W-:Y:S01]  /*10a500*/  IMAD.MOV.U32 R3, RZ, RZ, R22 ;  /* 0x000000ffff037224 */ /* 0x000fe200078e0016 */
[----:B----4-:R-:W-:-:S15]  /*10a510*/  HMMA.16816.F32 R4, R12, R22, R16 ;  /* 0x000000160c04723c */ /* 0x010fde0000001810 */
        /* <DEDUP_REMOVED lines=9> */
[----:B------:R-:W2:Y:S04]  /*10a5b0*/  LDL.64 R10, [R1+0x68] ;  /* 0x00006800010a7983 */ /* 0x000ea80000100a00 */
        /* <DEDUP_REMOVED lines=30> */
[----:B------:R-:W4:Y:S04]  /*10a7a0*/  LDL.64 R20, [R1+0x60] ;  /* 0x0000600001147983 */ /* 0x000f280000100a00 */
[----:B------:R-:W4:Y:S04]  /*10a7b0*/  LDL.LU R16, [R1+0x2630] ;  /* 0x0026300001107983 */ /* 0x000f280000300800 */
[----:B------:R-:W4:Y:S04]  /*10a7c0*/  LDL.LU R17, [R1+0x2634] ;  /* 0x0026340001117983 */ /* 0x000f280000300800 */
[----:B------:R-:W4:Y:S04]  /*10a7d0*/  LDL.LU R18, [R1+0x2638] ;  /* 0x0026380001127983 */ /* 0x000f280000300800 */
[----:B------:R-:W4:Y:S04]  /*10a7e0*/  LDL.LU R19, [R1+0x263c] ;  /* 0x00263c0001137983 */ /* 0x000f280000300800 */
        /* <DEDUP_REMOVED lines=48> */
[----:B------:R1:W-:Y:S01]  /*10aaf0*/  STL [R1+0xc110], R8 ;  /* 0x00c1100801007387 */ /* 0x0003e20000100800 */
[----:B----4-:R-:W-:Y:S02]  /*10ab00*/  IMAD.MOV.U32 R3, RZ, RZ, R21 ;  /* 0x000000ffff037224 */ /* 0x010fe400078e0015 */
[----:B------:R-:W-:Y:S02]  /*10ab10*/  IMAD.MOV.U32 R2, RZ, RZ, R20 ;  /* 0x000000ffff027224 */ /* 0x000fe400078e0014 */
[----:B0-----:R-:W-:Y:S02]  /*10ab20*/  IMAD.MOV.U32 R9, RZ, RZ, R22 ;  /* 0x000000ffff097224 */ /* 0x001fe400078e0016 */
[----:B-1----:R-:W-:Y:S01]  /*10ab30*/  IMAD.MOV.U32 R8, RZ, RZ, R23 ;  /* 0x000000ffff087224 */ /* 0x002fe200078e0017 */
        /* <DEDUP_REMOVED lines=17> */
[----:B--2---:R2:W-:Y:S04]  /*10ac50*/  STL.64 [R1+0xc248], R10 ;  /* 0x00c2480a01007387 */ /* 0x0045e80000100a00 */
[----:B0-----:R-:W3:Y:S04]  /*10ac60*/  LDL.LU R4, [R1+0x25a0] ;  /* 0x0025a00001047983 */ /* 0x001ee80000300800 */
[----:B------:R-:W3:Y:S04]  /*10ac70*/  LDL.LU R5, [R1+0x25a4] ;  /* 0x0025a40001057983 */ /* 0x000ee80000300800 */
[----:B-1----:R-:W4:Y:S04]  /*10ac80*/  LDL.LU R6, [R1+0x25a8] ;  /* 0x0025a80001067983 */ /* 0x002f280000300800 */
[----:B------:R-:W4:Y:S04]  /*10ac90*/  LDL.LU R7, [R1+0x25ac] ;  /* 0x0025ac0001077983 */ /* 0x000f280000300800 */
[----:B------:R-:W3:Y:S04]  /*10aca0*/  LDL.LU R8, [R1+0x2600] ;  /* 0x0026000001087983 */ /* 0x000ee80000300800 */
[----:B------:R-:W3:Y:S04]  /*10acb0*/  LDL.LU R9, [R1+0x2604] ;  /* 0x0026040001097983 */ /* 0x000ee80000300800 */
[----:B--2---:R-:W2:Y:S04]  /*10acc0*/  LDL.LU R10, [R1+0x2608] ;  /* 0x00260800010a7983 */ /* 0x004ea80000300800 */
        /* <DEDUP_REMOVED lines=37> */
[----:B------:R0:W-:Y:S04]  /*10af20*/  STL.64 [R1+0x25f0], R8 ;  /* 0x0025f00801007387 */ /* 0x0001e80000100a00 */
[----:B------:R1:W-:Y:S01]  /*10af30*/  STL.64 [R1+0x25f8], R10 ;  /* 0x0025f80a01007387 */ /* 0x0003e20000100a00 */
[----:B0-----:R-:W-:Y:S02]  /*10af40*/  IMAD.MOV.U32 R9, RZ, RZ, R3 ;  /* 0x000000ffff097224 */ /* 0x001fe400078e0003 */
[----:B------:R-:W-:Y:S01]  /*10af50*/  IMAD.MOV.U32 R8, RZ, RZ, R2 ;  /* 0x000000ffff087224 */ /* 0x000fe200078e0002 */
[----:B-1----:R-:W2:Y:S04]  /*10af60*/  LDL.LU.64 R10, [R1+0xc248] ;  /* 0x00c24800010a7983 */ /* 0x002ea80000300a00 */
        /* <DEDUP_REMOVED lines=73> */
[----:B------:R-:W4:Y:S04]  /*10b400*/  LDL.64 R10, [R1+0x10] ;  /* 0x00001000010a7983 */ /* 0x000f280000100a00 */
        /* <DEDUP_REMOVED lines=14> */
[----:B------:R-:W3:Y:S04]  /*10b4f0*/  LDL.64 R28, [R1] ;  /* 0x00000000011c7983 */ /* 0x000ee80000100a00 */
        /* <DEDUP_REMOVED lines=27> */
[----:B0-----:R-:W3:Y:S04]  /*10b6b0*/  LDL.64 R8, [R1+0x8] ;  /* 0x0000080001087983 */ /* 0x001ee80000100a00 */
[----:B------:R-:W-:Y:S04]  /*10b6c0*/  STL.64 [R1+0x2560], R20 ;  /* 0x0025601401007387 */ /* 0x000fe80000100a00 */
[----:B------:R0:W-:Y:S04]  /*10b6d0*/  STL.64 [R1+0x2568], R22 ;  /* 0x0025681601007387 */ /* 0x0001e80000100a00 */
[----:B0-----:R-:W3:Y:S04]  /*10b6e0*/  LDL.LU.64 R22, [R1+0xc210] ;  /* 0x00c2100001167983 */ /* 0x001ee80000300a00 */
[----:B------:R-:W3:Y:S01]  /*10b6f0*/  LDL.LU.64 R20, [R1+0xc208] ;  /* 0x00c2080001147983 */ /* 0x000ee20000300a00 */
[----:B------:R-:W-:-:S02]  /*10b700*/  IMAD.MOV.U32 R3, RZ, RZ, R10 ;  /* 0x000000ffff037224 */ /* 0x000fc400078e000a */
[----:B------:R-:W-:Y:S02]  /*10b710*/  IMAD.MOV.U32 R2, RZ, RZ, R11 ;  /* 0x000000ffff027224 */ /* 0x000fe400078e000b */
[----:B------:R-:W2:Y:S01]  /*10b720*/  LDL.LU.64 R10, [R1+0xc200] ;  /* 0x00c20000010a7983 */ /* 0x000ea20000300a00 */
        /* <DEDUP_REMOVED lines=72> */
[----:B----4-:R-:W-:Y:S06]  /*10bbb0*/  HMMA.16816.F32 R16, R12, R10, R20 ;  /* 0x0000000a0c10723c */ /* 0x010fec0000001814 */
[----:B------:R-:W-:Y:S04]  /*10bbc0*/  STL [R1+0xbe34], R10 ;  /* 0x00be340a01007387 */ /* 0x000fe80000100800 */
[----:B------:R-:W-:-:S13]  /*10bbd0*/  STL [R1+0xbe30], R11 ;  /* 0x00be300b01007387 */ /* 0x000fda0000100800 */
[----:B------:R0:W-:Y:S04]  /*10bbe0*/  STL.64 [R1+0x24c0], R16 ;  /* 0x0024c01001007387 */ /* 0x0001e80000100a00 */
[----:B------:R1:W-:Y:S04]  /*10bbf0*/  STL.64 [R1+0x24c8], R18 ;  /* 0x0024c81201007387 */ /* 0x0003e80000100a00 */
[----:B0-----:R-:W4:Y:S04]  /*10bc00*/  LDL.LU R16, [R1+0x2250] ;  /* 0x0022500001107983 */ /* 0x001f280000300800 */
[----:B------:R-:W4:Y:S04]  /*10bc10*/  LDL.LU R17, [R1+0x2254] ;  /* 0x0022540001117983 */ /* 0x000f280000300800 */
[----:B-1----:R-:W2:Y:S04]  /*10bc20*/  LDL.LU R18, [R1+0x2258] ;  /* 0x0022580001127983 */ /* 0x002ea80000300800 */
[----:B------:R-:W2:Y:S04]  /*10bc30*/  LDL.LU R19, [R1+0x225c] ;  /* 0x00225c0001137983 */ /* 0x000ea80000300800 */
[----:B--2---:R-:W-:Y:S04]  /*10bc40*/  STL.64 [R1+0xbea0], R18 ;  /* 0x00bea01201007387 */ /* 0x004fe80000100a00 */
[----:B----4-:R0:W-:Y:S04]  /*10bc50*/  STL.64 [R1+0xbe98], R16 ;  /* 0x00be981001007387 */ /* 0x0101e80000100a00 */
[----:B------:R-:W2:Y:S04]  /*10bc60*/  LDL.LU R20, [R1+0x2260] ;  /* 0x0022600001147983 */ /* 0x000ea80000300800 */
[----:B------:R-:W2:Y:S04]  /*10bc70*/  LDL.LU R21, [R1+0x2264] ;  /* 0x0022640001157983 */ /* 0x000ea80000300800 */
[----:B------:R-:W4:Y:S04]  /*10bc80*/  LDL.LU R22, [R1+0x2268] ;  /* 0x0022680001167983 */ /* 0x000f280000300800 */
[----:B------:R-:W4:Y:S01]  /*10bc90*/  LDL.LU R23, [R1+0x226c] ;  /* 0x00226c0001177983 */ /* 0x000f220000300800 */
[----:B------:R-:W-:-:S02]  /*10bca0*/  IMAD.MOV.U32 R10, RZ, RZ, R8 ;  /* 0x000000ffff0a7224 */ /* 0x000fc400078e0008 */
[----:B------:R-:W-:Y:S01]  /*10bcb0*/  IMAD.MOV.U32 R11, RZ, RZ, R9 ;  /* 0x000000ffff0b7224 */ /* 0x000fe200078e0009 */
[----:B----4-:R-:W-:Y:S04]  /*10bcc0*/  STL.64 [R1+0xbeb0], R22 ;  /* 0x00beb01601007387 */ /* 0x010fe80000100a00 */
[----:B--2---:R1:W-:Y:S04]  /*10bcd0*/  STL.64 [R1+0xbea8], R20 ;  /* 0x00bea81401007387 */ /* 0x0043e80000100a00 */
[----:B------:R-:W2:Y:S04]  /*10bce0*/  LDL.LU R8, [R1+0xc164] ;  /* 0x00c1640001087983 */ /* 0x000ea80000300800 */
[----:B------:R-:W4:Y:S04]  /*10bcf0*/  LDL.LU R9, [R1+0xc160] ;  /* 0x00c1600001097983 */ /* 0x000f280000300800 */
[----:B0-----:R-:W3:Y:S04]  /*10bd00*/  LDL.LU R16, [R1+0x2290] ;  /* 0x0022900001107983 */ /* 0x001ee80000300800 */
[----:B------:R-:W3:Y:S04]  /*10bd10*/  LDL.LU R17, [R1+0x2294] ;  /* 0x0022940001117983 */ /* 0x000ee80000300800 */
[----:B------:R-:W2:Y:S04]  /*10bd20*/  LDL.LU R18, [R1+0x2298] ;  /* 0x0022980001127983 */ /* 0x000ea80000300800 */
[----:B------:R-:W2:Y:S04]  /*10bd30*/  LDL.LU R19, [R1+0x229c] ;  /* 0x00229c0001137983 */ /* 0x000ea80000300800 */
[----:B--2---:R0:W-:Y:S04]  /*10bd40*/  STL.64 [R1+0xbec0], R18 ;  /* 0x00bec01201007387 */ /* 0x0041e80000100a00 */
[----:B---3--:R-:W-:Y:S04]  /*10bd50*/  STL.64 [R1+0xbeb8], R16 ;  /* 0x00beb81001007387 */ /* 0x008fe80000100a00 */
[----:B-1----:R-:W2:Y:S04]  /*10bd60*/  LDL.LU R20, [R1+0x22a0] ;  /* 0x0022a00001147983 */ /* 0x002ea80000300800 */
        /* <DEDUP_REMOVED lines=9> */
[----:B------:R2:W-:Y:S04]  /*10be00*/  STL.64 [R1+0xbed8], R18 ;  /* 0x00bed81201007387 */ /* 0x0005e80000100a00 */
[----:B0-----:R-:W3:Y:S04]  /*10be10*/  LDL.LU R20, [R1+0x22b0] ;  /* 0x0022b00001147983 */ /* 0x001ee80000300800 */
[----:B------:R-:W3:Y:S04]  /*10be20*/  LDL.LU R21, [R1+0x22b4] ;  /* 0x0022b40001157983 */ /* 0x000ee80000300800 */
[----:B------:R-:W3:Y:S04]  /*10be30*/  LDL.LU R22, [R1+0x22b8] ;  /* 0x0022b80001167983 */ /* 0x000ee80000300800 */
[----:B------:R-:W3:Y:S01]  /*10be40*/  LDL.LU R23, [R1+0x22bc] ;  /* 0x0022bc0001177983 */ /* 0x000ee20000300800 */
[----:B----4-:R-:W-:-:S02]  /*10be50*/  IMAD.MOV.U32 R16, RZ, RZ, R9 ;  /* 0x000000ffff107224 */ /* 0x010fc400078e0009 */
[----:B------:R-:W-:Y:S02]  /*10be60*/  IMAD.MOV.U32 R17, RZ, RZ, R8 ;  /* 0x000000ffff117224 */ /* 0x000fe400078e0008 */
[----:B--2---:R-:W-:Y:S02]  /*10be70*/  IMAD.MOV.U32 R19, RZ, RZ, R3 ;  /* 0x000000ffff137224 */ /* 0x004fe400078e0003 */
[----:B---3--:R-:W-:Y:S01]  /*10be80*/  IMAD.MOV.U32 R18, RZ, RZ, R2 ;  /* 0x000000ffff127224 */ /* 0x008fe200078e0002 */
[----:B------:R-:W-:Y:S04]  /*10be90*/  STL.64 [R1+0xbee8], R22 ;  /* 0x00bee81601007387 */ /* 0x000fe80000100a00 */
[----:B------:R0:W-:Y:S04]  /*10bea0*/  STL.64 [R1+0xbee0], R20 ;  /* 0x00bee01401007387 */ /* 0x0001e80000100a00 */
[----:B------:R-:W2:Y:S04]  /*10beb0*/  LDL.LU R9, [R1+0xc154] ;  /* 0x00c1540001097983 */ /* 0x000ea80000300800 */
[----:B------:R-:W3:Y:S04]  /*10bec0*/  LDL.LU R8, [R1+0xc150] ;  /* 0x00c1500001087983 */ /* 0x000ee80000300800 */
[----:B------:R-:W4:Y:S04]  /*10bed0*/  LDL.LU R2, [R1+0xc14c] ;  /* 0x00c14c0001027983 */ /* 0x000f280000300800 */
[----:B------:R-:W4:Y:S04]  /*10bee0*/  LDL.LU R3, [R1+0xc148] ;  /* 0x00c1480001037983 */ /* 0x000f280000300800 */
[----:B------:R2:W-:Y:S04]  /*10bef0*/  STL.64 [R1+0xbef0], R16 ;  /* 0x00bef01001007387 */ /* 0x0005e80000100a00 */
[----:B------:R-:W-:Y:S04]  /*10bf00*/  STL.64 [R1+0xbf08], R18 ;  /* 0x00bf081201007387 */ /* 0x000fe80000100a00 */
[----:B0-----:R-:W4:Y:S04]  /*10bf10*/  LDL.LU R20, [R1+0x22c0] ;  /* 0x0022c00001147983 */ /* 0x001f280000300800 */
[----:B------:R-:W4:Y:S04]  /*10bf20*/  LDL.LU R21, [R1+0x22c4] ;  /* 0x0022c40001157983 */ /* 0x000f280000300800 */
[----:B------:R-:W4:Y:S04]  /*10bf30*/  LDL.LU R22, [R1+0x22c8] ;  /* 0x0022c80001167983 */ /* 0x000f280000300800 */
[----:B------:R-:W4:Y:S01]  /*10bf40*/  LDL.LU R23, [R1+0x22cc] ;  /* 0x0022cc0001177983 */ /* 0x000f220000300800 */
[----:B--2---:R-:W-:-:S02]  /*10bf50*/  IMAD.MOV.U32 R17, RZ, RZ, R9 ;  /* 0x000000ffff117224 */ /* 0x004fc400078e0009 */
[----:B---3--:R-:W-:Y:S02]  /*10bf60*/  IMAD.MOV.U32 R16, RZ, RZ, R8 ;  /* 0x000000ffff107224 */ /* 0x008fe400078e0008 */
[----:B------:R-:W2:Y:S04]  /*10bf70*/  LDL.LU R8, [R1+0xc144] ;  /* 0x00c1440001087983 */ /* 0x000ea80000300800 */
[----:B------:R-:W3:Y:S04]  /*10bf80*/  LDL.LU R9, [R1+0xc140] ;  /* 0x00c1400001097983 */ /* 0x000ee80000300800 */
[----:B------:R-:W-:Y:S04]  /*10bf90*/  STL.64 [R1+0xbf20], R16 ;  /* 0x00bf201001007387 */ /* 0x000fe80000100a00 */
[----:B----4-:R-:W-:Y:S04]  /*10bfa0*/  STL.64 [R1+0xbf00], R22 ;  /* 0x00bf001601007387 */ /* 0x010fe80000100a00 */
[----:B------:R0:W-:Y:S04]  /*10bfb0*/  STL.64 [R1+0xbef8], R20 ;  /* 0x00bef81401007387 */ /* 0x0001e80000100a00 */
[----:B0-----:R-:W4:Y:S04]  /*10bfc0*/  LDL.LU R20, [R1+0x22e0] ;  /* 0x0022e00001147983 */ /* 0x001f280000300800 */
[----:B------:R-:W4:Y:S04]  /*10bfd0*/  LDL.LU R21, [R1+0x22e4] ;  /* 0x0022e40001157983 */ /* 0x000f280000300800 */
[----:B------:R-:W2:Y:S04]  /*10bfe0*/  LDL.LU R22, [R1+0x22e8] ;  /* 0x0022e80001167983 */ /* 0x000ea80000300800 */
[----:B------:R-:W2:Y:S01]  /*10bff0*/  LDL.LU R23, [R1+0x22ec] ;  /* 0x0022ec0001177983 */ /* 0x000ea20000300800 */
[----:B------:R-:W-:-:S02]  /*10c000*/  IMAD.MOV.U32 R18, RZ, RZ, R3 ;  /* 0x000000ffff127224 */ /* 0x000fc400078e0003 */
[----:B------:R-:W-:Y:S01]  /*10c010*/  IMAD.MOV.U32 R19, RZ, RZ, R2 ;  /* 0x000000ffff137224 */ /* 0x000fe200078e0002 */
[----:B------:R-:W3:Y:S04]  /*10c020*/  LDL.LU R3, [R1+0xc13c] ;  /* 0x00c13c0001037983 */ /* 0x000ee80000300800 */
[----:B------:R-:W3:Y:S04]  /*10c030*/  LDL.LU R2, [R1+0xc138] ;  /* 0x00c1380001027983 */ /* 0x000ee80000300800 */
[----:B------:R-:W-:Y:S04]  /*10c040*/  STL.64 [R1+0xbf38], R18 ;  /* 0x00bf381201007387 */ /* 0x000fe80000100a00 */
[----:B--2---:R-:W-:Y:S04]  /*10c050*/  STL.64 [R1+0xbf18], R22 ;  /* 0x00bf181601007387 */ /* 0x004fe80000100a00 */
[----:B----4-:R0:W-:Y:S04]  /*10c060*/  STL.64 [R1+0xbf10], R20 ;  /* 0x00bf101401007387 */ /* 0x0101e80000100a00 */
[----:B0-----:R-:W2:Y:S04]  /*10c070*/  LDL.LU R20, [R1+0x22f0] ;  /* 0x0022f00001147983 */ /* 0x001ea80000300800 */
[----:B------:R-:W2:Y:S04]  /*10c080*/  LDL.LU R21, [R1+0x22f4] ;  /* 0x0022f40001157983 */ /* 0x000ea80000300800 */
[----:B------:R-:W4:Y:S04]  /*10c090*/  LDL.LU R22, [R1+0x22f8] ;  /* 0x0022f80001167983 */ /* 0x000f280000300800 */
[----:B------:R-:W4:Y:S01]  /*10c0a0*/  LDL.LU R23, [R1+0x22fc] ;  /* 0x0022fc0001177983 */ /* 0x000f220000300800 */
[----:B---3--:R-:W-:-:S02]  /*10c0b0*/  IMAD.MOV.U32 R16, RZ, RZ, R9 ;  /* 0x000000ffff107224 */ /* 0x008fc400078e0009 */
[----:B------:R-:W-:Y:S01]  /*10c0c0*/  IMAD.MOV.U32 R17, RZ, RZ, R8 ;  /* 0x000000ffff117224 */ /* 0x000fe200078e0008 */
[----:B------:R-:W3:Y:S04]  /*10c0d0*/  LDL.LU R9, [R1+0xc134] ;  /* 0x00c1340001097983 */ /* 0x000ee80000300800 */
[----:B------:R-:W3:Y:S04]  /*10c0e0*/  LDL.LU R8, [R1+0xc130] ;  /* 0x00c1300001087983 */ /* 0x000ee80000300800 */
        /* <DEDUP_REMOVED lines=18> */
[----:B---3--:R-:W-:-:S02]  /*10c210*/  IMAD.MOV.U32 R16, RZ, RZ, R8 ;  /* 0x000000ffff107224 */ /* 0x008fc400078e0008 */
[----:B------:R-:W-:Y:S01]  /*10c220*/  IMAD.MOV.U32 R17, RZ, RZ, R9 ;  /* 0x000000ffff117224 */ /* 0x000fe200078e0009 */
[----:B------:R-:W3:Y:S01]  /*10c230*/  LDL.LU R8, [R1+0xc124] ;  /* 0x00c1240001087983 */ /* 0x000ee20000300800 */
[----:B------:R-:W-:Y:S02]  /*10c240*/  IMAD.MOV.U32 R18, RZ, RZ, R3 ;  /* 0x000000ffff127224 */ /* 0x000fe400078e0003 */
[----:B------:R-:W-:Y:S01]  /*10c250*/  IMAD.MOV.U32 R19, RZ, RZ, R2 ;  /* 0x000000ffff137224 */ /* 0x000fe200078e0002 */
[----:B------:R-:W3:Y:S04]  /*10c260*/  LDL.LU R9, [R1+0xc120] ;  /* 0x00c1200001097983 */ /* 0x000ee80000300800 */
[----:B------:R-:W3:Y:S04]  /*10c270*/  LDL.LU R3, [R1+0xc11c] ;  /* 0x00c11c0001037983 */ /* 0x000ee80000300800 */
[----:B------:R-:W3:Y:S04]  /*10c280*/  LDL.LU R2, [R1+0xc118] ;  /* 0x00c1180001027983 */ /* 0x000ee80000300800 */
[----:B------:R-:W-:Y:S04]  /*10c290*/  STL.64 [R1+0xbf80], R16 ;  /* 0x00bf801001007387 */ /* 0x000fe80000100a00 */
        /* <DEDUP_REMOVED lines=102> */
[----:B------:R-:W2:Y:S01]  /*10c900*/  LDL.LU R2, [R1+0xc0cc] ;  /* 0x00c0cc0001027983 */ /* 0x000ea20000300800 */
[----:B---3--:R-:W-:Y:S02]  /*10c910*/  IMAD.MOV.U32 R16, RZ, RZ, R8 ;  /* 0x000000ffff107224 */ /* 0x008fe400078e0008 */
        /* <DEDUP_REMOVED lines=40> */
[----:B------:R-:W3:Y:S01]  /*10cba0*/  LDL.LU R23, [R1+0x242c] ;  /* 0x00242c0001177983 */ /* 0x000ee20000300800 */
[----:B------:R-:W-:-:S02]  /*10cbb0*/  IMAD R4, R4, 0x100, R24 ;  /* 0x0000010004047824 */ /* 0x000fc400078e0218 */
[----:B------:R-:W-:Y:S02]  /*10cbc0*/  IMAD R5, R5, 0x100, R25 ;  /* 0x0000010005057824 */ /* 0x000fe400078e0219 */
[----:B------:R-:W-:Y:S02]  /*10cbd0*/  IMAD R6, R6, 0x100, R26 ;  /* 0x0000010006067824 */ /* 0x000fe400078e021a */
[----:B------:R-:W-:Y:S01]  /*10cbe0*/  IMAD R7, R7, 0x100, R27 ;  /* 0x0000010007077824 */ /* 0x000fe200078e021b */
        /* <DEDUP_REMOVED lines=30> */
[----:B0-----:R-:W2:Y:S01]  /*10cdd0*/  LDL R14, [R1+0x8] ;  /* 0x00000800010e7983 */ /* 0x001ea20000100800 */
[----:B------:R-:W-:-:S03]  /*10cde0*/  IMAD.MOV.U32 R15, RZ, RZ, R0 ;  /* 0x000000ffff0f7224 */ /* 0x000fc600078e0000 */
        /* <DEDUP_REMOVED lines=134> */
[----:B------:R-:W4:Y:S01]  /*10d650*/  LDL.LU.64 R16, [R1+0xbeb8] ;  /* 0x00beb80001107983 */ /* 0x000f220000300a00 */
[C---:B---3--:R-:W-:Y:S06]  /*10d660*/  HMMA.16816.F32 R24, R4.reuse, R28, R24 ;  /* 0x0000001c0418723c */ /* 0x048fec0000001818 */
[C---:B--2---:R-:W-:Y:S01]  /*10d670*/  HMMA.16816.F32 R12, R4.reuse, R14, R20 ;  /* 0x0000000e040c723c */ /* 0x044fe20000001814 */
[----:B------:R-:W2:Y:S04]  /*10d680*/  LDL.LU.64 R22, [R1+0xbeb0] ;  /* 0x00beb00001167983 */ /* 0x000ea80000300a00 */
[----:B------:R-:W2:Y:S01]  /*10d690*/  LDL.LU.64 R20, [R1+0xbea8] ;  /* 0x00bea80001147983 */ /* 0x000ea20000300a00 */
[----:B----4-:R-:W-:-:S15]  /*10d6a0*/  HMMA.16816.F32 R16, R4, R10, R16 ;  /* 0x0000000a0410723c */ /* 0x010fde0000001810 */
[----:B------:R-:W-:-:S02]  /*10d6b0*/  NOP ;  /* 0x0000000000007918 */ /* 0x000fc40000000000 */
[----:B------:R-:W-:Y:S04]  /*10d6c0*/  STL.64 [R1+0x2340], R12 ;  /* 0x0023400c01007387 */ /* 0x000fe80000100a00 */
[----:B------:R0:W-:Y:S04]  /*10d6d0*/  STL.64 [R1+0x2348], R14 ;  /* 0x0023480e01007387 */ /* 0x0001e80000100a00 */
[----:B0-----:R-:W3:Y:S04]  /*10d6e0*/  LDL.LU R14, [R1+0x3a74] ;  /* 0x003a7400010e7983 */ /* 0x001ee80000300800 */
[----:B------:R-:W4:Y:S04]  /*10d6f0*/  LDL.LU R15, [R1+0x3a7c] ;  /* 0x003a7c00010f7983 */ /* 0x000f280000300800 */
[----:B------:R-:W-:Y:S04]  /*10d700*/  STL.64 [R1+0x2320], R16 ;  /* 0x0023201001007387 */ /* 0x000fe80000100a00 */
[----:B------:R0:W-:Y:S04]  /*10d710*/  STL.64 [R1+0x2328], R18 ;  /* 0x0023281201007387 */ /* 0x0001e80000100a00 */
[----:B0-----:R-:W3:Y:S04]  /*10d720*/  LDL.LU.64 R18, [R1+0xbea0] ;  /* 0x00bea00001127983 */ /* 0x001ee80000300a00 */
[----:B------:R-:W3:Y:S04]  /*10d730*/  LDL.LU.64 R16, [R1+0xbe98] ;  /* 0x00be980001107983 */ /* 0x000ee80000300a00 */
        /* <DEDUP_REMOVED lines=21> */
[----:B------:R-:W2:Y:S04]  /*10d890*/  LDL.LU R18, [R1+0x2248] ;  /* 0x0022480001127983 */ /* 0x000ea80000300800 */
[----:B------:R-:W2:Y:S04]  /*10d8a0*/  LDL.LU R19, [R1+0x224c] ;  /* 0x00224c0001137983 */ /* 0x000ea80000300800 */
[----:B------:R-:W4:Y:S04]  /*10d8b0*/  LDL.LU R10, [R1+0x3a68] ;  /* 0x003a6800010a7983 */ /* 0x000f280000300800 */
[----:B------:R-:W3:Y:S04]  /*10d8c0*/  LDL.LU R12, [R1+0x3a64] ;  /* 0x003a6400010c7983 */ /* 0x000ee80000300800 */
[----:B------:R-:W4:Y:S04]  /*10d8d0*/  LDL.LU R11, [R1+0x3a70] ;  /* 0x003a7000010b7983 */ /* 0x000f280000300800 */
[----:B----4-:R-:W-:Y:S04]  /*10d8e0*/  STL.64 [R1+0xbe40], R10 ;  /* 0x00be400a01007387 */ /* 0x010fe80000100a00 */
        /* <DEDUP_REMOVED lines=12> */
[----:B------:R0:W-:Y:S04]  /*10d9b0*/  STL.64 [R1+0xbc10], R26 ;  /* 0x00bc101a01007387 */ /* 0x0001e80000100a00 */
[----:B0-----:R-:W3:Y:S04]  /*10d9c0*/  LDL.64 R26, [R1+0xa0] ;  /* 0x0000a000011a7983 */ /* 0x001ee80000100a00 */
[----:B------:R0:W-:Y:S01]  /*10d9d0*/  STL.64 [R1+0xbc08], R24 ;  /* 0x00bc081801007387 */ /* 0x0001e20000100a00 */
[C---:B------:R-:W-:Y:S03]  /*10d9e0*/  HMMA.16816.F32 R16, R4.reuse, R22, R16 ;  /* 0x000000160410723c */ /* 0x040fe60000001810 */
[----:B---3--:R1:W-:Y:S04]  /*10d9f0*/  STL.64 [R1+0xbe18], R26 ;  /* 0x00be181a01007387 */ /* 0x0083e80000100a00 */
        /* <DEDUP_REMOVED lines=24> */
[----:B------:R-:W2:Y:S01]  /*10db80*/  LDL.LU R22, [R1+0x21b8] ;  /* 0x0021b80001167983 */ /* 0x000ea20000300800 */
[----:B------:R-:W-:Y:S01]  /*10db90*/  IMAD.MOV.U32 R23, RZ, RZ, R0 ;  /* 0x000000ffff177224 */ /* 0x000fe200078e0000 */
[----:B---3--:R-:W-:-:S15]  /*10dba0*/  HMMA.16816.F32 R8, R4, R18, R8 ;  /* 0x000000120408723c */ /* 0x008fde0000001808 */
[----:B------:R-:W-:-:S08]  /*10dbb0*/  NOP ;  /* 0x0000000000007918 */ /* 0x000fd00000000000 */
[----:B------:R-:W-:Y:S04]  /*10dbc0*/  STL.64 [R1+0x22c0], R8 ;  /* 0x0022c00801007387 */ /* 0x000fe80000100a00 */
[----:B------:R0:W-:Y:S01]  /*10dbd0*/  STL [R1+0x22c8], R10 ;  /* 0x0022c80a01007387 */ /* 0x0001e20000100800 */
[----:B------:R-:W-:-:S03]  /*10dbe0*/  IMAD.MOV.U32 R0, RZ, RZ, R11 ;  /* 0x000000ffff007224 */ /* 0x000fc600078e000b */
[----:B0-----:R-:W4:Y:S04]  /*10dbf0*/  LDL.LU.64 R10, [R1+0xbe50] ;  /* 0x00be5000010a7983 */ /* 0x001f280000300a00 */
[----:B------:R-:W4:Y:S04]  /*10dc00*/  LDL.LU.64 R8, [R1+0xbe48] ;  /* 0x00be480001087983 */ /* 0x000f280000300a00 */
[----:B------:R0:W-:Y:S04]  /*10dc10*/  STL [R1+0x9b98], R0 ;  /* 0x009b980001007387 */ /* 0x0001e80000100800 */
[----:B0-----:R-:W3:Y:S01]  /*10dc20*/  LDL.LU R0, [R1+0x3a80] ;  /* 0x003a800001007983 */ /* 0x001ee20000300800 */
[----:B----4-:R-:W-:-:S15]  /*10dc30*/  HMMA.16816.F32 R8, R4, R16, R8 ;  /* 0x000000100408723c */ /* 0x010fde0000001808 */
[----:B------:R-:W-:-:S08]  /*10dc40*/  NOP ;  /* 0x0000000000007918 */ /* 0x000fd00000000000 */
[----:B------:R-:W-:Y:S04]  /*10dc50*/  STL.64 [R1+0x22b0], R8 ;  /* 0x0022b00801007387 */ /* 0x000fe80000100a00 */
[----:B------:R0:W-:Y:S04]  /*10dc60*/  STL.64 [R1+0x22b8], R10 ;  /* 0x0022b80a01007387 */ /* 0x0001e80000100a00 */
[----:B0-----:R-:W4:Y:S04]  /*10dc70*/  LDL.LU.64 R10, [R1+0xbe40] ;  /* 0x00be4000010a7983 */ /* 0x001f280000300a00 */
[----:B------:R-:W3:Y:S04]  /*10dc80*/  LDL.LU.64 R8, [R1+0xbe38] ;  /* 0x00be380001087983 */ /* 0x000ee80000300a00 */
[----:B------:R0:W-:Y:S04]  /*10dc90*/  STL [R1+0xbbe0], R17 ;  /* 0x00bbe01101007387 */ /* 0x0001e80000100800 */
[----:B0-----:R-:W3:Y:S01]  /*10dca0*/  LDL.LU R17, [R1+0x3a78] ;  /* 0x003a780001117983 */ /* 0x001ee20000300800 */
        /* <DEDUP_REMOVED lines=10> */
[----:B------:R-:W-:Y:S01]  /*10dd50*/  STL [R1+0xbbb8], R11 ;  /* 0x00bbb80b01007387 */ /* 0x000fe20000100800 */
[----:B---3--:R-:W-:-:S15]  /*10dd60*/  HMMA.16816.F32 R24, R4, R8, R24 ;  /* 0x000000080418723c */ /* 0x008fde0000001818 */
[----:B------:R-:W-:-:S08]  /*10dd70*/  NOP ;  /* 0x0000000000007918 */ /* 0x000fd00000000000 */
[----:B------:R-:W-:Y:S04]  /*10dd80*/  STL.64 [R1+0x2290], R24 ;  /* 0x0022901801007387 */ /* 0x000fe80000100a00 */
[----:B------:R0:W-:Y:S04]  /*10dd90*/  STL.64 [R1+0x2298], R26 ;  /* 0x0022981a01007387 */ /* 0x0001e80000100a00 */
[----:B0-----:R-:W2:Y:S04]  /*10dda0*/  LDL.LU.64 R26, [R1+0xbe18] ;  /* 0x00be1800011a7983 */ /* 0x001ea80000300a00 */
[----:B------:R-:W-:Y:S04]  /*10ddb0*/  STL [R1+0xbc30], R10 ;  /* 0x00bc300a01007387 */ /* 0x000fe80000100800 */
[----:B------:R0:W-:Y:S04]  /*10ddc0*/  STL.64 [R1+0xbc28], R8 ;  /* 0x00bc280801007387 */ /* 0x0001e80000100a00 */
[----:B0-----:R-:W3:Y:S04]  /*10ddd0*/  LDL.LU R8, [R1+0x21d0] ;  /* 0x0021d00001087983 */ /* 0x001ee80000300800 */
[----:B------:R-:W3:Y:S04]  /*10dde0*/  LDL.LU R9, [R1+0x21d4] ;  /* 0x0021d40001097983 */ /* 0x000ee80000300800 */
[----:B------:R-:W3:Y:S04]  /*10ddf0*/  LDL.LU R10, [R1+0x21d8] ;  /* 0x0021d800010a7983 */ /* 0x000ee80000300800 */
[----:B------:R-:W3:Y:S01]  /*10de00*/  LDL.LU R11, [R1+0x21dc] ;  /* 0x0021dc00010b7983 */ /* 0x000ee20000300800 */
[----:B------:R-:W-:Y:S01]  /*10de10*/  IMAD R14, R14, 0x100, R17 ;  /* 0x000001000e0e7824 */ /* 0x000fe200078e0211 */
[C---:B---3--:R-:W-:Y:S06]  /*10de20*/  HMMA.16816.F32 R8, R4.reuse, R2, R8 ;  /* 0x000000020408723c */ /* 0x048fec0000001808 */
[----:B--2---:R-:W-:Y:S06]  /*10de30*/  HMMA.16816.F32 R4, R4, R26, R20 ;  /* 0x0000001a0404723c */ /* 0x004fec0000001814 */
[----:B------:R-:W-:-:S11]  /*10de40*/  IMAD.MOV.U32 R17, RZ, RZ, R26 ;  /* 0x000000ffff117224 */ /* 0x000fd600078e001a */
[----:B------:R-:W-:Y:S04]  /*10de50*/  STL.64 [R1+0x2280], R8 ;  /* 0x0022800801007387 */ /* 0x000fe80000100a00 */
[----:B------:R-:W-:Y:S04]  /*10de60*/  STL.64 [R1+0x2288], R10 ;  /* 0x0022880a01007387 */ /* 0x000fe80000100a00 */
        /* <DEDUP_REMOVED lines=8> */
[----:B------:R-:W2:Y:S04]  /*10def0*/  LDL R22, [R1] ;  /* 0x0000000001167983 */ /* 0x000ea80000100800 */
[----:B------:R-:W2:Y:S04]  /*10df00*/  LDL R23, [R1+0x4] ;  /* 0x0000040001177983 */ /* 0x000ea80000100800 */
[----:B------:R-:W3:Y:S04]  /*10df10*/  LDL R20, [R1+0x8] ;  /* 0x0000080001147983 */ /* 0x000ee80000100800 */
[----:B------:R-:W3:Y:S04]  /*10df20*/  LDL R21, [R1+0xc] ;  /* 0x00000c0001157983 */ /* 0x000ee80000100800 */
        /* <DEDUP_REMOVED lines=31> */
[----:B---3--:R-:W-:Y:S04]  /*10e120*/  STL.64 [R1+0xbcb0], R20 ;  /* 0x00bcb01401007387 */ /* 0x008fe80000100a00 */
        /* <DEDUP_REMOVED lines=138> */
[----:B------:R-:W-:Y:S01]  /*10e9d0*/  IMAD R15, R15, 0x100, R0 ;  /* 0x000001000f0f7824 */ /* 0x000fe200078e0200 */
[----:B------:R-:W-:-:S02]  /*10e9e0*/  F2FP.F16.E4M3.UNPACK_B R12, R12 ;  /* 0x0000000cff0c723e */ /* 0x000fc400020006ff */
[----:B---3--:R-:W-:Y:S04]  /*10e9f0*/  STL.64 [R1+0xbe10], R26 ;  /* 0x00be101a01007387 */ /* 0x008fe80000100a00 */
[----:B--2---:R0:W-:Y:S04]  /*10ea00*/  STL.64 [R1+0xbe08], R24 ;  /* 0x00be081801007387 */ /* 0x0041e80000100a00 */
[----:B0-----:R-:W4:Y:S04]  /*10ea10*/  LDL.LU R24, [R1+0x21a0] ;  /* 0x0021a00001187983 */ /* 0x001f280000300800 */
[----:B------:R-:W4:Y:S04]  /*10ea20*/  LDL.LU R25, [R1+0x21a4] ;  /* 0x0021a40001197983 */ /* 0x000f280000300800 */
[----:B------:R-:W4:Y:S04]  /*10ea30*/  LDL.LU R26, [R1+0x21a8] ;  /* 0x0021a800011a7983 */ /* 0x000f280000300800 */
[----:B------:R-:W4:Y:S01]  /*10ea40*/  LDL.LU R27, [R1+0x21ac] ;  /* 0x0021ac00011b7983 */ /* 0x000f220000300800 */
[----:B------:R-:W-:-:S02]  /*10ea50*/  F2FP.F16.E4M3.UNPACK_B R13, R13 ;  /* 0x0000000dff0d723e */ /* 0x000fc400020006ff */
[----:B------:R-:W-:Y:S02]  /*10ea60*/  F2FP.F16.E4M3.UNPACK_B R14, R14 ;  /* 0x0000000eff0e723e */ /* 0x000fe400020006ff */
[----:B------:R-:W-:Y:S01]  /*10ea70*/  F2FP.F16.E4M3.UNPACK_B R15, R15 ;  /* 0x0000000fff0f723e */ /* 0x000fe200020006ff */
        /* <DEDUP_REMOVED lines=152> */
[----:B0-----:R-:W4:Y:S04]  /*10f400*/  LDL.LU.64 R26, [R1+0xbc40] ;  /* 0x00bc4000011a7983 */ /* 0x001f280000300a00 */
[----:B------:R-:W4:Y:S01]  /*10f410*/  LDL.LU.64 R24, [R1+0xbc38] ;  /* 0x00bc380001187983 */ /* 0x000f220000300a00 */
[----:B--2---:R-:W-:Y:S03]  /*10f420*/  HMMA.16816.F32 R20, R12, R22, R8 ;  /* 0x000000160c14723c */ /* 0x004fe60000001808 */
[----:B------:R-:W2:Y:S04]  /*10f430*/  LDL.LU R10, [R1+0xbc30] ;  /* 0x00bc3000010a7983 */ /* 0x000ea80000300800 */
[----:B------:R-:W2:-:S15]  /*10f440*/  LDL.LU.64 R8, [R1+0xbc28] ;  /* 0x00bc280001087983 */ /* 0x000e9e0000300a00 */
[----:B------:R-:W-:-:S01]  /*10f450*/  NOP ;  /* 0x0000000000007918 */ /* 0x000fc20000000000 */
        /* <DEDUP_REMOVED lines=8> */
[----:B0-----:R-:W3:Y:S04]  /*10f4e0*/  LDL.LU.64 R26, [R1+0xbc10] ;  /* 0x00bc1000011a7983 */ /* 0x001ee80000300a00 */
[----:B------:R-:W4:Y:S04]  /*10f4f0*/  LDL.LU.64 R24, [R1+0xbc08] ;  /* 0x00bc080001187983 */ /* 0x000f280000300a00 */
[----:B------:R0:W-:Y:S04]  /*10f500*/  STL.64 [R1+0xbb70], R28 ;  /* 0x00bb701c01007387 */ /* 0x0001e80000100a00 */
[----:B0-----:R-:W2:Y:S01]  /*10f510*/  LDL.64 R28, [R1+0xa8] ;  /* 0x0000a800011c7983 */ /* 0x001ea20000100a00 */
[C---:B---3--:R-:W-:Y:S06]  /*10f520*/  HMMA.16816.F32 R16, R12.reuse, R26, R16 ;  /* 0x0000001a0c10723c */ /* 0x048fec0000001810 */
[----:B----4-:R-:W-:Y:S01]  /*10f530*/  HMMA.16816.F32 R4, R12, R24, R4 ;  /* 0x000000180c04723c */ /* 0x010fe20000001804 */
[----:B------:R-:W-:-:S15]  /*10f540*/  STL.64 [R1+0xb9b8], R26 ;  /* 0x00b9b81a01007387 */ /* 0x000fde0000100a00 */
[----:B------:R-:W-:-:S01]  /*10f550*/  NOP ;  /* 0x0000000000007918 */ /* 0x000fc20000000000 */
[----:B------:R-:W-:Y:S04]  /*10f560*/  STL.64 [R1+0x20f0], R16 ;  /* 0x0020f01001007387 */ /* 0x000fe80000100a00 */
[----:B------:R-:W-:Y:S04]  /*10f570*/  STL.64 [R1+0x20f8], R18 ;  /* 0x0020f81201007387 */ /* 0x000fe80000100a00 */
[----:B------:R0:W-:Y:S04]  /*10f580*/  STL.64 [R1+0xb9b0], R24 ;  /* 0x00b9b01801007387 */ /* 0x0001e80000100a00 */
[----:B------:R-:W-:Y:S04]  /*10f590*/  STL.64 [R1+0x20e0], R4 ;  /* 0x0020e00401007387 */ /* 0x000fe80000100a00 */
[----:B------:R-:W-:Y:S04]  /*10f5a0*/  STL.64 [R1+0x20e8], R6 ;  /* 0x0020e80601007387 */ /* 0x000fe80000100a00 */
[----:B0-----:R-:W3:Y:S04]  /*10f5b0*/  LDL.LU R24, [R1+0x1b40] ;  /* 0x001b400001187983 */ /* 0x001ee80000300800 */
[----:B------:R-:W3:Y:S04]  /*10f5c0*/  LDL.LU R25, [R1+0x1b44] ;  /* 0x001b440001197983 */ /* 0x000ee80000300800 */
[----:B------:R-:W4:Y:S04]  /*10f5d0*/  LDL.LU R26, [R1+0x1b48] ;  /* 0x001b4800011a7983 */ /* 0x000f280000300800 */
[----:B------:R-:W4:Y:S04]  /*10f5e0*/  LDL.LU R27, [R1+0x1b4c] ;  /* 0x001b4c00011b7983 */ /* 0x000f280000300800 */
[----:B------:R-:W2:Y:S04]  /*10f5f0*/  LDL.LU R11, [R1+0x3a88] ;  /* 0x003a8800010b7983 */ /* 0x000ea80000300800 */
[----:B--2---:R-:W-:Y:S04]  /*10f600*/  STL.64 [R1+0xbbc8], R10 ;  /* 0x00bbc80a01007387 */ /* 0x004fe80000100a00 */
        /* <DEDUP_REMOVED lines=55> */
[----:B------:R4:W-:Y:S01]  /*10f980*/  STL.64 [R1+0xb998], R22 ;  /* 0x00b9981601007387 */ /* 0x0009e20000100a00 */
[----:B---3--:R-:W-:Y:S01]  /*10f990*/  HMMA.16816.F32 R8, R12, R18, R8 ;  /* 0x000000120c08723c */ /* 0x008fe20000001808 */
[----:B----4-:R-:W-:-:S02]  /*10f9a0*/  IMAD.MOV.U32 R22, RZ, RZ, R17 ;  /* 0x000000ffff167224 */ /* 0x010fc400078e0011 */
[----:B------:R-:W3:Y:S04]  /*10f9b0*/  LDL.LU R17, [R1+0xbbe0] ;  /* 0x00bbe00001117983 */ /* 0x000ee80000300800 */
[----:B------:R-:W4:Y:S04]  /*10f9c0*/  LDL R23, [R1+0xa4] ;  /* 0x0000a40001177983 */ /* 0x000f280000100800 */
[----:B------:R0:W-:Y:S04]  /*10f9d0*/  STL.64 [R1+0xb990], R20 ;  /* 0x00b9901401007387 */ /* 0x0001e80000100a00 */
[----:B0-----:R-:W4:Y:S04]  /*10f9e0*/  LDL.LU R20, [R1+0x3a90] ;  /* 0x003a900001147983 */ /* 0x001f280000300800 */
[----:B------:R-:W4:Y:S04]  /*10f9f0*/  LDL.LU R21, [R1+0x3a98] ;  /* 0x003a980001157983 */ /* 0x000f280000300800 */
        /* <DEDUP_REMOVED lines=16> */
[----:B---3--:R-:W-:-:S03]  /*10fb00*/  IMAD R4, R4, 0x100, R11 ;  /* 0x0000010004047824 */ /* 0x008fc600078e020b */
[----:B------:R-:W2:Y:S02]  /*10fb10*/  LDL.LU R11, [R1+0xbbb8] ;  /* 0x00bbb800010b7983 */ /* 0x000ea40000300800 */
[----:B--2---:R-:W-:-:S15]  /*10fb20*/  HMMA.16816.F32 R24, R12, R10, R24 ;  /* 0x0000000a0c18723c */ /* 0x004fde0000001818 */
        /* <DEDUP_REMOVED lines=19> */
[----:B------:R-:W-:-:S02]  /*10fc60*/  IMAD R5, R5, 0x100, R20 ;  /* 0x0000010005057824 */ /* 0x000fc400078e0214 */
[----:B------:R-:W-:Y:S02]  /*10fc70*/  IMAD R6, R6, 0x100, R21 ;  /* 0x0000010006067824 */ /* 0x000fe400078e0215 */
[----:B------:R-:W-:Y:S01]  /*10fc80*/  IMAD R7, R0, 0x100, R7 ;  /* 0x0000010000077824 */ /* 0x000fe200078e0207 */
[----:B------:R-:W-:Y:S02]  /*10fc90*/  F2FP.F16.E4M3.UNPACK_B R4, R4 ;  /* 0x00000004ff04723e */ /* 0x000fe400020006ff */
[----:B------:R-:W-:Y:S02]  /*10fca0*/  F2FP.F16.E4M3.UNPACK_B R5, R5 ;  /* 0x00000005ff05723e */ /* 0x000fe400020006ff */
[----:B------:R-:W-:Y:S02]  /*10fcb0*/  F2FP.F16.E4M3.UNPACK_B R6, R6 ;  /* 0x00000006ff06723e */ /* 0x000fe400020006ff */
[----:B------:R-:W-:Y:S01]  /*10fcc0*/  F2FP.F16.E4M3.UNPACK_B R7, R7 ;  /* 0x00000007ff07723e */ /* 0x000fe200020006ff */
[----:B------:R-:W-:Y:S01]  /*10fcd0*/  HMMA.16816.F32 R16, R12, R22, R16 ;  /* 0x000000160c10723c */ /* 0x000fe20000001810 */
[----:B------:R-:W-:-:S15]  /*10fce0*/  IMAD.MOV.U32 R10, RZ, RZ, R28 ;  /* 0x000000ffff0a7224 */ /* 0x000fde00078e001c */
[----:B------:R-:W-:-:S07]  /*10fcf0*/  NOP ;  /* 0x0000000000007918 */ /* 0x000fce0000000000 */
[----:B------:R-:W-:Y:S04]  /*10fd00*/  STL.64 [R1+0x2050], R16 ;  /* 0x0020501001007387 */ /* 0x000fe80000100a00 */
[----:B------:R-:W-:Y:S01]  /*10fd10*/  STL.64 [R1+0x2058], R18 ;  /* 0x0020581201007387 */ /* 0x000fe20000100a00 */
[----:B--2---:R-:W-:-:S15]  /*10fd20*/  HMMA.16816.F32 R12, R4, R28, R24 ;  /* 0x0000001c040c723c */ /* 0x004fde0000001818 */
[----:B------:R-:W-:-:S08]  /*10fd30*/  NOP ;  /* 0x0000000000007918 */ /* 0x000fd00000000000 */
[----:B------:R-:W-:Y:S04]  /*10fd40*/  STL.64 [R1+0x2030], R12 ;  /* 0x0020300c01007387 */ /* 0x000fe80000100a00 */
[----:B------:R-:W-:Y:S04]  /*10fd50*/  STL.64 [R1+0x2038], R14 ;  /* 0x0020380e01007387 */ /* 0x000fe80000100a00 */
[----:B------:R-:W-:Y:S04]  /*10fd60*/  STL [R1+0xbb80], R10 ;  /* 0x00bb800a01007387 */ /* 0x000fe80000100800 */
[----:B------:R-:W-:Y:S04]  /*10fd70*/  STL.64 [R1+0xbb78], R8 ;  /* 0x00bb780801007387 */ /* 0x000fe80000100a00 */
[----:B------:R-:W2:Y:S04]  /*10fd80*/  LDL.LU R20, [R1+0x1950] ;  /* 0x0019500001147983 */ /* 0x000ea80000300800 */
        /* <DEDUP_REMOVED lines=111> */
[----:B------:R-:W4:Y:S04]  /*110480*/  LDL.LU R24, [R1+0x1a60] ;  /* 0x001a600001187983 */ /* 0x000f280000300800 */
[----:B------:R-:W4:Y:S04]  /*110490*/  LDL.LU R25, [R1+0x1a64] ;  /* 0x001a640001197983 */ /* 0x000f280000300800 */
[----:B0-----:R-:W2:Y:S04]  /*1104a0*/  LDL.LU R26, [R1+0x1a68] ;  /* 0x001a6800011a7983 */ /* 0x001ea80000300800 */
        /* <DEDUP_REMOVED lines=21> */
[----:B-1----:R-:W2:Y:S04]  /*110600*/  LDL.64 R18, [R1+0x88] ;  /* 0x0000880001127983 */ /* 0x002ea80000100a00 */
[----:B------:R-:W4:Y:S04]  /*110610*/  LDL R16, [R1+0x80] ;  /* 0x0000800001107983 */ /* 0x000f280000100800 */
[----:B------:R-:W4:Y:S04]  /*110620*/  LDL R17, [R1+0x84] ;  /* 0x0000840001117983 */ /* 0x000f280000100800 */
[----:B--2---:R-:W-:Y:S04]  /*110630*/  STL.64 [R1+0xbb68], R18 ;  /* 0x00bb681201007387 */ /* 0x004fe80000100a00 */
[----:B----4-:R1:W-:Y:S04]  /*110640*/  STL.64 [R1+0xbb60], R16 ;  /* 0x00bb601001007387 */ /* 0x0103e80000100a00 */
[----:B0-----:R-:W2:Y:S04]  /*110650*/  LDL.LU R24, [R1+0x1aa0] ;  /* 0x001aa00001187983 */ /* 0x001ea80000300800 */
[----:B------:R-:W2:Y:S04]  /*110660*/  LDL.LU R25, [R1+0x1aa4] ;  /* 0x001aa40001197983 */ /* 0x000ea80000300800 */
[----:B------:R-:W4:Y:S04]  /*110670*/  LDL.LU R26, [R1+0x1aa8] ;  /* 0x001aa800011a7983 */ /* 0x000f280000300800 */
[----:B------:R-:W4:Y:S04]  /*110680*/  LDL.LU R27, [R1+0x1aac] ;  /* 0x001aac00011b7983 */ /* 0x000f280000300800 */
[----:B------:R-:W3:Y:S04]  /*110690*/  LDL R14, [R1+0x90] ;  /* 0x00009000010e7983 */ /* 0x000ee80000100800 */
[----:B------:R-:W3:Y:S04]  /*1106a0*/  LDL R15, [R1+0x94] ;  /* 0x00009400010f7983 */ /* 0x000ee80000100800 */
[----:B-1----:R-:W3:Y:S04]  /*1106b0*/  LDL.LU R16, [R1+0x1af0] ;  /* 0x001af00001107983 */ /* 0x002ee80000300800 */
[----:B------:R-:W3:Y:S04]  /*1106c0*/  LDL.LU R17, [R1+0x1af4] ;  /* 0x001af40001117983 */ /* 0x000ee80000300800 */
[----:B------:R-:W3:Y:S04]  /*1106d0*/  LDL.LU R18, [R1+0x1af8] ;  /* 0x001af80001127983 */ /* 0x000ee80000300800 */
[----:B------:R-:W3:Y:S04]  /*1106e0*/  LDL.LU R19, [R1+0x1afc] ;  /* 0x001afc0001137983 */ /* 0x000ee80000300800 */
[----:B------:R-:W3:Y:S04]  /*1106f0*/  LDL.LU R8, [R1+0x1b10] ;  /* 0x001b100001087983 */ /* 0x000ee80000300800 */
[----:B------:R-:W3:Y:S04]  /*110700*/  LDL.LU R9, [R1+0x1b14] ;  /* 0x001b140001097983 */ /* 0x000ee80000300800 */
[----:B------:R-:W3:Y:S01]  /*110710*/  LDL.LU R10, [R1+0x1b18] ;  /* 0x001b1800010a7983 */ /* 0x000ee20000300800 */
[----:B------:R-:W-:-:S03]  /*110720*/  IMAD.MOV.U32 R0, RZ, RZ, R29 ;  /* 0x000000ffff007224 */ /* 0x000fc600078e001d */
[----:B------:R-:W3:Y:S04]  /*110730*/  LDL.LU R11, [R1+0x1b1c] ;  /* 0x001b1c00010b7983 */ /* 0x000ee80000300800 */
[----:B------:R-:W3:Y:S04]  /*110740*/  LDL.64 R28, [R1+0x98] ;  /* 0x00009800011c7983 */ /* 0x000ee80000100a00 */
        /* <DEDUP_REMOVED lines=18> */
[C---:B------:R-:W-:Y:S06]  /*110870*/  HMMA.16816.F32 R8, R4.reuse, R28, R8 ;  /* 0x0000001c0408723c */ /* 0x040fec0000001808 */
[----:B------:R-:W-:Y:S01]  /*110880*/  HMMA.16816.F32 R16, R4, R14, R16 ;  /* 0x0000000e0410723c */ /* 0x000fe20000001810 */
        /* <DEDUP_REMOVED lines=16> */
[----:B------:R-:W4:Y:S01]  /*110990*/  LDL.LU.64 R8, [R1+0xbb78] ;  /* 0x00bb780001087983 */ /* 0x000f220000300a00 */
[----:B------:R-:W-:-:S03]  /*1109a0*/  IMAD.MOV.U32 R11, RZ, RZ, R29 ;  /* 0x000000ffff0b7224 */ /* 0x000fc600078e001d */
[----:B------:R-:W4:Y:S04]  /*1109b0*/  LDL.LU.64 R28, [R1+0xbb70] ;  /* 0x00bb7000011c7983 */ /* 0x000f280000300a00 */
        /* <DEDUP_REMOVED lines=153> */
[----:B------:R-:W4:Y:S04]  /*111350*/  LDL.64 R28, [R1+0x80] ;  /* 0x00008000011c7983 */ /* 0x000f280000100a00 */
[----:B------:R-:W-:Y:S04]  /*111360*/  STL.64 [R1+0xb7a0], R26 ;  /* 0x00b7a01a01007387 */ /* 0x000fe80000100a00 */
        /* <DEDUP_REMOVED lines=10> */
[----:B------:R-:W2:Y:S01]  /*111410*/  LDL.LU R27, [R1+0x192c] ;  /* 0x00192c00011b7983 */ /* 0x000ea20000300800 */
[----:B------:R-:W-:-:S15]  /*111420*/  HMMA.16816.F32 R16, R4, R22, R16 ;  /* 0x000000160410723c */ /* 0x000fde0000001810 */
[----:B------:R-:W-:-:S08]  /*111430*/  NOP ;  /* 0x0000000000007918 */ /* 0x000fd00000000000 */
[----:B------:R-:W-:Y:S04]  /*111440*/  STL.64 [R1+0x1e10], R16 ;  /* 0x001e101001007387 */ /* 0x000fe80000100a00 */
[----:B------:R0:W-:Y:S04]  /*111450*/  STL.64 [R1+0x1e18], R18 ;  /* 0x001e181201007387 */ /* 0x0001e80000100a00 */
[----:B0-----:R-:W3:Y:S04]  /*111460*/  LDL.LU.64 R18, [R1+0xb988] ;  /* 0x00b9880001127983 */ /* 0x001ee80000300a00 */
[----:B------:R-:W4:Y:S04]  /*111470*/  LDL.LU.64 R16, [R1+0xb980] ;  /* 0x00b9800001107983 */ /* 0x000f280000300a00 */
[----:B------:R-:W-:Y:S01]  /*111480*/  STL.64 [R1+0xb780], R22 ;  /* 0x00b7801601007387 */ /* 0x000fe20000100a00 */
[----:B--2---:R-:W-:-:S15]  /*111490*/  HMMA.16816.F32 R24, R4, R20, R24 ;  /* 0x000000140418723c */ /* 0x004fde0000001818 */
[----:B------:R-:W-:-:S08]  /*1114a0*/  NOP ;  /* 0x0000000000007918 */ /* 0x000fd00000000000 */
[----:B------:R-:W-:Y:S04]  /*1114b0*/  STL.64 [R1+0x1e00], R24 ;  /* 0x001e001801007387 */ /* 0x000fe80000100a00 */
[----:B------:R0:W-:Y:S02]  /*1114c0*/  STL.64 [R1+0x1e08], R26 ;  /* 0x001e081a01007387 */ /* 0x0001e40000100a00 */
[----:B0-----:R-:W-:Y:S02]  /*1114d0*/  IMAD.MOV.U32 R26, RZ, RZ, R12 ;  /* 0x000000ffff1a7224 */ /* 0x001fe400078e000c */
[----:B------:R-:W-:-:S05]  /*1114e0*/  IMAD.MOV.U32 R27, RZ, RZ, R11 ;  /* 0x000000ffff1b7224 */ /* 0x000fca00078e000b */
[----:B------:R0:W-:Y:S04]  /*1114f0*/  STL.64 [R1+0xb900], R26 ;  /* 0x00b9001a01007387 */ /* 0x0001e80000100a00 */
[----:B0-----:R-:W2:Y:S01]  /*111500*/  LDL.64 R26, [R1+0xa0] ;  /* 0x0000a000011a7983 */ /* 0x001ea20000100a00 */
[----:B------:R-:W-:Y:S02]  /*111510*/  IMAD.MOV.U32 R24, RZ, RZ, R10 ;  /* 0x000000ffff187224 */ /* 0x000fe400078e000a */
[----:B------:R-:W-:Y:S02]  /*111520*/  IMAD.MOV.U32 R25, RZ, RZ, R0 ;  /* 0x000000ffff197224 */ /* 0x000fe400078e0000 */
[----:B------:R-:W-:Y:S01]  /*111530*/  IMAD.MOV.U32 R22, RZ, RZ, R14 ;  /* 0x000000ffff167224 */ /* 0x000fe200078e000e */
[----:B--2---:R-:W-:Y:S04]  /*111540*/  STL.64 [R1+0xb930], R26 ;  /* 0x00b9301a01007387 */ /* 0x004fe80000100a00 */
[----:B------:R-:W-:Y:S04]  /*111550*/  STL.64 [R1+0xb928], R24 ;  /* 0x00b9281801007387 */ /* 0x000fe80000100a00 */
[----:B------:R0:W-:Y:S04]  /*111560*/  STL.64 [R1+0xb778], R20 ;  /* 0x00b7781401007387 */ /* 0x0001e80000100a00 */
        /* <DEDUP_REMOVED lines=65> */
[----:B------:R-:W3:Y:S04]  /*111980*/  LDL.LU.64 R8, [R1+0xb960] ;  /* 0x00b9600001087983 */ /* 0x000ee80000300a00 */
        /* <DEDUP_REMOVED lines=18> */
[----:B------:R-:W-:Y:S01]  /*111ab0*/  STL [R1+0xb730], R11 ;  /* 0x00b7300b01007387 */ /* 0x000fe20000100800 */
        /* <DEDUP_REMOVED lines=11> */
[----:B------:R-:W4:Y:S01]  /*111b70*/  LDL.LU.64 R24, [R1+0xb928] ;  /* 0x00b9280001187983 */ /* 0x000f220000300a00 */
[----:B--2---:R-:W-:-:S02]  /*111b80*/  IMAD R14, R14, 0x100, R10 ;  /* 0x000001000e0e7824 */ /* 0x004fc400078e020a */
[----:B------:R-:W-:Y:S01]  /*111b90*/  IMAD R15, R0, 0x100, R15 ;  /* 0x00000100000f7824 */ /* 0x000fe200078e020f */
[----:B------:R-:W-:Y:S02]  /*111ba0*/  F2FP.F16.E4M3.UNPACK_B R12, R12 ;  /* 0x0000000cff0c723e */ /* 0x000fe400020006ff */
[----:B------:R-:W-:Y:S01]  /*111bb0*/  F2FP.F16.E4M3.UNPACK_B R13, R13 ;  /* 0x0000000dff0d723e */ /* 0x000fe200020006ff */
[----:B---3--:R-:W-:Y:S01]  /*111bc0*/  HMMA.16816.F32 R4, R4, R26, R20 ;  /* 0x0000001a0404723c */ /* 0x008fe20000001814 */
[----:B------:R-:W4:Y:S04]  /*111bd0*/  LDL.LU.64 R22, [R1+0xb920] ;  /* 0x00b9200001167983 */ /* 0x000f280000300a00 */
[----:B------:R-:W4:Y:S01]  /*111be0*/  LDL.LU.64 R20, [R1+0xb918] ;  /* 0x00b9180001147983 */ /* 0x000f220000300a00 */
[----:B------:R-:W-:-:S02]  /*111bf0*/  F2FP.F16.E4M3.UNPACK_B R14, R14 ;  /* 0x0000000eff0e723e */ /* 0x000fc400020006ff */
[----:B------:R-:W-:Y:S01]  /*111c00*/  F2FP.F16.E4M3.UNPACK_B R15, R15 ;  /* 0x0000000fff0f723e */ /* 0x000fe200020006ff */
[----:B------:R-:W-:-:S14]  /*111c10*/  IMAD.MOV.U32 R0, RZ, RZ, R27 ;  /* 0x000000ffff007224 */ /* 0x000fdc00078e001b */
[----:B------:R0:W-:Y:S04]  /*111c20*/  STL.64 [R1+0x1d90], R4 ;  /* 0x001d900401007387 */ /* 0x0001e80000100a00 */
[----:B------:R1:W-:Y:S04]  /*111c30*/  STL.64 [R1+0x1d98], R6 ;  /* 0x001d980601007387 */ /* 0x0003e80000100a00 */
[----:B0-----:R-:W2:Y:S04]  /*111c40*/  LDL.LU R4, [R1+0x1180] ;  /* 0x0011800001047983 */ /* 0x001ea80000300800 */
[----:B------:R-:W2:Y:S04]  /*111c50*/  LDL.LU R5, [R1+0x1184] ;  /* 0x0011840001057983 */ /* 0x000ea80000300800 */
[----:B-1----:R-:W2:Y:S04]  /*111c60*/  LDL.LU R6, [R1+0x1188] ;  /* 0x0011880001067983 */ /* 0x002ea80000300800 */
[----:B------:R-:W2:Y:S04]  /*111c70*/  LDL.LU R7, [R1+0x118c] ;  /* 0x00118c0001077983 */ /* 0x000ea80000300800 */
[----:B------:R-:W-:Y:S01]  /*111c80*/  STL [R1+0xb708], R0 ;  /* 0x00b7080001007387 */ /* 0x000fe20000100800 */
[----:B----4-:R-:W-:Y:S03]  /*111c90*/  HMMA.16816.F32 R24, R12, R24, R20 ;  /* 0x000000180c18723c */ /* 0x010fe60000001814 */
        /* <DEDUP_REMOVED lines=13> */
[----:B------:R-:W4:Y:S01]  /*111d70*/  LDL.LU.64 R24, [R1+0xb8e0] ;  /* 0x00b8e00001187983 */ /* 0x000f220000300a00 */
[C---:B--2---:R-:W-:Y:S06]  /*111d80*/  HMMA.16816.F32 R4, R12.reuse, R20, R4 ;  /* 0x000000140c04723c */ /* 0x044fec0000001804 */
[----:B------:R-:W-:Y:S01]  /*111d90*/  IMAD.MOV.U32 R0, RZ, RZ, R21 ;  /* 0x000000ffff007224 */ /* 0x000fe200078e0015 */
[----:B---3--:R-:W-:Y:S04]  /*111da0*/  HMMA.16816.F32 R16, R12, R22, R16 ;  /* 0x000000160c10723c */ /* 0x008fe80000001810 */
[----:B------:R-:W-:-:S12]  /*111db0*/  STL [R1+0xb70c], R0 ;  /* 0x00b70c0001007387 */ /* 0x000fd80000100800 */
[----:B------:R-:W-:Y:S04]  /*111dc0*/  STL.64 [R1+0x1d50], R4 ;  /* 0x001d500401007387 */ /* 0x000fe80000100a00 */
[----:B------:R4:W-:Y:S02]  /*111dd0*/  STL.64 [R1+0x1d58], R6 ;  /* 0x001d580601007387 */ /* 0x0009e40000100a00 */
[----:B----4-:R-:W-:Y:S02]  /*111de0*/  HMMA.16816.F32 R4, R12, R28, R24 ;  /* 0x0000001c0c04723c */ /* 0x010fe40000001818 */
[----:B------:R0:W-:Y:S04]  /*111df0*/  STL.64 [R1+0x1d40], R16 ;  /* 0x001d401001007387 */ /* 0x0001e80000100a00 */
[----:B------:R1:W-:Y:S04]  /*111e00*/  STL.64 [R1+0x1d48], R18 ;  /* 0x001d481201007387 */ /* 0x0003e80000100a00 */
[----:B------:R-:W2:Y:S01]  /*111e10*/  LDL R28, [R1+0x8] ;  /* 0x00000800011c7983 */ /* 0x000ea20000100800 */
[----:B------:R-:W-:-:S12]  /*111e20*/  IMAD.MOV.U32 R0, RZ, RZ, R29 ;  /* 0x000000ffff007224 */ /* 0x000fd800078e001d */
[----:B------:R-:W-:Y:S04]  /*111e30*/  STL.64 [R1+0x1d30], R4 ;  /* 0x001d300401007387 */ /* 0x000fe80000100a00 */
[----:B------:R-:W-:Y:S04]  /*111e40*/  STL.64 [R1+0x1d38], R6 ;  /* 0x001d380601007387 */ /* 0x000fe80000100a00 */
[----:B------:R-:W2:Y:S04]  /*111e50*/  LDL R29, [R1+0xc] ;  /* 0x00000c00011d7983 */ /* 0x000ea80000100800 */
[----:B0-----:R-:W3:Y:S04]  /*111e60*/  LDL.LU R16, [R1+0xf60] ;  /* 0x000f600001107983 */ /* 0x001ee80000300800 */
[----:B------:R-:W3:Y:S04]  /*111e70*/  LDL.LU R17, [R1+0xf64] ;  /* 0x000f640001117983 */ /* 0x000ee80000300800 */
[----:B-1----:R-:W4:Y:S04]  /*111e80*/  LDL.LU R18, [R1+0xf68] ;  /* 0x000f680001127983 */ /* 0x002f280000300800 */
        /* <DEDUP_REMOVED lines=25> */
[----:B------:R-:W2:Y:S04]  /*112020*/  LDL.64 R16, [R1+0x40] ;  /* 0x0000400001107983 */ /* 0x000ea80000100a00 */
        /* <DEDUP_REMOVED lines=183> */
[----:B------:R-:W-:Y:S01]  /*112ba0*/  HMMA.16816.F32 R4, R12, R20, R4 ;  /* 0x000000140c04723c */ /* 0x000fe20000001804 */
[----:B------:R-:W-:-:S05]  /*112bb0*/  IMAD.MOV.U32 R0, RZ, RZ, R11 ;  /* 0x000000ffff007224 */ /* 0x000fca00078e000b */
[----:B------:R-:W-:-:S15]  /*112bc0*/  STL [R1+0xb728], R0 ;  /* 0x00b7280001007387 */ /* 0x000fde0000100800 */
[----:B------:R-:W-:-:S02]  /*112bd0*/  NOP ;  /* 0x0000000000007918 */ /* 0x000fc40000000000 */
[----:B------:R-:W-:Y:S04]  /*112be0*/  STL.64 [R1+0x1c30], R4 ;  /* 0x001c300401007387 */ /* 0x000fe80000100a00 */
[----:B------:R0:W-:Y:S04]  /*112bf0*/  STL.64 [R1+0x1c38], R6 ;  /* 0x001c380601007387 */ /* 0x0001e80000100a00 */
[----:B0-----:R-:W4:Y:S01]  /*112c00*/  LDL.LU R6, [R1+0x3ad8] ;  /* 0x003ad80001067983 */ /* 0x001f220000300800 */
[----:B---3--:R-:W-:Y:S01]  /*112c10*/  IMAD.MOV.U32 R0, RZ, RZ, R23 ;  /* 0x000000ffff007224 */ /* 0x008fe200078e0017 */
[----:B--2---:R-:W-:-:S15]  /*112c20*/  HMMA.16816.F32 R16, R12, R22, R16 ;  /* 0x000000160c10723c */ /* 0x004fde0000001810 */
[----:B------:R-:W-:-:S08]  /*112c30*/  NOP ;  /* 0x0000000000007918 */ /* 0x000fd00000000000 */
[----:B------:R-:W-:Y:S04]  /*112c40*/  STL.64 [R1+0x1c20], R16 ;  /* 0x001c201001007387 */ /* 0x000fe80000100a00 */
[----:B------:R0:W-:Y:S04]  /*112c50*/  STL.64 [R1+0x1c28], R18 ;  /* 0x001c281201007387 */ /* 0x0001e80000100a00 */
[----:B------:R-:W2:Y:S01]  /*112c60*/  LDL.LU R7, [R1+0x3ae0] ;  /* 0x003ae00001077983 */ /* 0x000ea20000300800 */
[----:B0-----:R-:W-:Y:S03]  /*112c70*/  HMMA.16816.F32 R16, R12, R28, R24 ;  /* 0x0000001c0c10723c */ /* 0x001fe60000001818 */
[----:B------:R-:W-:Y:S04]  /*112c80*/  STL [R1+0xb72c], R0 ;  /* 0x00b72c0001007387 */ /* 0x000fe80000100800 */
[----:B------:R-:W3:-:S15]  /*112c90*/  LDL.LU R20, [R1+0xeb0] ;  /* 0x000eb00001147983 */ /* 0x000ede0000300800 */
        /* <DEDUP_REMOVED lines=16> */
[----:B------:R-:W2:Y:S04]  /*112da0*/  LDL.64 R28, [R1] ;  /* 0x00000000011c7983 */ /* 0x000ea80000100a00 */
[----:B----4-:R-:W-:Y:S04]  /*112db0*/  STL.64 [R1+0xb790], R22 ;  /* 0x00b7901601007387 */ /* 0x010fe80000100a00 */
[----:B------:R0:W-:Y:S04]  /*112dc0*/  STL.64 [R1+0xb788], R20 ;  /* 0x00b7881401007387 */ /* 0x0001e80000100a00 */
[----:B0-----:R-:W3:Y:S04]  /*112dd0*/  LDL.LU R20, [R1+0xec0] ;  /* 0x000ec00001147983 */ /* 0x001ee80000300800 */
        /* <DEDUP_REMOVED lines=15> */
[----:B------:R-:W4:Y:S01]  /*112ed0*/  LDL.LU R11, [R1+0x3ad4] ;  /* 0x003ad400010b7983 */ /* 0x000f220000300800 */
[----:B------:R-:W-:Y:S03]  /*112ee0*/  HMMA.16816.F32 R24, R12, R28, R24 ;  /* 0x0000001c0c18723c */ /* 0x000fe60000001818 */
[----:B----4-:R-:W-:Y:S04]  /*112ef0*/  STL.64 [R1+0xb740], R10 ;  /* 0x00b7400a01007387 */ /* 0x010fe80000100a00 */
[----:B------:R0:W-:Y:S04]  /*112f00*/  STL.64 [R1+0xb738], R8 ;  /* 0x00b7380801007387 */ /* 0x0001e80000100a00 */
[----:B0-----:R-:W4:Y:S04]  /*112f10*/  LDL.LU R8, [R1+0xe00] ;  /* 0x000e000001087983 */ /* 0x001f280000300800 */
[----:B------:R-:W4:Y:S04]  /*112f20*/  LDL.LU R9, [R1+0xe04] ;  /* 0x000e040001097983 */ /* 0x000f280000300800 */
[----:B------:R-:W3:Y:S04]  /*112f30*/  LDL.LU R10, [R1+0xe08] ;  /* 0x000e0800010a7983 */ /* 0x000ee80000300800 */
[----:B------:R-:W3:Y:S01]  /*112f40*/  LDL.LU R11, [R1+0xe0c] ;  /* 0x000e0c00010b7983 */ /* 0x000ee20000300800 */
[----:B------:R-:W-:-:S03]  /*112f50*/  IMAD.MOV.U32 R0, RZ, RZ, R29 ;  /* 0x000000ffff007224 */ /* 0x000fc600078e001d */
[----:B---3--:R-:W-:Y:S04]  /*112f60*/  STL.64 [R1+0xb750], R10 ;  /* 0x00b7500a01007387 */ /* 0x008fe80000100a00 */
[----:B----4-:R0:W-:Y:S04]  /*112f70*/  STL.64 [R1+0xb748], R8 ;  /* 0x00b7480801007387 */ /* 0x0101e80000100a00 */
[----:B0-----:R-:W3:Y:S04]  /*112f80*/  LDL.LU R8, [R1+0xe10] ;  /* 0x000e100001087983 */ /* 0x001ee80000300800 */
[----:B------:R-:W3:Y:S04]  /*112f90*/  LDL.LU R9, [R1+0xe14] ;  /* 0x000e140001097983 */ /* 0x000ee80000300800 */
[----:B------:R-:W3:Y:S04]  /*112fa0*/  LDL.LU R10, [R1+0xe18] ;  /* 0x000e1800010a7983 */ /* 0x000ee80000300800 */
[----:B------:R-:W3:Y:S04]  /*112fb0*/  LDL.LU R11, [R1+0xe1c] ;  /* 0x000e1c00010b7983 */ /* 0x000ee80000300800 */
[----:B------:R-:W4:Y:S04]  /*112fc0*/  LDL.LU R5, [R1+0x3ad0] ;  /* 0x003ad00001057983 */ /* 0x000f280000300800 */
[----:B------:R-:W-:Y:S04]  /*112fd0*/  STL.64 [R1+0x1bf0], R24 ;  /* 0x001bf01801007387 */ /* 0x000fe80000100a00 */
[----:B------:R0:W-:Y:S04]  /*112fe0*/  STL.64 [R1+0x1bf8], R26 ;  /* 0x001bf81a01007387 */ /* 0x0001e80000100a00 */
[----:B0-----:R-:W2:Y:S04]  /*112ff0*/  LDL.LU.64 R26, [R1+0xb7b8] ;  /* 0x00b7b800011a7983 */ /* 0x001ea80000300a00 */
[----:B------:R-:W2:Y:S04]  /*113000*/  LDL.LU.64 R24, [R1+0xb7b0] ;  /* 0x00b7b00001187983 */ /* 0x000ea80000300a00 */
        /* <DEDUP_REMOVED lines=75> */
[----:B------:R-:W-:-:S15]  /*1134c0*/  STL [R1+0xb4a0], R11 ;  /* 0x00b4a00b01007387 */ /* 0x000fde0000100800 */
[----:B------:R-:W-:-:S02]  /*1134d0*/  NOP ;  /* 0x0000000000007918 */ /* 0x000fc40000000000 */
[----:B------:R-:W-:Y:S04]  /*1134e0*/  STL.64 [R1+0x1b60], R16 ;  /* 0x001b601001007387 */ /* 0x000fe80000100a00 */
[----:B------:R0:W-:Y:S02]  /*1134f0*/  STL.64 [R1+0x1b68], R18 ;  /* 0x001b681201007387 */ /* 0x0001e40000100a00 */
[----:B0-----:R-:W-:Y:S02]  /*113500*/  HMMA.16816.F32 R16, R12, R8, R20 ;  /* 0x000000080c10723c */ /* 0x001fe40000001814 */
[----:B------:R-:W-:Y:S04]  /*113510*/  STL [R1+0xb6e8], R10 ;  /* 0x00b6e80a01007387 */ /* 0x000fe80000100800 */
[----:B------:R-:W-:-:S15]  /*113520*/  STL.64 [R1+0xb6e0], R8 ;  /* 0x00b6e00801007387 */ /* 0x000fde0000100a00 */
[----:B------:R-:W-:-:S02]  /*113530*/  NOP ;  /* 0x0000000000007918 */ /* 0x000fc40000000000 */
[----:B------:R-:W-:Y:S04]  /*113540*/  STL.64 [R1+0x1b50], R16 ;  /* 0x001b501001007387 */ /* 0x000fe80000100a00 */
[----:B------:R-:W-:Y:S04]  /*113550*/  STL.64 [R1+0x1b58], R18 ;  /* 0x001b581201007387 */ /* 0x000fe80000100a00 */
[----:B------:R-:W-:Y:S04]  /*113560*/  STL.64 [R1+0xb700], R6 ;  /* 0x00b7000601007387 */ /* 0x000fe80000100a00 */
[----:B------:R0:W-:Y:S02]  /*113570*/  STL.64 [R1+0xb6f8], R4 ;  /* 0x00b6f80401007387 */ /* 0x0001e40000100a00 */
[----:B0-----:R-:W-:Y:S02]  /*113580*/  HMMA.16816.F32 R4, R12, R2, R24 ;  /* 0x000000020c04723c */ /* 0x001fe40000001818 */
        /* <DEDUP_REMOVED lines=10> */
[----:B------:R-:W2:Y:S04]  /*113630*/  LDL R22, [R1] ;  /* 0x0000000001167983 */ /* 0x000ea80000100800 */
        /* <DEDUP_REMOVED lines=203> */
[----:B------:R-:W3:Y:S04]  /*1142f0*/  LDL.LU.64 R28, [R1+0xb6f0] ;  /* 0x00b6f000011c7983 */ /* 0x000ee80000300a00 */
[----:B------:R0:W-:Y:S04]  /*114300*/  STL.64 [R1+0x1b20], R12 ;  /* 0x001b200c01007387 */ /* 0x0001e80000100a00 */
[----:B------:R1:W-:Y:S01]  /*114310*/  STL.64 [R1+0x1b28], R14 ;  /* 0x001b280e01007387 */ /* 0x0003e20000100a00 */
[----:B------:R-:W-:-:S03]  /*114320*/  IMAD.MOV.U32 R0, RZ, RZ, R23 ;  /* 0x000000ffff007224 */ /* 0x000fc600078e0017 */
[----:B0-----:R-:W3:Y:S04]  /*114330*/  LDL.LU R12, [R1+0xa70] ;  /* 0x000a7000010c7983 */ /* 0x001ee80000300800 */
[----:B------:R-:W3:Y:S04]  /*114340*/  LDL.LU R13, [R1+0xa74] ;  /* 0x000a7400010d7983 */ /* 0x000ee80000300800 */
[----:B-1----:R-:W3:Y:S04]  /*114350*/  LDL.LU R14, [R1+0xa78] ;  /* 0x000a7800010e7983 */ /* 0x002ee80000300800 */
[----:B------:R-:W3:Y:S01]  /*114360*/  LDL.LU R15, [R1+0xa7c] ;  /* 0x000a7c00010f7983 */ /* 0x000ee20000300800 */
[----:B----4-:R-:W-:-:S15]  /*114370*/  HMMA.16816.F32 R8, R4, R22, R8 ;  /* 0x000000160408723c */ /* 0x010fde0000001808 */
[----:B------:R-:W-:-:S08]  /*114380*/  NOP ;  /* 0x0000000000007918 */ /* 0x000fd00000000000 */
[----:B------:R-:W-:Y:S04]  /*114390*/  STL.64 [R1+0x1b10], R8 ;  /* 0x001b100801007387 */ /* 0x000fe80000100a00 */
[----:B------:R0:W-:Y:S02]  /*1143a0*/  STL.64 [R1+0x1b18], R10 ;  /* 0x001b180a01007387 */ /* 0x0001e40000100a00 */
[----:B0-----:R-:W-:Y:S02]  /*1143b0*/  IMAD.MOV.U32 R11, RZ, RZ, R22 ;  /* 0x000000ffff0b7224 */ /* 0x001fe400078e0016 */
[----:B------:R-:W4:Y:S01]  /*1143c0*/  LDL.LU R10, [R1+0xb6e8] ;  /* 0x00b6e800010a7983 */ /* 0x000f220000300800 */
[----:B--2---:R-:W-:Y:S03]  /*1143d0*/  HMMA.16816.F32 R20, R4, R20, R24 ;  /* 0x000000140414723c */ /* 0x004fe60000001818 */
[----:B------:R-:W2:Y:S04]  /*1143e0*/  LDL.LU.64 R8, [R1+0xb6e0] ;  /* 0x00b6e00001087983 */ /* 0x000ea80000300a00 */
[----:B------:R-:W3:Y:S04]  /*1143f0*/  LDL.LU.64 R26, [R1+0xb6d8] ;  /* 0x00b6d800011a7983 */ /* 0x000ee80000300a00 */
[----:B------:R-:W3:-:S12]  /*114400*/  LDL.LU.64 R24, [R1+0xb6d0] ;  /* 0x00b6d00001187983 */ /* 0x000ed80000300a00 */
        /* <DEDUP_REMOVED lines=136> */
[----:B------:R-:W2:Y:S01]  /*114c90*/  LDL.LU.64 R20, [R1+0xb4f8] ;  /* 0x00b4f80001147983 */ /* 0x000ea20000300a00 */
[----:B---3--:R-:W-:-:S15]  /*114ca0*/  HMMA.16816.F32 R24, R4, R28, R24 ;  /* 0x0000001c0418723c */ /* 0x008fde0000001818 */
[----:B------:R-:W-:-:S08]  /*114cb0*/  NOP ;  /* 0x0000000000007918 */ /* 0x000fd00000000000 */
[----:B------:R-:W-:Y:S04]  /*114cc0*/  STL.64 [R1+0x1990], R24 ;  /* 0x0019901801007387 */ /* 0x000fe80000100a00 */
[----:B------:R0:W-:Y:S04]  /*114cd0*/  STL.64 [R1+0x1998], R26 ;  /* 0x0019981a01007387 */ /* 0x0001e80000100a00 */
[----:B0-----:R-:W3:Y:S04]  /*114ce0*/  LDL.LU.64 R26, [R1+0xb4f0] ;  /* 0x00b4f000011a7983 */ /* 0x001ee80000300a00 */
[----:B------:R-:W4:Y:S04]  /*114cf0*/  LDL.LU.64 R24, [R1+0xb4e8] ;  /* 0x00b4e80001187983 */ /* 0x000f280000300a00 */
[----:B------:R0:W-:Y:S02]  /*114d00*/  STL.64 [R1+0xb320], R28 ;  /* 0x00b3201c01007387 */ /* 0x0001e40000100a00 */
[----:B0-----:R-:W-:Y:S01]  /*114d10*/  IMAD.MOV.U32 R29, RZ, RZ, R0 ;  /* 0x000000ffff1d7224 */ /* 0x001fe200078e0000 */
[C---:B---3--:R-:W-:Y:S06]  /*114d20*/  HMMA.16816.F32 R12, R4.reuse, R26, R12 ;  /* 0x0000001a040c723c */ /* 0x048fec000000180c */
[----:B----4-:R-:W-:-:S15]  /*114d30*/  HMMA.16816.F32 R16, R4, R24, R16 ;  /* 0x000000180410723c */ /* 0x010fde0000001810 */
[----:B------:R-:W-:-:S02]  /*114d40*/  NOP ;  /* 0x0000000000007918 */ /* 0x000fc40000000000 */
[----:B------:R-:W-:Y:S04]  /*114d50*/  STL.64 [R1+0x1980], R12 ;  /* 0x0019800c01007387 */ /* 0x000fe80000100a00 */
[----:B------:R0:W-:Y:S04]  /*114d60*/  STL.64 [R1+0x1988], R14 ;  /* 0x0019880e01007387 */ /* 0x0001e80000100a00 */
[----:B0-----:R-:W3:Y:S04]  /*114d70*/  LDL.LU R14, [R1+0x3af8] ;  /* 0x003af800010e7983 */ /* 0x001ee80000300800 */
[----:B------:R-:W4:Y:S04]  /*114d80*/  LDL.LU R15, [R1+0x3b04] ;  /* 0x003b0400010f7983 */ /* 0x000f280000300800 */
[----:B------:R-:W4:Y:S04]  /*114d90*/  LDL.LU R0, [R1+0x3b00] ;  /* 0x003b000001007983 */ /* 0x000f280000300800 */
[----:B------:R0:W-:Y:S04]  /*114da0*/  STL.64 [R1+0x1970], R16 ;  /* 0x0019701001007387 */ /* 0x0001e80000100a00 */
[----:B------:R1:W-:Y:S04]  /*114db0*/  STL.64 [R1+0x1978], R18 ;  /* 0x0019781201007387 */ /* 0x0003e80000100a00 */
[----:B0-----:R-:W2:Y:S04]  /*114dc0*/  LDL.LU R16, [R1+0xa10] ;  /* 0x000a100001107983 */ /* 0x001ea80000300800 */
[----:B------:R-:W2:Y:S04]  /*114dd0*/  LDL.LU R17, [R1+0xa14] ;  /* 0x000a140001117983 */ /* 0x000ea80000300800 */
[----:B-1----:R-:W3:Y:S04]  /*114de0*/  LDL.LU R18, [R1+0xa18] ;  /* 0x000a180001127983 */ /* 0x002ee80000300800 */
        /* <DEDUP_REMOVED lines=95> */
[----:B------:R-:W-:-:S02]  /*1153e0*/  IMAD R13, R13, 0x100, R20 ;  /* 0x000001000d0d7824 */ /* 0x000fc400078e0214 */
[----:B------:R-:W-:Y:S02]  /*1153f0*/  IMAD R14, R14, 0x100, R21 ;  /* 0x000001000e0e7824 */ /* 0x000fe400078e0215 */
[----:B------:R-:W-:Y:S02]  /*115400*/  IMAD R15, R0, 0x100, R15 ;  /* 0x00000100000f7824 */ /* 0x000fe400078e020f */
[----:B------:R-:W-:Y:S01]  /*115410*/  IMAD.MOV.U32 R0, RZ, RZ, R23 ;  /* 0x000000ffff007224 */ /* 0x000fe200078e0017 */
[----:B------:R-:W-:Y:S02]  /*115420*/  F2FP.F16.E4M3.UNPACK_B R12, R12 ;  /* 0x0000000cff0c723e */ /* 0x000fe400020006ff */
[----:B------:R-:W-:Y:S02]  /*115430*/  F2FP.F16.E4M3.UNPACK_B R13, R13 ;  /* 0x0000000dff0d723e */ /* 0x000fe400020006ff */
[----:B------:R-:W-:Y:S02]  /*115440*/  F2FP.F16.E4M3.UNPACK_B R14, R14 ;  /* 0x0000000eff0e723e */ /* 0x000fe400020006ff */
[----:B------:R-:W-:Y:S01]  /*115450*/  F2FP.F16.E4M3.UNPACK_B R15, R15 ;  /* 0x0000000fff0f723e */ /* 0x000fe200020006ff */
[C---:B---3--:R-:W-:Y:S06]  /*115460*/  HMMA.16816.F32 R8, R4.reuse, R2, R8 ;  /* 0x000000020408723c */ /* 0x048fec0000001808 */
[----:B------:R-:W-:-:S15]  /*115470*/  HMMA.16816.F32 R4, R4, R22, R16 ;  /* 0x000000160404723c */ /* 0x000fde0000001810 */
[----:B------:R-:W-:-:S02]  /*115480*/  NOP ;  /* 0x0000000000007918 */ /* 0x000fc40000000000 */
[----:B------:R-:W-:Y:S04]  /*115490*/  STL.64 [R1+0x18f0], R8 ;  /* 0x0018f00801007387 */ /* 0x000fe80000100a00 */
[----:B------:R-:W-:Y:S04]  /*1154a0*/  STL.64 [R1+0x18f8], R10 ;  /* 0x0018f80a01007387 */ /* 0x000fe80000100a00 */
[----:B------:R-:W-:Y:S04]  /*1154b0*/  STL [R1+0xb268], R0 ;  /* 0x00b2680001007387 */ /* 0x000fe80000100800 */
        /* <DEDUP_REMOVED lines=9> */
[----:B------:R-:W3:Y:S04]  /*115550*/  LDL.LU R27, [R1+0x75c] ;  /* 0x00075c00011b7983 */ /* 0x000ee80000300800 */
[----:B---3--:R-:W-:Y:S04]  /*115560*/  STL.64 [R1+0xb340], R26 ;  /* 0x00b3401a01007387 */ /* 0x008fe80000100a00 */
[----:B--2---:R-:W-:Y:S04]  /*115570*/  STL.64 [R1+0xb338], R24 ;  /* 0x00b3381801007387 */ /* 0x004fe80000100a00 */
[----:B------:R-:W2:Y:S04]  /*115580*/  LDL R22, [R1+0x20] ;  /* 0x0000200001167983 */ /* 0x000ea80000100800 */
[----:B------:R-:W2:Y:S04]  /*115590*/  LDL R23, [R1+0x24] ;  /* 0x0000240001177983 */ /* 0x000ea80000100800 */
[----:B------:R-:W3:Y:S04]  /*1155a0*/  LDL.LU R8, [R1+0x770] ;  /* 0x0007700001087983 */ /* 0x000ee80000300800 */
[----:B------:R-:W3:Y:S04]  /*1155b0*/  LDL.LU R9, [R1+0x774] ;  /* 0x0007740001097983 */ /* 0x000ee80000300800 */
[----:B------:R-:W4:Y:S04]  /*1155c0*/  LDL.LU R10, [R1+0x778] ;  /* 0x00077800010a7983 */ /* 0x000f280000300800 */
[----:B------:R-:W4:Y:S04]  /*1155d0*/  LDL.LU R11, [R1+0x77c] ;  /* 0x00077c00010b7983 */ /* 0x000f280000300800 */
[----:B----4-:R-:W-:Y:S04]  /*1155e0*/  STL.64 [R1+0xb350], R10 ;  /* 0x00b3500a01007387 */ /* 0x010fe80000100a00 */
[----:B---3--:R1:W-:Y:S04]  /*1155f0*/  STL.64 [R1+0xb348], R8 ;  /* 0x00b3480801007387 */ /* 0x0083e80000100a00 */
[----:B0-----:R-:W3:Y:S04]  /*115600*/  LDL R6, [R1+0x30] ;  /* 0x0000300001067983 */ /* 0x001ee80000100800 */
[----:B------:R-:W3:Y:S04]  /*115610*/  LDL R7, [R1+0x34] ;  /* 0x0000340001077983 */ /* 0x000ee80000100800 */
[----:B-1----:R-:W4:Y:S04]  /*115620*/  LDL.LU R8, [R1+0x790] ;  /* 0x0007900001087983 */ /* 0x002f280000300800 */
        /* <DEDUP_REMOVED lines=69> */
[----:B----4-:R-:W-:Y:S04]  /*115a80*/  STL.64 [R1+0xb468], R10 ;  /* 0x00b4680a01007387 */ /* 0x010fe80000100a00 */
        /* <DEDUP_REMOVED lines=47> */
[----:B------:R-:W3:Y:S01]  /*115d80*/  LDL.64 R28, [R1+0x18] ;  /* 0x00001800011c7983 */ /* 0x000ee20000100a00 */
        /* <DEDUP_REMOVED lines=301> */
[----:B------:R-:W3:Y:S04]  /*117060*/  LDL R10, [R1] ;  /* 0x00000000010a7983 */ /* 0x000ee80000100800 */
[----:B------:R-:W3:Y:S04]  /*117070*/  LDL R11, [R1+0x4] ;  /* 0x00000400010b7983 */ /* 0x000ee80000100800 */
[----:B---3--:R-:W-:Y:S04]  /*117080*/  STL.64 [R1+0xb240], R10 ;  /* 0x00b2400a01007387 */ /* 0x008fe80000100a00 */
[----:B------:R-:W-:Y:S04]  /*117090*/  STL [R1+0xb238], R8 ;  /* 0x00b2380801007387 */ /* 0x000fe80000100800 */
        /* <DEDUP_REMOVED lines=9> */
[----:B--2---:R-:W2:Y:S04]  /*117130*/  LDL R24, [R1+0x10] ;  /* 0x0000100001187983 */ /* 0x004ea80000100800 */
[----:B------:R-:W2:Y:S04]  /*117140*/  LDL R25, [R1+0x14] ;  /* 0x0000140001197983 */ /* 0x000ea80000100800 */
[----:B---3--:R1:W-:Y:S04]  /*117150*/  STL.64 [R1+0xb0a0], R26 ;  /* 0x00b0a01a01007387 */ /* 0x0083e80000100a00 */
[----:B--2---:R-:W-:Y:S04]  /*117160*/  STL.64 [R1+0xb0b8], R24 ;  /* 0x00b0b81801007387 */ /* 0x004fe80000100a00 */
[----:B0-----:R-:W2:Y:S04]  /*117170*/  LDL.LU R16, [R1+0x550] ;  /* 0x0005500001107983 */ /* 0x001ea80000300800 */
[----:B------:R-:W2:Y:S04]  /*117180*/  LDL.LU R17, [R1+0x554] ;  /* 0x0005540001117983 */ /* 0x000ea80000300800 */
[----:B------:R-:W3:Y:S04]  /*117190*/  LDL.LU R18, [R1+0x558] ;  /* 0x0005580001127983 */ /* 0x000ee80000300800 */
[----:B------:R-:W3:Y:S04]  /*1171a0*/  LDL.LU R19, [R1+0x55c] ;  /* 0x00055c0001137983 */ /* 0x000ee80000300800 */
[----:B-1----:R-:W2:Y:S01]  /*1171b0*/  LDL R26, [R1+0x18] ;  /* 0x00001800011a7983 */ /* 0x002ea20000100800 */
[----:B----4-:R-:W-:-:S03]  /*1171c0*/  IMAD.MOV.U32 R27, RZ, RZ, R0 ;  /* 0x000000ffff1b7224 */ /* 0x010fc600078e0000 */
[----:B------:R-:W4:Y:S04]  /*1171d0*/  LDL.LU R0, [R1+0xb284] ;  /* 0x00b2840001007983 */ /* 0x000f280000300800 */
        /* <DEDUP_REMOVED lines=132> */
[----:B------:R-:W2:Y:S04]  /*117a20*/  LDL R8, [R1+0xa0] ;  /* 0x0000a00001087983 */ /* 0x000ea80000100800 */
[----:B------:R-:W2:Y:S04]  /*117a30*/  LDL.LU R4, [R1+0x690] ;  /* 0x0006900001047983 */ /* 0x000ea80000300800 */
[----:B------:R-:W2:Y:S04]  /*117a40*/  LDL.LU R5, [R1+0x694] ;  /* 0x0006940001057983 */ /* 0x000ea80000300800 */
[----:B------:R-:W2:Y:S04]  /*117a50*/  LDL.LU R6, [R1+0x698] ;  /* 0x0006980001067983 */ /* 0x000ea80000300800 */
[----:B------:R-:W2:Y:S04]  /*117a60*/  LDL.LU R7, [R1+0x69c] ;  /* 0x00069c0001077983 */ /* 0x000ea80000300800 */
[----:B------:R-:W3:Y:S04]  /*117a70*/  LDL.64 R26, [R1+0x98] ;  /* 0x00009800011a7983 */ /* 0x000ee80000100a00 */
[----:B---3--:R-:W-:Y:S04]  /*117a80*/  STL.64 [R1+0xb250], R26 ;  /* 0x00b2501a01007387 */ /* 0x008fe80000100a00 */
[----:B----4-:R0:W-:Y:S04]  /*117a90*/  STL.64 [R1+0xb248], R24 ;  /* 0x00b2481801007387 */ /* 0x0101e80000100a00 */
[----:B0-----:R-:W3:Y:S04]  /*117aa0*/  LDL.LU R24, [R1+0x680] ;  /* 0x0006800001187983 */ /* 0x001ee80000300800 */
[----:B------:R-:W3:Y:S04]  /*117ab0*/  LDL.LU R25, [R1+0x684] ;  /* 0x0006840001197983 */ /* 0x000ee80000300800 */
[----:B------:R-:W3:Y:S04]  /*117ac0*/  LDL.LU R26, [R1+0x688] ;  /* 0x00068800011a7983 */ /* 0x000ee80000300800 */
[----:B------:R-:W3:Y:S04]  /*117ad0*/  LDL.LU R27, [R1+0x68c] ;  /* 0x00068c00011b7983 */ /* 0x000ee80000300800 */
[----:B------:R-:W-:Y:S04]  /*117ae0*/  STL.64 [R1+0xb1e8], R18 ;  /* 0x00b1e81201007387 */ /* 0x000fe80000100a00 */
        /* <DEDUP_REMOVED lines=17> */
[----:B------:R-:W-:-:S07]  /*117c00*/  IMAD.MOV.U32 R9, RZ, RZ, R0 ;  /* 0x000000ffff097224 */ /* 0x000fce00078e0000 */
[----:B------:R-:W-:Y:S01]  /*117c10*/  HMMA.16816.F32 R12, R12, R8, R4 ;  /* 0x000000080c0c723c */ /* 0x000fe20000001804 */
        /* <DEDUP_REMOVED lines=10> */
[----:B------:R-:W3:Y:S04]  /*117cc0*/  LDL.LU.64 R6, [R1+0xb260] ;  /* 0x00b2600001067983 */ /* 0x000ee80000300a00 */
[----:B------:R-:W3:Y:S04]  /*117cd0*/  LDL.LU.64 R4, [R1+0xb258] ;  /* 0x00b2580001047983 */ /* 0x000ee80000300a00 */
[----:B------:R0:W-:Y:S04]  /*117ce0*/  STL.64 [R1+0x11f0], R12 ;  /* 0x0011f00c01007387 */ /* 0x0001e80000100a00 */
[----:B------:R1:W-:Y:S04]  /*117cf0*/  STL.64 [R1+0x11f8], R14 ;  /* 0x0011f80e01007387 */ /* 0x0003e80000100a00 */
[----:B0-----:R-:W2:Y:S04]  /*117d00*/  LDL.LU R12, [R1+0x670] ;  /* 0x00067000010c7983 */ /* 0x001ea80000300800 */
[----:B------:R-:W2:Y:S04]  /*117d10*/  LDL.LU R13, [R1+0x674] ;  /* 0x00067400010d7983 */ /* 0x000ea80000300800 */
[----:B-1----:R-:W2:Y:S04]  /*117d20*/  LDL.LU R14, [R1+0x678] ;  /* 0x00067800010e7983 */ /* 0x002ea80000300800 */
[----:B------:R-:W2:Y:S01]  /*117d30*/  LDL.LU R15, [R1+0x67c] ;  /* 0x00067c00010f7983 */ /* 0x000ea20000300800 */
[----:B---3--:R-:W-:Y:S03]  /*117d40*/  HMMA.16816.F32 R8, R4, R10, R24 ;  /* 0x0000000a0408723c */ /* 0x008fe60000001818 */
[----:B------:R-:W2:Y:S04]  /*117d50*/  LDL.LU.64 R26, [R1+0xb250] ;  /* 0x00b25000011a7983 */ /* 0x000ea80000300a00 */
[----:B------:R-:W3:-:S15]  /*117d60*/  LDL.LU.64 R24, [R1+0xb248] ;  /* 0x00b2480001187983 */ /* 0x000ede0000300a00 */
[----:B------:R-:W-:-:S01]  /*117d70*/  NOP ;  /* 0x0000000000007918 */ /* 0x000fc20000000000 */
[----:B------:R-:W-:Y:S04]  /*117d80*/  STL.64 [R1+0x11d0], R8 ;  /* 0x0011d00801007387 */ /* 0x000fe80000100a00 */
[----:B------:R0:W-:Y:S04]  /*117d90*/  STL.64 [R1+0x11d8], R10 ;  /* 0x0011d80a01007387 */ /* 0x0001e80000100a00 */
[----:B0-----:R-:W4:Y:S04]  /*117da0*/  LDL.LU.64 R10, [R1+0xb240] ;  /* 0x00b24000010a7983 */ /* 0x001f280000300a00 */
[----:B------:R-:W4:Y:S01]  /*117db0*/  LDL.LU R8, [R1+0xb238] ;  /* 0x00b2380001087983 */ /* 0x000f220000300800 */
[----:B--2---:R-:W-:Y:S06]  /*117dc0*/  HMMA.16816.F32 R12, R4, R26, R12 ;  /* 0x0000001a040c723c */ /* 0x004fec000000180c */
[----:B------:R-:W-:-:S02]  /*117dd0*/  IMAD.MOV.U32 R9, RZ, RZ, R26 ;  /* 0x000000ffff097224 */ /* 0x000fc400078e001a */
[----:B------:R-:W-:Y:S02]  /*117de0*/  IMAD.MOV.U32 R0, RZ, RZ, R27 ;  /* 0x000000ffff007224 */ /* 0x000fe400078e001b */
[----:B---3--:R-:W-:-:S13]  /*117df0*/  HMMA.16816.F32 R24, R4, R24, R16 ;  /* 0x000000180418723c */ /* 0x008fda0000001810 */
[----:B------:R0:W-:Y:S04]  /*117e00*/  STL.64 [R1+0x11c0], R12 ;  /* 0x0011c00c01007387 */ /* 0x0001e80000100a00 */
[----:B------:R1:W-:Y:S04]  /*117e10*/  STL.64 [R1+0x11c8], R14 ;  /* 0x0011c80e01007387 */ /* 0x0003e80000100a00 */
[----:B0-----:R-:W2:Y:S04]  /*117e20*/  LDL.LU R12, [R1+0x4f0] ;  /* 0x0004f000010c7983 */ /* 0x001ea80000300800 */
[----:B------:R-:W2:Y:S04]  /*117e30*/  LDL.LU R13, [R1+0x4f4] ;  /* 0x0004f400010d7983 */ /* 0x000ea80000300800 */
[----:B-1----:R-:W2:Y:S04]  /*117e40*/  LDL.LU R14, [R1+0x4f8] ;  /* 0x0004f800010e7983 */ /* 0x002ea80000300800 */
[----:B------:R-:W2:Y:S04]  /*117e50*/  LDL.LU R15, [R1+0x4fc] ;  /* 0x0004fc00010f7983 */ /* 0x000ea80000300800 */
        /* <DEDUP_REMOVED lines=132> */
[----:B------:R-:W-:Y:S04]  /*1186a0*/  STL.64 [R1+0xfe0], R24 ;  /* 0x000fe01801007387 */ /* 0x000fe80000100a00 */
[----:B------:R0:W-:Y:S04]  /*1186b0*/  STL.64 [R1+0xfe8], R26 ;  /* 0x000fe81a01007387 */ /* 0x0001e80000100a00 */
[----:B0-----:R-:W3:Y:S04]  /*1186c0*/  LDL.LU.64 R26, [R1+0xb068] ;  /* 0x00b06800011a7983 */ /* 0x001ee80000300a00 */
[----:B------:R-:W4:Y:S01]  /*1186d0*/  LDL.LU.64 R24, [R1+0xb060] ;  /* 0x00b0600001187983 */ /* 0x000f220000300a00 */
[C---:B---3--:R-:W-:Y:S06]  /*1186e0*/  HMMA.16816.F32 R16, R4.reuse, R26, R16 ;  /* 0x0000001a0410723c */ /* 0x048fec0000001810 */
[----:B----4-:R-:W-:-:S15]  /*1186f0*/  HMMA.16816.F32 R20, R4, R24, R20 ;  /* 0x000000180414723c */ /* 0x010fde0000001814 */
[----:B------:R-:W-:-:S02]  /*118700*/  NOP ;  /* 0x0000000000007918 */ /* 0x000fc40000000000 */
[----:B------:R-:W-:Y:S04]  /*118710*/  STL.64 [R1+0xfc0], R16 ;  /* 0x000fc01001007387 */ /* 0x000fe80000100a00 */
[----:B------:R0:W-:Y:S04]  /*118720*/  STL.64 [R1+0xfc8], R18 ;  /* 0x000fc81201007387 */ /* 0x0001e80000100a00 */
[----:B0-----:R-:W3:Y:S04]  /*118730*/  LDL.LU.64 R18, [R1+0xb058] ;  /* 0x00b0580001127983 */ /* 0x001ee80000300a00 */
[----:B------:R-:W4:Y:S04]  /*118740*/  LDL.LU.64 R16, [R1+0xb050] ;  /* 0x00b0500001107983 */ /* 0x000f280000300a00 */
[----:B------:R-:W-:Y:S04]  /*118750*/  STL.64 [R1+0xfb0], R20 ;  /* 0x000fb01401007387 */ /* 0x000fe80000100a00 */
[----:B------:R0:W-:Y:S04]  /*118760*/  STL.64 [R1+0xfb8], R22 ;  /* 0x000fb81601007387 */ /* 0x0001e80000100a00 */
[----:B0-----:R-:W3:Y:S04]  /*118770*/  LDL.LU.64 R22, [R1+0xb048] ;  /* 0x00b0480001167983 */ /* 0x001ee80000300a00 */
[----:B------:R-:W2:Y:S04]  /*118780*/  LDL.LU.64 R20, [R1+0xb040] ;  /* 0x00b0400001147983 */ /* 0x000ea80000300a00 */
[----:B------:R-:W-:Y:S04]  /*118790*/  STL.64 [R1+0xae10], R26 ;  /* 0x00ae101a01007387 */ /* 0x000fe80000100a00 */
[----:B------:R0:W-:Y:S04]  /*1187a0*/  STL.64 [R1+0xae08], R24 ;  /* 0x00ae081801007387 */ /* 0x0001e80000100a00 */
[----:B0-----:R-:W4:Y:S01]  /*1187b0*/  LDL.64 R24, [R1+0xa8] ;  /* 0x0000a80001187983 */ /* 0x001f220000100a00 */
[----:B------:R-:W-:-:S02]  /*1187c0*/  IMAD.MOV.U32 R26, RZ, RZ, R9 ;  /* 0x000000ffff1a7224 */ /* 0x000fc400078e0009 */
[----:B------:R-:W-:-:S05]  /*1187d0*/  IMAD.MOV.U32 R27, RZ, RZ, R0 ;  /* 0x000000ffff1b7224 */ /* 0x000fca00078e0000 */
[----:B------:R-:W-:Y:S04]  /*1187e0*/  STL.64 [R1+0xafd8], R26 ;  /* 0x00afd81a01007387 */ /* 0x000fe80000100a00 */
[----:B----4-:R0:W-:Y:S04]  /*1187f0*/  STL.64 [R1+0xafd0], R24 ;  /* 0x00afd01801007387 */ /* 0x0101e80000100a00 */
[----:B0-----:R-:W3:Y:S04]  /*118800*/  LDL.LU R24, [R1+0x500] ;  /* 0x0005000001187983 */ /* 0x001ee80000300800 */
[----:B------:R-:W3:Y:S04]  /*118810*/  LDL.LU R25, [R1+0x504] ;  /* 0x0005040001197983 */ /* 0x000ee80000300800 */
[----:B------:R-:W3:Y:S04]  /*118820*/  LDL.LU R26, [R1+0x508] ;  /* 0x00050800011a7983 */ /* 0x000ee80000300800 */
[----:B------:R-:W3:Y:S01]  /*118830*/  LDL.LU R27, [R1+0x50c] ;  /* 0x00050c00011b7983 */ /* 0x000ee20000300800 */
[C---:B--2---:R-:W-:Y:S06]  /*118840*/  HMMA.16816.F32 R12, R4.reuse, R20, R12 ;  /* 0x00000014040c723c */ /* 0x044fec000000180c */
[----:B---3--:R-:W-:-:S15]  /*118850*/  HMMA.16816.F32 R24, R4, R22, R24 ;  /* 0x000000160418723c */ /* 0x008fde0000001818 */
[----:B------:R-:W-:-:S08]  /*118860*/  NOP ;  /* 0x0000000000007918 */ /* 0x000fd00000000000 */
[----:B------:R0:W-:Y:S04]  /*118870*/  STL.64 [R1+0xfa0], R24 ;  /* 0x000fa01801007387 */ /* 0x0001e80000100a00 */
[----:B------:R1:W-:Y:S04]  /*118880*/  STL.64 [R1+0xfa8], R26 ;  /* 0x000fa81a01007387 */ /* 0x0003e80000100a00 */
[----:B0-----:R-:W2:Y:S04]  /*118890*/  LDL.LU R24, [R1+0x4b0] ;  /* 0x0004b00001187983 */ /* 0x001ea80000300800 */
[----:B------:R0:W-:Y:S04]  /*1188a0*/  STL.64 [R1+0xf90], R12 ;  /* 0x000f900c01007387 */ /* 0x0001e80000100a00 */
[----:B------:R-:W-:Y:S04]  /*1188b0*/  STL.64 [R1+0xf98], R14 ;  /* 0x000f980e01007387 */ /* 0x000fe80000100a00 */
[----:B------:R-:W2:Y:S04]  /*1188c0*/  LDL.LU R25, [R1+0x4b4] ;  /* 0x0004b40001197983 */ /* 0x000ea80000300800 */
[----:B-1----:R-:W3:Y:S04]  /*1188d0*/  LDL.LU R26, [R1+0x4b8] ;  /* 0x0004b800011a7983 */ /* 0x002ee80000300800 */
[----:B------:R-:W3:Y:S04]  /*1188e0*/  LDL.LU R27, [R1+0x4bc] ;  /* 0x0004bc00011b7983 */ /* 0x000ee80000300800 */
[----:B------:R-:W4:Y:S04]  /*1188f0*/  LDL.LU R10, [R1+0x3b2c] ;  /* 0x003b2c00010a7983 */ /* 0x000f280000300800 */
[----:B0-----:R-:W2:Y:S04]  /*118900*/  LDL.LU R12, [R1+0x3b28] ;  /* 0x003b2800010c7983 */ /* 0x001ea80000300800 */
        /* <DEDUP_REMOVED lines=63> */
[----:B--2---:R-:W-:Y:S01]  /*118d00*/  IMAD R14, R14, 0x100, R9 ;  /* 0x000001000e0e7824 */ /* 0x004fe200078e0209 */
[----:B----4-:R-:W-:-:S15]  /*118d10*/  HMMA.16816.F32 R24, R4, R10, R24 ;  /* 0x0000000a0418723c */ /* 0x010fde0000001818 */
[----:B------:R-:W-:-:S08]  /*118d20*/  NOP ;  /* 0x0000000000007918 */ /* 0x000fd00000000000 */
[----:B------:R-:W-:Y:S04]  /*118d30*/  STL.64 [R1+0xf50], R24 ;  /* 0x000f501801007387 */ /* 0x000fe80000100a00 */
[----:B------:R0:W-:Y:S04]  /*118d40*/  STL.64 [R1+0xf58], R26 ;  /* 0x000f581a01007387 */ /* 0x0001e80000100a00 */
[----:B0-----:R-:W2:Y:S04]  /*118d50*/  LDL.LU.64 R26, [R1+0xb010] ;  /* 0x00b01000011a7983 */ /* 0x001ea80000300a00 */
[----:B------:R-:W2:Y:S04]  /*118d60*/  LDL.LU.64 R24, [R1+0xb008] ;  /* 0x00b0080001187983 */ /* 0x000ea80000300a00 */
[----:B------:R0:W-:Y:S04]  /*118d70*/  STL [R1+0xadd4], R10 ;  /* 0x00add40a01007387 */ /* 0x0001e80000100800 */
[----:B------:R1:W-:Y:S04]  /*118d80*/  STL [R1+0xadd0], R11 ;  /* 0x00add00b01007387 */ /* 0x0003e80000100800 */
[----:B0-----:R-:W4:Y:S04]  /*118d90*/  LDL R10, [R1+0xa0] ;  /* 0x0000a000010a7983 */ /* 0x001f280000100800 */
[----:B-1----:R-:W4:Y:S04]  /*118da0*/  LDL R11, [R1+0xa4] ;  /* 0x0000a400010b7983 */ /* 0x002f280000100800 */
[----:B------:R-:W2:Y:S02]  /*118db0*/  LDL.LU R9, [R1+0xb000] ;  /* 0x00b0000001097983 */ /* 0x000ea40000300800 */
[----:B--2---:R-:W-:-:S15]  /*118dc0*/  HMMA.16816.F32 R24, R4, R8, R24 ;  /* 0x000000080418723c */ /* 0x004fde0000001818 */
[----:B------:R-:W-:-:S08]  /*118dd0*/  NOP ;  /* 0x0000000000007918 */ /* 0x000fd00000000000 */
[----:B------:R-:W-:Y:S04]  /*118de0*/  STL.64 [R1+0xf40], R24 ;  /* 0x000f401801007387 */ /* 0x000fe80000100a00 */
[----:B------:R0:W-:Y:S04]  /*118df0*/  STL.64 [R1+0xf48], R26 ;  /* 0x000f481a01007387 */ /* 0x0001e80000100a00 */
[----:B0-----:R-:W2:Y:S04]  /*118e00*/  LDL.LU.64 R26, [R1+0xaff8] ;  /* 0x00aff800011a7983 */ /* 0x001ea80000300a00 */
[----:B------:R-:W2:Y:S04]  /*118e10*/  LDL.LU.64 R24, [R1+0xaff0] ;  /* 0x00aff00001187983 */ /* 0x000ea80000300a00 */
[----:B------:R-:W-:Y:S01]  /*118e20*/  STL [R1+0xadb8], R9 ;  /* 0x00adb80901007387 */ /* 0x000fe20000100800 */
[----:B--2---:R-:W-:-:S15]  /*118e30*/  HMMA.16816.F32 R24, R4, R2, R24 ;  /* 0x000000020418723c */ /* 0x004fde0000001818 */
[----:B------:R-:W-:-:S08]  /*118e40*/  NOP ;  /* 0x0000000000007918 */ /* 0x000fd00000000000 */
[----:B------:R-:W-:Y:S04]  /*118e50*/  STL.64 [R1+0xf30], R24 ;  /* 0x000f301801007387 */ /* 0x000fe80000100a00 */
[----:B------:R0:W-:Y:S04]  /*118e60*/  STL.64 [R1+0xf38], R26 ;  /* 0x000f381a01007387 */ /* 0x0001e80000100a00 */
[----:B0-----:R-:W4:Y:S04]  /*118e70*/  LDL.LU.64 R26, [R1+0xafe8] ;  /* 0x00afe800011a7983 */ /* 0x001f280000300a00 */
[----:B------:R-:W4:Y:S01]  /*118e80*/  LDL.LU.64 R24, [R1+0xafe0] ;  /* 0x00afe00001187983 */ /* 0x000f220000300a00 */
[----:B------:R-:W-:Y:S01]  /*118e90*/  IMAD R15, R0, 0x100, R15 ;  /* 0x00000100000f7824 */ /* 0x000fe200078e020f */
[----:B------:R-:W-:-:S02]  /*118ea0*/  F2FP.F16.E4M3.UNPACK_B R12, R12 ;  /* 0x0000000cff0c723e */ /* 0x000fc400020006ff */
[----:B------:R-:W-:Y:S02]  /*118eb0*/  F2FP.F16.E4M3.UNPACK_B R13, R13 ;  /* 0x0000000dff0d723e */ /* 0x000fe400020006ff */
[----:B------:R-:W-:Y:S01]  /*118ec0*/  F2FP.F16.E4M3.UNPACK_B R14, R14 ;  /* 0x0000000eff0e723e */ /* 0x000fe200020006ff */
[----:B----4-:R-:W-:Y:S01]  /*118ed0*/  HMMA.16816.F32 R4, R4, R10, R24 ;  /* 0x0000000a0404723c */ /* 0x010fe20000001818 */
[----:B------:R-:W2:Y:S04]  /*118ee0*/  LDL.LU.64 R26, [R1+0xafd8] ;  /* 0x00afd800011a7983 */ /* 0x000ea80000300a00 */
[----:B------:R-:W3:Y:S01]  /*118ef0*/  LDL.LU.64 R24, [R1+0xafd0] ;  /* 0x00afd00001187983 */ /* 0x000ee20000300a00 */
[----:B------:R-:W-:-:S15]  /*118f00*/  F2FP.F16.E4M3.UNPACK_B R15, R15 ;  /* 0x0000000fff0f723e */ /* 0x000fde00020006ff */
[----:B------:R-:W-:-:S02]  /*118f10*/  NOP ;  /* 0x0000000000007918 */ /* 0x000fc40000000000 */
[----:B------:R0:W-:Y:S04]  /*118f20*/  STL.64 [R1+0xf00], R4 ;  /* 0x000f000401007387 */ /* 0x0001e80000100a00 */
[----:B------:R-:W-:Y:S01]  /*118f30*/  STL.64 [R1+0xf08], R6 ;  /* 0x000f080601007387 */ /* 0x000fe20000100a00 */
[----:B---3--:R-:W-:Y:S06]  /*118f40*/  HMMA.16816.F32 R16, R12, R24, R16 ;  /* 0x000000180c10723c */ /* 0x008fec0000001810 */
[----:B0-----:R-:W-:-:S15]  /*118f50*/  IMAD.MOV.U32 R4, RZ, RZ, R24 ;  /* 0x000000ffff047224 */ /* 0x001fde00078e0018 */
[----:B------:R-:W-:-:S02]  /*118f60*/  NOP ;  /* 0x0000000000007918 */ /* 0x000fc40000000000 */
[----:B------:R-:W-:Y:S04]  /*118f70*/  STL.64 [R1+0xef0], R16 ;  /* 0x000ef01001007387 */ /* 0x000fe80000100a00 */
[----:B------:R-:W-:Y:S04]  /*118f80*/  STL.64 [R1+0xef8], R18 ;  /* 0x000ef81201007387 */ /* 0x000fe80000100a00 */
[----:B------:R2:W-:Y:S02]  /*118f90*/  STL [R1+0xafc8], R4 ;  /* 0x00afc80401007387 */ /* 0x0005e40000100800 */
[----:B--2---:R-:W-:Y:S02]  /*118fa0*/  HMMA.16816.F32 R4, R12, R26, R20 ;  /* 0x0000001a0c04723c */ /* 0x004fe40000001814 */
[----:B------:R-:W2:Y:S01]  /*118fb0*/  LDL.LU R20, [R1+0x330] ;  /* 0x0003300001147983 */ /* 0x000ea20000300800 */
[----:B------:R-:W-:-:S15]  /*118fc0*/  IMAD.MOV.U32 R0, RZ, RZ, R25 ;  /* 0x000000ffff007224 */ /* 0x000fde00078e0019 */
[----:B------:R-:W-:-:S05]  /*118fd0*/  NOP ;  /* 0x0000000000007918 */ /* 0x000fca0000000000 */
        /* <DEDUP_REMOVED lines=9> */
[----:B------:R-:W3:Y:S04]  /*119070*/  LDL R10, [R1] ;  /* 0x00000000010a7983 */ /* 0x000ee80000100800 */
[----:B------:R-:W3:Y:S04]  /*119080*/  LDL R11, [R1+0x4] ;  /* 0x00000400010b7983 */ /* 0x000ee80000100800 */
[----:B---3--:R-:W-:Y:S04]  /*119090*/  STL.64 [R1+0xafa0], R10 ;  /* 0x00afa00a01007387 */ /* 0x008fe80000100a00 */
[----:B------:R-:W-:Y:S04]  /*1190a0*/  STL [R1+0xaf98], R8 ;  /* 0x00af980801007387 */ /* 0x000fe80000100800 */
[----:B--2---:R-:W-:Y:S04]  /*1190b0*/  STL.64 [R1+0xae20], R26 ;  /* 0x00ae201a01007387 */ /* 0x004fe80000100a00 */
[----:B----4-:R0:W-:Y:S04]  /*1190c0*/  STL.64 [R1+0xae18], R24 ;  /* 0x00ae181801007387 */ /* 0x0101e80000100a00 */
[----:B0-----:R-:W2:Y:S04]  /*1190d0*/  LDL.LU R24, [R1+0x360] ;  /* 0x0003600001187983 */ /* 0x001ea80000300800 */
        /* <DEDUP_REMOVED lines=126> */
[----:B0-----:R-:W2:Y:S04]  /*1198c0*/  LDL R10, [R1+0x88] ;  /* 0x00008800010a7983 */ /* 0x001ea80000100800 */
[----:B------:R-:W2:Y:S04]  /*1198d0*/  LDL R11, [R1+0x8c] ;  /* 0x00008c00010b7983 */ /* 0x000ea80000100800 */
[----:B------:R-:W2:Y:S04]  /*1198e0*/  LDL.LU R4, [R1+0x480] ;  /* 0x0004800001047983 */ /* 0x000ea80000300800 */
[----:B------:R-:W2:Y:S04]  /*1198f0*/  LDL.LU R5, [R1+0x484] ;  /* 0x0004840001057983 */ /* 0x000ea80000300800 */
[----:B------:R-:W2:Y:S04]  /*119900*/  LDL.LU R6, [R1+0x488] ;  /* 0x0004880001067983 */ /* 0x000ea80000300800 */
[----:B------:R-:W2:Y:S04]  /*119910*/  LDL.LU R7, [R1+0x48c] ;  /* 0x00048c0001077983 */ /* 0x000ea80000300800 */
[----:B------:R-:W2:Y:S04]  /*119920*/  LDL.64 R18, [R1+0x90] ;  /* 0x0000900001127983 */ /* 0x000ea80000100a00 */
[----:B----4-:R-:W-:Y:S04]  /*119930*/  STL.64 [R1+0xafa8], R8 ;  /* 0x00afa80801007387 */ /* 0x010fe80000100a00 */
[----:B------:R-:W4:Y:S04]  /*119940*/  LDL.64 R24, [R1+0x80] ;  /* 0x0000800001187983 */ /* 0x000f280000100a00 */
[----:B------:R-:W-:Y:S04]  /*119950*/  STL.64 [R1+0xafc0], R26 ;  /* 0x00afc01a01007387 */ /* 0x000fe80000100a00 */
[----:B----4-:R0:W-:Y:S04]  /*119960*/  STL.64 [R1+0xafb8], R24 ;  /* 0x00afb81801007387 */ /* 0x0101e80000100a00 */
[----:B0-----:R-:W4:Y:S04]  /*119970*/  LDL.LU R24, [R1+0x470] ;  /* 0x0004700001187983 */ /* 0x001f280000300800 */
[----:B------:R-:W4:Y:S04]  /*119980*/  LDL.LU R25, [R1+0x474] ;  /* 0x0004740001197983 */ /* 0x000f280000300800 */
[----:B------:R-:W4:Y:S04]  /*119990*/  LDL.LU R26, [R1+0x478] ;  /* 0x00047800011a7983 */ /* 0x000f280000300800 */
[----:B------:R-:W4:Y:S04]  /*1199a0*/  LDL.LU R27, [R1+0x47c] ;  /* 0x00047c00011b7983 */ /* 0x000f280000300800 */
        /* <DEDUP_REMOVED lines=26> */
[----:B------:R0:W-:Y:S04]  /*119b50*/  STL.64 [R1+0xec0], R4 ;  /* 0x000ec00401007387 */ /* 0x0001e80000100a00 */
[----:B------:R1:W-:Y:S04]  /*119b60*/  STL.64 [R1+0xec8], R6 ;  /* 0x000ec80601007387 */ /* 0x0003e80000100a00 */
[----:B0-----:R-:W3:Y:S04]  /*119b70*/  LDL.LU R4, [R1+0xafc8] ;  /* 0x00afc80001047983 */ /* 0x001ee80000300800 */
[----:B------:R-:W4:Y:S01]  /*119b80*/  LDL.LU R16, [R1+0x320] ;  /* 0x0003200001107983 */ /* 0x000f220000300800 */
[----:B-1----:R-:W-:-:S03]  /*119b90*/  IMAD.MOV.U32 R6, RZ, RZ, R18 ;  /* 0x000000ffff067224 */ /* 0x002fc600078e0012 */
[----:B------:R-:W4:Y:S01]  /*119ba0*/  LDL.LU R17, [R1+0x324] ;  /* 0x0003240001117983 */ /* 0x000f220000300800 */
[----:B------:R-:W-:-:S03]  /*119bb0*/  IMAD.MOV.U32 R5, RZ, RZ, R19 ;  /* 0x000000ffff057224 */ /* 0x000fc600078e0013 */
[----:B------:R-:W4:Y:S04]  /*119bc0*/  LDL.LU R18, [R1+0x328] ;  /* 0x0003280001127983 */ /* 0x000f280000300800 */
[----:B------:R-:W4:Y:S04]  /*119bd0*/  LDL.LU R19, [R1+0x32c] ;  /* 0x00032c0001137983 */ /* 0x000f280000300800 */
[----:B------:R-:W2:Y:S04]  /*119be0*/  LDL.LU.64 R26, [R1+0xafc0] ;  /* 0x00afc000011a7983 */ /* 0x000ea80000300a00 */
[----:B------:R-:W3:Y:S04]  /*119bf0*/  LDL.LU.64 R24, [R1+0xafb8] ;  /* 0x00afb80001187983 */ /* 0x000ee80000300a00 */
[----:B------:R-:W-:Y:S04]  /*119c00*/  STL.64 [R1+0xeb0], R8 ;  /* 0x000eb00801007387 */ /* 0x000fe80000100a00 */
[----:B------:R0:W-:Y:S04]  /*119c10*/  STL.64 [R1+0xeb8], R10 ;  /* 0x000eb80a01007387 */ /* 0x0001e80000100a00 */
[----:B0-----:R-:W3:Y:S04]  /*119c20*/  LDL.LU.64 R10, [R1+0xafb0] ;  /* 0x00afb000010a7983 */ /* 0x001ee80000300a00 */
[----:B------:R-:W3:Y:S02]  /*119c30*/  LDL.LU.64 R8, [R1+0xafa8] ;  /* 0x00afa80001087983 */ /* 0x000ee40000300a00 */
[----:B---3--:R-:W-:Y:S06]  /*119c40*/  HMMA.16816.F32 R8, R12, R24, R8 ;  /* 0x000000180c08723c */ /* 0x008fec0000001808 */
[----:B------:R-:W-:-:S15]  /*119c50*/  IMAD.MOV.U32 R7, RZ, RZ, R25 ;  /* 0x000000ffff077224 */ /* 0x000fde00078e0019 */
[----:B------:R-:W-:-:S02]  /*119c60*/  NOP ;  /* 0x0000000000007918 */ /* 0x000fc40000000000 */
[----:B------:R0:W-:Y:S02]  /*119c70*/  STL.64 [R1+0xe90], R8 ;  /* 0x000e900801007387 */ /* 0x0001e40000100a00 */
[----:B0-----:R-:W-:Y:S02]  /*119c80*/  IMAD.MOV.U32 R9, RZ, RZ, R24 ;  /* 0x000000ffff097224 */ /* 0x001fe400078e0018 */
[C---:B--2---:R-:W-:Y:S01]  /*119c90*/  HMMA.16816.F32 R24, R12.reuse, R26, R20 ;  /* 0x0000001a0c18723c */ /* 0x044fe20000001814 */
        /* <DEDUP_REMOVED lines=118> */
[----:B------:R-:W2:Y:S04]  /*11a400*/  LDL.LU.64 R24, [R1+0xae08] ;  /* 0x00ae080001187983 */ /* 0x000ea80000300a00 */
[----:B------:R-:W-:Y:S01]  /*11a410*/  STL.64 [R1+0xac50], R28 ;  /* 0x00ac501c01007387 */ /* 0x000fe20000100a00 */
        /* <DEDUP_REMOVED lines=18> */
[C---:B--2---:R-:W-:Y:S06]  /*11a540*/  HMMA.16816.F32 R16, R12.reuse, R22, R16 ;  /* 0x000000160c10723c */ /* 0x044fec0000001810 */
[----:B----4-:R-:W-:-:S15]  /*11a550*/  HMMA.16816.F32 R24, R12, R20, R24 ;  /* 0x000000140c18723c */ /* 0x010fde0000001818 */
[----:B------:R-:W-:-:S02]  /*11a560*/  NOP ;  /* 0x0000000000007918 */ /* 0x000fc40000000000 */
[----:B------:R-:W-:Y:S04]  /*11a570*/  STL.64 [R1+0xcd0], R16 ;  /* 0x000cd01001007387 */ /* 0x000fe80000100a00 */
[----:B------:R0:W-:Y:S04]  /*11a580*/  STL.64 [R1+0xcd8], R18 ;  /* 0x000cd81201007387 */ /* 0x0001e80000100a00 */
[----:B0-----:R-:W2:Y:S04]  /*11a590*/  LDL.LU.64 R18, [R1+0xade0] ;  /* 0x00ade00001127983 */ /* 0x001ea80000300a00 */
[----:B------:R-:W4:Y:S04]  /*11a5a0*/  LDL.LU.64 R16, [R1+0xadd8] ;  /* 0x00add80001107983 */ /* 0x000f280000300a00 */
[----:B------:R0:W-:Y:S04]  /*11a5b0*/  STL.64 [R1+0xca0], R24 ;  /* 0x000ca01801007387 */ /* 0x0001e80000100a00 */
[----:B------:R1:W-:Y:S04]  /*11a5c0*/  STL.64 [R1+0xca8], R26 ;  /* 0x000ca81a01007387 */ /* 0x0003e80000100a00 */
[----:B0-----:R-:W3:Y:S04]  /*11a5d0*/  LDL.LU R24, [R1+0x280] ;  /* 0x0002800001187983 */ /* 0x001ee80000300800 */
[----:B------:R-:W3:Y:S04]  /*11a5e0*/  LDL.LU R25, [R1+0x284] ;  /* 0x0002840001197983 */ /* 0x000ee80000300800 */
[----:B-1----:R-:W2:Y:S04]  /*11a5f0*/  LDL.LU R26, [R1+0x288] ;  /* 0x00028800011a7983 */ /* 0x002ea80000300800 */
[----:B------:R-:W2:Y:S04]  /*11a600*/  LDL.LU R27, [R1+0x28c] ;  /* 0x00028c00011b7983 */ /* 0x000ea80000300800 */
[----:B--2---:R-:W-:Y:S04]  /*11a610*/  STL.64 [R1+0xad60], R26 ;  /* 0x00ad601a01007387 */ /* 0x004fe80000100a00 */
[----:B---3--:R0:W-:Y:S04]  /*11a620*/  STL.64 [R1+0xad58], R24 ;  /* 0x00ad581801007387 */ /* 0x0081e80000100a00 */
[----:B0-----:R-:W4:Y:S04]  /*11a630*/  LDL.LU R24, [R1+0x2f0] ;  /* 0x0002f00001187983 */ /* 0x001f280000300800 */
[----:B------:R-:W4:Y:S04]  /*11a640*/  LDL.LU R25, [R1+0x2f4] ;  /* 0x0002f40001197983 */ /* 0x000f280000300800 */
[----:B------:R-:W4:Y:S04]  /*11a650*/  LDL.LU R26, [R1+0x2f8] ;  /* 0x0002f800011a7983 */ /* 0x000f280000300800 */
[----:B------:R-:W4:Y:S04]  /*11a660*/  LDL.LU R27, [R1+0x2fc] ;  /* 0x0002fc00011b7983 */ /* 0x000f280000300800 */
[----:B------:R0:W-:Y:S04]  /*11a670*/  STL.64 [R1+0xabf8], R22 ;  /* 0x00abf81601007387 */ /* 0x0001e80000100a00 */
[----:B0-----:R-:W2:Y:S04]  /*11a680*/  LDL.64 R22, [R1+0x88] ;  /* 0x0000880001167983 */ /* 0x001ea80000100a00 */
[----:B------:R0:W-:Y:S02]  /*11a690*/  STL.64 [R1+0xabf0], R20 ;  /* 0x00abf01401007387 */ /* 0x0001e40000100a00 */
[----:B0-----:R-:W-:-:S02]  /*11a6a0*/  IMAD.MOV.U32 R20, RZ, RZ, R6 ;  /* 0x000000ffff147224 */ /* 0x001fc400078e0006 */
[----:B------:R-:W-:Y:S01]  /*11a6b0*/  IMAD.MOV.U32 R21, RZ, RZ, R5 ;  /* 0x000000ffff157224 */ /* 0x000fe200078e0005 */
[----:B--2---:R-:W-:Y:S04]  /*11a6c0*/  STL.64 [R1+0xad70], R22 ;  /* 0x00ad701601007387 */ /* 0x004fe80000100a00 */
[----:B------:R0:W-:Y:S04]  /*11a6d0*/  STL.64 [R1+0xad68], R20 ;  /* 0x00ad681401007387 */ /* 0x0001e80000100a00 */
[----:B0-----:R-:W2:Y:S04]  /*11a6e0*/  LDL.LU R20, [R1+0x300] ;  /* 0x0003000001147983 */ /* 0x001ea80000300800 */
[----:B------:R-:W2:Y:S04]  /*11a6f0*/  LDL.LU R21, [R1+0x304] ;  /* 0x0003040001157983 */ /* 0x000ea80000300800 */
[----:B------:R-:W2:Y:S04]  /*11a700*/  LDL.LU R22, [R1+0x308] ;  /* 0x0003080001167983 */ /* 0x000ea80000300800 */
[----:B------:R-:W2:Y:S01]  /*11a710*/  LDL.LU R23, [R1+0x30c] ;  /* 0x00030c0001177983 */ /* 0x000ea20000300800 */
[C---:B----4-:R-:W-:Y:S06]  /*11a720*/  HMMA.16816.F32 R24, R12.reuse, R16, R24 ;  /* 0x000000100c18723c */ /* 0x050fec0000001818 */
[----:B--2---:R-:W-:-:S15]  /*11a730*/  HMMA.16816.F32 R20, R12, R18, R20 ;  /* 0x000000120c14723c */ /* 0x004fde0000001814 */
[----:B------:R-:W-:-:S08]  /*11a740*/  NOP ;  /* 0x0000000000007918 */ /* 0x000fd00000000000 */
[----:B------:R0:W-:Y:S04]  /*11a750*/  STL.64 [R1+0xc90], R20 ;  /* 0x000c901401007387 */ /* 0x0001e80000100a00 */
[----:B------:R1:W-:Y:S04]  /*11a760*/  STL.64 [R1+0xc98], R22 ;  /* 0x000c981601007387 */ /* 0x0003e80000100a00 */
[----:B------:R2:W-:Y:S04]  /*11a770*/  STL.64 [R1+0xc80], R24 ;  /* 0x000c801801007387 */ /* 0x0005e80000100a00 */
[----:B------:R3:W-:Y:S04]  /*11a780*/  STL.64 [R1+0xc88], R26 ;  /* 0x000c881a01007387 */ /* 0x0007e80000100a00 */
[----:B0-----:R-:W4:Y:S01]  /*11a790*/  LDL.64 R20, [R1+0xa0] ;  /* 0x0000a00001147983 */ /* 0x001f220000100a00 */
[----:B-1----:R-:W-:-:S02]  /*11a7a0*/  IMAD.MOV.U32 R22, RZ, RZ, R4 ;  /* 0x000000ffff167224 */ /* 0x002fc400078e0004 */
[----:B------:R-:W-:-:S05]  /*11a7b0*/  IMAD.MOV.U32 R23, RZ, RZ, R0 ;  /* 0x000000ffff177224 */ /* 0x000fca00078e0000 */
[----:B------:R-:W-:Y:S04]  /*11a7c0*/  STL.64 [R1+0xada0], R22 ;  /* 0x00ada01601007387 */ /* 0x000fe80000100a00 */
[----:B----4-:R0:W-:Y:S04]  /*11a7d0*/  STL.64 [R1+0xad98], R20 ;  /* 0x00ad981401007387 */ /* 0x0101e80000100a00 */
[----:B--2---:R-:W2:Y:S04]  /*11a7e0*/  LDL.LU R24, [R1+0x2b0] ;  /* 0x0002b00001187983 */ /* 0x004ea80000300800 */
[----:B------:R-:W2:Y:S04]  /*11a7f0*/  LDL.LU R25, [R1+0x2b4] ;  /* 0x0002b40001197983 */ /* 0x000ea80000300800 */
[----:B---3--:R-:W3:Y:S04]  /*11a800*/  LDL.LU R26, [R1+0x2b8] ;  /* 0x0002b800011a7983 */ /* 0x008ee80000300800 */
[----:B------:R-:W3:Y:S04]  /*11a810*/  LDL.LU R27, [R1+0x2bc] ;  /* 0x0002bc00011b7983 */ /* 0x000ee80000300800 */
[----:B0-----:R-:W4:Y:S04]  /*11a820*/  LDL.LU R20, [R1+0x870] ;  /* 0x0008700001147983 */ /* 0x001f280000300800 */
[----:B------:R-:W4:Y:S04]  /*11a830*/  LDL.LU R21, [R1+0x874] ;  /* 0x0008740001157983 */ /* 0x000f280000300800 */
[----:B------:R-:W2:Y:S04]  /*11a840*/  LDL.LU R22, [R1+0x878] ;  /* 0x0008780001167983 */ /* 0x000ea80000300800 */
[----:B------:R-:W2:Y:S04]  /*11a850*/  LDL.LU R23, [R1+0x87c] ;  /* 0x00087c0001177983 */ /* 0x000ea80000300800 */
[----:B------:R-:W3:Y:S04]  /*11a860*/  LDL.LU R10, [R1+0x3b4c] ;  /* 0x003b4c00010a7983 */ /* 0x000ee80000300800 */
[----:B------:R-:W3:Y:S04]  /*11a870*/  LDL.LU R4, [R1+0x3b48] ;  /* 0x003b480001047983 */ /* 0x000ee80000300800 */
[----:B------:R-:W3:Y:S01]  /*11a880*/  LDL.LU R11, [R1+0x3b54] ;  /* 0x003b5400010b7983 */ /* 0x000ee20000300800 */
[----:B------:R-:W-:-:S03]  /*11a890*/  IMAD.MOV.U32 R28, RZ, RZ, R9 ;  /* 0x000000ffff1c7224 */ /* 0x000fc600078e0009 */
[----:B------:R-:W3:Y:S04]  /*11a8a0*/  LDL.LU R5, [R1+0x3b50] ;  /* 0x003b500001057983 */ /* 0x000ee80000300800 */
[----:B------:R-:W3:Y:S01]  /*11a8b0*/  LDL.LU R9, [R1+0x3b5c] ;  /* 0x003b5c0001097983 */ /* 0x000ee20000300800 */
[----:B------:R-:W-:-:S03]  /*11a8c0*/  IMAD.MOV.U32 R29, RZ, RZ, R7 ;  /* 0x000000ffff1d7224 */ /* 0x000fc600078e0007 */
[----:B------:R-:W3:Y:S04]  /*11a8d0*/  LDL.LU R6, [R1+0x3b58] ;  /* 0x003b580001067983 */ /* 0x000ee80000300800 */
        /* <DEDUP_REMOVED lines=35> */
[----:B------:R-:W2:Y:S01]  /*11ab10*/  LDL.LU R11, [R1+0xadd0] ;  /* 0x00add000010b7983 */ /* 0x000ea20000300800 */
[----:B------:R-:W-:Y:S01]  /*11ab20*/  IMAD R6, R6, 0x100, R9 ;  /* 0x0000010006067824 */ /* 0x000fe200078e0209 */
        /* <DEDUP_REMOVED lines=8> */
[----:B0-----:R-:W4:Y:S04]  /*11abb0*/  LDL.64 R10, [R1+0x98] ;  /* 0x00009800010a7983 */ /* 0x001f280000100a00 */
        /* <DEDUP_REMOVED lines=13> */
[----:B------:R-:W-:Y:S04]  /*11ac90*/  STL [R1+0xaba0], R2 ;  /* 0x00aba00201007387 */ /* 0x000fe80000100800 */
[----:B------:R-:W-:Y:S01]  /*11aca0*/  STL [R1+0xab9c], R3 ;  /* 0x00ab9c0301007387 */ /* 0x000fe20000100800 */
[----:B------:R-:W-:Y:S01]  /*11acb0*/  IMAD R7, R0, 0x100, R7 ;  /* 0x0000010000077824 */ /* 0x000fe200078e0207 */
[----:B------:R-:W-:-:S02]  /*11acc0*/  F2FP.F16.E4M3.UNPACK_B R4, R4 ;  /* 0x00000004ff04723e */ /* 0x000fc400020006ff */
[----:B------:R-:W-:Y:S01]  /*11acd0*/  F2FP.F16.E4M3.UNPACK_B R5, R5 ;  /* 0x00000005ff05723e */ /* 0x000fe200020006ff */
[----:B---3--:R-:W-:Y:S01]  /*11ace0*/  HMMA.16816.F32 R12, R12, R20, R24 ;  /* 0x000000140c0c723c */ /* 0x008fe20000001818 */
[----:B------:R-:W2:Y:S04]  /*11acf0*/  LDL.LU.64 R26, [R1+0xad90] ;  /* 0x00ad9000011a7983 */ /* 0x000ea80000300a00 */
[----:B------:R-:W2:Y:S01]  /*11ad00*/  LDL.LU.64 R24, [R1+0xad88] ;  /* 0x00ad880001187983 */ /* 0x000ea20000300a00 */
[----:B------:R-:W-:Y:S02]  /*11ad10*/  F2FP.F16.E4M3.UNPACK_B R6, R6 ;  /* 0x00000006ff06723e */ /* 0x000fe400020006ff */
[----:B------:R-:W-:Y:S01]  /*11ad20*/  F2FP.F16.E4M3.UNPACK_B R7, R7 ;  /* 0x00000007ff07723e */ /* 0x000fe200020006ff */
[----:B------:R-:W-:-:S14]  /*11ad30*/  IMAD.MOV.U32 R0, RZ, RZ, R21 ;  /* 0x000000ffff007224 */ /* 0x000fdc00078e0015 */
[----:B------:R0:W-:Y:S04]  /*11ad40*/  STL.64 [R1+0xc20], R12 ;  /* 0x000c200c01007387 */ /* 0x0001e80000100a00 */
[----:B------:R1:W-:Y:S04]  /*11ad50*/  STL.64 [R1+0xc28], R14 ;  /* 0x000c280e01007387 */ /* 0x0003e80000100a00 */
[----:B0-----:R-:W3:Y:S04]  /*11ad60*/  LDL.LU R12, [R1+0x2a0] ;  /* 0x0002a000010c7983 */ /* 0x001ee80000300800 */
[----:B------:R-:W3:Y:S04]  /*11ad70*/  LDL.LU R13, [R1+0x2a4] ;  /* 0x0002a400010d7983 */ /* 0x000ee80000300800 */
[----:B-1----:R-:W3:Y:S04]  /*11ad80*/  LDL.LU R14, [R1+0x2a8] ;  /* 0x0002a800010e7983 */ /* 0x002ee80000300800 */
[----:B------:R-:W3:Y:S04]  /*11ad90*/  LDL.LU R15, [R1+0x2ac] ;  /* 0x0002ac00010f7983 */ /* 0x000ee80000300800 */
[----:B------:R-:W-:Y:S01]  /*11ada0*/  STL [R1+0xab78], R0 ;  /* 0x00ab780001007387 */ /* 0x000fe20000100800 */
[----:B--2---:R-:W-:Y:S03]  /*11adb0*/  HMMA.16816.F32 R20, R4, R22, R24 ;  /* 0x000000160414723c */ /* 0x004fe60000001818 */
[----:B------:R-:W4:Y:S04]  /*11adc0*/  LDL.LU.64 R26, [R1+0xad80] ;  /* 0x00ad8000011a7983 */ /* 0x000f280000300a00 */
[----:B------:R-:W4:-:S15]  /*11add0*/  LDL.LU.64 R24, [R1+0xad78] ;  /* 0x00ad780001187983 */ /* 0x000f1e0000300a00 */
[----:B------:R-:W-:-:S01]  /*11ade0*/  NOP ;  /* 0x0000000000007918 */ /* 0x000fc20000000000 */
[----:B------:R-:W-:Y:S04]  /*11adf0*/  STL.64 [R1+0xbf0], R20 ;  /* 0x000bf01401007387 */ /* 0x000fe80000100a00 */
[----:B------:R0:W-:Y:S04]  /*11ae00*/  STL.64 [R1+0xbf8], R22 ;  /* 0x000bf81601007387 */ /* 0x0001e80000100a00 */
[----:B0-----:R-:W2:Y:S04]  /*11ae10*/  LDL.LU.64 R22, [R1+0xad70] ;  /* 0x00ad700001167983 */ /* 0x001ea80000300a00 */
[----:B------:R-:W3:Y:S01]  /*11ae20*/  LDL.LU.64 R20, [R1+0xad68] ;  /* 0x00ad680001147983 */ /* 0x000ee20000300a00 */
[----:B----4-:R-:W-:-:S15]  /*11ae30*/  HMMA.16816.F32 R24, R4, R10, R24 ;  /* 0x0000000a0418723c */ /* 0x010fde0000001818 */
[----:B------:R-:W-:-:S08]  /*11ae40*/  NOP ;  /* 0x0000000000007918 */ /* 0x000fd00000000000 */
[----:B------:R-:W-:Y:S04]  /*11ae50*/  STL.64 [R1+0xbe0], R24 ;  /* 0x000be01801007387 */ /* 0x000fe80000100a00 */
[----:B------:R0:W-:Y:S04]  /*11ae60*/  STL.64 [R1+0xbe8], R26 ;  /* 0x000be81a01007387 */ /* 0x0001e80000100a00 */
[----:B0-----:R-:W4:Y:S04]  /*11ae70*/  LDL.LU.64 R26, [R1+0xad60] ;  /* 0x00ad6000011a7983 */ /* 0x001f280000300a00 */
[----:B------:R-:W4:Y:S01]  /*11ae80*/  LDL.LU.64 R24, [R1+0xad58] ;  /* 0x00ad580001187983 */ /* 0x000f220000300a00 */
[----:B---3--:R-:W-:Y:S01]  /*11ae90*/  HMMA.16816.F32 R12, R4, R20, R12 ;  /* 0x00000014040c723c */ /* 0x008fe2000000180c */
[----:B------:R-:W-:-:S05]  /*11aea0*/  IMAD.MOV.U32 R0, RZ, RZ, R11 ;  /* 0x000000ffff007224 */ /* 0x000fca00078e000b */
[----:B------:R-:W-:-:S15]  /*11aeb0*/  STL [R1+0xab7c], R0 ;  /* 0x00ab7c0001007387 */ /* 0x000fde0000100800 */
[----:B------:R-:W-:-:S02]  /*11aec0*/  NOP ;  /* 0x0000000000007918 */ /* 0x000fc40000000000 */
[----:B------:R-:W-:Y:S04]  /*11aed0*/  STL.64 [R1+0xbd0], R12 ;  /* 0x000bd00c01007387 */ /* 0x000fe80000100a00 */
[----:B------:R2:W-:Y:S02]  /*11aee0*/  STL.64 [R1+0xbd8], R14 ;  /* 0x000bd80e01007387 */ /* 0x0005e40000100a00 */
[----:B--2---:R-:W-:Y:S06]  /*11aef0*/  HMMA.16816.F32 R12, R4, R22, R16 ;  /* 0x00000016040c723c */ /* 0x004fec0000001810 */
[----:B------:R-:W-:-:S05]  /*11af00*/  IMAD.MOV.U32 R0, RZ, RZ, R23 ;  /* 0x000000ffff007224 */ /* 0x000fca00078e0017 */
[----:B------:R-:W-:-:S12]  /*11af10*/  STL [R1+0xab80], R0 ;  /* 0x00ab800001007387 */ /* 0x000fd80000100800 */
[----:B------:R-:W-:Y:S04]  /*11af20*/  STL.64 [R1+0xbc0], R12 ;  /* 0x000bc00c01007387 */ /* 0x000fe80000100a00 */
[----:B------:R4:W-:Y:S02]  /*11af30*/  STL.64 [R1+0xbc8], R14 ;  /* 0x000bc80e01007387 */ /* 0x0009e40000100a00 */
[----:B----4-:R-:W-:Y:S02]  /*11af40*/  HMMA.16816.F32 R12, R4, R28, R24 ;  /* 0x0000001c040c723c */ /* 0x010fe40000001818 */
[----:B------:R-:W2:-:S15]  /*11af50*/  LDL R26, [R1+0x8] ;  /* 0x00000800011a7983 */ /* 0x000e9e0000100800 */
[----:B------:R-:W-:-:S06]  /*11af60*/  NOP ;  /* 0x0000000000007918 */ /* 0x000fcc0000000000 */
[----:B------:R0:W-:Y:S04]  /*11af70*/  STL.64 [R1+0xbb0], R12 ;  /* 0x000bb00c01007387 */ /* 0x0001e80000100a00 */
[----:B------:R1:W-:Y:S04]  /*11af80*/  STL.64 [R1+0xbb8], R14 ;  /* 0x000bb80e01007387 */ /* 0x0003e80000100a00 */
[----:B------:R-:W2:Y:S04]  /*11af90*/  LDL R27, [R1+0xc] ;  /* 0x00000c00011b7983 */ /* 0x000ea80000100800 */
[----:B0-----:R-:W3:Y:S04]  /*11afa0*/  LDL.LU R12, [R1+0x1b0] ;  /* 0x0001b000010c7983 */ /* 0x001ee80000300800 */
[----:B------:R-:W3:Y:S04]  /*11afb0*/  LDL.LU R13, [R1+0x1b4] ;  /* 0x0001b400010d7983 */ /* 0x000ee80000300800 */
[----:B-1----:R-:W4:Y:S04]  /*11afc0*/  LDL.LU R14, [R1+0x1b8] ;  /* 0x0001b800010e7983 */ /* 0x002f280000300800 */
[----:B------:R-:W4:Y:S04]  /*11afd0*/  LDL.LU R15, [R1+0x1bc] ;  /* 0x0001bc00010f7983 */ /* 0x000f280000300800 */
[----:B------:R-:W2:Y:S04]  /*11afe0*/  LDL R2, [R1+0x20] ;  /* 0x0000200001027983 */ /* 0x000ea80000100800 */
[----:B------:R-:W2:Y:S04]  /*11aff0*/  LDL R3, [R1+0x24] ;  /* 0x0000240001037983 */ /* 0x000ea80000100800 */
        /* <DEDUP_REMOVED lines=20> */
[----:B------:R-:W4:Y:S04]  /*11b140*/  LDL.64 R28, [R1+0x28] ;  /* 0x00002800011c7983 */ /* 0x000f280000100a00 */
[----:B---3--:R-:W-:Y:S04]  /*11b150*/  STL.64 [R1+0xac80], R10 ;  /* 0x00ac800a01007387 */ /* 0x008fe80000100a00 */
[----:B------:R0:W-:Y:S04]  /*11b160*/  STL.64 [R1+0xac78], R8 ;  /* 0x00ac780801007387 */ /* 0x0001e80000100a00 */
[----:B0-----:R-:W3:Y:S04]  /*11b170*/  LDL.LU R8, [R1+0x1e0] ;  /* 0x0001e00001087983 */ /* 0x001ee80000300800 */
[----:B------:R-:W3:Y:S04]  /*11b180*/  LDL.LU R9, [R1+0x1e4] ;  /* 0x0001e40001097983 */ /* 0x000ee80000300800 */
[----:B------:R-:W2:Y:S04]  /*11b190*/  LDL.LU R10, [R1+0x1e8] ;  /* 0x0001e800010a7983 */ /* 0x000ea80000300800 */
[----:B------:R-:W2:Y:S04]  /*11b1a0*/  LDL.LU R11, [R1+0x1ec] ;  /* 0x0001ec00010b7983 */ /* 0x000ea80000300800 */
[----:B------:R-:W4:Y:S04]  /*11b1b0*/  LDL R14, [R1+0x40] ;  /* 0x00004000010e7983 */ /* 0x000f280000100800 */
[----:B------:R-:W4:Y:S04]  /*11b1c0*/  LDL R15, [R1+0x44] ;  /* 0x00004400010f7983 */ /* 0x000f280000100800 */
[----:B------:R-:W3:Y:S04]  /*11b1d0*/  LDL.64 R12, [R1+0x48] ;  /* 0x00004800010c7983 */ /* 0x000ee80000100a00 */
        /* <DEDUP_REMOVED lines=73> */
[----:B------:R-:W2:Y:S04]  /*11b670*/  LDL.64 R24, [R1+0x10] ;  /* 0x0000100001187983 */ /* 0x000ea80000100a00 */
        /* <DEDUP_REMOVED lines=90> */
[----:B------:R-:W-:-:S03]  /*11bc20*/  IMAD.MOV.U32 R0, RZ, RZ, R29 ;  /* 0x000000ffff007224 */ /* 0x000fc600078e001d */
[----:B------:R-:W4:Y:S04]  /*11bc30*/  LDL.LU.64 R28, [R1+0xac50] ;  /* 0x00ac5000011c7983 */ /* 0x000f280000300a00 */
[----:B------:R-:W-:Y:S01]  /*11bc40*/  STL [R1+0xab98], R0 ;  /* 0x00ab980001007387 */ /* 0x000fe20000100800 */
[----:B---3--:R-:W-:-:S15]  /*11bc50*/  HMMA.16816.F32 R12, R4, R2, R12 ;  /* 0x00000002040c723c */ /* 0x008fde000000180c */
[----:B------:R-:W-:-:S08]  /*11bc60*/  NOP ;  /* 0x0000000000007918 */ /* 0x000fd00000000000 */
[----:B------:R-:W-:Y:S04]  /*11bc70*/  STL.64 [R1+0xaa0], R12 ;  /* 0x000aa00c01007387 */ /* 0x000fe80000100a00 */
[----:B------:R0:W-:Y:S04]  /*11bc80*/  STL.64 [R1+0xaa8], R14 ;  /* 0x000aa80e01007387 */ /* 0x0001e80000100a00 */
[----:B0-----:R-:W2:Y:S04]  /*11bc90*/  LDL.LU.64 R14, [R1+0xac48] ;  /* 0x00ac4800010e7983 */ /* 0x001ea80000300a00 */
[----:B------:R-:W2:Y:S01]  /*11bca0*/  LDL.LU.64 R12, [R1+0xac40] ;  /* 0x00ac4000010c7983 */ /* 0x000ea20000300a00 */
[----:B------:R-:W-:Y:S06]  /*11bcb0*/  HMMA.16816.F32 R16, R4, R24, R16 ;  /* 0x000000180410723c */ /* 0x000fec0000001810 */
[----:B------:R-:W-:-:S02]  /*11bcc0*/  IMAD.MOV.U32 R2, RZ, RZ, R24 ;  /* 0x000000ffff027224 */ /* 0x000fc400078e0018 */
[----:B------:R-:W-:Y:S01]  /*11bcd0*/  IMAD.MOV.U32 R3, RZ, RZ, R25 ;  /* 0x000000ffff037224 */ /* 0x000fe200078e0019 */
[----:B--2---:R-:W-:-:S15]  /*11bce0*/  HMMA.16816.F32 R12, R4, R10, R12 ;  /* 0x0000000a040c723c */ /* 0x004fde000000180c */
[----:B------:R-:W-:-:S08]  /*11bcf0*/  NOP ;  /* 0x0000000000007918 */ /* 0x000fd00000000000 */
[----:B------:R-:W-:Y:S04]  /*11bd00*/  STL.64 [R1+0xa80], R12 ;  /* 0x000a800c01007387 */ /* 0x000fe80000100a00 */
[----:B------:R0:W-:Y:S04]  /*11bd10*/  STL.64 [R1+0xa88], R14 ;  /* 0x000a880e01007387 */ /* 0x0001e80000100a00 */
[----:B0-----:R-:W2:Y:S04]  /*11bd20*/  LDL.LU R14, [R1+0x3b78] ;  /* 0x003b7800010e7983 */ /* 0x001ea80000300800 */
[----:B------:R-:W3:Y:S04]  /*11bd30*/  LDL.LU R15, [R1+0x3b80] ;  /* 0x003b8000010f7983 */ /* 0x000ee80000300800 */
[----:B------:R-:W-:Y:S04]  /*11bd40*/  STL.64 [R1+0xa70], R16 ;  /* 0x000a701001007387 */ /* 0x000fe80000100a00 */
[----:B------:R0:W-:Y:S02]  /*11bd50*/  STL.64 [R1+0xa78], R18 ;  /* 0x000a781201007387 */ /* 0x0001e40000100a00 */
[----:B0-----:R-:W-:Y:S02]  /*11bd60*/  HMMA.16816.F32 R16, R4, R26, R20 ;  /* 0x0000001a0410723c */ /* 0x001fe40000001814 */
[----:B------:R-:W4:-:S15]  /*11bd70*/  LDL.LU R20, [R1+0x150] ;  /* 0x0001500001147983 */ /* 0x000f1e0000300800 */
[----:B------:R-:W-:-:S06]  /*11bd80*/  NOP ;  /* 0x0000000000007918 */ /* 0x000fcc0000000000 */
[----:B------:R-:W-:Y:S04]  /*11bd90*/  STL.64 [R1+0xa60], R16 ;  /* 0x000a601001007387 */ /* 0x000fe80000100a00 */
[----:B------:R-:W-:Y:S04]  /*11bda0*/  STL.64 [R1+0xa68], R18 ;  /* 0x000a681201007387 */ /* 0x000fe80000100a00 */
        /* <DEDUP_REMOVED lines=11> */
[----:B--2---:R-:W-:Y:S04]  /*11be60*/  STL.64 [R1+0xac08], R22 ;  /* 0x00ac081601007387 */ /* 0x004fe80000100a00 */
[----:B------:R0:W-:Y:S04]  /*11be70*/  STL.64 [R1+0xac00], R20 ;  /* 0x00ac001401007387 */ /* 0x0001e80000100a00 */
        /* <DEDUP_REMOVED lines=22> */
[----:B------:R-:W2:Y:S04]  /*11bfe0*/  LDL.LU R12, [R1+0x3b68] ;  /* 0x003b6800010c7983 */ /* 0x000ea80000300800 */
[----:B------:R-:W3:Y:S01]  /*11bff0*/  LDL.LU R11, [R1+0x3b74] ;  /* 0x003b7400010b7983 */ /* 0x000ee20000300800 */
[C---:B----4-:R-:W-:Y:S03]  /*11c000*/  HMMA.16816.F32 R24, R4.reuse, R26, R20 ;  /* 0x0000001a0418723c */ /* 0x050fe60000001814 */
        /* <DEDUP_REMOVED lines=101> */
[----:B------:R-:W-:-:S03]  /*11c660*/  IMAD.MOV.U32 R25, RZ, RZ, R0 ;  /* 0x000000ffff197224 */ /* 0x000fc600078e0000 */
[----:B----4-:R-:W-:Y:S04]  /*11c670*/  STL.64 [R1+0xa9f0], R22 ;  /* 0x00a9f01601007387 */ /* 0x010fe80000100a00 */
[----:B---3--:R-:W-:Y:S04]  /*11c680*/  STL.64 [R1+0xa9e8], R20 ;  /* 0x00a9e81401007387 */ /* 0x008fe80000100a00 */
[----:B------:R-:W3:Y:S04]  /*11c690*/  LDL R24, [R1+0x18] ;  /* 0x0000180001187983 */ /* 0x000ee80000100800 */
[----:B------:R-:W4:Y:S04]  /*11c6a0*/  LDL.LU R0, [R1+0xab98] ;  /* 0x00ab980001007983 */ /* 0x000f280000300800 */
[----:B------:R-:W-:Y:S01]  /*11c6b0*/  STL.64 [R1+0xaa00], R26 ;  /* 0x00aa001a01007387 */ /* 0x000fe20000100a00 */
[----:B------:R-:W-:-:S02]  /*11c6c0*/  IMAD R14, R14, 0x100, R28 ;  /* 0x000001000e0e7824 */ /* 0x000fc400078e021c */
[----:B------:R-:W-:Y:S01]  /*11c6d0*/  IMAD R15, R15, 0x100, R29 ;  /* 0x000001000f0f7824 */ /* 0x000fe200078e021d */
[----:B------:R-:W-:Y:S02]  /*11c6e0*/  F2FP.F16.E4M3.UNPACK_B R12, R12 ;  /* 0x0000000cff0c723e */ /* 0x000fe400020006ff */
[----:B------:R-:W-:Y:S02]  /*11c6f0*/  F2FP.F16.E4M3.UNPACK_B R13, R13 ;  /* 0x0000000dff0d723e */ /* 0x000fe400020006ff */
[----:B------:R-:W-:Y:S02]  /*11c700*/  F2FP.F16.E4M3.UNPACK_B R14, R14 ;  /* 0x0000000eff0e723e */ /* 0x000fe400020006ff */
[----:B------:R-:W-:Y:S01]  /*11c710*/  F2FP.F16.E4M3.UNPACK_B R15, R15 ;  /* 0x0000000fff0f723e */ /* 0x000fe200020006ff */
[----:B---3--:R-:W-:Y:S04]  /*11c720*/  STL.64 [R1+0xa9f8], R24 ;  /* 0x00a9f81801007387 */ /* 0x008fe80000100a00 */
[----:B------:R-:W-:Y:S04]  /*11c730*/  STL.64 [R1+0xa970], R10 ;  /* 0x00a9700a01007387 */ /* 0x000fe80000100a00 */
[----:B------:R2:W-:Y:S02]  /*11c740*/  STL.64 [R1+0xa968], R8 ;  /* 0x00a9680801007387 */ /* 0x0005e40000100a00 */
[----:B--2---:R-:W-:Y:S02]  /*11c750*/  HMMA.16816.F32 R8, R4, R2, R16 ;  /* 0x000000020408723c */ /* 0x004fe40000001810 */
[----:B------:R-:W-:Y:S04]  /*11c760*/  STL.64 [R1+0xab70], R14 ;  /* 0x00ab700e01007387 */ /* 0x000fe80000100a00 */
[----:B------:R-:W-:Y:S04]  /*11c770*/  STL.64 [R1+0xab68], R12 ;  /* 0x00ab680c01007387 */ /* 0x000fe80000100a00 */
[----:B------:R-:W2:Y:S01]  /*11c780*/  LDL R16, [R1+0x20] ;  /* 0x0000200001107983 */ /* 0x000ea20000100800 */
[----:B----4-:R-:W-:-:S12]  /*11c790*/  IMAD.MOV.U32 R27, RZ, RZ, R0 ;  /* 0x000000ffff1b7224 */ /* 0x010fd800078e0000 */
[----:B------:R0:W-:Y:S04]  /*11c7a0*/  STL.64 [R1+0x960], R8 ;  /* 0x0009600801007387 */ /* 0x0001e80000100a00 */
[----:B------:R1:W-:Y:S04]  /*11c7b0*/  STL.64 [R1+0x968], R10 ;  /* 0x0009680a01007387 */ /* 0x0003e80000100a00 */
[----:B------:R-:W2:Y:S04]  /*11c7c0*/  LDL R17, [R1+0x24] ;  /* 0x0000240001117983 */ /* 0x000ea80000100800 */
[----:B------:R-:W3:Y:S04]  /*11c7d0*/  LDL R26, [R1+0x28] ;  /* 0x00002800011a7983 */ /* 0x000ee80000100800 */
[----:B------:R-:W4:Y:S04]  /*11c7e0*/  LDL.LU R0, [R1+0xab94] ;  /* 0x00ab940001007983 */ /* 0x000f280000300800 */
[----:B------:R-:W3:Y:S04]  /*11c7f0*/  LDL.LU R20, [R1+0xb30] ;  /* 0x000b300001147983 */ /* 0x000ee80000300800 */
[----:B------:R-:W3:Y:S04]  /*11c800*/  LDL.LU R21, [R1+0xb34] ;  /* 0x000b340001157983 */ /* 0x000ee80000300800 */
[----:B------:R-:W3:Y:S04]  /*11c810*/  LDL.LU R22, [R1+0xb38] ;  /* 0x000b380001167983 */ /* 0x000ee80000300800 */
[----:B------:R-:W3:Y:S04]  /*11c820*/  LDL.LU R23, [R1+0xb3c] ;  /* 0x000b3c0001177983 */ /* 0x000ee80000300800 */
[----:B------:R-:W2:Y:S01]  /*11c830*/  LDL R18, [R1+0x38] ;  /* 0x0000380001127983 */ /* 0x000ea20000100800 */
[----:B----4-:R-:W-:-:S03]  /*11c840*/  IMAD.MOV.U32 R19, RZ, RZ, R0 ;  /* 0x000000ffff137224 */ /* 0x010fc600078e0000 */
[----:B------:R-:W4:Y:S04]  /*11c850*/  LDL.LU R0, [R1+0xab90] ;  /* 0x00ab900001007983 */ /* 0x000f280000300800 */
[----:B--2---:R-:W-:Y:S04]  /*11c860*/  STL.64 [R1+0xaa38], R18 ;  /* 0x00aa381201007387 */ /* 0x004fe80000100a00 */
[----:B------:R2:W-:Y:S04]  /*11c870*/  STL.64 [R1+0xaa30], R16 ;  /* 0x00aa301001007387 */ /* 0x0005e80000100a00 */
[----:B0-----:R-:W3:Y:S04]  /*11c880*/  LDL.LU R8, [R1+0xa90] ;  /* 0x000a900001087983 */ /* 0x001ee80000300800 */
[----:B------:R-:W3:Y:S04]  /*11c890*/  LDL.LU R9, [R1+0xa94] ;  /* 0x000a940001097983 */ /* 0x000ee80000300800 */
[----:B-1----:R-:W2:Y:S04]  /*11c8a0*/  LDL.LU R10, [R1+0xa98] ;  /* 0x000a9800010a7983 */ /* 0x002ea80000300800 */
[----:B------:R-:W2:Y:S04]  /*11c8b0*/  LDL.LU R11, [R1+0xa9c] ;  /* 0x000a9c00010b7983 */ /* 0x000ea80000300800 */
[----:B--2---:R4:W-:Y:S04]  /*11c8c0*/  STL.64 [R1+0xaa48], R10 ;  /* 0x00aa480a01007387 */ /* 0x0049e80000100a00 */
[----:B---3--:R0:W-:Y:S04]  /*11c8d0*/  STL.64 [R1+0xaa40], R8 ;  /* 0x00aa400801007387 */ /* 0x0081e80000100a00 */
[----:B------:R-:W2:Y:S04]  /*11c8e0*/  LDL.LU R16, [R1+0xa50] ;  /* 0x000a500001107983 */ /* 0x000ea80000300800 */
        /* <DEDUP_REMOVED lines=8> */
[----:B0-----:R-:W4:Y:S04]  /*11c970*/  LDL R8, [R1+0x50] ;  /* 0x0000500001087983 */ /* 0x001f280000100800 */
[----:B------:R-:W4:Y:S04]  /*11c980*/  LDL R9, [R1+0x54] ;  /* 0x0000540001097983 */ /* 0x000f280000100800 */
[----:B--2---:R0:W-:Y:S04]  /*11c990*/  STL.64 [R1+0xaa60], R10 ;  /* 0x00aa600a01007387 */ /* 0x0041e80000100a00 */
[----:B----4-:R-:W-:Y:S04]  /*11c9a0*/  STL.64 [R1+0xaa78], R8 ;  /* 0x00aa780801007387 */ /* 0x010fe80000100a00 */
[----:B-1----:R-:W2:Y:S04]  /*11c9b0*/  LDL.LU R16, [R1+0xa40] ;  /* 0x000a400001107983 */ /* 0x002ea80000300800 */
[----:B------:R-:W2:Y:S04]  /*11c9c0*/  LDL.LU R17, [R1+0xa44] ;  /* 0x000a440001117983 */ /* 0x000ea80000300800 */
[----:B------:R-:W4:Y:S04]  /*11c9d0*/  LDL.LU R18, [R1+0xa48] ;  /* 0x000a480001127983 */ /* 0x000f280000300800 */
[----:B------:R-:W4:Y:S04]  /*11c9e0*/  LDL.LU R19, [R1+0xa4c] ;  /* 0x000a4c0001137983 */ /* 0x000f280000300800 */
[----:B0-----:R-:W2:Y:S01]  /*11c9f0*/  LDL R10, [R1+0x58] ;  /* 0x00005800010a7983 */ /* 0x001ea20000100800 */
        /* <DEDUP_REMOVED lines=105> */
[----:B------:R-:W3:Y:S04]  /*11d090*/  LDL.64 R24, [R1+0x30] ;  /* 0x0000300001187983 */ /* 0x000ee80000100a00 */
[----:B------:R-:W-:Y:S04]  /*11d0a0*/  STL.64 [R1+0xaa10], R22 ;  /* 0x00aa101601007387 */ /* 0x000fe80000100a00 */
[----:B------:R0:W-:Y:S04]  /*11d0b0*/  STL.64 [R1+0xaa08], R20 ;  /* 0x00aa081401007387 */ /* 0x0001e80000100a00 */
        /* <DEDUP_REMOVED lines=12> */
[----:B------:R-:W3:Y:S04]  /*11d180*/  LDL.LU.64 R14, [R1+0xab70] ;  /* 0x00ab7000010e7983 */ /* 0x000ee80000300a00 */
[----:B------:R-:W3:Y:S04]  /*11d190*/  LDL.LU.64 R12, [R1+0xab68] ;  /* 0x00ab6800010c7983 */ /* 0x000ee80000300a00 */
[----:B------:R0:W-:Y:S04]  /*11d1a0*/  STL.64 [R1+0x920], R4 ;  /* 0x0009200401007387 */ /* 0x0001e80000100a00 */
[----:B------:R1:W-:Y:S04]  /*11d1b0*/  STL.64 [R1+0x928], R6 ;  /* 0x0009280601007387 */ /* 0x0003e80000100a00 */
[----:B0-----:R-:W4:Y:S04]  /*11d1c0*/  LDL.LU R4, [R1+0xb60] ;  /* 0x000b600001047983 */ /* 0x001f280000300800 */
[----:B------:R-:W4:Y:S04]  /*11d1d0*/  LDL.LU R5, [R1+0xb64] ;  /* 0x000b640001057983 */ /* 0x000f280000300800 */
[----:B-1----:R-:W4:Y:S04]  /*11d1e0*/  LDL.LU R6, [R1+0xb68] ;  /* 0x000b680001067983 */ /* 0x002f280000300800 */
[----:B------:R-:W4:Y:S01]  /*11d1f0*/  LDL.LU R7, [R1+0xb6c] ;  /* 0x000b6c0001077983 */ /* 0x000f220000300800 */
        /* <DEDUP_REMOVED lines=89> */
[----:B0-----:R-:W4:Y:S01]  /*11d790*/  LDL.LU.64 R18, [R1+0xaa38] ;  /* 0x00aa380001127983 */ /* 0x001f220000300a00 */
[----:B--2---:R-:W-:Y:S01]  /*11d7a0*/  HMMA.16816.F32 R20, R12, R24, R20 ;  /* 0x000000180c14723c */ /* 0x004fe20000001814 */
[----:B------:R-:W-:-:S02]  /*11d7b0*/  IMAD.MOV.U32 R0, RZ, RZ, R29 ;  /* 0x000000ffff007224 */ /* 0x000fc400078e001d */
[----:B------:R-:W2:Y:S04]  /*11d7c0*/  LDL.LU.64 R16, [R1+0xaa30] ;  /* 0x00aa300001107983 */ /* 0x000ea80000300a00 */
[----:B------:R-:W3:Y:S04]  /*11d7d0*/  LDL.LU.64 R28, [R1+0xaa28] ;  /* 0x00aa2800011c7983 */ /* 0x000ee80000300a00 */
[----:B------:R-:W-:Y:S01]  /*11d7e0*/  STL [R1+0xa950], R0 ;  /* 0x00a9500001007387 */ /* 0x000fe20000100800 */
[----:B----4-:R-:W-:Y:S03]  /*11d7f0*/  HMMA.16816.F32 R8, R12, R18, R8 ;  /* 0x000000120c08723c */ /* 0x010fe60000001808 */
[----:B------:R-:W4:-:S15]  /*11d800*/  LDL R18, [R1+0x8] ;  /* 0x0000080001127983 */ /* 0x000f1e0000100800 */
[----:B------:R-:W-:-:S05]  /*11d810*/  NOP ;  /* 0x0000000000007918 */ /* 0x000fca0000000000 */
[----:B------:R0:W-:Y:S04]  /*11d820*/  STL.64 [R1+0x7c0], R8 ;  /* 0x0007c00801007387 */ /* 0x0001e80000100a00 */
[----:B------:R1:W-:Y:S04]  /*11d830*/  STL.64 [R1+0x7c8], R10 ;  /* 0x0007c80a01007387 */ /* 0x0003e80000100a00 */
[----:B------:R-:W4:Y:S04]  /*11d840*/  LDL R19, [R1+0xc] ;  /* 0x00000c0001137983 */ /* 0x000f280000100800 */
[----:B0-----:R-:W4:Y:S04]  /*11d850*/  LDL.LU R8, [R1+0xc00] ;  /* 0x000c000001087983 */ /* 0x001f280000300800 */
[----:B------:R-:W4:Y:S04]  /*11d860*/  LDL.LU R9, [R1+0xc04] ;  /* 0x000c040001097983 */ /* 0x000f280000300800 */
[----:B-1----:R-:W4:Y:S04]  /*11d870*/  LDL.LU R10, [R1+0xc08] ;  /* 0x000c0800010a7983 */ /* 0x002f280000300800 */
[----:B------:R-:W4:Y:S04]  /*11d880*/  LDL.LU R11, [R1+0xc0c] ;  /* 0x000c0c00010b7983 */ /* 0x000f280000300800 */
        /* <DEDUP_REMOVED lines=12> */
[----:B------:R-:W4:Y:S01]  /*11d950*/  LDL.LU.64 R24, [R1+0xa9f8] ;  /* 0x00a9f80001187983 */ /* 0x000f220000300a00 */
[----:B--2---:R-:W-:-:S15]  /*11d960*/  HMMA.16816.F32 R20, R12, R16, R20 ;  /* 0x000000100c14723c */ /* 0x004fde0000001814 */
[----:B------:R-:W-:-:S08]  /*11d970*/  NOP ;  /* 0x0000000000007918 */ /* 0x000fd00000000000 */
        /* <DEDUP_REMOVED lines=8> */
[----:B0-----:R-:W2:Y:S04]  /*11da00*/  LDL.LU R6, [R1+0x3b98] ;  /* 0x003b980001067983 */ /* 0x001ea80000300800 */
[----:B------:R-:W4:Y:S01]  /*11da10*/  LDL.LU R24, [R1+0xc30] ;  /* 0x000c300001187983 */ /* 0x000f220000300800 */
[----:B---3--:R-:W-:-:S15]  /*11da20*/  HMMA.16816.F32 R20, R12, R26, R20 ;  /* 0x0000001a0c14723c */ /* 0x008fde0000001814 */
[----:B------:R-:W-:-:S08]  /*11da30*/  NOP ;  /* 0x0000000000007918 */ /* 0x000fd00000000000 */
[----:B------:R-:W-:Y:S04]  /*11da40*/  STL.64 [R1+0x770], R20 ;  /* 0x0007701401007387 */ /* 0x000fe80000100a00 */
[----:B------:R-:W-:Y:S04]  /*11da50*/  STL.64 [R1+0x778], R22 ;  /* 0x0007781601007387 */ /* 0x000fe80000100a00 */
[----:B------:R-:W4:Y:S04]  /*11da60*/  LDL.LU R25, [R1+0xc34] ;  /* 0x000c340001197983 */ /* 0x000f280000300800 */
[----:B------:R-:W3:Y:S04]  /*11da70*/  LDL.LU R26, [R1+0xc38] ;  /* 0x000c3800011a7983 */ /* 0x000ee80000300800 */
[----:B------:R-:W3:Y:S04]  /*11da80*/  LDL.LU R27, [R1+0xc3c] ;  /* 0x000c3c00011b7983 */ /* 0x000ee80000300800 */
[----:B------:R-:W2:Y:S04]  /*11da90*/  LDL R4, [R1] ;  /* 0x0000000001047983 */ /* 0x000ea80000100800 */
[----:B------:R-:W2:Y:S01]  /*11daa0*/  LDL R5, [R1+0x4] ;  /* 0x0000040001057983 */ /* 0x000ea20000100800 */
[C---:B------:R-:W-:Y:S03]  /*11dab0*/  HMMA.16816.F32 R8, R12.reuse, R18, R8 ;  /* 0x000000120c08723c */ /* 0x040fe60000001808 */
[----:B---3--:R-:W-:Y:S04]  /*11dac0*/  STL.64 [R1+0xa9e0], R26 ;  /* 0x00a9e01a01007387 */ /* 0x008fe80000100a00 */
[----:B----4-:R0:W-:Y:S04]  /*11dad0*/  STL.64 [R1+0xa9d8], R24 ;  /* 0x00a9d81801007387 */ /* 0x0101e80000100a00 */
        /* <DEDUP_REMOVED lines=16> */
[----:B------:R-:W-:Y:S04]  /*11dbe0*/  STL.64 [R1+0x760], R8 ;  /* 0x0007600801007387 */ /* 0x000fe80000100a00 */
[----:B------:R-:W-:Y:S04]  /*11dbf0*/  STL.64 [R1+0x768], R10 ;  /* 0x0007680a01007387 */ /* 0x000fe80000100a00 */
        /* <DEDUP_REMOVED lines=30> */
[----:B------:R-:W3:Y:S04]  /*11dde0*/  LDL.LU R4, [R1+0x3b88] ;  /* 0x003b880001047983 */ /* 0x000ee80000300800 */
[----:B------:R-:W3:Y:S04]  /*11ddf0*/  LDL.LU R5, [R1+0x3b90] ;  /* 0x003b900001057983 */ /* 0x000ee80000300800 */
        /* <DEDUP_REMOVED lines=59> */
[----:B------:R-:W-:Y:S01]  /*11e1b0*/  STL.64 [R1+0xa760], R16 ;  /* 0x00a7601001007387 */ /* 0x000fe20000100a00 */
        /* <DEDUP_REMOVED lines=8> */
[C---:B------:R-:W-:Y:S01]  /*11e240*/  HMMA.16816.F32 R16, R12.reuse, R8, R20 ;  /* 0x000000080c10723c */ /* 0x040fe20000001814 */
[----:B------:R-:W-:Y:S02]  /*11e250*/  IMAD R5, R5, 0x100, R28 ;  /* 0x0000010005057824 */ /* 0x000fe400078e021c */
[----:B------:R-:W-:Y:S01]  /*11e260*/  IMAD R6, R6, 0x100, R29 ;  /* 0x0000010006067824 */ /* 0x000fe200078e021d */
[----:B------:R-:W3:Y:S04]  /*11e270*/  LDL R28, [R1+0xa0] ;  /* 0x0000a000011c7983 */ /* 0x000ee80000100800 */
[----:B------:R-:W3:Y:S04]  /*11e280*/  LDL R29, [R1+0xa4] ;  /* 0x0000a400011d7983 */ /* 0x000ee80000100800 */
[----:B------:R0:W-:Y:S04]  /*11e290*/  STL [R1+0xa724], R8 ;  /* 0x00a7240801007387 */ /* 0x0001e80000100800 */
[----:B------:R1:W-:Y:S07]  /*11e2a0*/  STL [R1+0xa720], R9 ;  /* 0x00a7200901007387 */ /* 0x0003ee0000100800 */
[----:B------:R-:W-:Y:S04]  /*11e2b0*/  STL.64 [R1+0x8d0], R16 ;  /* 0x0008d01001007387 */ /* 0x000fe80000100a00 */
[----:B------:R-:W-:Y:S04]  /*11e2c0*/  STL.64 [R1+0x8d8], R18 ;  /* 0x0008d81201007387 */ /* 0x000fe80000100a00 */
[----:B------:R4:W-:Y:S04]  /*11e2d0*/  STL.64 [R1+0xa928], R10 ;  /* 0x00a9280a01007387 */ /* 0x0009e80000100a00 */
[----:B0-----:R-:W3:Y:S04]  /*11e2e0*/  LDL.LU R8, [R1+0xe40] ;  /* 0x000e400001087983 */ /* 0x001ee80000300800 */
[----:B-1----:R-:W3:Y:S04]  /*11e2f0*/  LDL.LU R9, [R1+0xe44] ;  /* 0x000e440001097983 */ /* 0x002ee80000300800 */
[----:B----4-:R-:W3:Y:S04]  /*11e300*/  LDL.LU R10, [R1+0xe48] ;  /* 0x000e4800010a7983 */ /* 0x010ee80000300800 */
[----:B------:R-:W3:Y:S01]  /*11e310*/  LDL.LU R11, [R1+0xe4c] ;  /* 0x000e4c00010b7983 */ /* 0x000ee20000300800 */
[----:B--2---:R-:W-:Y:S03]  /*11e320*/  HMMA.16816.F32 R16, R12, R2, R24 ;  /* 0x000000020c10723c */ /* 0x004fe60000001818 */
[----:B------:R-:W2:Y:S04]  /*11e330*/  LDL R26, [R1+0x30] ;  /* 0x00003000011a7983 */ /* 0x000ea80000100800 */
[----:B------:R-:W-:-:S15]  /*11e340*/  IMAD.MOV.U32 R27, RZ, RZ, R0 ;  /* 0x000000ffff1b7224 */ /* 0x000fde00078e0000 */
[----:B------:R-:W-:-:S01]  /*11e350*/  NOP ;  /* 0x0000000000007918 */ /* 0x000fc20000000000 */
[----:B------:R0:W-:Y:S04]  /*11e360*/  STL.64 [R1+0x8c0], R16 ;  /* 0x0008c01001007387 */ /* 0x0001e80000100a00 */
[----:B------:R1:W-:Y:S04]  /*11e370*/  STL.64 [R1+0x8c8], R18 ;  /* 0x0008c81201007387 */ /* 0x0003e80000100a00 */
[----:B------:R-:W4:Y:S04]  /*11e380*/  LDL.LU R0, [R1+0xa950] ;  /* 0x00a9500001007983 */ /* 0x000f280000300800 */
[----:B------:R-:W3:Y:S04]  /*11e390*/  LDL R24, [R1+0x38] ;  /* 0x0000380001187983 */ /* 0x000ee80000100800 */
[----:B------:R-:W3:Y:S04]  /*11e3a0*/  LDL R25, [R1+0x3c] ;  /* 0x00003c0001197983 */ /* 0x000ee80000100800 */
[----:B--2---:R2:W-:Y:S04]  /*11e3b0*/  STL.64 [R1+0xa848], R26 ;  /* 0x00a8481a01007387 */ /* 0x0045e80000100a00 */
[----:B---3--:R3:W-:Y:S04]  /*11e3c0*/  STL.64 [R1+0xa840], R24 ;  /* 0x00a8401801007387 */ /* 0x0087e80000100a00 */
[----:B0-----:R-:W2:Y:S04]  /*11e3d0*/  LDL.LU R16, [R1+0x1110] ;  /* 0x0011100001107983 */ /* 0x001ea80000300800 */
[----:B------:R-:W2:Y:S04]  /*11e3e0*/  LDL.LU R17, [R1+0x1114] ;  /* 0x0011140001117983 */ /* 0x000ea80000300800 */
[----:B-1----:R-:W4:Y:S04]  /*11e3f0*/  LDL.LU R18, [R1+0x1118] ;  /* 0x0011180001127983 */ /* 0x002f280000300800 */
[----:B------:R-:W4:Y:S01]  /*11e400*/  LDL.LU R19, [R1+0x111c] ;  /* 0x00111c0001137983 */ /* 0x000f220000300800 */
[----:B------:R-:W-:Y:S03]  /*11e410*/  HMMA.16816.F32 R8, R12, R28, R8 ;  /* 0x0000001c0c08723c */ /* 0x000fe60000001808 */
[----:B----4-:R-:W-:Y:S04]  /*11e420*/  STL.64 [R1+0xa858], R18 ;  /* 0x00a8581201007387 */ /* 0x010fe80000100a00 */
[----:B--2---:R-:W-:Y:S04]  /*11e430*/  STL.64 [R1+0xa850], R16 ;  /* 0x00a8501001007387 */ /* 0x004fe80000100a00 */
[----:B------:R-:W2:Y:S04]  /*11e440*/  LDL.LU R20, [R1+0x1150] ;  /* 0x0011500001147983 */ /* 0x000ea80000300800 */
[----:B------:R-:W2:Y:S04]  /*11e450*/  LDL.LU R21, [R1+0x1154] ;  /* 0x0011540001157983 */ /* 0x000ea80000300800 */
[----:B------:R-:W4:Y:S04]  /*11e460*/  LDL.LU R22, [R1+0x1158] ;  /* 0x0011580001167983 */ /* 0x000f280000300800 */
[----:B------:R-:W4:Y:S04]  /*11e470*/  LDL.LU R23, [R1+0x115c] ;  /* 0x00115c0001177983 */ /* 0x000f280000300800 */
[----:B----4-:R-:W-:Y:S04]  /*11e480*/  STL.64 [R1+0xa868], R22 ;  /* 0x00a8681601007387 */ /* 0x010fe80000100a00 */
[----:B--2---:R0:W-:Y:S04]  /*11e490*/  STL.64 [R1+0xa860], R20 ;  /* 0x00a8601401007387 */ /* 0x0041e80000100a00 */
[----:B------:R-:W-:Y:S04]  /*11e4a0*/  STL [R1+0xa72c], R2 ;  /* 0x00a72c0201007387 */ /* 0x000fe80000100800 */
[----:B------:R-:W-:Y:S04]  /*11e4b0*/  STL [R1+0xa728], R3 ;  /* 0x00a7280301007387 */ /* 0x000fe80000100800 */
[----:B------:R-:W2:Y:S04]  /*11e4c0*/  LDL R26, [R1+0x48] ;  /* 0x00004800011a7983 */ /* 0x000ea80000100800 */
[----:B------:R-:W-:Y:S04]  /*11e4d0*/  STL.64 [R1+0x6c0], R8 ;  /* 0x0006c00801007387 */ /* 0x000fe80000100a00 */
[----:B------:R-:W-:Y:S04]  /*11e4e0*/  STL.64 [R1+0x6c8], R10 ;  /* 0x0006c80a01007387 */ /* 0x000fe80000100a00 */
[----:B------:R-:W2:Y:S04]  /*11e4f0*/  LDL R27, [R1+0x4c] ;  /* 0x00004c00011b7983 */ /* 0x000ea80000100800 */
[----:B---3--:R-:W3:Y:S04]  /*11e500*/  LDL R24, [R1+0x50] ;  /* 0x0000500001187983 */ /* 0x008ee80000100800 */
[----:B------:R-:W3:Y:S04]  /*11e510*/  LDL R25, [R1+0x54] ;  /* 0x0000540001197983 */ /* 0x000ee80000100800 */
[----:B--2---:R-:W-:Y:S04]  /*11e520*/  STL.64 [R1+0xa878], R26 ;  /* 0x00a8781a01007387 */ /* 0x004fe80000100a00 */
[----:B---3--:R1:W-:Y:S04]  /*11e530*/  STL.64 [R1+0xa870], R24 ;  /* 0x00a8701801007387 */ /* 0x0083e80000100a00 */
[----:B0-----:R-:W2:Y:S04]  /*11e540*/  LDL.LU R20, [R1+0x1080] ;  /* 0x0010800001147983 */ /* 0x001ea80000300800 */
[----:B------:R-:W2:Y:S04]  /*11e550*/  LDL.LU R21, [R1+0x1084] ;  /* 0x0010840001157983 */ /* 0x000ea80000300800 */
[----:B------:R-:W3:Y:S04]  /*11e560*/  LDL.LU R22, [R1+0x1088] ;  /* 0x0010880001167983 */ /* 0x000ee80000300800 */
[----:B------:R-:W3:Y:S04]  /*11e570*/  LDL.LU R23, [R1+0x108c] ;  /* 0x00108c0001177983 */ /* 0x000ee80000300800 */
[----:B---3--:R0:W-:Y:S04]  /*11e580*/  STL.64 [R1+0xa888], R22 ;  /* 0x00a8881601007387 */ /* 0x0081e80000100a00 */
[----:B--2---:R2:W-:Y:S04]  /*11e590*/  STL.64 [R1+0xa880], R20 ;  /* 0x00a8801401007387 */ /* 0x0045e80000100a00 */
[----:B------:R-:W3:Y:S04]  /*11e5a0*/  LDL R12, [R1+0x58] ;  /* 0x00005800010c7983 */ /* 0x000ee80000100800 */
[----:B------:R-:W3:Y:S04]  /*11e5b0*/  LDL R13, [R1+0x5c] ;  /* 0x00005c00010d7983 */ /* 0x000ee80000100800 */
[----:B-1----:R-:W4:Y:S04]  /*11e5c0*/  LDL.LU R24, [R1+0x1060] ;  /* 0x0010600001187983 */ /* 0x002f280000300800 */
[----:B------:R-:W4:Y:S04]  /*11e5d0*/  LDL.LU R25, [R1+0x1064] ;  /* 0x0010640001197983 */ /* 0x000f280000300800 */
[----:B------:R-:W2:Y:S04]  /*11e5e0*/  LDL.LU R26, [R1+0x1068] ;  /* 0x00106800011a7983 */ /* 0x000ea80000300800 */
[----:B------:R-:W2:Y:S04]  /*11e5f0*/  LDL.LU R27, [R1+0x106c] ;  /* 0x00106c00011b7983 */ /* 0x000ea80000300800 */
[----:B--2---:R-:W-:Y:S04]  /*11e600*/  STL.64 [R1+0xa898], R26 ;  /* 0x00a8981a01007387 */ /* 0x004fe80000100a00 */
[----:B----4-:R1:W-:Y:S04]  /*11e610*/  STL.64 [R1+0xa890], R24 ;  /* 0x00a8901801007387 */ /* 0x0103e80000100a00 */
[----:B0-----:R-:W2:Y:S04]  /*11e620*/  LDL R22, [R1+0x60] ;  /* 0x0000600001167983 */ /* 0x001ea80000100800 */
[----:B------:R-:W2:Y:S04]  /*11e630*/  LDL R23, [R1+0x64] ;  /* 0x0000640001177983 */ /* 0x000ea80000100800 */
[----:B------:R-:W4:Y:S04]  /*11e640*/  LDL.64 R20, [R1+0x68] ;  /* 0x0000680001147983 */ /* 0x000f280000100a00 */
[----:B--2---:R0:W-:Y:S04]  /*11e650*/  STL.64 [R1+0xa8b8], R22 ;  /* 0x00a8b81601007387 */ /* 0x0041e80000100a00 */
[----:B----4-:R2:W-:Y:S04]  /*11e660*/  STL.64 [R1+0xa8b0], R20 ;  /* 0x00a8b01401007387 */ /* 0x0105e80000100a00 */
[----:B-1----:R-:W4:Y:S04]  /*11e670*/  LDL.LU R24, [R1+0x1000] ;  /* 0x0010000001187983 */ /* 0x002f280000300800 */
[----:B------:R-:W4:Y:S04]  /*11e680*/  LDL.LU R25, [R1+0x1004] ;  /* 0x0010040001197983 */ /* 0x000f280000300800 */
[----:B------:R-:W3:Y:S04]  /*11e690*/  LDL.LU R26, [R1+0x1008] ;  /* 0x00100800011a7983 */ /* 0x000ee80000300800 */
[----:B------:R-:W3:Y:S04]  /*11e6a0*/  LDL.LU R27, [R1+0x100c] ;  /* 0x00100c00011b7983 */ /* 0x000ee80000300800 */
[----:B0-----:R-:W4:Y:S04]  /*11e6b0*/  LDL R22, [R1+0x70] ;  /* 0x0000700001167983 */ /* 0x001f280000100800 */
[----:B------:R-:W4:Y:S04]  /*11e6c0*/  LDL R23, [R1+0x74] ;  /* 0x0000740001177983 */ /* 0x000f280000100800 */
[----:B--2---:R-:W2:Y:S04]  /*11e6d0*/  LDL.64 R20, [R1+0x78] ;  /* 0x0000780001147983 */ /* 0x004ea80000100a00 */
        /* <DEDUP_REMOVED lines=26> */
[----:B----4-:R-:W-:Y:S04]  /*11e880*/  STL.64 [R1+0xa930], R8 ;  /* 0x00a9300801007387 */ /* 0x010fe80000100a00 */
[----:B------:R-:W4:Y:S04]  /*11e890*/  LDL.64 R28, [R1+0x98] ;  /* 0x00009800011c7983 */ /* 0x000f280000100a00 */
[----:B------:R-:W4:Y:S04]  /*11e8a0*/  LDL R2, [R1+0x90] ;  /* 0x0000900001027983 */ /* 0x000f280000100800 */
[----:B------:R-:W4:Y:S04]  /*11e8b0*/  LDL R3, [R1+0x94] ;  /* 0x0000940001037983 */ /* 0x000f280000100800 */
        /* <DEDUP_REMOVED lines=15> */
[----:B------:R-:W4:Y:S01]  /*11e9b0*/  LDL.LU R27, [R1+0xf7c] ;  /* 0x000f7c00011b7983 */ /* 0x000f220000300800 */
[----:B------:R-:W-:-:S02]  /*11e9c0*/  F2FP.F16.E4M3.UNPACK_B R4, R4 ;  /* 0x00000004ff04723e */ /* 0x000fc400020006ff */
[----:B------:R-:W-:Y:S02]  /*11e9d0*/  F2FP.F16.E4M3.UNPACK_B R5, R5 ;  /* 0x00000005ff05723e */ /* 0x000fe400020006ff */
[----:B------:R-:W-:Y:S02]  /*11e9e0*/  F2FP.F16.E4M3.UNPACK_B R6, R6 ;  /* 0x00000006ff06723e */ /* 0x000fe400020006ff */
[----:B------:R-:W-:Y:S01]  /*11e9f0*/  F2FP.F16.E4M3.UNPACK_B R7, R7 ;  /* 0x00000007ff07723e */ /* 0x000fe200020006ff */
        /* <DEDUP_REMOVED lines=18> */
[----:B------:R-:W2:Y:S04]  /*11eb20*/  LDL.LU.64 R22, [R1+0xa948] ;  /* 0x00a9480001167983 */ /* 0x000ea80000300a00 */
[----:B------:R-:W2:Y:S04]  /*11eb30*/  LDL.LU.64 R20, [R1+0xa940] ;  /* 0x00a9400001147983 */ /* 0x000ea80000300a00 */
[----:B------:R-:W-:Y:S04]  /*11eb40*/  STL.64 [R1+0x6b0], R8 ;  /* 0x0006b00801007387 */ /* 0x000fe80000100a00 */
[----:B------:R0:W-:Y:S04]  /*11eb50*/  STL.64 [R1+0x6b8], R10 ;  /* 0x0006b80a01007387 */ /* 0x0001e80000100a00 */
[----:B0-----:R-:W3:Y:S04]  /*11eb60*/  LDL.LU.64 R10, [R1+0xa938] ;  /* 0x00a93800010a7983 */ /* 0x001ee80000300a00 */
[----:B------:R-:W3:Y:S01]  /*11eb70*/  LDL.LU.64 R8, [R1+0xa930] ;  /* 0x00a9300001087983 */ /* 0x000ee20000300a00 */
[----:B------:R-:W-:-:S02]  /*11eb80*/  IMAD.MOV.U32 R15, RZ, RZ, R0 ;  /* 0x000000ffff0f7224 */ /* 0x000fc400078e0000 */
[----:B------:R-:W-:Y:S01]  /*11eb90*/  IMAD.MOV.U32 R0, RZ, RZ, R29 ;  /* 0x000000ffff007224 */ /* 0x000fe200078e001d */
[C---:B--2---:R-:W-:Y:S06]  /*11eba0*/  HMMA.16816.F32 R20, R4.reuse, R2, R20 ;  /* 0x000000020414723c */ /* 0x044fec0000001814 */
[----:B---3--:R-:W-:-:S15]  /*11ebb0*/  HMMA.16816.F32 R8, R4, R28, R8 ;  /* 0x0000001c0408723c */ /* 0x008fde0000001808 */
[----:B------:R-:W-:-:S08]  /*11ebc0*/  NOP ;  /* 0x0000000000007918 */ /* 0x000fd00000000000 */
[----:B------:R0:W-:Y:S04]  /*11ebd0*/  STL.64 [R1+0x6a0], R8 ;  /* 0x0006a00801007387 */ /* 0x0001e80000100a00 */
[----:B------:R1:W-:Y:S01]  /*11ebe0*/  STL.64 [R1+0x6a8], R10 ;  /* 0x0006a80a01007387 */ /* 0x0003e20000100a00 */
[----:B0-----:R-:W-:-:S03]  /*11ebf0*/  IMAD.MOV.U32 R9, RZ, RZ, R28 ;  /* 0x000000ffff097224 */ /* 0x001fc600078e001c */
[----:B-1----:R-:W2:Y:S04]  /*11ec00*/  LDL.LU.64 R10, [R1+0xa928] ;  /* 0x00a92800010a7983 */ /* 0x002ea80000300a00 */
[----:B------:R-:W3:Y:S04]  /*11ec10*/  LDL.LU.64 R28, [R1+0xa920] ;  /* 0x00a92000011c7983 */ /* 0x000ee80000300a00 */
[----:B------:R-:W-:Y:S04]  /*11ec20*/  STL [R1+0xa734], R0 ;  /* 0x00a7340001007387 */ /* 0x000fe80000100800 */
[----:B------:R-:W-:Y:S04]  /*11ec30*/  STL [R1+0xa730], R9 ;  /* 0x00a7300901007387 */ /* 0x000fe80000100800 */
        /* <DEDUP_REMOVED lines=28> */
[----:B------:R-:W-:Y:S01]  /*11ee00*/  IMAD.MOV.U32 R2, RZ, RZ, R21 ;  /* 0x000000ffff027224 */ /* 0x000fe200078e0015 */
[----:B------:R-:W-:Y:S04]  /*11ee10*/  STL.64 [R1+0xa748], R10 ;  /* 0x00a7480a01007387 */ /* 0x000fe80000100a00 */
[----:B------:R0:W-:Y:S04]  /*11ee20*/  STL.64 [R1+0xa740], R8 ;  /* 0x00a7400801007387 */ /* 0x0001e80000100a00 */
[----:B0-----:R-:W2:Y:S04]  /*11ee30*/  LDL.LU R8, [R1+0x10d0] ;  /* 0x0010d00001087983 */ /* 0x001ea80000300800 */
[----:B------:R-:W2:Y:S04]  /*11ee40*/  LDL.LU R9, [R1+0x10d4] ;  /* 0x0010d40001097983 */ /* 0x000ea80000300800 */
[----:B------:R-:W2:Y:S04]  /*11ee50*/  LDL.LU R10, [R1+0x10d8] ;  /* 0x0010d800010a7983 */ /* 0x000ea80000300800 */
[----:B------:R-:W2:Y:S01]  /*11ee60*/  LDL.LU R11, [R1+0x10dc] ;  /* 0x0010dc00010b7983 */ /* 0x000ea20000300800 */
[----:B----4-:R-:W-:Y:S03]  /*11ee70*/  HMMA.16816.F32 R20, R4, R22, R24 ;  /* 0x000000160414723c */ /* 0x010fe60000001818 */
[----:B------:R-:W4:Y:S04]  /*11ee80*/  LDL.LU.64 R26, [R1+0xa8c8] ;  /* 0x00a8c800011a7983 */ /* 0x000f280000300a00 */
[----:B------:R-:W4:-:S15]  /*11ee90*/  LDL.LU.64 R24, [R1+0xa8c0] ;  /* 0x00a8c00001187983 */ /* 0x000f1e0000300a00 */
[----:B------:R-:W-:-:S01]  /*11eea0*/  NOP ;  /* 0x0000000000007918 */ /* 0x000fc20000000000 */
        /* <DEDUP_REMOVED lines=25> */
[----:B------:R-:W4:Y:S02]  /*11f040*/  LDL.LU.64 R24, [R1+0xa870] ;  /* 0x00a8700001187983 */ /* 0x000f240000300a00 */
        /* <DEDUP_REMOVED lines=22> */
[----:B------:R0:W-:Y:S04]  /*11f1b0*/  STL.64 [R1+0x5e8], R14 ;  /* 0x0005e80e01007387 */ /* 0x0001e80000100a00 */
        /* <DEDUP_REMOVED lines=154> */
[----:B------:R-:W4:Y:S04]  /*11fb60*/  LDL.LU R15, [R1+0x3bc0] ;  /* 0x003bc000010f7983 */ /* 0x000f280000300800 */
        /* <DEDUP_REMOVED lines=15> */
[----:B0-----:R-:W2:Y:S01]  /*11fc60*/  LDL.LU R23, [R1+0x3bbc] ;  /* 0x003bbc0001177983 */ /* 0x001ea20000300800 */
[----:B---3--:R-:W-:-:S15]  /*11fc70*/  HMMA.16816.F32 R16, R4, R20, R16 ;  /* 0x000000140410723c */ /* 0x008fde0000001810 */
        /* <DEDUP_REMOVED lines=19> */
[----:B------:R3:W-:Y:S01]  /*11fdb0*/  STL.64 [R1+0xa528], R16 ;  /* 0x00a5281001007387 */ /* 0x0007e20000100a00 */
[----:B------:R-:W-:-:S02]  /*11fdc0*/  IMAD R12, R12, 0x100, R28 ;  /* 0x000001000c0c7824 */ /* 0x000fc400078e021c */
[----:B------:R-:W-:Y:S02]  /*11fdd0*/  IMAD.MOV.U32 R28, RZ, RZ, R3 ;  /* 0x000000ffff1c7224 */ /* 0x000fe400078e0003 */
[----:B------:R-:W-:Y:S01]  /*11fde0*/  IMAD R13, R13, 0x100, R29 ;  /* 0x000001000d0d7824 */ /* 0x000fe200078e021d */
[----:B------:R-:W2:Y:S01]  /*11fdf0*/  LDL.LU R3, [R1+0xa738] ;  /* 0x00a7380001037983 */ /* 0x000ea20000300800 */
[----:B------:R-:W-:Y:S01]  /*11fe00*/  IMAD.MOV.U32 R29, RZ, RZ, R0 ;  /* 0x000000ffff1d7224 */ /* 0x000fe200078e0000 */
[----:B---3--:R-:W-:-:S15]  /*11fe10*/  HMMA.16816.F32 R16, R4, R10, R24 ;  /* 0x0000000a0410723c */ /* 0x008fde0000001818 */
[----:B------:R-:W-:-:S08]  /*11fe20*/  NOP ;  /* 0x0000000000007918 */ /* 0x000fd00000000000 */
[----:B------:R-:W-:Y:S04]  /*11fe30*/  STL.64 [R1+0x4f0], R16 ;  /* 0x0004f01001007387 */ /* 0x000fe80000100a00 */
[----:B------:R0:W-:Y:S04]  /*11fe40*/  STL.64 [R1+0x4f8], R18 ;  /* 0x0004f81201007387 */ /* 0x0001e80000100a00 */
[----:B------:R-:W3:Y:S04]  /*11fe50*/  LDL.LU R0, [R1+0xa734] ;  /* 0x00a7340001007983 */ /* 0x000ee80000300800 */
[----:B0-----:R-:W2:Y:S04]  /*11fe60*/  LDL.64 R18, [R1+0x70] ;  /* 0x0000700001127983 */ /* 0x001ea80000100a00 */
[----:B------:R-:W3:Y:S04]  /*11fe70*/  LDL.LU R24, [R1+0x1460] ;  /* 0x0014600001187983 */ /* 0x000ee80000300800 */
[----:B------:R-:W3:Y:S04]  /*11fe80*/  LDL.LU R25, [R1+0x1464] ;  /* 0x0014640001197983 */ /* 0x000ee80000300800 */
[----:B------:R-:W2:Y:S04]  /*11fe90*/  LDL.LU R26, [R1+0x1468] ;  /* 0x00146800011a7983 */ /* 0x000ea80000300800 */
[----:B------:R-:W2:Y:S01]  /*11fea0*/  LDL.LU R27, [R1+0x146c] ;  /* 0x00146c00011b7983 */ /* 0x000ea20000300800 */
[----:B----4-:R-:W-:-:S02]  /*11feb0*/  IMAD.MOV.U32 R16, RZ, RZ, R9 ;  /* 0x000000ffff107224 */ /* 0x010fc400078e0009 */
[----:B------:R-:W-:Y:S01]  /*11fec0*/  IMAD.MOV.U32 R17, RZ, RZ, R2 ;  /* 0x000000ffff117224 */ /* 0x000fe200078e0002 */
[----:B--2---:R-:W-:Y:S04]  /*11fed0*/  STL.64 [R1+0xa688], R26 ;  /* 0x00a6881a01007387 */ /* 0x004fe80000100a00 */
[----:B---3--:R-:W-:Y:S04]  /*11fee0*/  STL.64 [R1+0xa680], R24 ;  /* 0x00a6801801007387 */ /* 0x008fe80000100a00 */
[----:B------:R-:W2:Y:S04]  /*11fef0*/  LDL.LU R9, [R1+0xa730] ;  /* 0x00a7300001097983 */ /* 0x000ea80000300800 */
[----:B------:R-:W3:Y:S04]  /*11ff00*/  LDL.LU R2, [R1+0xa72c] ;  /* 0x00a72c0001027983 */ /* 0x000ee80000300800 */
[----:B------:R0:W-:Y:S04]  /*11ff10*/  STL.64 [R1+0xa698], R18 ;  /* 0x00a6981201007387 */ /* 0x0001e80000100a00 */
[----:B------:R1:W-:Y:S04]  /*11ff20*/  STL.64 [R1+0xa690], R16 ;  /* 0x00a6901001007387 */ /* 0x0003e80000100a00 */
[----:B------:R-:W-:Y:S04]  /*11ff30*/  STL [R1+0xa504], R10 ;  /* 0x00a5040a01007387 */ /* 0x000fe80000100800 */
[----:B------:R-:W-:Y:S01]  /*11ff40*/  STL [R1+0xa500], R11 ;  /* 0x00a5000b01007387 */ /* 0x000fe20000100800 */
[----:B0-----:R-:W-:-:S02]  /*11ff50*/  IMAD.MOV.U32 R18, RZ, RZ, R3 ;  /* 0x000000ffff127224 */ /* 0x001fc400078e0003 */
[----:B------:R-:W-:Y:S01]  /*11ff60*/  IMAD.MOV.U32 R19, RZ, RZ, R8 ;  /* 0x000000ffff137224 */ /* 0x000fe200078e0008 */
[----:B------:R-:W3:Y:S04]  /*11ff70*/  LDL.LU R3, [R1+0xa728] ;  /* 0x00a7280001037983 */ /* 0x000ee80000300800 */
[----:B------:R-:W4:Y:S04]  /*11ff80*/  LDL.LU R8, [R1+0xa724] ;  /* 0x00a7240001087983 */ /* 0x000f280000300800 */
[----:B------:R-:W3:Y:S04]  /*11ff90*/  LDL.LU R24, [R1+0x1400] ;  /* 0x0014000001187983 */ /* 0x000ee80000300800 */
[----:B------:R-:W3:Y:S04]  /*11ffa0*/  LDL.LU R25, [R1+0x1404] ;  /* 0x0014040001197983 */ /* 0x000ee80000300800 */
[----:B------:R-:W4:Y:S04]  /*11ffb0*/  LDL.LU R26, [R1+0x1408] ;  /* 0x00140800011a7983 */ /* 0x000f280000300800 */
[----:B------:R-:W4:Y:S04]  /*11ffc0*/  LDL.LU R27, [R1+0x140c] ;  /* 0x00140c00011b7983 */ /* 0x000f280000300800 */
[----:B-1----:R-:W3:Y:S04]  /*11ffd0*/  LDL.64 R16, [R1+0x90] ;  /* 0x0000900001107983 */ /* 0x002ee80000100a00 */
[----:B------:R2:W-:Y:S02]  /*11ffe0*/  STL.64 [R1+0xa6c8], R18 ;  /* 0x00a6c81201007387 */ /* 0x0005e40000100a00 */
[----:B--2---:R-:W-:-:S02]  /*11fff0*/  IMAD.MOV.U32 R18, RZ, RZ, R9 ;  /* 0x000000ffff127224 */ /* 0x004fc400078e0009 */
[----:B---3--:R-:W-:Y:S04]  /*120000*/  STL.64 [R1+0xa6c0], R16 ;  /* 0x00a6c01001007387 */ /* 0x008fe80000100a00 */
[----:B----4-:R-:W-:Y:S04]  /*120010*/  STL.64 [R1+0xa6a8], R26 ;  /* 0x00a6a81a01007387 */ /* 0x010fe80000100a00 */
[----:B------:R0:W-:Y:S04]  /*120020*/  STL.64 [R1+0xa6a0], R24 ;  /* 0x00a6a01801007387 */ /* 0x0001e80000100a00 */
[----:B0-----:R-:W2:Y:S04]  /*120030*/  LDL.LU R24, [R1+0x13f0] ;  /* 0x0013f00001187983 */ /* 0x001ea80000300800 */
[----:B------:R-:W2:Y:S04]  /*120040*/  LDL.LU R25, [R1+0x13f4] ;  /* 0x0013f40001197983 */ /* 0x000ea80000300800 */
[----:B------:R-:W3:Y:S04]  /*120050*/  LDL.LU R26, [R1+0x13f8] ;  /* 0x0013f800011a7983 */ /* 0x000ee80000300800 */
[----:B------:R-:W3:Y:S04]  /*120060*/  LDL.LU R27, [R1+0x13fc] ;  /* 0x0013fc00011b7983 */ /* 0x000ee80000300800 */
[----:B------:R-:W4:Y:S04]  /*120070*/  LDL.LU R9, [R1+0xa720] ;  /* 0x00a7200001097983 */ /* 0x000f280000300800 */
[----:B------:R-:W2:Y:S01]  /*120080*/  LDL.64 R20, [R1+0xa0] ;  /* 0x0000a00001147983 */ /* 0x000ea20000100a00 */
[----:B------:R-:W-:-:S02]  /*120090*/  IMAD R15, R15, 0x100, R22 ;  /* 0x000001000f0f7824 */ /* 0x000fc400078e0216 */
[----:B------:R-:W-:Y:S01]  /*1200a0*/  IMAD R14, R14, 0x100, R23 ;  /* 0x000001000e0e7824 */ /* 0x000fe200078e0217 */
        /* <DEDUP_REMOVED lines=11> */
[----:B------:R-:W2:Y:S01]  /*120160*/  LDL.64 R16, [R1+0xa8] ;  /* 0x0000a80001107983 */ /* 0x000ea20000100a00 */
[----:B------:R-:W-:-:S05]  /*120170*/  IMAD.MOV.U32 R19, RZ, RZ, R0 ;  /* 0x000000ffff137224 */ /* 0x000fca00078e0000 */
[----:B------:R-:W-:Y:S04]  /*120180*/  STL.64 [R1+0xa700], R18 ;  /* 0x00a7001201007387 */ /* 0x000fe80000100a00 */
        /* <DEDUP_REMOVED lines=34> */
[----:B---3--:R-:W-:-:S15]  /*1203b0*/  HMMA.16816.F32 R20, R4, R2, R20 ;  /* 0x000000020414723c */ /* 0x008fde0000001814 */
[----:B------:R-:W-:-:S08]  /*1203c0*/  NOP ;  /* 0x0000000000007918 */ /* 0x000fd00000000000 */
[----:B------:R0:W-:Y:S04]  /*1203d0*/  STL.64 [R1+0x8a0], R20 ;  /* 0x0008a01401007387 */ /* 0x0001e80000100a00 */
[----:B------:R1:W-:Y:S04]  /*1203e0*/  STL.64 [R1+0x8a8], R22 ;  /* 0x0008a81601007387 */ /* 0x0003e80000100a00 */
[----:B0-----:R-:W3:Y:S01]  /*1203f0*/  LDL.LU.64 R20, [R1+0xa708] ;  /* 0x00a7080001147983 */ /* 0x001ee20000300a00 */
[----:B------:R-:W-:Y:S02]  /*120400*/  F2FP.F16.E4M3.UNPACK_B R12, R12 ;  /* 0x0000000cff0c723e */ /* 0x000fe400020006ff */
[----:B------:R-:W-:-:S02]  /*120410*/  F2FP.F16.E4M3.UNPACK_B R13, R13 ;  /* 0x0000000dff0d723e */ /* 0x000fc400020006ff */
[----:B------:R-:W-:Y:S02]  /*120420*/  F2FP.F16.E4M3.UNPACK_B R14, R14 ;  /* 0x0000000eff0e723e */ /* 0x000fe400020006ff */
[----:B------:R-:W-:Y:S01]  /*120430*/  F2FP.F16.E4M3.UNPACK_B R15, R15 ;  /* 0x0000000fff0f723e */ /* 0x000fe200020006ff */
[----:B---3--:R-:W-:Y:S01]  /*120440*/  HMMA.16816.F32 R4, R4, R20, R16 ;  /* 0x000000140404723c */ /* 0x008fe20000001810 */
[----:B------:R-:W3:Y:S04]  /*120450*/  LDL.LU.64 R18, [R1+0xa700] ;  /* 0x00a7000001127983 */ /* 0x000ee80000300a00 */
[----:B------:R-:W2:Y:S01]  /*120460*/  LDL.LU.64 R16, [R1+0xa6f8] ;  /* 0x00a6f80001107983 */ /* 0x000ea20000300a00 */
[----:B-1----:R-:W-:Y:S02]  /*120470*/  IMAD.MOV.U32 R22, RZ, RZ, R20 ;  /* 0x000000ffff167224 */ /* 0x002fe400078e0014 */
[----:B------:R-:W-:-:S15]  /*120480*/  IMAD.MOV.U32 R23, RZ, RZ, R21 ;  /* 0x000000ffff177224 */ /* 0x000fde00078e0015 */
[----:B------:R0:W-:Y:S04]  /*120490*/  STL.64 [R1+0x4e0], R4 ;  /* 0x0004e00401007387 */ /* 0x0001e80000100a00 */
[----:B------:R1:W-:Y:S04]  /*1204a0*/  STL.64 [R1+0x4e8], R6 ;  /* 0x0004e80601007387 */ /* 0x0003e80000100a00 */
[----:B------:R-:W4:Y:S04]  /*1204b0*/  LDL.LU.64 R20, [R1+0xa6f0] ;  /* 0x00a6f00001147983 */ /* 0x000f280000300a00 */
[----:B0-----:R-:W3:Y:S04]  /*1204c0*/  LDL.LU R4, [R1+0x1420] ;  /* 0x0014200001047983 */ /* 0x001ee80000300800 */
[----:B------:R-:W3:Y:S04]  /*1204d0*/  LDL.LU R5, [R1+0x1424] ;  /* 0x0014240001057983 */ /* 0x000ee80000300800 */
[----:B-1----:R-:W3:Y:S04]  /*1204e0*/  LDL.LU R6, [R1+0x1428] ;  /* 0x0014280001067983 */ /* 0x002ee80000300800 */
[----:B------:R-:W3:Y:S04]  /*1204f0*/  LDL.LU R7, [R1+0x142c] ;  /* 0x00142c0001077983 */ /* 0x000ee80000300800 */
[----:B------:R0:W-:Y:S04]  /*120500*/  STL.64 [R1+0xa570], R22 ;  /* 0x00a5701601007387 */ /* 0x0001e80000100a00 */
[----:B0-----:R-:W3:Y:S01]  /*120510*/  LDL.64 R22, [R1+0x80] ;  /* 0x0000800001167983 */ /* 0x001ee20000100a00 */
[----:B--2---:R-:W-:Y:S03]  /*120520*/  HMMA.16816.F32 R24, R12, R16, R24 ;  /* 0x000000100c18723c */ /* 0x004fe60000001818 */
[----:B----4-:R-:W-:-:S15]  /*120530*/  STL.64 [R1+0xa568], R20 ;  /* 0x00a5681401007387 */ /* 0x010fde0000100a00 */
[----:B------:R-:W-:-:S05]  /*120540*/  NOP ;  /* 0x0000000000007918 */ /* 0x000fca0000000000 */
        /* <DEDUP_REMOVED lines=37> */
[C---:B----4-:R-:W-:Y:S06]  /*1207a0*/  HMMA.16816.F32 R20, R12.reuse, R16, R4 ;  /* 0x000000100c14723c */ /* 0x050fec0000001804 */
[----:B---3--:R-:W-:Y:S01]  /*1207b0*/  HMMA.16816.F32 R4, R12, R18, R8 ;  /* 0x000000120c04723c */ /* 0x008fe20000001808 */
[----:B------:R0:W-:Y:S05]  /*1207c0*/  STL [R1+0xa4c0], R0 ;  /* 0x00a4c00001007387 */ /* 0x0001ea0000100800 */
[----:B0-----:R-:W-:-:S11]  /*1207d0*/  IMAD.MOV.U32 R0, RZ, RZ, R19 ;  /* 0x000000ffff007224 */ /* 0x001fd600078e0013 */
[----:B------:R-:W-:Y:S04]  /*1207e0*/  STL.64 [R1+0x480], R20 ;  /* 0x0004801401007387 */ /* 0x000fe80000100a00 */
[----:B------:R-:W-:Y:S04]  /*1207f0*/  STL.64 [R1+0x488], R22 ;  /* 0x0004881601007387 */ /* 0x000fe80000100a00 */
[----:B------:R-:W-:Y:S04]  /*120800*/  STL [R1+0xa4c4], R0 ;  /* 0x00a4c40001007387 */ /* 0x000fe80000100800 */
        /* <DEDUP_REMOVED lines=11> */
[----:B---3--:R-:W-:Y:S04]  /*1208c0*/  STL.64 [R1+0xa578], R8 ;  /* 0x00a5780801007387 */ /* 0x008fe80000100a00 */
[----:B------:R-:W2:Y:S04]  /*1208d0*/  LDL.LU R24, [R1+0x15c0] ;  /* 0x0015c00001187983 */ /* 0x000ea80000300800 */
[----:B------:R-:W2:Y:S04]  /*1208e0*/  LDL.LU R25, [R1+0x15c4] ;  /* 0x0015c40001197983 */ /* 0x000ea80000300800 */
[----:B------:R-:W3:Y:S04]  /*1208f0*/  LDL.LU R26, [R1+0x15c8] ;  /* 0x0015c800011a7983 */ /* 0x000ee80000300800 */
[----:B------:R-:W3:Y:S04]  /*120900*/  LDL.LU R27, [R1+0x15cc] ;  /* 0x0015cc00011b7983 */ /* 0x000ee80000300800 */
[----:B---3--:R-:W-:Y:S04]  /*120910*/  STL.64 [R1+0xa590], R26 ;  /* 0x00a5901a01007387 */ /* 0x008fe80000100a00 */
[----:B--2---:R0:W-:Y:S04]  /*120920*/  STL.64 [R1+0xa588], R24 ;  /* 0x00a5881801007387 */ /* 0x0041e80000100a00 */
[----:B------:R-:W2:Y:S04]  /*120930*/  LDL R22, [R1+0x8] ;  /* 0x0000080001167983 */ /* 0x000ea80000100800 */
[----:B------:R-:W2:Y:S04]  /*120940*/  LDL R23, [R1+0xc] ;  /* 0x00000c0001177983 */ /* 0x000ea80000100800 */
        /* <DEDUP_REMOVED lines=59> */
[----:B----4-:R0:W-:Y:S04]  /*120d00*/  STL.64 [R1+0xa678], R26 ;  /* 0x00a6781a01007387 */ /* 0x0101e80000100a00 */
[----:B------:R-:W4:Y:S04]  /*120d10*/  LDL.LU R24, [R1+0x1470] ;  /* 0x0014700001187983 */ /* 0x000f280000300800 */
[----:B------:R-:W4:Y:S04]  /*120d20*/  LDL.LU R25, [R1+0x1474] ;  /* 0x0014740001197983 */ /* 0x000f280000300800 */
[----:B0-----:R-:W4:Y:S04]  /*120d30*/  LDL.LU R26, [R1+0x1478] ;  /* 0x00147800011a7983 */ /* 0x001f280000300800 */
        /* <DEDUP_REMOVED lines=31> */
[----:B------:R-:W4:Y:S04]  /*120f30*/  LDL.64 R28, [R1] ;  /* 0x00000000011c7983 */ /* 0x000f280000100a00 */
[----:B------:R-:W4:Y:S04]  /*120f40*/  LDL.LU R4, [R1+0x15e0] ;  /* 0x0015e00001047983 */ /* 0x000f280000300800 */
[----:B------:R-:W4:Y:S04]  /*120f50*/  LDL.LU R5, [R1+0x15e4] ;  /* 0x0015e40001057983 */ /* 0x000f280000300800 */
[----:B------:R-:W4:Y:S04]  /*120f60*/  LDL.LU R6, [R1+0x15e8] ;  /* 0x0015e80001067983 */ /* 0x000f280000300800 */
[----:B------:R-:W4:Y:S04]  /*120f70*/  LDL.LU R7, [R1+0x15ec] ;  /* 0x0015ec0001077983 */ /* 0x000f280000300800 */
[----:B------:R-:W-:Y:S04]  /*120f80*/  STL.64 [R1+0x450], R24 ;  /* 0x0004501801007387 */ /* 0x000fe80000100a00 */
[----:B------:R0:W-:Y:S04]  /*120f90*/  STL.64 [R1+0x458], R26 ;  /* 0x0004581a01007387 */ /* 0x0001e80000100a00 */
[----:B0-----:R-:W2:Y:S01]  /*120fa0*/  LDL.LU.64 R26, [R1+0xa678] ;  /* 0x00a67800011a7983 */ /* 0x001ea20000300a00 */
[----:B------:R-:W-:-:S03]  /*120fb0*/  IMAD.MOV.U32 R0, RZ, RZ, R19 ;  /* 0x000000ffff007224 */ /* 0x000fc600078e0013 */
[----:B------:R-:W4:Y:S04]  /*120fc0*/  LDL.LU R16, [R1+0x1620] ;  /* 0x0016200001107983 */ /* 0x000f280000300800 */
[----:B------:R-:W4:Y:S04]  /*120fd0*/  LDL.LU R17, [R1+0x1624] ;  /* 0x0016240001117983 */ /* 0x000f280000300800 */
[----:B------:R-:W4:Y:S04]  /*120fe0*/  LDL.LU R18, [R1+0x1628] ;  /* 0x0016280001127983 */ /* 0x000f280000300800 */
[----:B------:R-:W4:Y:S04]  /*120ff0*/  LDL.LU R19, [R1+0x162c] ;  /* 0x00162c0001137983 */ /* 0x000f280000300800 */
        /* <DEDUP_REMOVED lines=80> */
[----:B--2---:R-:W-:Y:S03]  /*121500*/  HMMA.16816.F32 R20, R12, R22, R8 ;  /* 0x000000160c14723c */ /* 0x004fe60000001808 */
[----:B------:R4:W-:Y:S04]  /*121510*/  STL [R1+0xa4dc], R0 ;  /* 0x00a4dc0001007387 */ /* 0x0009e80000100800 */
[----:B------:R-:W2:Y:S04]  /*121520*/  LDL.LU.64 R10, [R1+0xa580] ;  /* 0x00a58000010a7983 */ /* 0x000ea80000300a00 */
[----:B------:R-:W2:Y:S01]  /*121530*/  LDL.LU.64 R8, [R1+0xa578] ;  /* 0x00a5780001087983 */ /* 0x000ea20000300a00 */
[----:B----4-:R-:W-:-:S11]  /*121540*/  IMAD.MOV.U32 R0, RZ, RZ, R29 ;  /* 0x000000ffff007224 */ /* 0x010fd600078e001d */
        /* <DEDUP_REMOVED lines=9> */
[----:B------:R-:W3:Y:S04]  /*1215e0*/  LDL.LU.64 R24, [R1+0xa558] ;  /* 0x00a5580001187983 */ /* 0x000ee80000300a00 */
[----:B------:R-:W4:Y:S02]  /*1215f0*/  LDL.LU.64 R28, [R1+0xa550] ;  /* 0x00a55000011c7983 */ /* 0x000f240000300a00 */
[C---:B----4-:R-:W-:Y:S06]  /*121600*/  HMMA.16816.F32 R4, R12.reuse, R28, R4 ;  /* 0x0000001c0c04723c */ /* 0x050fec0000001804 */
[----:B---3--:R-:W-:-:S15]  /*121610*/  HMMA.16816.F32 R16, R12, R24, R16 ;  /* 0x000000180c10723c */ /* 0x008fde0000001810 */
[----:B------:R-:W-:-:S02]  /*121620*/  NOP ;  /* 0x0000000000007918 */ /* 0x000fc40000000000 */
[----:B------:R-:W-:Y:S04]  /*121630*/  STL.64 [R1+0x380], R4 ;  /* 0x0003800401007387 */ /* 0x000fe80000100a00 */
[----:B------:R2:W-:Y:S02]  /*121640*/  STL.64 [R1+0x388], R6 ;  /* 0x0003880601007387 */ /* 0x0005e40000100a00 */
[----:B--2---:R-:W-:Y:S02]  /*121650*/  HMMA.16816.F32 R4, R12, R26, R8 ;  /* 0x0000001a0c04723c */ /* 0x004fe40000001808 */
[----:B------:R-:W2:-:S15]  /*121660*/  LDL.LU R8, [R1+0x3bdc] ;  /* 0x003bdc0001087983 */ /* 0x000e9e0000300800 */
[----:B------:R-:W-:-:S06]  /*121670*/  NOP ;  /* 0x0000000000007918 */ /* 0x000fcc0000000000 */
[----:B------:R-:W-:Y:S04]  /*121680*/  STL.64 [R1+0x370], R4 ;  /* 0x0003700401007387 */ /* 0x000fe80000100a00 */
[----:B------:R0:W-:Y:S04]  /*121690*/  STL.64 [R1+0x378], R6 ;  /* 0x0003780601007387 */ /* 0x0001e80000100a00 */
[----:B0-----:R-:W3:Y:S04]  /*1216a0*/  LDL.LU R6, [R1+0x3bd8] ;  /* 0x003bd80001067983 */ /* 0x001ee80000300800 */
[----:B------:R-:W2:Y:S04]  /*1216b0*/  LDL.LU R9, [R1+0x3be4] ;  /* 0x003be40001097983 */ /* 0x000ea80000300800 */
[----:B------:R-:W4:Y:S04]  /*1216c0*/  LDL.LU R7, [R1+0x3be0] ;  /* 0x003be00001077983 */ /* 0x000f280000300800 */
        /* <DEDUP_REMOVED lines=28> */
[----:B------:R0:W-:Y:S02]  /*121890*/  STL.64 [R1+0xa2b8], R26 ;  /* 0x00a2b81a01007387 */ /* 0x0001e40000100a00 */
[----:B0-----:R-:W-:-:S02]  /*1218a0*/  IMAD.MOV.U32 R26, RZ, RZ, R22 ;  /* 0x000000ffff1a7224 */ /* 0x001fc400078e0016 */
[----:B------:R-:W-:Y:S01]  /*1218b0*/  IMAD.MOV.U32 R27, RZ, RZ, R23 ;  /* 0x000000ffff1b7224 */ /* 0x000fe200078e0017 */
        /* <DEDUP_REMOVED lines=53> */
[----:B----4-:R-:W-:Y:S02]  /*121c10*/  IMAD R6, R6, 0x100, R8 ;  /* 0x0000010006067824 */ /* 0x010fe400078e0208 */
[----:B------:R-:W-:Y:S01]  /*121c20*/  IMAD R7, R7, 0x100, R9 ;  /* 0x0000010007077824 */ /* 0x000fe200078e0209 */
[----:B--2---:R-:W-:-:S15]  /*121c30*/  HMMA.16816.F32 R24, R12, R10, R24 ;  /* 0x0000000a0c18723c */ /* 0x004fde0000001818 */
[----:B------:R-:W-:-:S08]  /*121c40*/  NOP ;  /* 0x0000000000007918 */ /* 0x000fd00000000000 */
[----:B------:R-:W-:Y:S04]  /*121c50*/  STL.64 [R1+0x310], R24 ;  /* 0x0003101801007387 */ /* 0x000fe80000100a00 */
[----:B------:R0:W-:Y:S04]  /*121c60*/  STL.64 [R1+0x318], R26 ;  /* 0x0003181a01007387 */ /* 0x0001e80000100a00 */
[----:B0-----:R-:W2:Y:S04]  /*121c70*/  LDL.LU.64 R26, [R1+0xa4f8] ;  /* 0x00a4f800011a7983 */ /* 0x001ea80000300a00 */
[----:B------:R-:W2:Y:S04]  /*121c80*/  LDL.LU.64 R24, [R1+0xa4f0] ;  /* 0x00a4f00001187983 */ /* 0x000ea80000300a00 */
[----:B------:R-:W2:Y:S04]  /*121c90*/  LDL.LU R8, [R1+0xa4ec] ;  /* 0x00a4ec0001087983 */ /* 0x000ea80000300800 */
[----:B------:R-:W2:Y:S02]  /*121ca0*/  LDL.LU R9, [R1+0xa4e8] ;  /* 0x00a4e80001097983 */ /* 0x000ea40000300800 */
[----:B--2---:R-:W-:-:S15]  /*121cb0*/  HMMA.16816.F32 R24, R12, R8, R24 ;  /* 0x000000080c18723c */ /* 0x004fde0000001818 */
[----:B------:R-:W-:-:S08]  /*121cc0*/  NOP ;  /* 0x0000000000007918 */ /* 0x000fd00000000000 */
[----:B------:R-:W-:Y:S04]  /*121cd0*/  STL.64 [R1+0x890], R24 ;  /* 0x0008901801007387 */ /* 0x000fe80000100a00 */
[----:B------:R0:W-:Y:S04]  /*121ce0*/  STL.64 [R1+0x898], R26 ;  /* 0x0008981a01007387 */ /* 0x0001e80000100a00 */
[----:B0-----:R-:W2:Y:S04]  /*121cf0*/  LDL.LU.64 R26, [R1+0xa4e0] ;  /* 0x00a4e000011a7983 */ /* 0x001ea80000300a00 */
[----:B------:R-:W-:Y:S04]  /*121d00*/  STL.64 [R1+0xa288], R10 ;  /* 0x00a2880a01007387 */ /* 0x000fe80000100a00 */
[----:B------:R0:W-:Y:S02]  /*121d10*/  STL.64 [R1+0xa280], R8 ;  /* 0x00a2800801007387 */ /* 0x0001e40000100a00 */
[----:B0-----:R-:W-:Y:S06]  /*121d20*/  HMMA.16816.F32 R8, R12, R2, R16 ;  /* 0x000000020c08723c */ /* 0x001fec0000001810 */
[----:B------:R-:W-:Y:S04]  /*121d30*/  STL [R1+0xa244], R2 ;  /* 0x00a2440201007387 */ /* 0x000fe80000100800 */
[----:B------:R-:W-:-:S13]  /*121d40*/  STL [R1+0xa240], R3 ;  /* 0x00a2400301007387 */ /* 0x000fda0000100800 */
        /* <DEDUP_REMOVED lines=18> */
[----:B------:R-:W2:Y:S04]  /*121e70*/  LDL.LU R24, [R1+0x1730] ;  /* 0x0017300001187983 */ /* 0x000ea80000300800 */
[----:B------:R-:W2:Y:S04]  /*121e80*/  LDL.LU R25, [R1+0x1734] ;  /* 0x0017340001197983 */ /* 0x000ea80000300800 */
[----:B------:R-:W3:Y:S04]  /*121e90*/  LDL.LU R26, [R1+0x1738] ;  /* 0x00173800011a7983 */ /* 0x000ee80000300800 */
[----:B------:R-:W3:Y:S01]  /*121ea0*/  LDL.LU R27, [R1+0x173c] ;  /* 0x00173c00011b7983 */ /* 0x000ee20000300800 */
[----:B------:R-:W-:-:S03]  /*121eb0*/  IMAD.MOV.U32 R3, RZ, RZ, R0 ;  /* 0x000000ffff037224 */ /* 0x000fc600078e0000 */
[----:B---3--:R1:W-:Y:S04]  /*121ec0*/  STL.64 [R1+0xa2d8], R26 ;  /* 0x00a2d81a01007387 */ /* 0x0083e80000100a00 */
[----:B--2---:R-:W-:Y:S04]  /*121ed0*/  STL.64 [R1+0xa2d0], R24 ;  /* 0x00a2d01801007387 */ /* 0x004fe80000100a00 */
[----:B------:R-:W2:Y:S04]  /*121ee0*/  LDL.LU R2, [R1] ;  /* 0x0000000001027983 */ /* 0x000ea80000300800 */
[----:B------:R-:W3:Y:S04]  /*121ef0*/  LDL.LU R0, [R1+0xa4dc] ;  /* 0x00a4dc0001007983 */ /* 0x000ee80000300800 */
[----:B0-----:R-:W4:Y:S04]  /*121f00*/  LDL.LU R20, [R1+0x1740] ;  /* 0x0017400001147983 */ /* 0x001f280000300800 */
[----:B------:R-:W4:Y:S04]  /*121f10*/  LDL.LU R21, [R1+0x1744] ;  /* 0x0017440001157983 */ /* 0x000f280000300800 */
[----:B------:R-:W2:Y:S04]  /*121f20*/  LDL.LU R22, [R1+0x1748] ;  /* 0x0017480001167983 */ /* 0x000ea80000300800 */
[----:B------:R-:W2:Y:S04]  /*121f30*/  LDL.LU R23, [R1+0x174c] ;  /* 0x00174c0001177983 */ /* 0x000ea80000300800 */
[----:B--2---:R-:W-:Y:S04]  /*121f40*/  STL.64 [R1+0xa2e8], R22 ;  /* 0x00a2e81601007387 */ /* 0x004fe80000100a00 */
[----:B----4-:R0:W-:Y:S04]  /*121f50*/  STL.64 [R1+0xa2e0], R20 ;  /* 0x00a2e01401007387 */ /* 0x0101e80000100a00 */
[----:B-1----:R-:W2:Y:S04]  /*121f60*/  LDL.LU R26, [R1+0x8] ;  /* 0x00000800011a7983 */ /* 0x002ea80000300800 */
[----:B------:R-:W2:Y:S04]  /*121f70*/  LDL.LU R27, [R1+0xc] ;  /* 0x00000c00011b7983 */ /* 0x000ea80000300800 */
        /* <DEDUP_REMOVED lines=8> */
[----:B------:R-:W2:Y:S04]  /*122000*/  LDL.LU R24, [R1+0x10] ;  /* 0x0000100001187983 */ /* 0x000ea80000300800 */
[----:B------:R-:W3:Y:S04]  /*122010*/  LDL.LU R0, [R1+0xa4d8] ;  /* 0x00a4d80001007983 */ /* 0x000ee80000300800 */
[----:B-1----:R-:W4:Y:S04]  /*122020*/  LDL.LU R26, [R1+0x18] ;  /* 0x00001800011a7983 */ /* 0x002f280000300800 */
[----:B------:R-:W4:Y:S04]  /*122030*/  LDL.LU R27, [R1+0x1c] ;  /* 0x00001c00011b7983 */ /* 0x000f280000300800 */
[----:B--2---:R1:W-:Y:S04]  /*122040*/  STL.64 [R1+0xa308], R24 ;  /* 0x00a3081801007387 */ /* 0x0043e80000100a00 */
[----:B----4-:R-:W-:Y:S04]  /*122050*/  STL.64 [R1+0xa320], R26 ;  /* 0x00a3201a01007387 */ /* 0x010fe80000100a00 */
[----:B0-----:R-:W2:Y:S04]  /*122060*/  LDL.LU R20, [R1+0x1760] ;  /* 0x0017600001147983 */ /* 0x001ea80000300800 */
[----:B------:R-:W2:Y:S04]  /*122070*/  LDL.LU R21, [R1+0x1764] ;  /* 0x0017640001157983 */ /* 0x000ea80000300800 */
[----:B------:R-:W4:Y:S04]  /*122080*/  LDL.LU R22, [R1+0x1768] ;  /* 0x0017680001167983 */ /* 0x000f280000300800 */
[----:B------:R-:W4:Y:S04]  /*122090*/  LDL.LU R23, [R1+0x176c] ;  /* 0x00176c0001177983 */ /* 0x000f280000300800 */
[----:B-1----:R-:W2:Y:S01]  /*1220a0*/  LDL.LU R24, [R1+0x20] ;  /* 0x0000200001187983 */ /* 0x002ea20000300800 */
        /* <DEDUP_REMOVED lines=9> */
[----:B------:R-:W3:Y:S04]  /*122140*/  LDL.LU R26, [R1+0x28] ;  /* 0x00002800011a7983 */ /* 0x000ee80000300800 */
[----:B------:R-:W3:Y:S04]  /*122150*/  LDL.LU R27, [R1+0x2c] ;  /* 0x00002c00011b7983 */ /* 0x000ee80000300800 */
[----:B---3--:R-:W-:Y:S04]  /*122160*/  STL.64 [R1+0xa350], R26 ;  /* 0x00a3501a01007387 */ /* 0x008fe80000100a00 */
[----:B----4-:R-:W-:Y:S04]  /*122170*/  STL.64 [R1+0xa330], R22 ;  /* 0x00a3301601007387 */ /* 0x010fe80000100a00 */
        /* <DEDUP_REMOVED lines=26> */
[----:B------:R-:W2:Y:S04]  /*122320*/  LDL.LU R0, [R1+0xa4cc] ;  /* 0x00a4cc0001007983 */ /* 0x000ea80000300800 */
[----:B------:R-:W3:Y:S04]  /*122330*/  LDL.LU R26, [R1+0x48] ;  /* 0x00004800011a7983 */ /* 0x000ee80000300800 */
[----:B------:R-:W3:Y:S04]  /*122340*/  LDL.LU R27, [R1+0x4c] ;  /* 0x00004c00011b7983 */ /* 0x000ee80000300800 */
        /* <DEDUP_REMOVED lines=116> */
[----:B------:R-:W-:-:S02]  /*122a90*/  F2FP.F16.E4M3.UNPACK_B R4, R4 ;  /* 0x00000004ff04723e */ /* 0x000fc400020006ff */
[----:B------:R-:W-:Y:S01]  /*122aa0*/  F2FP.F16.E4M3.UNPACK_B R5, R5 ;  /* 0x00000005ff05723e */ /* 0x000fe200020006ff */
[----:B---3--:R-:W-:Y:S04]  /*122ab0*/  STL.64 [R1+0xa4b0], R22 ;  /* 0x00a4b01601007387 */ /* 0x008fe80000100a00 */
[----:B--2---:R0:W-:Y:S04]  /*122ac0*/  STL.64 [R1+0xa4a8], R20 ;  /* 0x00a4a81401007387 */ /* 0x0041e80000100a00 */
[----:B0-----:R-:W4:Y:S04]  /*122ad0*/  LDL.LU R20, [R1+0x1880] ;  /* 0x0018800001147983 */ /* 0x001f280000300800 */
[----:B------:R-:W4:Y:S04]  /*122ae0*/  LDL.LU R21, [R1+0x1884] ;  /* 0x0018840001157983 */ /* 0x000f280000300800 */
[----:B------:R-:W4:Y:S04]  /*122af0*/  LDL.LU R22, [R1+0x1888] ;  /* 0x0018880001167983 */ /* 0x000f280000300800 */
[----:B------:R-:W4:Y:S01]  /*122b00*/  LDL.LU R23, [R1+0x188c] ;  /* 0x00188c0001177983 */ /* 0x000f220000300800 */
[----:B------:R-:W-:-:S02]  /*122b10*/  F2FP.F16.E4M3.UNPACK_B R6, R6 ;  /* 0x00000006ff06723e */ /* 0x000fc400020006ff */
[----:B------:R-:W-:Y:S01]  /*122b20*/  F2FP.F16.E4M3.UNPACK_B R7, R7 ;  /* 0x00000007ff07723e */ /* 0x000fe200020006ff */
[----:B------:R-:W-:Y:S01]  /*122b30*/  IMAD.MOV.U32 R25, RZ, RZ, R0 ;  /* 0x000000ffff197224 */ /* 0x000fe200078e0000 */
        /* <DEDUP_REMOVED lines=159> */
[----:B------:R-:W2:Y:S04]  /*123530*/  LDL.LU.64 R20, [R1+0xa2c0] ;  /* 0x00a2c00001147983 */ /* 0x000ea80000300a00 */
[----:B------:R-:W-:Y:S04]  /*123540*/  STL.64 [R1+0x190], R24 ;  /* 0x0001901801007387 */ /* 0x000fe80000100a00 */
[----:B------:R0:W-:Y:S04]  /*123550*/  STL.64 [R1+0x198], R26 ;  /* 0x0001981a01007387 */ /* 0x0001e80000100a00 */
[----:B0-----:R-:W4:Y:S04]  /*123560*/  LDL.LU.64 R26, [R1+0xa2b8] ;  /* 0x00a2b800011a7983 */ /* 0x001f280000300a00 */
        /* <DEDUP_REMOVED lines=10> */
[----:B------:R0:W-:Y:S04]  /*123610*/  STL.64 [R1+0x160], R24 ;  /* 0x0001601801007387 */ /* 0x0001e80000100a00 */
[----:B------:R1:W-:Y:S04]  /*123620*/  STL.64 [R1+0x168], R26 ;  /* 0x0001681a01007387 */ /* 0x0003e80000100a00 */
[----:B0-----:R-:W4:Y:S04]  /*123630*/  LDL.LU R24, [R1+0x16e0] ;  /* 0x0016e00001187983 */ /* 0x001f280000300800 */
[----:B------:R-:W4:Y:S04]  /*123640*/  LDL.LU R25, [R1+0x16e4] ;  /* 0x0016e40001197983 */ /* 0x000f280000300800 */
[----:B-1----:R-:W4:Y:S04]  /*123650*/  LDL.LU R26, [R1+0x16e8] ;  /* 0x0016e800011a7983 */ /* 0x002f280000300800 */
        /* <DEDUP_REMOVED lines=8> */
[----:B------:R-:W4:Y:S04]  /*1236e0*/  LDL.LU.64 R18, [R1+0xa278] ;  /* 0x00a2780001127983 */ /* 0x000f280000300a00 */
[----:B------:R-:W2:Y:S04]  /*1236f0*/  LDL.LU.64 R16, [R1+0xa270] ;  /* 0x00a2700001107983 */ /* 0x000ea80000300a00 */
[----:B------:R0:W-:Y:S04]  /*123700*/  STL.64 [R1+0x130], R20 ;  /* 0x0001301401007387 */ /* 0x0001e80000100a00 */
[----:B------:R1:W-:Y:S04]  /*123710*/  STL.64 [R1+0x138], R22 ;  /* 0x0001381601007387 */ /* 0x0003e80000100a00 */
[----:B0-----:R-:W3:Y:S01]  /*123720*/  LDL.LU R20, [R1+0x1ae0] ;  /* 0x001ae00001147983 */ /* 0x001ee20000300800 */
[C---:B----4-:R-:W-:Y:S06]  /*123730*/  HMMA.16816.F32 R24, R4.reuse, R18, R24 ;  /* 0x000000120418723c */ /* 0x050fec0000001818 */
[----:B--2---:R-:W-:-:S15]  /*123740*/  HMMA.16816.F32 R12, R4, R16, R12 ;  /* 0x00000010040c723c */ /* 0x004fde000000180c */
[----:B------:R-:W-:-:S02]  /*123750*/  NOP ;  /* 0x0000000000007918 */ /* 0x000fc40000000000 */
[----:B------:R-:W-:Y:S04]  /*123760*/  STL.64 [R1+0x120], R24 ;  /* 0x0001201801007387 */ /* 0x000fe80000100a00 */
[----:B------:R-:W-:Y:S04]  /*123770*/  STL.64 [R1+0x128], R26 ;  /* 0x0001281a01007387 */ /* 0x000fe80000100a00 */
[----:B------:R-:W-:Y:S04]  /*123780*/  STL.64 [R1+0x110], R12 ;  /* 0x0001100c01007387 */ /* 0x000fe80000100a00 */
[----:B------:R-:W-:Y:S04]  /*123790*/  STL.64 [R1+0x118], R14 ;  /* 0x0001180e01007387 */ /* 0x000fe80000100a00 */
[----:B------:R-:W3:Y:S04]  /*1237a0*/  LDL.LU R21, [R1+0x1ae4] ;  /* 0x001ae40001157983 */ /* 0x000ee80000300800 */
[----:B-1----:R-:W2:Y:S04]  /*1237b0*/  LDL.LU R22, [R1+0x1ae8] ;  /* 0x001ae80001167983 */ /* 0x002ea80000300800 */
[----:B------:R-:W2:Y:S04]  /*1237c0*/  LDL.LU R23, [R1+0x1aec] ;  /* 0x001aec0001177983 */ /* 0x000ea80000300800 */
[----:B--2---:R-:W-:Y:S04]  /*1237d0*/  STL.64 [R1+0xa1f8], R22 ;  /* 0x00a1f81601007387 */ /* 0x004fe80000100a00 */
[----:B---3--:R0:W-:Y:S04]  /*1237e0*/  STL.64 [R1+0xa1f0], R20 ;  /* 0x00a1f01401007387 */ /* 0x0081e80000100a00 */
        /* <DEDUP_REMOVED lines=8> */
[----:B------:R-:W2:Y:S04]  /*123870*/  LDL R18, [R1+0x37c4] ;  /* 0x0037c40001127983 */ /* 0x000ea80000100800 */
[----:B------:R-:W2:Y:S04]  /*123880*/  LDL R19, [R1+0x37d0] ;  /* 0x0037d00001137983 */ /* 0x000ea80000100800 */
        /* <DEDUP_REMOVED lines=8> */
[----:B------:R-:W3:Y:S04]  /*123910*/  LDL.LU R12, [R1+0x3be8] ;  /* 0x003be800010c7983 */ /* 0x000ee80000300800 */
[----:B------:R-:W2:Y:S04]  /*123920*/  LDL.LU R13, [R1+0x3bf0] ;  /* 0x003bf000010d7983 */ /* 0x000ea80000300800 */
[----:B--2---:R0:W-:Y:S04]  /*123930*/  STL [R1+0xa24c], R13 ;  /* 0x00a24c0d01007387 */ /* 0x0041e80000100800 */
[----:B0-----:R-:W3:Y:S04]  /*123940*/  LDL.LU R13, [R1+0x3bec] ;  /* 0x003bec00010d7983 */ /* 0x001ee80000300800 */
[----:B------:R-:W2:Y:S04]  /*123950*/  LDL.LU R2, [R1+0x3bfc] ;  /* 0x003bfc0001027983 */ /* 0x000ea80000300800 */
[----:B--2---:R0:W-:Y:S04]  /*123960*/  STL [R1+0xa248], R2 ;  /* 0x00a2480201007387 */ /* 0x0041e80000100800 */
[----:B0-----:R-:W2:Y:S04]  /*123970*/  LDL.LU R2, [R1+0x3bf4] ;  /* 0x003bf40001027983 */ /* 0x001ea80000300800 */
        /* <DEDUP_REMOVED lines=15> */
[----:B------:R-:W4:Y:S04]  /*123a70*/  LDL R20, [R1+0x3790] ;  /* 0x0037900001147983 */ /* 0x000f280000100800 */
[----:B------:R-:W4:Y:S04]  /*123a80*/  LDL R21, [R1+0x3794] ;  /* 0x0037940001157983 */ /* 0x000f280000100800 */
[----:B------:R-:W-:Y:S01]  /*123a90*/  STL.64 [R1+0xa238], R22 ;  /* 0x00a2381601007387 */ /* 0x000fe20000100a00 */
[C---:B---3--:R-:W-:Y:S03]  /*123aa0*/  HMMA.16816.F32 R12, R4.reuse, R10, R12 ;  /* 0x0000000a040c723c */ /* 0x048fe6000000180c */
        /* <DEDUP_REMOVED lines=11> */
[----:B------:R-:W4:Y:S04]  /*123b60*/  LDL R28, [R1+0x37d4] ;  /* 0x0037d400011c7983 */ /* 0x000f280000100800 */
[----:B------:R-:W4:Y:S04]  /*123b70*/  LDL R29, [R1+0x37e0] ;  /* 0x0037e000011d7983 */ /* 0x000f280000100800 */
[----:B------:R-:W4:Y:S04]  /*123b80*/  LDL R0, [R1+0x37e4] ;  /* 0x0037e40001007983 */ /* 0x000f280000100800 */
[----:B------:R-:W4:Y:S04]  /*123b90*/  LDL.LU R24, [R1+0x1b30] ;  /* 0x001b300001187983 */ /* 0x000f280000300800 */
[----:B------:R-:W4:Y:S04]  /*123ba0*/  LDL.LU R25, [R1+0x1b34] ;  /* 0x001b340001197983 */ /* 0x000f280000300800 */
[----:B------:R-:W4:Y:S04]  /*123bb0*/  LDL.LU R26, [R1+0x1b38] ;  /* 0x001b3800011a7983 */ /* 0x000f280000300800 */
[----:B------:R-:W4:Y:S04]  /*123bc0*/  LDL.LU R27, [R1+0x1b3c] ;  /* 0x001b3c00011b7983 */ /* 0x000f280000300800 */
[----:B------:R-:W-:Y:S04]  /*123bd0*/  STL.64 [R1+0xf0], R12 ;  /* 0x0000f00c01007387 */ /* 0x000fe80000100a00 */
[----:B------:R0:W-:Y:S04]  /*123be0*/  STL.64 [R1+0xf8], R14 ;  /* 0x0000f80e01007387 */ /* 0x0001e80000100a00 */
[----:B0-----:R-:W2:Y:S04]  /*123bf0*/  LDL.LU.64 R14, [R1+0xa268] ;  /* 0x00a26800010e7983 */ /* 0x001ea80000300a00 */
[----:B------:R-:W2:Y:S02]  /*123c00*/  LDL.LU.64 R12, [R1+0xa260] ;  /* 0x00a26000010c7983 */ /* 0x000ea40000300a00 */
[----:B--2---:R-:W-:Y:S02]  /*123c10*/  HMMA.16816.F32 R8, R4, R8, R12 ;  /* 0x000000080408723c */ /* 0x004fe4000000180c */
        /* <DEDUP_REMOVED lines=9> */
[----:B---3--:R-:W-:-:S03]  /*123cb0*/  IMAD R12, R12, 0x100, R13 ;  /* 0x000001000c0c7824 */ /* 0x008fc600078e020d */
[----:B------:R-:W3:Y:S02]  /*123cc0*/  LDL.LU R13, [R1+0xa24c] ;  /* 0x00a24c00010d7983 */ /* 0x000ee40000300800 */
[----:B---3--:R-:W-:Y:S02]  /*123cd0*/  IMAD R13, R13, 0x100, R2 ;  /* 0x000001000d0d7824 */ /* 0x008fe400078e0202 */
[----:B------:R-:W3:Y:S01]  /*123ce0*/  LDL.LU R2, [R1+0xa248] ;  /* 0x00a2480001027983 */ /* 0x000ee20000300800 */
[----:B--2---:R-:W-:Y:S02]  /*123cf0*/  IMAD R15, R15, 0x100, R3 ;  /* 0x000001000f0f7824 */ /* 0x004fe400078e0203 */
[----:B---3--:R-:W-:Y:S02]  /*123d00*/  IMAD R14, R14, 0x100, R2 ;  /* 0x000001000e0e7824 */ /* 0x008fe400078e0202 */
[----:B------:R-:W2:Y:S04]  /*123d10*/  LDL.LU R2, [R1+0xa244] ;  /* 0x00a2440001027983 */ /* 0x000ea80000300800 */
[----:B------:R-:W2:Y:S02]  /*123d20*/  LDL.LU R3, [R1+0xa240] ;  /* 0x00a2400001037983 */ /* 0x000ea40000300800 */
[----:B--2---:R-:W-:-:S15]  /*123d30*/  HMMA.16816.F32 R20, R4, R2, R20 ;  /* 0x000000020414723c */ /* 0x004fde0000001814 */
[----:B------:R-:W-:-:S08]  /*123d40*/  NOP ;  /* 0x0000000000007918 */ /* 0x000fd00000000000 */
        /* <DEDUP_REMOVED lines=10> */
[----:B----4-:R-:W-:Y:S01]  /*123df0*/  HMMA.16816.F32 R4, R4, R2, R16 ;  /* 0x000000020404723c */ /* 0x010fe20000001810 */
[----:B------:R-:W4:Y:S04]  /*123e00*/  LDL.LU.64 R18, [R1+0xa228] ;  /* 0x00a2280001127983 */ /* 0x000f280000300a00 */
[----:B------:R-:W4:Y:S01]  /*123e10*/  LDL.LU.64 R16, [R1+0xa220] ;  /* 0x00a2200001107983 */ /* 0x000f220000300a00 */
[----:B---3--:R-:W-:-:S02]  /*123e20*/  F2FP.F16.E4M3.UNPACK_B R20, R20 ;  /* 0x00000014ff14723e */ /* 0x008fc400020006ff */
[----:B------:R-:W-:Y:S02]  /*123e30*/  F2FP.F16.E4M3.UNPACK_B R21, R21 ;  /* 0x00000015ff15723e */ /* 0x000fe400020006ff */
[----:B--2---:R-:W-:Y:S02]  /*123e40*/  F2FP.F16.E4M3.UNPACK_B R2, R22 ;  /* 0x00000016ff02723e */ /* 0x004fe400020006ff */
[----:B------:R-:W-:-:S11]  /*123e50*/  F2FP.F16.E4M3.UNPACK_B R3, R23 ;  /* 0x00000017ff03723e */ /* 0x000fd600020006ff */
[----:B------:R-:W-:Y:S04]  /*123e60*/  STL.64 [R1+0xc0], R4 ;  /* 0x0000c00401007387 */ /* 0x000fe80000100a00 */
[----:B------:R0:W-:Y:S04]  /*123e70*/  STL.64 [R1+0xc8], R6 ;  /* 0x0000c80601007387 */ /* 0x0001e80000100a00 */
[----:B0-----:R-:W2:Y:S04]  /*123e80*/  LDL R7, [R1+0x37b0] ;  /* 0x0037b00001077983 */ /* 0x001ea80000100800 */
[----:B------:R-:W-:Y:S04]  /*123e90*/  STL [R1+0xa8], R20 ;  /* 0x0000a81401007387 */ /* 0x000fe80000100800 */
[----:B------:R4:W-:Y:S02]  /*123ea0*/  STL [R1+0xac], R21 ;  /* 0x0000ac1501007387 */ /* 0x0009e40000100800 */
[----:B----4-:R-:W-:Y:S02]  /*123eb0*/  HMMA.16816.F32 R20, R12, R20, R16 ;  /* 0x000000140c14723c */ /* 0x010fe40000001810 */
[----:B------:R-:W3:Y:S04]  /*123ec0*/  LDL.LU.64 R18, [R1+0xa218] ;  /* 0x00a2180001127983 */ /* 0x000ee80000300a00 */
[----:B------:R-:W4:-:S15]  /*123ed0*/  LDL.LU.64 R16, [R1+0xa210] ;  /* 0x00a2100001107983 */ /* 0x000f1e0000300a00 */
[----:B------:R-:W-:-:S02]  /*123ee0*/  NOP ;  /* 0x0000000000007918 */ /* 0x000fc40000000000 */
[----:B------:R-:W-:Y:S04]  /*123ef0*/  STL.64 [R1+0x100], R20 ;  /* 0x0001001401007387 */ /* 0x000fe80000100a00 */
[----:B------:R0:W-:Y:S04]  /*123f00*/  STL.64 [R1+0x108], R22 ;  /* 0x0001081601007387 */ /* 0x0001e80000100a00 */
[----:B0-----:R-:W3:Y:S04]  /*123f10*/  LDL.LU.64 R22, [R1+0xa208] ;  /* 0x00a2080001167983 */ /* 0x001ee80000300a00 */
[----:B------:R-:W3:Y:S04]  /*123f20*/  LDL.LU.64 R20, [R1+0xa200] ;  /* 0x00a2000001147983 */ /* 0x000ee80000300a00 */
[----:B------:R-:W-:Y:S04]  /*123f30*/  STL [R1+0x98], R2 ;  /* 0x0000980201007387 */ /* 0x000fe80000100800 */
[----:B------:R-:W-:Y:S01]  /*123f40*/  STL [R1+0x9c], R3 ;  /* 0x00009c0301007387 */ /* 0x000fe20000100800 */
[----:B--2---:R-:W-:Y:S01]  /*123f50*/  F2FP.F16.E4M3.UNPACK_B R4, R7 ;  /* 0x00000007ff04723e */ /* 0x004fe200020006ff */
[----:B---3--:R-:W-:-:S15]  /*123f60*/  HMMA.16816.F32 R20, R12, R2, R20 ;  /* 0x000000020c14723c */ /* 0x008fde0000001814 */
[----:B------:R-:W-:-:S08]  /*123f70*/  NOP ;  /* 0x0000000000007918 */ /* 0x000fd00000000000 */
[----:B------:R-:W-:Y:S04]  /*123f80*/  STL.64 [R1+0x140], R20 ;  /* 0x0001401401007387 */ /* 0x000fe80000100a00 */
[----:B------:R0:W-:Y:S04]  /*123f90*/  STL.64 [R1+0x148], R22 ;  /* 0x0001481601007387 */ /* 0x0001e80000100a00 */
[----:B0-----:R-:W2:Y:S04]  /*123fa0*/  LDL.LU.64 R22, [R1+0xa1f8] ;  /* 0x00a1f80001167983 */ /* 0x001ea80000300a00 */
[----:B------:R-:W2:Y:S01]  /*123fb0*/  LDL.LU.64 R20, [R1+0xa1f0] ;  /* 0x00a1f00001147983 */ /* 0x000ea20000300a00 */
[----:B----4-:R-:W-:-:S07]  /*123fc0*/  F2FP.F16.E4M3.UNPACK_B R5, R16 ;  /* 0x00000010ff05723e */ /* 0x010fce00020006ff */
[----:B------:R-:W-:Y:S01]  /*123fd0*/  HMMA.16816.F32 R8, R12, R4, R8 ;  /* 0x000000040c08723c */ /* 0x000fe20000001808 */
[----:B------:R-:W-:Y:S02]  /*123fe0*/  F2FP.F16.E4M3.UNPACK_B R2, R17 ;  /* 0x00000011ff02723e */ /* 0x000fe400020006ff */
[----:B------:R-:W-:-:S03]  /*123ff0*/  F2FP.F16.E4M3.UNPACK_B R3, R18 ;  /* 0x00000012ff03723e */ /* 0x000fc600020006ff */
[----:B------:R0:W-:Y:S04]  /*124000*/  STL [R1+0x90], R4 ;  /* 0x0000900401007387 */ /* 0x0001e80000100800 */
[----:B------:R1:W-:Y:S04]  /*124010*/  STL [R1+0x94], R5 ;  /* 0x0000940501007387 */ /* 0x0003e80000100800 */
[----:B------:R-:W-:Y:S09]  /*124020*/  STL [R1+0x88], R2 ;  /* 0x0000880201007387 */ /* 0x000ff20000100800 */
[----:B------:R-:W-:Y:S04]  /*124030*/  STL.64 [R1+0x180], R8 ;  /* 0x0001800801007387 */ /* 0x000fe80000100a00 */
[----:B------:R2:W-:Y:S01]  /*124040*/  STL.64 [R1+0x188], R10 ;  /* 0x0001880a01007387 */ /* 0x0005e20000100a00 */
[----:B0-----:R-:W-:-:S02]  /*124050*/  F2FP.F16.E4M3.UNPACK_B R4, R19 ;  /* 0x00000013ff04723e */ /* 0x001fc400020006ff */
[----:B-1----:R-:W-:Y:S01]  /*124060*/  F2FP.F16.E4M3.UNPACK_B R5, R28 ;  /* 0x0000001cff05723e */ /* 0x002fe200020006ff */
[----:B------:R-:W-:Y:S04]  /*124070*/  STL [R1+0x8c], R3 ;  /* 0x00008c0301007387 */ /* 0x000fe80000100800 */
[----:B------:R-:W-:Y:S01]  /*124080*/  STL [R1+0x80], R4 ;  /* 0x0000800401007387 */ /* 0x000fe20000100800 */
[----:B------:R-:W-:Y:S01]  /*124090*/  F2FP.F16.E4M3.UNPACK_B R0, R0 ;  /* 0x00000000ff00723e */ /* 0x000fe200020006ff */
[----:B--2---:R-:W-:-:S15]  /*1240a0*/  HMMA.16816.F32 R8, R12, R2, R20 ;  /* 0x000000020c08723c */ /* 0x004fde0000001814 */
[----:B------:R-:W-:-:S08]  /*1240b0*/  NOP ;  /* 0x0000000000007918 */ /* 0x000fd00000000000 */
[----:B------:R-:W-:Y:S04]  /*1240c0*/  STL.64 [R1+0x1c0], R8 ;  /* 0x0001c00801007387 */ /* 0x000fe80000100a00 */
[----:B------:R-:W-:Y:S04]  /*1240d0*/  STL.64 [R1+0x1c8], R10 ;  /* 0x0001c80a01007387 */ /* 0x000fe80000100a00 */
[----:B------:R0:W-:Y:S02]  /*1240e0*/  STL [R1+0x84], R5 ;  /* 0x0000840501007387 */ /* 0x0001e40000100800 */
[----:B0-----:R-:W-:Y:S01]  /*1240f0*/  HMMA.16816.F32 R4, R12, R4, R24 ;  /* 0x000000040c04723c */ /* 0x001fe20000001818 */
[----:B------:R-:W-:Y:S01]  /*124100*/  F2FP.F16.E4M3.UNPACK_B R2, R29 ;  /* 0x0000001dff02723e */ /* 0x000fe200020006ff */
[----:B------:R-:W2:-:S15]  /*124110*/  LDL.LU R8, [R1+0x1de0] ;  /* 0x001de00001087983 */ /* 0x000e9e0000300800 */
[----:B------:R-:W-:-:S06]  /*124120*/  NOP ;  /* 0x0000000000007918 */ /* 0x000fcc0000000000 */
[----:B------:R-:W-:Y:S04]  /*124130*/  STL.64 [R1+0x8f0], R4 ;  /* 0x0008f00401007387 */ /* 0x000fe80000100a00 */
[----:B------:R-:W-:Y:S04]  /*124140*/  STL.64 [R1+0x8f8], R6 ;  /* 0x0008f80601007387 */ /* 0x000fe80000100a00 */
[----:B------:R-:W-:Y:S04]  /*124150*/  STL [R1+0x78], R2 ;  /* 0x0000780201007387 */ /* 0x000fe80000100800 */
[----:B------:R-:W2:Y:S04]  /*124160*/  LDL.LU R9, [R1+0x1de4] ;  /* 0x001de40001097983 */ /* 0x000ea80000300800 */
[----:B------:R-:W-:Y:S04]  /*124170*/  STL [R1+0x7c], R0 ;  /* 0x00007c0001007387 */ /* 0x000fe80000100800 */
        /* <DEDUP_REMOVED lines=18> */
[----:B----4-:R0:W-:Y:S04]  /*1242a0*/  STL.64 [R1+0xa1a8], R6 ;  /* 0x00a1a80601007387 */ /* 0x0101e80000100a00 */
[----:B0-----:R-:W4:Y:S04]  /*1242b0*/  LDL R6, [R1+0x3810] ;  /* 0x0038100001067983 */ /* 0x001f280000100800 */
[----:B------:R-:W4:Y:S04]  /*1242c0*/  LDL R7, [R1+0x3814] ;  /* 0x0038140001077983 */ /* 0x000f280000100800 */
[----:B------:R0:W-:Y:S04]  /*1242d0*/  STL [R1+0xa1a0], R5 ;  /* 0x00a1a00501007387 */ /* 0x0001e80000100800 */
[----:B0-----:R-:W2:Y:S04]  /*1242e0*/  LDL R5, [R1+0x3804] ;  /* 0x0038040001057983 */ /* 0x001ea80000100800 */
[----:B----4-:R0:W-:Y:S04]  /*1242f0*/  STL.64 [R1+0xa1d8], R6 ;  /* 0x00a1d80601007387 */ /* 0x0101e80000100a00 */
[----:B--2---:R-:W-:Y:S04]  /*124300*/  STL.64 [R1+0xa1d0], R4 ;  /* 0x00a1d00401007387 */ /* 0x004fe80000100a00 */
[----:B---3--:R-:W-:Y:S04]  /*124310*/  STL.64 [R1+0xa188], R10 ;  /* 0x00a1880a01007387 */ /* 0x008fe80000100a00 */
[----:B------:R-:W-:Y:S04]  /*124320*/  STL.64 [R1+0xa180], R8 ;  /* 0x00a1800801007387 */ /* 0x000fe80000100a00 */
[----:B------:R-:W2:Y:S04]  /*124330*/  LDL R18, [R1+0x3854] ;  /* 0x0038540001127983 */ /* 0x000ea80000100800 */
[----:B------:R-:W2:Y:S04]  /*124340*/  LDL R19, [R1+0x3860] ;  /* 0x0038600001137983 */ /* 0x000ea80000100800 */
[----:B------:R-:W3:Y:S04]  /*124350*/  LDL R16, [R1+0x3844] ;  /* 0x0038440001107983 */ /* 0x000ee80000100800 */
[----:B------:R-:W3:Y:S01]  /*124360*/  LDL R17, [R1+0x3850] ;  /* 0x0038500001117983 */ /* 0x000ee20000100800 */
[----:B0-----:R-:W-:-:S03]  /*124370*/  IMAD.MOV.U32 R6, RZ, RZ, R2 ;  /* 0x000000ffff067224 */ /* 0x001fc600078e0002 */
[----:B------:R-:W4:Y:S04]  /*124380*/  LDL R2, [R1+0x3834] ;  /* 0x0038340001027983 */ /* 0x000f280000100800 */
[----:B------:R-:W4:Y:S04]  /*124390*/  LDL R3, [R1+0x3840] ;  /* 0x0038400001037983 */ /* 0x000f280000100800 */
        /* <DEDUP_REMOVED lines=27> */
[----:B------:R-:W3:Y:S04]  /*124550*/  LDL R0, [R1+0x3864] ;  /* 0x0038640001007983 */ /* 0x000ee80000100800 */
[----:B------:R-:W3:Y:S04]  /*124560*/  LDL.LU R20, [R1+0x1e40] ;  /* 0x001e400001147983 */ /* 0x000ee80000300800 */
[----:B------:R-:W3:Y:S04]  /*124570*/  LDL.LU R21, [R1+0x1e44] ;  /* 0x001e440001157983 */ /* 0x000ee80000300800 */
[----:B------:R-:W3:Y:S04]  /*124580*/  LDL.LU R22, [R1+0x1e48] ;  /* 0x001e480001167983 */ /* 0x000ee80000300800 */
[----:B------:R-:W3:Y:S04]  /*124590*/  LDL.LU R23, [R1+0x1e4c] ;  /* 0x001e4c0001177983 */ /* 0x000ee80000300800 */
[----:B------:R-:W3:Y:S04]  /*1245a0*/  LDL R28, [R1+0x3870] ;  /* 0x00387000011c7983 */ /* 0x000ee80000100800 */
[----:B------:R-:W3:Y:S04]  /*1245b0*/  LDL R29, [R1+0x3874] ;  /* 0x00387400011d7983 */ /* 0x000ee80000100800 */
[----:B------:R-:W3:Y:S04]  /*1245c0*/  LDL.LU R24, [R1+0x1e90] ;  /* 0x001e900001187983 */ /* 0x000ee80000300800 */
[----:B------:R-:W3:Y:S04]  /*1245d0*/  LDL.LU R25, [R1+0x1e94] ;  /* 0x001e940001197983 */ /* 0x000ee80000300800 */
[----:B------:R-:W3:Y:S01]  /*1245e0*/  LDL.LU R26, [R1+0x1e98] ;  /* 0x001e9800011a7983 */ /* 0x000ee20000300800 */
[----:B----4-:R-:W-:-:S02]  /*1245f0*/  F2FP.F16.E4M3.UNPACK_B R8, R4 ;  /* 0x00000004ff08723e */ /* 0x010fc400020006ff */
[----:B------:R-:W-:Y:S01]  /*124600*/  F2FP.F16.E4M3.UNPACK_B R9, R5 ;  /* 0x00000005ff09723e */ /* 0x000fe200020006ff */
[----:B------:R-:W4:Y:S01]  /*124610*/  LDL.LU R27, [R1+0x1e9c] ;  /* 0x001e9c00011b7983 */ /* 0x000f220000300800 */
[----:B--2---:R-:W-:Y:S03]  /*124620*/  HMMA.16816.F32 R4, R12, R6, R16 ;  /* 0x000000060c04723c */ /* 0x004fe60000001810 */
[----:B------:R-:W2:Y:S04]  /*124630*/  LDL.LU.64 R18, [R1+0xa1e8] ;  /* 0x00a1e80001127983 */ /* 0x000ea80000300a00 */
[----:B------:R-:W2:-:S15]  /*124640*/  LDL.LU.64 R16, [R1+0xa1e0] ;  /* 0x00a1e00001107983 */ /* 0x000e9e0000300a00 */
[----:B------:R-:W-:-:S01]  /*124650*/  NOP ;  /* 0x0000000000007918 */ /* 0x000fc20000000000 */
        /* <DEDUP_REMOVED lines=11> */
[----:B------:R-:W-:Y:S01]  /*124710*/  STL.64 [R1+0x938], R10 ;  /* 0x0009380a01007387 */ /* 0x000fe20000100a00 */
[----:B----4-:R-:W-:Y:S02]  /*124720*/  F2FP.F16.E4M3.UNPACK_B R4, R4 ;  /* 0x00000004ff04723e */ /* 0x010fe400020006ff */
[----:B------:R-:W-:Y:S02]  /*124730*/  F2FP.F16.E4M3.UNPACK_B R5, R5 ;  /* 0x00000005ff05723e */ /* 0x000fe400020006ff */
[----:B---3--:R-:W-:Y:S02]  /*124740*/  F2FP.F16.E4M3.UNPACK_B R8, R6 ;  /* 0x00000006ff08723e */ /* 0x008fe400020006ff */
[----:B------:R-:W-:Y:S01]  /*124750*/  F2FP.F16.E4M3.UNPACK_B R9, R7 ;  /* 0x00000007ff09723e */ /* 0x000fe200020006ff */
        /* <DEDUP_REMOVED lines=9> */
[----:B------:R-:W4:Y:S04]  /*1247f0*/  LDL.LU R5, [R1+0xa1a0] ;  /* 0x00a1a00001057983 */ /* 0x000f280000300800 */
        /* <DEDUP_REMOVED lines=10> */
[----:B---3--:R-:W-:-:S02]  /*1248a0*/  F2FP.F16.E4M3.UNPACK_B R6, R6 ;  /* 0x00000006ff06723e */ /* 0x008fc400020006ff */
[----:B------:R-:W-:-:S03]  /*1248b0*/  F2FP.F16.E4M3.UNPACK_B R7, R7 ;  /* 0x00000007ff07723e */ /* 0x000fc600020006ff */
        /* <DEDUP_REMOVED lines=8> */
[----:B------:R-:W-:-:S02]  /*124940*/  F2FP.F16.E4M3.UNPACK_B R4, R5 ;  /* 0x00000005ff04723e */ /* 0x000fc400020006ff */
[----:B------:R-:W-:-:S03]  /*124950*/  F2FP.F16.E4M3.UNPACK_B R5, R2 ;  /* 0x00000002ff05723e */ /* 0x000fc600020006ff */
[----:B------:R-:W-:Y:S04]  /*124960*/  STL [R1+0x50], R4 ;  /* 0x0000500401007387 */ /* 0x000fe80000100800 */
[----:B------:R3:W-:Y:S02]  /*124970*/  STL [R1+0x54], R5 ;  /* 0x0000540501007387 */ /* 0x0007e40000100800 */
[----:B---3--:R-:W-:Y:S02]  /*124980*/  HMMA.16816.F32 R4, R12, R4, R8 ;  /* 0x000000040c04723c */ /* 0x008fe40000001808 */
[----:B------:R-:W3:Y:S04]  /*124990*/  LDL.LU.64 R10, [R1+0xa168] ;  /* 0x00a16800010a7983 */ /* 0x000ee80000300a00 */
[----:B------:R-:W3:Y:S01]  /*1249a0*/  LDL.LU.64 R8, [R1+0xa160] ;  /* 0x00a1600001087983 */ /* 0x000ee20000300a00 */
[----:B------:R-:W-:-:S02]  /*1249b0*/  F2FP.F16.E4M3.UNPACK_B R2, R3 ;  /* 0x00000003ff02723e */ /* 0x000fc400020006ff */
[----:B--2---:R-:W-:-:S14]  /*1249c0*/  F2FP.F16.E4M3.UNPACK_B R3, R16 ;  /* 0x00000010ff03723e */ /* 0x004fdc00020006ff */
[----:B------:R0:W-:Y:S04]  /*1249d0*/  STL.64 [R1+0xad0], R4 ;  /* 0x000ad00401007387 */ /* 0x0001e80000100a00 */
[----:B------:R-:W-:Y:S04]  /*1249e0*/  STL.64 [R1+0xad8], R6 ;  /* 0x000ad80601007387 */ /* 0x000fe80000100a00 */
[----:B------:R1:W-:Y:S04]  /*1249f0*/  STL [R1+0x48], R2 ;  /* 0x0000480201007387 */ /* 0x0003e80000100800 */
[----:B------:R2:W-:Y:S01]  /*124a00*/  STL [R1+0x4c], R3 ;  /* 0x00004c0301007387 */ /* 0x0005e20000100800 */
[----:B0-----:R-:W-:-:S02]  /*124a10*/  F2FP.F16.E4M3.UNPACK_B R4, R17 ;  /* 0x00000011ff04723e */ /* 0x001fc400020006ff */
[----:B------:R-:W-:-:S03]  /*124a20*/  F2FP.F16.E4M3.UNPACK_B R5, R18 ;  /* 0x00000012ff05723e */ /* 0x000fc600020006ff */
[----:B------:R-:W-:Y:S01]  /*124a30*/  STL [R1+0x40], R4 ;  /* 0x0000400401007387 */ /* 0x000fe20000100800 */
[----:B---3--:R-:W-:Y:S07]  /*124a40*/  HMMA.16816.F32 R8, R12, R2, R8 ;  /* 0x000000020c08723c */ /* 0x008fee0000001808 */
[----:B-1----:R-:W-:Y:S02]  /*124a50*/  F2FP.F16.E4M3.UNPACK_B R2, R19 ;  /* 0x00000013ff02723e */ /* 0x002fe400020006ff */
[----:B--2---:R-:W-:Y:S01]  /*124a60*/  F2FP.F16.E4M3.UNPACK_B R3, R0 ;  /* 0x00000000ff03723e */ /* 0x004fe200020006ff */
[----:B------:R-:W-:-:S13]  /*124a70*/  IMAD.MOV.U32 R0, RZ, RZ, R5 ;  /* 0x000000ffff007224 */ /* 0x000fda00078e0005 */
[----:B------:R-:W-:Y:S04]  /*124a80*/  STL.64 [R1+0xb60], R8 ;  /* 0x000b600801007387 */ /* 0x000fe80000100a00 */
[----:B------:R0:W-:Y:S04]  /*124a90*/  STL.64 [R1+0xb68], R10 ;  /* 0x000b680a01007387 */ /* 0x0001e80000100a00 */
[----:B------:R1:W-:Y:S01]  /*124aa0*/  STL [R1+0x44], R5 ;  /* 0x0000440501007387 */ /* 0x0003e20000100800 */
[C---:B0-----:R-:W-:Y:S06]  /*124ab0*/  HMMA.16816.F32 R8, R12.reuse, R4, R20 ;  /* 0x000000040c08723c */ /* 0x041fec0000001814 */
[----:B-1----:R-:W-:Y:S06]  /*124ac0*/  HMMA.16816.F32 R4, R12, R2, R24 ;  /* 0x000000020c04723c */ /* 0x002fec0000001818 */
[----:B------:R-:W-:Y:S11]  /*124ad0*/  STL [R1+0x38], R2 ;  /* 0x0000380201007387 */ /* 0x000ff60000100800 */
[----:B------:R-:W-:Y:S04]  /*124ae0*/  STL.64 [R1+0xc10], R8 ;  /* 0x000c100801007387 */ /* 0x000fe80000100a00 */
[----:B------:R-:W-:Y:S04]  /*124af0*/  STL.64 [R1+0xc18], R10 ;  /* 0x000c180a01007387 */ /* 0x000fe80000100a00 */
[----:B------:R0:W-:Y:S04]  /*124b00*/  STL [R1+0xa080], R0 ;  /* 0x00a0800001007387 */ /* 0x0001e80000100800 */
[----:B------:R-:W-:Y:S01]  /*124b10*/  STL [R1+0x3c], R3 ;  /* 0x00003c0301007387 */ /* 0x000fe20000100800 */
[----:B0-----:R-:W-:-:S02]  /*124b20*/  F2FP.F16.E4M3.UNPACK_B R0, R28 ;  /* 0x0000001cff00723e */ /* 0x001fc400020006ff */
[----:B------:R-:W-:-:S03]  /*124b30*/  F2FP.F16.E4M3.UNPACK_B R8, R29 ;  /* 0x0000001dff08723e */ /* 0x000fc600020006ff */
[----:B------:R-:W-:Y:S04]  /*124b40*/  STL [R1+0x30], R0 ;  /* 0x0000300001007387 */ /* 0x000fe80000100800 */
[----:B------:R0:W-:Y:S04]  /*124b50*/  STL [R1+0x34], R8 ;  /* 0x0000340801007387 */ /* 0x0001e80000100800 */
[----:B0-----:R-:W2:Y:S04]  /*124b60*/  LDL.LU R8, [R1+0x2010] ;  /* 0x0020100001087983 */ /* 0x001ea80000300800 */
[----:B------:R0:W-:Y:S04]  /*124b70*/  STL.64 [R1+0xd00], R4 ;  /* 0x000d000401007387 */ /* 0x0001e80000100a00 */
[----:B------:R1:W-:Y:S04]  /*124b80*/  STL.64 [R1+0xd08], R6 ;  /* 0x000d080601007387 */ /* 0x0003e80000100a00 */
[----:B------:R-:W2:Y:S04]  /*124b90*/  LDL.LU R9, [R1+0x2014] ;  /* 0x0020140001097983 */ /* 0x000ea80000300800 */
[----:B------:R-:W3:Y:S04]  /*124ba0*/  LDL.LU R10, [R1+0x2018] ;  /* 0x00201800010a7983 */ /* 0x000ee80000300800 */
[----:B------:R-:W3:Y:S04]  /*124bb0*/  LDL.LU R11, [R1+0x201c] ;  /* 0x00201c00010b7983 */ /* 0x000ee80000300800 */
[----:B---3--:R-:W-:Y:S04]  /*124bc0*/  STL.64 [R1+0xa0e0], R10 ;  /* 0x00a0e00a01007387 */ /* 0x008fe80000100a00 */
[----:B--2---:R-:W-:Y:S04]  /*124bd0*/  STL.64 [R1+0xa0d8], R8 ;  /* 0x00a0d80801007387 */ /* 0x004fe80000100a00 */
        /* <DEDUP_REMOVED lines=16> */
[----:B------:R-:W3:Y:S01]  /*124ce0*/  LDL.LU R7, [R1+0x1f8c] ;  /* 0x001f8c0001077983 */ /* 0x000ee20000300800 */
[----:B------:R-:W-:-:S03]  /*124cf0*/  IMAD.MOV.U32 R0, RZ, RZ, R3 ;  /* 0x000000ffff007224 */ /* 0x000fc600078e0003 */
[----:B------:R-:W4:Y:S04]  /*124d00*/  LDL R2, [R1+0x38b0] ;  /* 0x0038b00001027983 */ /* 0x000f280000100800 */
[----:B------:R-:W4:Y:S04]  /*124d10*/  LDL R3, [R1+0x38b4] ;  /* 0x0038b40001037983 */ /* 0x000f280000100800 */
[----:B---3--:R-:W-:Y:S04]  /*124d20*/  STL.64 [R1+0xa110], R6 ;  /* 0x00a1100601007387 */ /* 0x008fe80000100a00 */
[----:B--2---:R0:W-:Y:S04]  /*124d30*/  STL.64 [R1+0xa108], R4 ;  /* 0x00a1080401007387 */ /* 0x0041e80000100a00 */
[----:B------:R-:W4:Y:S04]  /*124d40*/  LDL R11, [R1+0x38c4] ;  /* 0x0038c400010b7983 */ /* 0x000f280000100800 */
[----:B0-----:R-:W2:Y:S04]  /*124d50*/  LDL R4, [R1+0x38a0] ;  /* 0x0038a00001047983 */ /* 0x001ea80000100800 */
[----:B----4-:R0:W-:Y:S04]  /*124d60*/  STL.64 [R1+0xa118], R10 ;  /* 0x00a1180a01007387 */ /* 0x0101e80000100a00 */
[----:B------:R-:W3:Y:S04]  /*124d70*/  LDL.LU R8, [R1+0x1f50] ;  /* 0x001f500001087983 */ /* 0x000ee80000300800 */
[----:B------:R-:W3:Y:S04]  /*124d80*/  LDL.LU R9, [R1+0x1f54] ;  /* 0x001f540001097983 */ /* 0x000ee80000300800 */
[----:B0-----:R-:W4:Y:S04]  /*124d90*/  LDL.LU R10, [R1+0x1f58] ;  /* 0x001f5800010a7983 */ /* 0x001f280000300800 */
        /* <DEDUP_REMOVED lines=9> */
[----:B------:R-:W2:Y:S04]  /*124e30*/  LDL R7, [R1+0x3894] ;  /* 0x0038940001077983 */ /* 0x000ea80000100800 */
[----:B--2---:R-:W-:Y:S04]  /*124e40*/  STL.64 [R1+0xa158], R6 ;  /* 0x00a1580601007387 */ /* 0x004fe80000100a00 */
[----:B------:R0:W-:Y:S04]  /*124e50*/  STL.64 [R1+0xa150], R4 ;  /* 0x00a1500401007387 */ /* 0x0001e80000100a00 */
[----:B0-----:R-:W2:Y:S04]  /*124e60*/  LDL.LU R4, [R1+0x1ec0] ;  /* 0x001ec00001047983 */ /* 0x001ea80000300800 */
[----:B------:R-:W2:Y:S04]  /*124e70*/  LDL.LU R5, [R1+0x1ec4] ;  /* 0x001ec40001057983 */ /* 0x000ea80000300800 */
[----:B------:R-:W2:Y:S04]  /*124e80*/  LDL.LU R6, [R1+0x1ec8] ;  /* 0x001ec80001067983 */ /* 0x000ea80000300800 */
[----:B------:R-:W2:Y:S04]  /*124e90*/  LDL.LU R7, [R1+0x1ecc] ;  /* 0x001ecc0001077983 */ /* 0x000ea80000300800 */
[----:B----4-:R0:W-:Y:S04]  /*124ea0*/  STL.64 [R1+0xa138], R10 ;  /* 0x00a1380a01007387 */ /* 0x0101e80000100a00 */
[----:B0-----:R-:W2:Y:S04]  /*124eb0*/  LDL.64 R10, [R1+0x30] ;  /* 0x00003000010a7983 */ /* 0x001ea80000100a00 */
[----:B---3--:R0:W-:Y:S04]  /*124ec0*/  STL.64 [R1+0xa130], R8 ;  /* 0x00a1300801007387 */ /* 0x0081e80000100a00 */
[----:B------:R-:W3:Y:S04]  /*124ed0*/  LDL R26, [R1+0x38f0] ;  /* 0x0038f000011a7983 */ /* 0x000ee80000100800 */
[----:B------:R-:W3:Y:S04]  /*124ee0*/  LDL R27, [R1+0x38f4] ;  /* 0x0038f400011b7983 */ /* 0x000ee80000100800 */
[----:B------:R-:W4:Y:S04]  /*124ef0*/  LDL R24, [R1+0x3900] ;  /* 0x0039000001187983 */ /* 0x000f280000100800 */
[----:B------:R-:W4:Y:S04]  /*124f00*/  LDL R25, [R1+0x3904] ;  /* 0x0039040001197983 */ /* 0x000f280000100800 */
[----:B------:R-:W2:Y:S04]  /*124f10*/  LDL R20, [R1+0x38d0] ;  /* 0x0038d00001147983 */ /* 0x000ea80000100800 */
[----:B------:R-:W2:Y:S04]  /*124f20*/  LDL R21, [R1+0x38d4] ;  /* 0x0038d40001157983 */ /* 0x000ea80000100800 */
[----:B------:R-:W2:Y:S04]  /*124f30*/  LDL R28, [R1+0x38e0] ;  /* 0x0038e000011c7983 */ /* 0x000ea80000100800 */
[----:B------:R-:W2:Y:S04]  /*124f40*/  LDL R29, [R1+0x38e4] ;  /* 0x0038e400011d7983 */ /* 0x000ea80000100800 */
[----:B0-----:R-:W2:Y:S04]  /*124f50*/  LDL R8, [R1+0x3880] ;  /* 0x0038800001087983 */ /* 0x001ea80000100800 */
[----:B------:R-:W2:Y:S04]  /*124f60*/  LDL R9, [R1+0x3884] ;  /* 0x0038840001097983 */ /* 0x000ea80000100800 */
[----:B---3--:R-:W-:Y:S04]  /*124f70*/  STL.64 [R1+0xa148], R26 ;  /* 0x00a1481a01007387 */ /* 0x008fe80000100a00 */
[----:B----4-:R0:W-:Y:S04]  /*124f80*/  STL.64 [R1+0xa140], R24 ;  /* 0x00a1401801007387 */ /* 0x0101e80000100a00 */
[----:B0-----:R-:W3:Y:S04]  /*124f90*/  LDL.LU R24, [R1+0x1ef0] ;  /* 0x001ef00001187983 */ /* 0x001ee80000300800 */
[----:B------:R-:W3:Y:S04]  /*124fa0*/  LDL.LU R25, [R1+0x1ef4] ;  /* 0x001ef40001197983 */ /* 0x000ee80000300800 */
[----:B------:R-:W3:Y:S04]  /*124fb0*/  LDL.LU R26, [R1+0x1ef8] ;  /* 0x001ef800011a7983 */ /* 0x000ee80000300800 */
[----:B------:R-:W3:Y:S01]  /*124fc0*/  LDL.LU R27, [R1+0x1efc] ;  /* 0x001efc00011b7983 */ /* 0x000ee20000300800 */
[----:B--2---:R-:W-:Y:S03]  /*124fd0*/  HMMA.16816.F32 R4, R12, R10, R4 ;  /* 0x0000000a0c04723c */ /* 0x004fe60000001804 */
[----:B------:R-:W2:Y:S04]  /*124fe0*/  LDL.LU R16, [R1+0x2040] ;  /* 0x0020400001107983 */ /* 0x000ea80000300800 */
[----:B------:R-:W2:Y:S04]  /*124ff0*/  LDL.LU R17, [R1+0x2044] ;  /* 0x0020440001117983 */ /* 0x000ea80000300800 */
[----:B------:R-:W2:Y:S04]  /*125000*/  LDL.LU R18, [R1+0x2048] ;  /* 0x0020480001127983 */ /* 0x000ea80000300800 */
[----:B------:R-:W2:Y:S04]  /*125010*/  LDL.LU R19, [R1+0x204c] ;  /* 0x00204c0001137983 */ /* 0x000ea80000300800 */
[----:B------:R-:W4:Y:S04]  /*125020*/  LDL R22, [R1+0x3910] ;  /* 0x0039100001167983 */ /* 0x000f280000100800 */
[----:B------:R-:W4:Y:S04]  /*125030*/  LDL R23, [R1+0x3914] ;  /* 0x0039140001177983 */ /* 0x000f280000100800 */
[----:B------:R0:W-:Y:S01]  /*125040*/  STL [R1+0xa084], R0 ;  /* 0x00a0840001007387 */ /* 0x0001e20000100800 */
[----:B------:R-:W-:-:S02]  /*125050*/  F2FP.F16.E4M3.UNPACK_B R8, R8 ;  /* 0x00000008ff08723e */ /* 0x000fc400020006ff */
[----:B------:R-:W-:Y:S01]  /*125060*/  F2FP.F16.E4M3.UNPACK_B R9, R9 ;  /* 0x00000009ff09723e */ /* 0x000fe200020006ff */
[----:B0-----:R-:W-:Y:S01]  /*125070*/  IMAD.MOV.U32 R0, RZ, RZ, R11 ;  /* 0x000000ffff007224 */ /* 0x001fe200078e000b */
[----:B------:R-:W-:Y:S04]  /*125080*/  STL.64 [R1+0xd80], R4 ;  /* 0x000d800401007387 */ /* 0x000fe80000100a00 */
[----:B------:R0:W-:Y:S04]  /*125090*/  STL.64 [R1+0xd88], R6 ;  /* 0x000d880601007387 */ /* 0x0001e80000100a00 */
[----:B0-----:R-:W2:Y:S04]  /*1250a0*/  LDL.LU.64 R6, [R1+0xa158] ;  /* 0x00a1580001067983 */ /* 0x001ea80000300a00 */
[----:B------:R-:W4:Y:S04]  /*1250b0*/  LDL.LU.64 R4, [R1+0xa150] ;  /* 0x00a1500001047983 */ /* 0x000f280000300a00 */
[----:B------:R-:W-:Y:S04]  /*1250c0*/  STL [R1+0x28], R8 ;  /* 0x0000280801007387 */ /* 0x000fe80000100800 */
[----:B------:R3:W-:Y:S02]  /*1250d0*/  STL [R1+0x2c], R9 ;  /* 0x00002c0901007387 */ /* 0x0007e40000100800 */
        /* <DEDUP_REMOVED lines=8> */
[----:B--2---:R-:W-:-:S02]  /*125160*/  F2FP.F16.E4M3.UNPACK_B R6, R6 ;  /* 0x00000006ff06723e */ /* 0x004fc400020006ff */
[----:B------:R-:W-:-:S03]  /*125170*/  F2FP.F16.E4M3.UNPACK_B R7, R7 ;  /* 0x00000007ff07723e */ /* 0x000fc600020006ff */
        /* <DEDUP_REMOVED lines=8> */
[----:B------:R-:W-:-:S02]  /*125200*/  F2FP.F16.E4M3.UNPACK_B R4, R4 ;  /* 0x00000004ff04723e */ /* 0x000fc400020006ff */
[----:B------:R-:W-:-:S03]  /*125210*/  F2FP.F16.E4M3.UNPACK_B R5, R5 ;  /* 0x00000005ff05723e */ /* 0x000fc600020006ff */
[----:B------:R-:W-:Y:S04]  /*125220*/  STL [R1+0x18], R4 ;  /* 0x0000180401007387 */ /* 0x000fe80000100800 */
[----:B------:R2:W-:Y:S02]  /*125230*/  STL [R1+0x1c], R5 ;  /* 0x00001c0501007387 */ /* 0x0005e40000100800 */
[----:B--2---:R-:W-:Y:S02]  /*125240*/  HMMA.16816.F32 R4, R12, R4, R8 ;  /* 0x000000040c04723c */ /* 0x004fe40000001808 */
[----:B------:R-:W2:-:S15]  /*125250*/  LDL.LU.64 R10, [R1+0xa118] ;  /* 0x00a11800010a7983 */ /* 0x000e9e0000300a00 */
[----:B------:R-:W-:-:S06]  /*125260*/  NOP ;  /* 0x0000000000007918 */ /* 0x000fcc0000000000 */
        /* <DEDUP_REMOVED lines=14> */
[----:B--2---:R-:W-:-:S02]  /*125350*/  F2FP.F16.E4M3.UNPACK_B R8, R10 ;  /* 0x0000000aff08723e */ /* 0x004fc400020006ff */
[----:B------:R-:W-:-:S03]  /*125360*/  F2FP.F16.E4M3.UNPACK_B R9, R11 ;  /* 0x0000000bff09723e */ /* 0x000fc600020006ff */
        /* <DEDUP_REMOVED lines=14> */
[----:B------:R-:W-:Y:S04]  /*125450*/  STL [R1], R2 ;  /* 0x0000000201007387 */ /* 0x000fe80000100800 */
[----:B------:R-:W-:Y:S01]  /*125460*/  STL [R1+0x4], R3 ;  /* 0x0000040301007387 */ /* 0x000fe20000100800 */
[----:B---3--:R-:W-:-:S02]  /*125470*/  F2FP.F16.E4M3.UNPACK_B R26, R26 ;  /* 0x0000001aff1a723e */ /* 0x008fc400020006ff */
[----:B------:R-:W-:Y:S01]  /*125480*/  F2FP.F16.E4M3.UNPACK_B R27, R27 ;  /* 0x0000001bff1b723e */ /* 0x000fe200020006ff */
[----:B--2---:R-:W-:-:S15]  /*125490*/  HMMA.16816.F32 R4, R12, R2, R4 ;  /* 0x000000020c04723c */ /* 0x004fde0000001804 */
[----:B------:R-:W-:-:S08]  /*1254a0*/  NOP ;  /* 0x0000000000007918 */ /* 0x000fd00000000000 */
[----:B------:R-:W-:Y:S04]  /*1254b0*/  STL.64 [R1+0x1110], R4 ;  /* 0x0011100401007387 */ /* 0x000fe80000100a00 */
[----:B------:R4:W-:Y:S02]  /*1254c0*/  STL.64 [R1+0x1118], R6 ;  /* 0x0011180601007387 */ /* 0x0009e40000100a00 */
[----:B----4-:R-:W-:-:S15]  /*1254d0*/  HMMA.16816.F32 R4, R12, R28, R8 ;  /* 0x0000001c0c04723c */ /* 0x010fde0000001808 */
[----:B------:R-:W-:-:S08]  /*1254e0*/  NOP ;  /* 0x0000000000007918 */ /* 0x000fd00000000000 */
[----:B------:R-:W-:Y:S04]  /*1254f0*/  STL.64 [R1+0x1190], R4 ;  /* 0x0011900401007387 */ /* 0x000fe80000100a00 */
[----:B------:R0:W-:Y:S02]  /*125500*/  STL.64 [R1+0x1198], R6 ;  /* 0x0011980601007387 */ /* 0x0001e40000100a00 */
[----:B0-----:R-:W-:-:S15]  /*125510*/  HMMA.16816.F32 R4, R12, R26, R16 ;  /* 0x0000001a0c04723c */ /* 0x001fde0000001810 */
[----:B------:R-:W-:-:S08]  /*125520*/  NOP ;  /* 0x0000000000007918 */ /* 0x000fd00000000000 */
[----:B------:R0:W-:Y:S04]  /*125530*/  STL.64 [R1+0x11e0], R4 ;  /* 0x0011e00401007387 */ /* 0x0001e80000100a00 */
[----:B------:R1:W-:Y:S04]  /*125540*/  STL.64 [R1+0x11e8], R6 ;  /* 0x0011e80601007387 */ /* 0x0003e80000100a00 */
[----:B------:R-:W2:Y:S04]  /*125550*/  LDL R18, [R1+0x3930] ;  /* 0x0039300001127983 */ /* 0x000ea80000100800 */
[----:B------:R-:W3:Y:S04]  /*125560*/  LDL R19, [R1+0x3934] ;  /* 0x0039340001137983 */ /* 0x000ee80000100800 */
[----:B0-----:R-:W4:Y:S04]  /*125570*/  LDL.LU R4, [R1+0x3c08] ;  /* 0x003c080001047983 */ /* 0x001f280000300800 */
[----:B------:R-:W4:Y:S04]  /*125580*/  LDL.LU R5, [R1+0x3c10] ;  /* 0x003c100001057983 */ /* 0x000f280000300800 */
[----:B-1----:R-:W2:Y:S04]  /*125590*/  LDL.LU R6, [R1+0x3c18] ;  /* 0x003c180001067983 */ /* 0x002ea80000300800 */
[----:B------:R-:W3:Y:S04]  /*1255a0*/  LDL R10, [R1+0x3950] ;  /* 0x00395000010a7983 */ /* 0x000ee80000100800 */
[----:B------:R-:W3:Y:S04]  /*1255b0*/  LDL R11, [R1+0x3954] ;  /* 0x00395400010b7983 */ /* 0x000ee80000100800 */
[----:B------:R-:W2:Y:S04]  /*1255c0*/  LDL.LU R7, [R1+0x3c20] ;  /* 0x003c200001077983 */ /* 0x000ea80000300800 */
[----:B--2---:R-:W-:Y:S04]  /*1255d0*/  STL.64 [R1+0xa0a0], R6 ;  /* 0x00a0a00601007387 */ /* 0x004fe80000100a00 */
[----:B----4-:R0:W-:Y:S04]  /*1255e0*/  STL.64 [R1+0xa098], R4 ;  /* 0x00a0980401007387 */ /* 0x0101e80000100a00 */
[----:B0-----:R-:W2:Y:S04]  /*1255f0*/  LDL.LU R4, [R1+0x2470] ;  /* 0x0024700001047983 */ /* 0x001ea80000300800 */
[----:B------:R-:W2:Y:S04]  /*125600*/  LDL.LU R5, [R1+0x2474] ;  /* 0x0024740001057983 */ /* 0x000ea80000300800 */
[----:B------:R-:W4:Y:S04]  /*125610*/  LDL.LU R6, [R1+0x2478] ;  /* 0x0024780001067983 */ /* 0x000f280000300800 */
[----:B------:R-:W4:Y:S04]  /*125620*/  LDL.LU R7, [R1+0x247c] ;  /* 0x00247c0001077983 */ /* 0x000f280000300800 */
[----:B------:R-:W3:Y:S04]  /*125630*/  LDL R20, [R1+0x3920] ;  /* 0x0039200001147983 */ /* 0x000ee80000100800 */
[----:B------:R-:W3:Y:S01]  /*125640*/  LDL R21, [R1+0x3924] ;  /* 0x0039240001157983 */ /* 0x000ee20000100800 */
[----:B------:R-:W-:-:S02]  /*125650*/  F2FP.F16.E4M3.UNPACK_B R22, R22 ;  /* 0x00000016ff16723e */ /* 0x000fc400020006ff */
[----:B------:R-:W-:-:S05]  /*125660*/  F2FP.F16.E4M3.UNPACK_B R23, R23 ;  /* 0x00000017ff17723e */ /* 0x000fca00020006ff */
[----:B------:R-:W-:Y:S04]  /*125670*/  STL.64 [R1+0xa0d0], R22 ;  /* 0x00a0d01601007387 */ /* 0x000fe80000100a00 */
[----:B---3--:R0:W-:Y:S04]  /*125680*/  STL.64 [R1+0xa0c8], R20 ;  /* 0x00a0c81401007387 */ /* 0x0081e80000100a00 */
[----:B0-----:R-:W3:Y:S04]  /*125690*/  LDL.LU R20, [R1+0x2060] ;  /* 0x0020600001147983 */ /* 0x001ee80000300800 */
[----:B------:R-:W3:Y:S04]  /*1256a0*/  LDL.LU R21, [R1+0x2064] ;  /* 0x0020640001157983 */ /* 0x000ee80000300800 */
[----:B------:R-:W3:Y:S04]  /*1256b0*/  LDL.LU R22, [R1+0x2068] ;  /* 0x0020680001167983 */ /* 0x000ee80000300800 */
[----:B------:R-:W3:Y:S04]  /*1256c0*/  LDL.LU R23, [R1+0x206c] ;  /* 0x00206c0001177983 */ /* 0x000ee80000300800 */
[----:B----4-:R-:W-:Y:S04]  /*1256d0*/  STL.64 [R1+0xa0b0], R6 ;  /* 0x00a0b00601007387 */ /* 0x010fe80000100a00 */
[----:B--2---:R0:W-:Y:S04]  /*1256e0*/  STL.64 [R1+0xa0a8], R4 ;  /* 0x00a0a80401007387 */ /* 0x0041e80000100a00 */
[----:B0-----:R-:W2:Y:S04]  /*1256f0*/  LDL.LU R4, [R1+0x2330] ;  /* 0x0023300001047983 */ /* 0x001ea80000300800 */
[----:B------:R-:W2:Y:S04]  /*125700*/  LDL.LU R5, [R1+0x2334] ;  /* 0x0023340001057983 */ /* 0x000ea80000300800 */
[----:B------:R-:W4:Y:S04]  /*125710*/  LDL.LU R6, [R1+0x2338] ;  /* 0x0023380001067983 */ /* 0x000f280000300800 */
[----:B------:R-:W4:Y:S01]  /*125720*/  LDL.LU R7, [R1+0x233c] ;  /* 0x00233c0001077983 */ /* 0x000f220000300800 */
[----:B------:R-:W-:-:S02]  /*125730*/  F2FP.F16.E4M3.UNPACK_B R24, R24 ;  /* 0x00000018ff18723e */ /* 0x000fc400020006ff */
[----:B------:R-:W-:-:S07]  /*125740*/  F2FP.F16.E4M3.UNPACK_B R25, R25 ;  /* 0x00000019ff19723e */ /* 0x000fce00020006ff */
[C---:B---3--:R-:W-:Y:S01]  /*125750*/  HMMA.16816.F32 R20, R12.reuse, R24, R20 ;  /* 0x000000180c14723c */ /* 0x048fe20000001814 */
[----:B----4-:R-:W-:Y:S04]  /*125760*/  STL.64 [R1+0xa0c0], R6 ;  /* 0x00a0c00601007387 */ /* 0x010fe80000100a00 */
[----:B--2---:R0:W-:Y:S04]  /*125770*/  STL.64 [R1+0xa0b8], R4 ;  /* 0x00a0b80401007387 */ /* 0x0041e80000100a00 */
[----:B0-----:R-:W2:Y:S04]  /*125780*/  LDL.LU R4, [R1+0x21c0] ;  /* 0x0021c00001047983 */ /* 0x001ea80000300800 */
[----:B------:R-:W2:Y:S04]  /*125790*/  LDL.LU R5, [R1+0x21c4] ;  /* 0x0021c40001057983 */ /* 0x000ea80000300800 */
[----:B------:R-:W2:Y:S04]  /*1257a0*/  LDL.LU R6, [R1+0x21c8] ;  /* 0x0021c80001067983 */ /* 0x000ea80000300800 */
[----:B------:R-:W2:Y:S04]  /*1257b0*/  LDL.LU R7, [R1+0x21cc] ;  /* 0x0021cc0001077983 */ /* 0x000ea80000300800 */
[----:B------:R-:W3:Y:S04]  /*1257c0*/  LDL R16, [R1+0x3940] ;  /* 0x0039400001107983 */ /* 0x000ee80000100800 */
        /* <DEDUP_REMOVED lines=15> */
[----:B--2---:R-:W-:Y:S03]  /*1258c0*/  HMMA.16816.F32 R4, R12, R22, R4 ;  /* 0x000000160c04723c */ /* 0x004fe60000001804 */
        /* <DEDUP_REMOVED lines=23> */
[----:B------:R0:W-:Y:S04]  /*125a40*/  STL.64 [R1+0x9e88], R22 ;  /* 0x009e881601007387 */ /* 0x0001e80000100a00 */
[----:B0-----:R-:W2:Y:S04]  /*125a50*/  LDL.LU R22, [R1+0x3c1c] ;  /* 0x003c1c0001167983 */ /* 0x001ea80000300800 */
[----:B------:R-:W4:Y:S04]  /*125a60*/  LDL.LU R23, [R1+0x3c24] ;  /* 0x003c240001177983 */ /* 0x000f280000300800 */
[----:B------:R0:W-:Y:S04]  /*125a70*/  STL.64 [R1+0x9e80], R20 ;  /* 0x009e801401007387 */ /* 0x0001e80000100a00 */
[----:B0-----:R-:W2:Y:S04]  /*125a80*/  LDL.LU R20, [R1+0x3c0c] ;  /* 0x003c0c0001147983 */ /* 0x001ea80000300800 */
[----:B------:R-:W4:Y:S01]  /*125a90*/  LDL.LU R21, [R1+0x3c14] ;  /* 0x003c140001157983 */ /* 0x000f220000300800 */
[----:B---3--:R-:W-:-:S15]  /*125aa0*/  HMMA.16816.F32 R4, R12, R18, R4 ;  /* 0x000000120c04723c */ /* 0x008fde0000001804 */
        /* <DEDUP_REMOVED lines=9> */
[----:B------:R-:W-:-:S02]  /*125b40*/  F2FP.F16.E4M3.UNPACK_B R10, R10 ;  /* 0x0000000aff0a723e */ /* 0x000fc400020006ff */
[----:B------:R-:W-:Y:S01]  /*125b50*/  F2FP.F16.E4M3.UNPACK_B R11, R11 ;  /* 0x0000000bff0b723e */ /* 0x000fe200020006ff */
[----:B------:R-:W-:Y:S04]  /*125b60*/  STL.64 [R1+0x9e68], R18 ;  /* 0x009e681201007387 */ /* 0x000fe80000100a00 */
[----:B------:R4:W-:Y:S02]  /*125b70*/  STL.64 [R1+0x9e60], R16 ;  /* 0x009e601001007387 */ /* 0x0009e40000100a00 */
[----:B----4-:R-:W-:Y:S01]  /*125b80*/  HMMA.16816.F32 R16, R12, R10, R24 ;  /* 0x0000000a0c10723c */ /* 0x010fe20000001818 */
[----:B--2---:R-:W-:Y:S02]  /*125b90*/  IMAD R4, R4, 0x100, R20 ;  /* 0x0000010004047824 */ /* 0x004fe400078e0214 */
[----:B------:R-:W-:-:S02]  /*125ba0*/  IMAD R5, R5, 0x100, R21 ;  /* 0x0000010005057824 */ /* 0x000fc400078e0215 */
[----:B---3--:R-:W-:Y:S02]  /*125bb0*/  IMAD R6, R6, 0x100, R22 ;  /* 0x0000010006067824 */ /* 0x008fe400078e0216 */
[----:B------:R-:W-:Y:S02]  /*125bc0*/  IMAD.MOV.U32 R27, RZ, RZ, R0 ;  /* 0x000000ffff1b7224 */ /* 0x000fe400078e0000 */
[----:B------:R-:W-:-:S14]  /*125bd0*/  IMAD R7, R7, 0x100, R23 ;  /* 0x0000010007077824 */ /* 0x000fdc00078e0217 */
[----:B------:R-:W-:Y:S04]  /*125be0*/  STL.64 [R1+0x1420], R16 ;  /* 0x0014201001007387 */ /* 0x000fe80000100a00 */
[----:B------:R-:W-:Y:S04]  /*125bf0*/  STL.64 [R1+0x1428], R18 ;  /* 0x0014281201007387 */ /* 0x000fe80000100a00 */
[----:B------:R-:W2:Y:S04]  /*125c00*/  LDL R26, [R1+0x30] ;  /* 0x00003000011a7983 */ /* 0x000ea80000100800 */
        /* <DEDUP_REMOVED lines=11> */
[----:B------:R-:W4:Y:S01]  /*125cc0*/  LDL R24, [R1+0x38] ;  /* 0x0000380001187983 */ /* 0x000f220000100800 */
[----:B---3--:R-:W-:-:S03]  /*125cd0*/  IMAD.MOV.U32 R25, RZ, RZ, R0 ;  /* 0x000000ffff197224 */ /* 0x008fc600078e0000 */
[----:B------:R-:W3:Y:S04]  /*125ce0*/  LDL.LU R0, [R1+0xa080] ;  /* 0x00a0800001007983 */ /* 0x000ee80000300800 */
[----:B------:R0:W-:Y:S04]  /*125cf0*/  STL.64 [R1+0x9f50], R26 ;  /* 0x009f501a01007387 */ /* 0x0001e80000100a00 */
[----:B0-----:R-:W2:Y:S04]  /*125d00*/  LDL R26, [R1+0x3980] ;  /* 0x00398000011a7983 */ /* 0x001ea80000100800 */
[----:B------:R-:W3:Y:S04]  /*125d10*/  LDL R27, [R1+0x3984] ;  /* 0x00398400011b7983 */ /* 0x000ee80000100800 */
[----:B----4-:R-:W-:Y:S04]  /*125d20*/  STL.64 [R1+0x9f48], R24 ;  /* 0x009f481801007387 */ /* 0x010fe80000100a00 */
[----:B------:R-:W4:Y:S04]  /*125d30*/  LDL.LU R16, [R1+0x2850] ;  /* 0x0028500001107983 */ /* 0x000f280000300800 */
[----:B------:R-:W4:Y:S04]  /*125d40*/  LDL.LU R17, [R1+0x2854] ;  /* 0x0028540001117983 */ /* 0x000f280000300800 */
[----:B------:R-:W2:Y:S04]  /*125d50*/  LDL.LU R18, [R1+0x2858] ;  /* 0x0028580001127983 */ /* 0x000ea80000300800 */
[----:B------:R-:W2:Y:S01]  /*125d60*/  LDL.LU R19, [R1+0x285c] ;  /* 0x00285c0001137983 */ /* 0x000ea20000300800 */
[----:B------:R-:W-:-:S02]  /*125d70*/  F2FP.F16.E4M3.UNPACK_B R8, R8 ;  /* 0x00000008ff08723e */ /* 0x000fc400020006ff */
[----:B------:R-:W-:Y:S01]  /*125d80*/  F2FP.F16.E4M3.UNPACK_B R9, R9 ;  /* 0x00000009ff09723e */ /* 0x000fe200020006ff */
[----:B--2---:R0:W-:Y:S04]  /*125d90*/  STL.64 [R1+0x9f60], R18 ;  /* 0x009f601201007387 */ /* 0x0041e80000100a00 */
[----:B----4-:R3:W-:Y:S01]  /*125da0*/  STL.64 [R1+0x9f58], R16 ;  /* 0x009f581001007387 */ /* 0x0107e20000100a00 */
[----:B0-----:R-:W-:Y:S02]  /*125db0*/  F2FP.F16.E4M3.UNPACK_B R19, R26 ;  /* 0x0000001aff13723e */ /* 0x001fe400020006ff */
[----:B---3--:R-:W-:Y:S02]  /*125dc0*/  F2FP.F16.E4M3.UNPACK_B R16, R27 ;  /* 0x0000001bff10723e */ /* 0x008fe400020006ff */
[----:B------:R-:W-:Y:S01]  /*125dd0*/  HMMA.16816.F32 R24, R12, R8, R20 ;  /* 0x000000080c18723c */ /* 0x000fe20000001814 */
[----:B------:R-:W2:-:S15]  /*125de0*/  LDL R22, [R1+0x48] ;  /* 0x0000480001167983 */ /* 0x000e9e0000100800 */
[----:B------:R-:W-:-:S07]  /*125df0*/  NOP ;  /* 0x0000000000007918 */ /* 0x000fce0000000000 */
[----:B------:R0:W-:Y:S04]  /*125e00*/  STL.64 [R1+0x2960], R24 ;  /* 0x0029601801007387 */ /* 0x0001e80000100a00 */
[----:B------:R1:W-:Y:S04]  /*125e10*/  STL.64 [R1+0x2968], R26 ;  /* 0x0029681a01007387 */ /* 0x0003e80000100a00 */
[----:B------:R-:W-:Y:S04]  /*125e20*/  STL [R1+0xa0], R19 ;  /* 0x0000a01301007387 */ /* 0x000fe80000100800 */
[----:B------:R-:W2:Y:S04]  /*125e30*/  LDL R23, [R1+0x4c] ;  /* 0x00004c0001177983 */ /* 0x000ea80000100800 */
[----:B------:R-:W-:Y:S04]  /*125e40*/  STL [R1+0xa4], R16 ;  /* 0x0000a41001007387 */ /* 0x000fe80000100800 */
[----:B0-----:R-:W3:Y:S04]  /*125e50*/  LDL.LU R24, [R1+0x2870] ;  /* 0x0028700001187983 */ /* 0x001ee80000300800 */
[----:B------:R-:W3:Y:S04]  /*125e60*/  LDL.LU R25, [R1+0x2874] ;  /* 0x0028740001197983 */ /* 0x000ee80000300800 */
[----:B-1----:R-:W4:Y:S04]  /*125e70*/  LDL.LU R26, [R1+0x2878] ;  /* 0x00287800011a7983 */ /* 0x002f280000300800 */
[----:B------:R-:W4:Y:S04]  /*125e80*/  LDL.LU R27, [R1+0x287c] ;  /* 0x00287c00011b7983 */ /* 0x000f280000300800 */
[----:B----4-:R0:W-:Y:S04]  /*125e90*/  STL.64 [R1+0x9f70], R26 ;  /* 0x009f701a01007387 */ /* 0x0101e80000100a00 */
[----:B---3--:R-:W-:Y:S04]  /*125ea0*/  STL.64 [R1+0x9f68], R24 ;  /* 0x009f681801007387 */ /* 0x008fe80000100a00 */
[----:B------:R-:W3:Y:S04]  /*125eb0*/  LDL R20, [R1+0x50] ;  /* 0x0000500001147983 */ /* 0x000ee80000100800 */
[----:B------:R-:W3:Y:S04]  /*125ec0*/  LDL R21, [R1+0x54] ;  /* 0x0000540001157983 */ /* 0x000ee80000100800 */
[----:B--2---:R-:W-:Y:S04]  /*125ed0*/  STL.64 [R1+0x9f80], R22 ;  /* 0x009f801601007387 */ /* 0x004fe80000100a00 */
[----:B---3--:R1:W-:Y:S04]  /*125ee0*/  STL.64 [R1+0x9f78], R20 ;  /* 0x009f781401007387 */ /* 0x0083e80000100a00 */
[----:B0-----:R-:W2:Y:S04]  /*125ef0*/  LDL R26, [R1+0x58] ;  /* 0x00005800011a7983 */ /* 0x001ea80000100800 */
        /* <DEDUP_REMOVED lines=8> */
[----:B0-----:R-:W2:Y:S04]  /*125f80*/  LDL.64 R26, [R1+0x68] ;  /* 0x00006800011a7983 */ /* 0x001ea80000100a00 */
[----:B------:R-:W3:Y:S04]  /*125f90*/  LDL R24, [R1+0x60] ;  /* 0x0000600001187983 */ /* 0x000ee80000100800 */
        /* <DEDUP_REMOVED lines=57> */
[----:B------:R-:W-:Y:S04]  /*126330*/  STL.64 [R1+0xa078], R26 ;  /* 0x00a0781a01007387 */ /* 0x000fe80000100a00 */
[----:B------:R0:W-:Y:S04]  /*126340*/  STL.64 [R1+0xa070], R24 ;  /* 0x00a0701801007387 */ /* 0x0001e80000100a00 */
[----:B0-----:R-:W4:Y:S04]  /*126350*/  LDL.LU R24, [R1+0x2970] ;  /* 0x0029700001187983 */ /* 0x001f280000300800 */
        /* <DEDUP_REMOVED lines=35> */
[----:B0-----:R-:W4:Y:S04]  /*126590*/  LDL R10, [R1+0x40] ;  /* 0x00004000010a7983 */ /* 0x001f280000100800 */
[----:B------:R-:W-:Y:S04]  /*1265a0*/  STL.64 [R1+0x9e40], R8 ;  /* 0x009e400801007387 */ /* 0x000fe80000100a00 */
[----:B------:R-:W-:Y:S04]  /*1265b0*/  STL.64 [R1+0x2950], R24 ;  /* 0x0029501801007387 */ /* 0x000fe80000100a00 */
[----:B------:R0:W-:Y:S04]  /*1265c0*/  STL.64 [R1+0x2958], R26 ;  /* 0x0029581a01007387 */ /* 0x0001e80000100a00 */
[----:B0-----:R-:W3:Y:S04]  /*1265d0*/  LDL.LU.64 R26, [R1+0xa078] ;  /* 0x00a07800011a7983 */ /* 0x001ee80000300a00 */
[----:B------:R-:W2:Y:S04]  /*1265e0*/  LDL.LU.64 R24, [R1+0xa070] ;  /* 0x00a0700001187983 */ /* 0x000ea80000300a00 */
[----:B------:R-:W-:Y:S04]  /*1265f0*/  STL [R1+0x9e34], R2 ;  /* 0x009e340201007387 */ /* 0x000fe80000100800 */
[----:B------:R-:W-:Y:S01]  /*126600*/  STL [R1+0x9e30], R3 ;  /* 0x009e300301007387 */ /* 0x000fe20000100800 */
[----:B------:R-:W-:-:S02]  /*126610*/  F2FP.F16.E4M3.UNPACK_B R4, R4 ;  /* 0x00000004ff04723e */ /* 0x000fc400020006ff */
[----:B------:R-:W-:Y:S02]  /*126620*/  F2FP.F16.E4M3.UNPACK_B R5, R5 ;  /* 0x00000005ff05723e */ /* 0x000fe400020006ff */
[----:B------:R-:W-:Y:S01]  /*126630*/  F2FP.F16.E4M3.UNPACK_B R6, R6 ;  /* 0x00000006ff06723e */ /* 0x000fe200020006ff */
[----:B--2---:R-:W-:Y:S01]  /*126640*/  HMMA.16816.F32 R12, R12, R24, R20 ;  /* 0x000000180c0c723c */ /* 0x004fe20000001814 */
[----:B------:R-:W3:Y:S04]  /*126650*/  LDL.LU.64 R22, [R1+0xa068] ;  /* 0x00a0680001167983 */ /* 0x000ee80000300a00 */
[----:B------:R-:W3:Y:S01]  /*126660*/  LDL.LU.64 R20, [R1+0xa060] ;  /* 0x00a0600001147983 */ /* 0x000ee20000300a00 */
[----:B------:R-:W-:-:S15]  /*126670*/  F2FP.F16.E4M3.UNPACK_B R7, R7 ;  /* 0x00000007ff07723e */ /* 0x000fde00020006ff */
[----:B------:R-:W-:-:S02]  /*126680*/  NOP ;  /* 0x0000000000007918 */ /* 0x000fc40000000000 */
[----:B------:R0:W-:Y:S04]  /*126690*/  STL.64 [R1+0x1440], R12 ;  /* 0x0014400c01007387 */ /* 0x0001e80000100a00 */
[----:B------:R1:W-:Y:S04]  /*1266a0*/  STL.64 [R1+0x1448], R14 ;  /* 0x0014480e01007387 */ /* 0x0003e80000100a00 */
[----:B0-----:R-:W4:Y:S04]  /*1266b0*/  LDL.LU R12, [R1+0x2860] ;  /* 0x00286000010c7983 */ /* 0x001f280000300800 */
[----:B------:R-:W4:Y:S04]  /*1266c0*/  LDL.LU R13, [R1+0x2864] ;  /* 0x00286400010d7983 */ /* 0x000f280000300800 */
[----:B-1----:R-:W4:Y:S04]  /*1266d0*/  LDL.LU R14, [R1+0x2868] ;  /* 0x00286800010e7983 */ /* 0x002f280000300800 */
[----:B------:R-:W4:Y:S01]  /*1266e0*/  LDL.LU R15, [R1+0x286c] ;  /* 0x00286c00010f7983 */ /* 0x000f220000300800 */
[----:B---3--:R-:W-:Y:S03]  /*1266f0*/  HMMA.16816.F32 R24, R4, R26, R20 ;  /* 0x0000001a0418723c */ /* 0x008fe60000001814 */
        /* <DEDUP_REMOVED lines=72> */
[----:B------:R-:W3:-:S15]  /*126b80*/  LDL.LU.64 R20, [R1+0x9f78] ;  /* 0x009f780001147983 */ /* 0x000ede0000300a00 */
[----:B------:R-:W-:-:S02]  /*126b90*/  NOP ;  /* 0x0000000000007918 */ /* 0x000fc40000000000 */
[----:B------:R-:W-:Y:S04]  /*126ba0*/  STL.64 [R1+0x2890], R24 ;  /* 0x0028901801007387 */ /* 0x000fe80000100a00 */
[----:B------:R0:W-:Y:S04]  /*126bb0*/  STL.64 [R1+0x2898], R26 ;  /* 0x0028981a01007387 */ /* 0x0001e80000100a00 */
[----:B0-----:R-:W2:Y:S04]  /*126bc0*/  LDL.LU.64 R26, [R1+0x9f70] ;  /* 0x009f7000011a7983 */ /* 0x001ea80000300a00 */
[----:B------:R-:W2:Y:S01]  /*126bd0*/  LDL.LU.64 R24, [R1+0x9f68] ;  /* 0x009f680001187983 */ /* 0x000ea20000300a00 */
        /* <DEDUP_REMOVED lines=13> */
[----:B----4-:R-:W-:-:S15]  /*126cb0*/  HMMA.16816.F32 R8, R4, R10, R12 ;  /* 0x0000000a0408723c */ /* 0x010fde000000180c */
        /* <DEDUP_REMOVED lines=206> */
[----:B------:R-:W-:-:S13]  /*1279a0*/  STL [R1+0x9c30], R11 ;  /* 0x009c300b01007387 */ /* 0x000fda0000100800 */
[----:B------:R-:W-:Y:S04]  /*1279b0*/  STL.64 [R1+0x2720], R16 ;  /* 0x0027201001007387 */ /* 0x000fe80000100a00 */
[----:B------:R3:W-:Y:S02]  /*1279c0*/  STL.64 [R1+0x2728], R18 ;  /* 0x0027281201007387 */ /* 0x0007e40000100a00 */
[----:B---3--:R-:W-:Y:S02]  /*1279d0*/  HMMA.16816.F32 R16, R4, R8, R24 ;  /* 0x000000080410723c */ /* 0x008fe40000001818 */
[----:B------:R-:W2:-:S15]  /*1279e0*/  LDL.LU R24, [R1+0x2640] ;  /* 0x0026400001187983 */ /* 0x000e9e0000300800 */
[----:B------:R-:W-:-:S06]  /*1279f0*/  NOP ;  /* 0x0000000000007918 */ /* 0x000fcc0000000000 */
[----:B------:R0:W-:Y:S04]  /*127a00*/  STL.64 [R1+0x2780], R16 ;  /* 0x0027801001007387 */ /* 0x0001e80000100a00 */
[----:B------:R1:W-:Y:S04]  /*127a10*/  STL.64 [R1+0x2788], R18 ;  /* 0x0027881201007387 */ /* 0x0003e80000100a00 */
[----:B------:R-:W2:Y:S01]  /*127a20*/  LDL.LU R25, [R1+0x2644] ;  /* 0x0026440001197983 */ /* 0x000ea20000300800 */
[----:B------:R-:W-:Y:S02]  /*127a30*/  IMAD.MOV.U32 R22, RZ, RZ, R3 ;  /* 0x000000ffff167224 */ /* 0x000fe400078e0003 */
[----:B------:R-:W-:Y:S01]  /*127a40*/  IMAD.MOV.U32 R23, RZ, RZ, R2 ;  /* 0x000000ffff177224 */ /* 0x000fe200078e0002 */
[----:B--2---:R-:W-:Y:S04]  /*127a50*/  STL.64 [R1+0x9da8], R24 ;  /* 0x009da81801007387 */ /* 0x004fe80000100a00 */
[----:B------:R-:W2:Y:S04]  /*127a60*/  LDL.LU R26, [R1+0x2648] ;  /* 0x00264800011a7983 */ /* 0x000ea80000300800 */
[----:B------:R-:W2:Y:S04]  /*127a70*/  LDL.LU R27, [R1+0x264c] ;  /* 0x00264c00011b7983 */ /* 0x000ea80000300800 */
[----:B------:R-:W3:Y:S04]  /*127a80*/  LDL.LU R3, [R1+0x9e3c] ;  /* 0x009e3c0001037983 */ /* 0x000ee80000300800 */
[----:B------:R-:W4:Y:S04]  /*127a90*/  LDL.LU R2, [R1+0x9e38] ;  /* 0x009e380001027983 */ /* 0x000f280000300800 */
[----:B------:R-:W2:Y:S04]  /*127aa0*/  LDL.64 R20, [R1+0x70] ;  /* 0x0000700001147983 */ /* 0x000ea80000100a00 */
[----:B------:R-:W-:Y:S04]  /*127ab0*/  STL.64 [R1+0x9db8], R22 ;  /* 0x009db81601007387 */ /* 0x000fe80000100a00 */
[----:B--2---:R2:W-:Y:S04]  /*127ac0*/  STL.64 [R1+0x9db0], R20 ;  /* 0x009db01401007387 */ /* 0x0045e80000100a00 */
[----:B0-----:R-:W3:Y:S04]  /*127ad0*/  LDL.LU R16, [R1+0x2660] ;  /* 0x0026600001107983 */ /* 0x001ee80000300800 */
[----:B------:R-:W3:Y:S04]  /*127ae0*/  LDL.LU R17, [R1+0x2664] ;  /* 0x0026640001117983 */ /* 0x000ee80000300800 */
[----:B-1----:R-:W4:Y:S04]  /*127af0*/  LDL.LU R18, [R1+0x2668] ;  /* 0x0026680001127983 */ /* 0x002f280000300800 */
[----:B------:R-:W4:Y:S04]  /*127b00*/  LDL.LU R19, [R1+0x266c] ;  /* 0x00266c0001137983 */ /* 0x000f280000300800 */
[----:B----4-:R-:W-:Y:S04]  /*127b10*/  STL.64 [R1+0x9dc8], R18 ;  /* 0x009dc81201007387 */ /* 0x010fe80000100a00 */
[----:B---3--:R0:W-:Y:S04]  /*127b20*/  STL.64 [R1+0x9dc0], R16 ;  /* 0x009dc01001007387 */ /* 0x0081e80000100a00 */
[----:B--2---:R-:W2:Y:S04]  /*127b30*/  LDL.LU R20, [R1+0x26a0] ;  /* 0x0026a00001147983 */ /* 0x004ea80000300800 */
[----:B------:R-:W2:Y:S04]  /*127b40*/  LDL.LU R21, [R1+0x26a4] ;  /* 0x0026a40001157983 */ /* 0x000ea80000300800 */
[----:B------:R-:W3:Y:S04]  /*127b50*/  LDL.LU R22, [R1+0x26a8] ;  /* 0x0026a80001167983 */ /* 0x000ee80000300800 */
[----:B------:R-:W3:Y:S04]  /*127b60*/  LDL.LU R23, [R1+0x26ac] ;  /* 0x0026ac0001177983 */ /* 0x000ee80000300800 */
[----:B0-----:R-:W4:Y:S01]  /*127b70*/  LDL.64 R16, [R1+0x90] ;  /* 0x0000900001107983 */ /* 0x001f220000100a00 */
[----:B------:R-:W-:-:S02]  /*127b80*/  IMAD.MOV.U32 R18, RZ, RZ, R2 ;  /* 0x000000ffff127224 */ /* 0x000fc400078e0002 */
[----:B------:R-:W-:Y:S01]  /*127b90*/  IMAD.MOV.U32 R19, RZ, RZ, R3 ;  /* 0x000000ffff137224 */ /* 0x000fe200078e0003 */
[----:B---3--:R-:W-:Y:S04]  /*127ba0*/  STL.64 [R1+0x9dd8], R22 ;  /* 0x009dd81601007387 */ /* 0x008fe80000100a00 */
[----:B--2---:R-:W-:Y:S04]  /*127bb0*/  STL.64 [R1+0x9dd0], R20 ;  /* 0x009dd01401007387 */ /* 0x004fe80000100a00 */
[----:B------:R-:W2:Y:S04]  /*127bc0*/  LDL.LU R2, [R1+0x9e34] ;  /* 0x009e340001027983 */ /* 0x000ea80000300800 */
[----:B------:R-:W2:Y:S04]  /*127bd0*/  LDL.LU R3, [R1+0x9e30] ;  /* 0x009e300001037983 */ /* 0x000ea80000300800 */
[----:B------:R-:W3:Y:S04]  /*127be0*/  LDL.64 R10, [R1+0xa0] ;  /* 0x0000a000010a7983 */ /* 0x000ee80000100a00 */
        /* <DEDUP_REMOVED lines=26> */
[----:B------:R-:W3:Y:S04]  /*127d90*/  LDL.LU R22, [R1+0x26c8] ;  /* 0x0026c80001167983 */ /* 0x000ee80000300800 */
[----:B------:R-:W3:Y:S01]  /*127da0*/  LDL.LU R23, [R1+0x26cc] ;  /* 0x0026cc0001177983 */ /* 0x000ee20000300800 */
[----:B------:R-:W-:-:S02]  /*127db0*/  IMAD R14, R14, 0x100, R28 ;  /* 0x000001000e0e7824 */ /* 0x000fc400078e021c */
[----:B------:R-:W-:Y:S01]  /*127dc0*/  IMAD R15, R15, 0x100, R29 ;  /* 0x000001000f0f7824 */ /* 0x000fe200078e021d */
[C---:B--2---:R-:W-:Y:S01]  /*127dd0*/  HMMA.16816.F32 R16, R4.reuse, R2, R16 ;  /* 0x000000020410723c */ /* 0x044fe20000001810 */
[----:B---3--:R-:W-:Y:S04]  /*127de0*/  STL.64 [R1+0x9de8], R22 ;  /* 0x009de81601007387 */ /* 0x008fe80000100a00 */
[----:B----4-:R0:W-:Y:S04]  /*127df0*/  STL.64 [R1+0x9de0], R20 ;  /* 0x009de01401007387 */ /* 0x0101e80000100a00 */
[----:B0-----:R-:W2:Y:S04]  /*127e00*/  LDL.LU R20, [R1+0x26d0] ;  /* 0x0026d00001147983 */ /* 0x001ea80000300800 */
[----:B------:R-:W2:Y:S04]  /*127e10*/  LDL.LU R21, [R1+0x26d4] ;  /* 0x0026d40001157983 */ /* 0x000ea80000300800 */
[----:B------:R-:W2:Y:S04]  /*127e20*/  LDL.LU R22, [R1+0x26d8] ;  /* 0x0026d80001167983 */ /* 0x000ea80000300800 */
[----:B------:R-:W2:Y:S04]  /*127e30*/  LDL.LU R23, [R1+0x26dc] ;  /* 0x0026dc0001177983 */ /* 0x000ea80000300800 */
[----:B------:R-:W3:Y:S04]  /*127e40*/  LDL.64 R24, [R1+0x80] ;  /* 0x0000800001187983 */ /* 0x000ee80000100a00 */
[----:B------:R-:W4:Y:S04]  /*127e50*/  LDL.64 R28, [R1+0x60] ;  /* 0x00006000011c7983 */ /* 0x000f280000100a00 */
[----:B------:R-:W-:Y:S04]  /*127e60*/  STL [R1+0x9c14], R8 ;  /* 0x009c140801007387 */ /* 0x000fe80000100800 */
[----:B------:R-:W-:Y:S04]  /*127e70*/  STL [R1+0x9c10], R9 ;  /* 0x009c100901007387 */ /* 0x000fe80000100800 */
[----:B------:R-:W-:Y:S04]  /*127e80*/  STL.64 [R1+0x2730], R16 ;  /* 0x0027301001007387 */ /* 0x000fe80000100a00 */
[----:B------:R0:W-:Y:S04]  /*127e90*/  STL.64 [R1+0x2738], R18 ;  /* 0x0027381201007387 */ /* 0x0001e80000100a00 */
[----:B0-----:R-:W2:Y:S04]  /*127ea0*/  LDL.LU.64 R18, [R1+0x9e28] ;  /* 0x009e280001127983 */ /* 0x001ea80000300a00 */
[----:B------:R-:W2:Y:S04]  /*127eb0*/  LDL.LU.64 R16, [R1+0x9e20] ;  /* 0x009e200001107983 */ /* 0x000ea80000300a00 */
[----:B------:R-:W-:Y:S04]  /*127ec0*/  STL [R1+0x9c1c], R2 ;  /* 0x009c1c0201007387 */ /* 0x000fe80000100800 */
[----:B------:R0:W-:Y:S04]  /*127ed0*/  STL [R1+0x9c18], R3 ;  /* 0x009c180301007387 */ /* 0x0001e80000100800 */
[----:B0-----:R-:W3:Y:S01]  /*127ee0*/  LDL.64 R2, [R1+0xa8] ;  /* 0x0000a80001027983 */ /* 0x001ee20000100a00 */
[----:B--2---:R-:W-:Y:S03]  /*127ef0*/  HMMA.16816.F32 R4, R4, R10, R16 ;  /* 0x0000000a0404723c */ /* 0x004fe60000001810 */
[----:B------:R-:W3:Y:S04]  /*127f00*/  LDL.LU.64 R18, [R1+0x9e18] ;  /* 0x009e180001127983 */ /* 0x000ee80000300a00 */
[----:B------:R-:W3:Y:S01]  /*127f10*/  LDL.LU.64 R16, [R1+0x9e10] ;  /* 0x009e100001107983 */ /* 0x000ee20000300a00 */
[----:B------:R-:W-:-:S02]  /*127f20*/  F2FP.F16.E4M3.UNPACK_B R12, R12 ;  /* 0x0000000cff0c723e */ /* 0x000fc400020006ff */
[----:B------:R-:W-:Y:S02]  /*127f30*/  F2FP.F16.E4M3.UNPACK_B R13, R13 ;  /* 0x0000000dff0d723e */ /* 0x000fe400020006ff */
[----:B------:R-:W-:Y:S02]  /*127f40*/  F2FP.F16.E4M3.UNPACK_B R14, R14 ;  /* 0x0000000eff0e723e */ /* 0x000fe400020006ff */
[----:B------:R-:W-:Y:S01]  /*127f50*/  F2FP.F16.E4M3.UNPACK_B R15, R15 ;  /* 0x0000000fff0f723e */ /* 0x000fe200020006ff */
[----:B------:R-:W-:Y:S02]  /*127f60*/  IMAD.MOV.U32 R9, RZ, RZ, R10 ;  /* 0x000000ffff097224 */ /* 0x000fe400078e000a */
[----:B------:R-:W-:-:S06]  /*127f70*/  IMAD.MOV.U32 R8, RZ, RZ, R11 ;  /* 0x000000ffff087224 */ /* 0x000fcc00078e000b */
[----:B------:R-:W-:Y:S04]  /*127f80*/  STL.64 [R1+0x2700], R4 ;  /* 0x0027000401007387 */ /* 0x000fe80000100a00 */
[----:B------:R0:W-:Y:S04]  /*127f90*/  STL.64 [R1+0x2708], R6 ;  /* 0x0027080601007387 */ /* 0x0001e80000100a00 */
[----:B0-----:R-:W2:Y:S04]  /*127fa0*/  LDL.64 R6, [R1+0x98] ;  /* 0x0000980001067983 */ /* 0x001ea80000100a00 */
        /* <DEDUP_REMOVED lines=16> */
[----:B------:R-:W3:Y:S01]  /*1280b0*/  LDL.LU.64 R16, [R1+0x9df0] ;  /* 0x009df00001107983 */ /* 0x000ee20000300a00 */
[----:B------:R-:W-:-:S02]  /*1280c0*/  IMAD.MOV.U32 R5, RZ, RZ, R2 ;  /* 0x000000ffff057224 */ /* 0x000fc400078e0002 */
[----:B------:R-:W-:Y:S02]  /*1280d0*/  IMAD.MOV.U32 R4, RZ, RZ, R3 ;  /* 0x000000ffff047224 */ /* 0x000fe400078e0003 */
[----:B------:R-:W-:Y:S02]  /*1280e0*/  IMAD.MOV.U32 R2, RZ, RZ, R6 ;  /* 0x000000ffff027224 */ /* 0x000fe400078e0006 */
[----:B------:R-:W-:-:S05]  /*1280f0*/  IMAD.MOV.U32 R3, RZ, RZ, R7 ;  /* 0x000000ffff037224 */ /* 0x000fca00078e0007 */
[----:B------:R0:W-:Y:S04]  /*128100*/  STL.64 [R1+0x9d70], R2 ;  /* 0x009d700201007387 */ /* 0x0001e80000100a00 */
[----:B0-----:R-:W4:Y:S01]  /*128110*/  LDL R2, [R1+0x78] ;  /* 0x0000780001027983 */ /* 0x001f220000100800 */
        /* <DEDUP_REMOVED lines=8> */
[----:B------:R-:W-:Y:S04]  /*1281a0*/  STL.64 [R1+0x9ca0], R6 ;  /* 0x009ca00601007387 */ /* 0x000fe80000100a00 */
[----:B------:R0:W-:Y:S04]  /*1281b0*/  STL.64 [R1+0x9c98], R4 ;  /* 0x009c980401007387 */ /* 0x0001e80000100a00 */
[----:B0-----:R-:W4:Y:S04]  /*1281c0*/  LDL.LU R4, [R1+0x2690] ;  /* 0x0026900001047983 */ /* 0x001f280000300800 */
[----:B------:R-:W4:Y:S04]  /*1281d0*/  LDL.LU R5, [R1+0x2694] ;  /* 0x0026940001057983 */ /* 0x000f280000300800 */
[----:B------:R-:W4:Y:S04]  /*1281e0*/  LDL.LU R6, [R1+0x2698] ;  /* 0x0026980001067983 */ /* 0x000f280000300800 */
        /* <DEDUP_REMOVED lines=8> */
[----:B------:R-:W3:Y:S01]  /*128270*/  LDL.LU.64 R16, [R1+0x9dc0] ;  /* 0x009dc00001107983 */ /* 0x000ee20000300a00 */
[----:B------:R-:W-:-:S02]  /*128280*/  IMAD.MOV.U32 R3, RZ, RZ, R0 ;  /* 0x000000ffff037224 */ /* 0x000fc400078e0000 */
[----:B------:R-:W-:Y:S01]  /*128290*/  IMAD.MOV.U32 R0, RZ, RZ, R25 ;  /* 0x000000ffff007224 */ /* 0x000fe200078e0019 */
[----:B--2---:R-:W-:-:S15]  /*1282a0*/  HMMA.16816.F32 R20, R12, R24, R20 ;  /* 0x000000180c14723c */ /* 0x004fde0000001814 */
[----:B------:R-:W-:-:S08]  /*1282b0*/  NOP ;  /* 0x0000000000007918 */ /* 0x000fd00000000000 */
[----:B------:R-:W-:Y:S04]  /*1282c0*/  STL.64 [R1+0x26a0], R20 ;  /* 0x0026a01401007387 */ /* 0x000fe80000100a00 */
[----:B------:R0:W-:Y:S04]  /*1282d0*/  STL.64 [R1+0x26a8], R22 ;  /* 0x0026a81601007387 */ /* 0x0001e80000100a00 */
[----:B0-----:R-:W3:Y:S04]  /*1282e0*/  LDL.LU.64 R22, [R1+0x9db8] ;  /* 0x009db80001167983 */ /* 0x001ee80000300a00 */
[----:B------:R-:W2:Y:S04]  /*1282f0*/  LDL.LU.64 R20, [R1+0x9db0] ;  /* 0x009db00001147983 */ /* 0x000ea80000300a00 */
[----:B------:R-:W3:Y:S01]  /*128300*/  LDL.LU.64 R24, [R1+0x9da8] ;  /* 0x009da80001187983 */ /* 0x000ee20000300a00 */
[----:B----4-:R-:W-:Y:S03]  /*128310*/  HMMA.16816.F32 R4, R12, R2, R4 ;  /* 0x000000020c04723c */ /* 0x010fe60000001804 */
[----:B------:R-:W-:-:S15]  /*128320*/  STL [R1+0x9b9c], R0 ;  /* 0x009b9c0001007387 */ /* 0x000fde0000100800 */
[----:B------:R-:W-:-:S05]  /*128330*/  NOP ;  /* 0x0000000000007918 */ /* 0x000fca0000000000 */
[----:B------:R-:W-:Y:S04]  /*128340*/  STL.64 [R1+0x2680], R4 ;  /* 0x0026800401007387 */ /* 0x000fe80000100a00 */
[----:B------:R2:W-:Y:S02]  /*128350*/  STL.64 [R1+0x2688], R6 ;  /* 0x0026880601007387 */ /* 0x0005e40000100a00 */
[C---:B--2---:R-:W-:Y:S06]  /*128360*/  HMMA.16816.F32 R4, R12.reuse, R20, R8 ;  /* 0x000000140c04723c */ /* 0x044fec0000001808 */
[----:B------:R-:W-:Y:S01]  /*128370*/  IMAD.MOV.U32 R0, RZ, RZ, R21 ;  /* 0x000000ffff007224 */ /* 0x000fe200078e0015 */
[----:B---3--:R-:W-:Y:S04]  /*128380*/  HMMA.16816.F32 R8, R12, R22, R16 ;  /* 0x000000160c08723c */ /* 0x008fe80000001810 */
[----:B------:R-:W-:-:S12]  /*128390*/  STL [R1+0x9ba0], R0 ;  /* 0x009ba00001007387 */ /* 0x000fd80000100800 */
[----:B------:R-:W-:Y:S04]  /*1283a0*/  STL.64 [R1+0x2670], R4 ;  /* 0x0026700401007387 */ /* 0x000fe80000100a00 */
[----:B------:R0:W-:Y:S02]  /*1283b0*/  STL.64 [R1+0x2678], R6 ;  /* 0x0026780601007387 */ /* 0x0001e40000100a00 */
[----:B0-----:R-:W-:Y:S02]  /*1283c0*/  HMMA.16816.F32 R4, R12, R28, R24 ;  /* 0x0000001c0c04723c */ /* 0x001fe40000001818 */
[----:B------:R0:W-:Y:S04]  /*1283d0*/  STL.64 [R1+0x2650], R8 ;  /* 0x0026500801007387 */ /* 0x0001e80000100a00 */
[----:B------:R1:W-:Y:S04]  /*1283e0*/  STL.64 [R1+0x2658], R10 ;  /* 0x0026580a01007387 */ /* 0x0003e80000100a00 */
[----:B0-----:R-:W2:-:S13]  /*1283f0*/  LDL.LU R8, [R1+0x2520] ;  /* 0x0025200001087983 */ /* 0x001e9a0000300800 */
[----:B------:R0:W-:Y:S04]  /*128400*/  STL.64 [R1+0x2630], R4 ;  /* 0x0026300401007387 */ /* 0x0001e80000100a00 */
[----:B------:R3:W-:Y:S04]  /*128410*/  STL.64 [R1+0x2638], R6 ;  /* 0x0026380601007387 */ /* 0x0007e80000100a00 */
[----:B------:R-:W2:Y:S04]  /*128420*/  LDL.LU R9, [R1+0x2524] ;  /* 0x0025240001097983 */ /* 0x000ea80000300800 */
[----:B-1----:R-:W4:Y:S04]  /*128430*/  LDL.LU R10, [R1+0x2528] ;  /* 0x00252800010a7983 */ /* 0x002f280000300800 */
[----:B------:R-:W4:Y:S04]  /*128440*/  LDL.LU R11, [R1+0x252c] ;  /* 0x00252c00010b7983 */ /* 0x000f280000300800 */
[----:B----4-:R1:W-:Y:S04]  /*128450*/  STL.64 [R1+0x9cb0], R10 ;  /* 0x009cb00a01007387 */ /* 0x0103e80000100a00 */
[----:B--2---:R-:W-:Y:S04]  /*128460*/  STL.64 [R1+0x9ca8], R8 ;  /* 0x009ca80801007387 */ /* 0x004fe80000100a00 */
[----:B------:R-:W2:Y:S04]  /*128470*/  LDL.LU R24, [R1+0x2530] ;  /* 0x0025300001187983 */ /* 0x000ea80000300800 */
[----:B------:R-:W2:Y:S04]  /*128480*/  LDL.LU R25, [R1+0x2534] ;  /* 0x0025340001197983 */ /* 0x000ea80000300800 */
[----:B------:R-:W4:Y:S04]  /*128490*/  LDL.LU R26, [R1+0x2538] ;  /* 0x00253800011a7983 */ /* 0x000f280000300800 */
[----:B------:R-:W4:Y:S04]  /*1284a0*/  LDL.LU R27, [R1+0x253c] ;  /* 0x00253c00011b7983 */ /* 0x000f280000300800 */
[----:B----4-:R-:W-:Y:S04]  /*1284b0*/  STL.64 [R1+0x9cc0], R26 ;  /* 0x009cc01a01007387 */ /* 0x010fe80000100a00 */
[----:B--2---:R-:W-:Y:S04]  /*1284c0*/  STL.64 [R1+0x9cb8], R24 ;  /* 0x009cb81801007387 */ /* 0x004fe80000100a00 */
[----:B0-----:R-:W2:Y:S04]  /*1284d0*/  LDL.LU R4, [R1+0x2540] ;  /* 0x0025400001047983 */ /* 0x001ea80000300800 */
[----:B------:R-:W2:Y:S04]  /*1284e0*/  LDL.LU R5, [R1+0x2544] ;  /* 0x0025440001057983 */ /* 0x000ea80000300800 */
[----:B---3--:R-:W3:Y:S04]  /*1284f0*/  LDL.LU R6, [R1+0x2548] ;  /* 0x0025480001067983 */ /* 0x008ee80000300800 */
[----:B------:R-:W3:Y:S04]  /*128500*/  LDL.LU R7, [R1+0x254c] ;  /* 0x00254c0001077983 */ /* 0x000ee80000300800 */
[----:B---3--:R-:W-:Y:S04]  /*128510*/  STL.64 [R1+0x9cd0], R6 ;  /* 0x009cd00601007387 */ /* 0x008fe80000100a00 */
[----:B--2---:R0:W-:Y:S04]  /*128520*/  STL.64 [R1+0x9cc8], R4 ;  /* 0x009cc80401007387 */ /* 0x0041e80000100a00 */
[----:B-1----:R-:W2:Y:S04]  /*128530*/  LDL R10, [R1+0x8] ;  /* 0x00000800010a7983 */ /* 0x002ea80000100800 */
        /* <DEDUP_REMOVED lines=35> */
[----:B0-----:R-:W2:Y:S04]  /*128770*/  LDL.LU R6, [R1+0x25e8] ;  /* 0x0025e80001067983 */ /* 0x001ea80000300800 */
[----:B------:R-:W2:Y:S04]  /*128780*/  LDL.LU R7, [R1+0x25ec] ;  /* 0x0025ec0001077983 */ /* 0x000ea80000300800 */
[----:B------:R-:W3:Y:S04]  /*128790*/  LDL R16, [R1+0x48] ;  /* 0x0000480001107983 */ /* 0x000ee80000100800 */
[----:B------:R-:W3:Y:S04]  /*1287a0*/  LDL R17, [R1+0x4c] ;  /* 0x00004c0001117983 */ /* 0x000ee80000100800 */
        /* <DEDUP_REMOVED lines=16> */
[----:B------:R-:W2:Y:S04]  /*1288b0*/  LDL.64 R18, [R1+0x40] ;  /* 0x0000400001127983 */ /* 0x000ea80000100a00 */
[----:B------:R-:W4:Y:S04]  /*1288c0*/  LDL.64 R2, [R1+0x50] ;  /* 0x0000500001027983 */ /* 0x000f280000100a00 */
[----:B--2---:R-:W-:Y:S04]  /*1288d0*/  STL.64 [R1+0x9da0], R18 ;  /* 0x009da01201007387 */ /* 0x004fe80000100a00 */
[----:B---3--:R0:W-:Y:S04]  /*1288e0*/  STL.64 [R1+0x9d98], R16 ;  /* 0x009d981001007387 */ /* 0x0081e80000100a00 */
        /* <DEDUP_REMOVED lines=17> */
[----:B------:R-:W-:-:S02]  /*128a00*/  IMAD.MOV.U32 R0, RZ, RZ, R29 ;  /* 0x000000ffff007224 */ /* 0x000fc400078e001d */
        /* <DEDUP_REMOVED lines=15> */
[----:B------:R-:W-:Y:S04]  /*128b00*/  STL [R1+0x9ba4], R0 ;  /* 0x009ba40001007387 */ /* 0x000fe80000100800 */
[----:B------:R-:W2:Y:S04]  /*128b10*/  LDL.LU.64 R18, [R1+0x9da0] ;  /* 0x009da00001127983 */ /* 0x000ea80000300a00 */
[----:B------:R-:W3:Y:S04]  /*128b20*/  LDL.LU.64 R16, [R1+0x9d98] ;  /* 0x009d980001107983 */ /* 0x000ee80000300a00 */
        /* <DEDUP_REMOVED lines=23> */
[----:B0-----:R-:W2:Y:S01]  /*128ca0*/  LDL.LU.64 R6, [R1+0x9d58] ;  /* 0x009d580001067983 */ /* 0x001ea20000300a00 */
[----:B------:R-:W-:-:S03]  /*128cb0*/  IMAD.MOV.U32 R0, RZ, RZ, R19 ;  /* 0x000000ffff007224 */ /* 0x000fc600078e0013 */
[----:B------:R-:W3:Y:S04]  /*128cc0*/  LDL.LU R16, [R1+0x2500] ;  /* 0x0025000001107983 */ /* 0x000ee80000300800 */
[----:B------:R-:W3:Y:S04]  /*128cd0*/  LDL.LU R17, [R1+0x2504] ;  /* 0x0025040001117983 */ /* 0x000ee80000300800 */
[----:B------:R-:W3:Y:S04]  /*128ce0*/  LDL.LU R18, [R1+0x2508] ;  /* 0x0025080001127983 */ /* 0x000ee80000300800 */
[----:B------:R-:W3:Y:S04]  /*128cf0*/  LDL.LU R19, [R1+0x250c] ;  /* 0x00250c0001137983 */ /* 0x000ee80000300800 */
        /* <DEDUP_REMOVED lines=46> */
[----:B------:R-:W4:Y:S01]  /*128fe0*/  LDL.LU.64 R4, [R1+0x9cc8] ;  /* 0x009cc80001047983 */ /* 0x000f220000300a00 */
[----:B------:R-:W-:-:S02]  /*128ff0*/  IMAD.MOV.U32 R0, RZ, RZ, R9 ;  /* 0x000000ffff007224 */ /* 0x000fc400078e0009 */
[----:B--2---:R-:W-:Y:S03]  /*129000*/  HMMA.16816.F32 R8, R12, R10, R24 ;  /* 0x0000000a0c08723c */ /* 0x004fe60000001818 */
[----:B------:R0:W-:Y:S04]  /*129010*/  STL [R1+0x9bb8], R0 ;  /* 0x009bb80001007387 */ /* 0x0001e80000100800 */
[----:B------:R-:W2:Y:S04]  /*129020*/  LDL.LU.64 R26, [R1+0x9cc0] ;  /* 0x009cc000011a7983 */ /* 0x000ea80000300a00 */
[----:B------:R-:W2:Y:S01]  /*129030*/  LDL.LU.64 R24, [R1+0x9cb8] ;  /* 0x009cb80001187983 */ /* 0x000ea20000300a00 */
[----:B0-----:R-:W-:-:S11]  /*129040*/  IMAD.MOV.U32 R0, RZ, RZ, R29 ;  /* 0x000000ffff007224 */ /* 0x001fd600078e001d */
        /* <DEDUP_REMOVED lines=8> */
[----:B0-----:R-:W4:Y:S04]  /*1290d0*/  LDL.LU.64 R6, [R1+0x9ca0] ;  /* 0x009ca00001067983 */ /* 0x001f280000300a00 */
[----:B------:R-:W4:Y:S04]  /*1290e0*/  LDL.LU.64 R4, [R1+0x9c98] ;  /* 0x009c980001047983 */ /* 0x000f280000300a00 */
        /* <DEDUP_REMOVED lines=16> */
[----:B------:R-:W2:Y:S04]  /*1291f0*/  LDL.LU.64 R20, [R1+0x9c68] ;  /* 0x009c680001147983 */ /* 0x000ea80000300a00 */
[----:B------:R0:W-:Y:S04]  /*129200*/  STL.64 [R1+0x99f0], R26 ;  /* 0x0099f01a01007387 */ /* 0x0001e80000100a00 */
[----:B0-----:R-:W3:Y:S04]  /*129210*/  LDL.64 R26, [R1+0x88] ;  /* 0x00008800011a7983 */ /* 0x001ee80000100a00 */
[----:B------:R4:W-:Y:S02]  /*129220*/  STL.64 [R1+0x99e8], R24 ;  /* 0x0099e81801007387 */ /* 0x0009e40000100a00 */
[----:B----4-:R-:W-:-:S02]  /*129230*/  IMAD.MOV.U32 R24, RZ, RZ, R7 ;  /* 0x000000ffff187224 */ /* 0x010fc400078e0007 */
[----:B------:R-:W-:Y:S01]  /*129240*/  IMAD.MOV.U32 R25, RZ, RZ, R6 ;  /* 0x000000ffff197224 */ /* 0x000fe200078e0006 */
[----:B---3--:R-:W-:Y:S04]  /*129250*/  STL.64 [R1+0x9bc8], R26 ;  /* 0x009bc81a01007387 */ /* 0x008fe80000100a00 */
[----:B------:R0:W-:Y:S04]  /*129260*/  STL.64 [R1+0x9bc0], R24 ;  /* 0x009bc01801007387 */ /* 0x0001e80000100a00 */
        /* <DEDUP_REMOVED lines=9> */
[----:B------:R-:W4:Y:S01]  /*129300*/  LDL.LU.64 R16, [R1+0x9c58] ;  /* 0x009c580001107983 */ /* 0x000f220000300a00 */
[----:B--2---:R-:W-:-:S15]  /*129310*/  HMMA.16816.F32 R24, R12, R20, R24 ;  /* 0x000000140c18723c */ /* 0x004fde0000001818 */
        /* <DEDUP_REMOVED lines=141> */
[----:B------:R-:W-:Y:S04]  /*129bf0*/  STL.64 [R1+0x2450], R16 ;  /* 0x0024501001007387 */ /* 0x000fe80000100a00 */
[----:B------:R-:W-:Y:S04]  /*129c00*/  STL.64 [R1+0x2458], R18 ;  /* 0x0024581201007387 */ /* 0x000fe80000100a00 */
        /* <DEDUP_REMOVED lines=183> */
[----:B------:R-:W2:Y:S04]  /*12a780*/  LDL.LU R16, [R1+0x22d0] ;  /* 0x0022d00001107983 */ /* 0x000ea80000300800 */
[----:B------:R-:W2:Y:S04]  /*12a790*/  LDL.LU R17, [R1+0x22d4] ;  /* 0x0022d40001117983 */ /* 0x000ea80000300800 */
[----:B------:R-:W2:Y:S04]  /*12a7a0*/  LDL.LU R18, [R1+0x22d8] ;  /* 0x0022d80001127983 */ /* 0x000ea80000300800 */
[----:B------:R-:W2:Y:S04]  /*12a7b0*/  LDL.LU R19, [R1+0x22dc] ;  /* 0x0022dc0001137983 */ /* 0x000ea80000300800 */
[----:B0-----:R-:W3:Y:S04]  /*12a7c0*/  LDL.LU R8, [R1+0x22e0] ;  /* 0x0022e00001087983 */ /* 0x001ee80000300800 */
        /* <DEDUP_REMOVED lines=148> */
[----:B0-----:R-:W4:Y:S04]  /*12b110*/  LDL.LU R24, [R1+0x22c0] ;  /* 0x0022c00001187983 */ /* 0x001f280000300800 */
[----:B------:R-:W4:Y:S04]  /*12b120*/  LDL.LU R25, [R1+0x22c4] ;  /* 0x0022c40001197983 */ /* 0x000f280000300800 */
        /* <DEDUP_REMOVED lines=11> */
[----:B------:R-:W2:Y:S01]  /*12b1e0*/  LDL.LU.64 R16, [R1+0x99a8] ;  /* 0x0099a80001107983 */ /* 0x000ea20000300a00 */
[----:B------:R-:W-:-:S03]  /*12b1f0*/  IMAD.MOV.U32 R27, RZ, RZ, R0 ;  /* 0x000000ffff1b7224 */ /* 0x000fc600078e0000 */
[----:B------:R-:W-:Y:S04]  /*12b200*/  STL.64 [R1+0x9790], R22 ;  /* 0x0097901601007387 */ /* 0x000fe80000100a00 */
[----:B------:R-:W-:Y:S01]  /*12b210*/  STL.64 [R1+0x9788], R20 ;  /* 0x0097881401007387 */ /* 0x000fe20000100a00 */
[C---:B----4-:R-:W-:Y:S06]  /*12b220*/  HMMA.16816.F32 R24, R4.reuse, R18, R24 ;  /* 0x000000120418723c */ /* 0x050fec0000001818 */
[----:B--2---:R-:W-:-:S15]  /*12b230*/  HMMA.16816.F32 R12, R4, R16, R12 ;  /* 0x00000010040c723c */ /* 0x004fde000000180c */
[----:B------:R-:W-:-:S03]  /*12b240*/  NOP ;  /* 0x0000000000007918 */ /* 0x000fc60000000000 */
[----:B------:R-:W-:Y:S01]  /*12b250*/  IMAD.MOV.U32 R0, RZ, RZ, R27 ;  /* 0x000000ffff007224 */ /* 0x000fe200078e001b */
[----:B------:R0:W-:Y:S04]  /*12b260*/  STL.64 [R1+0x22c0], R24 ;  /* 0x0022c01801007387 */ /* 0x0001e80000100a00 */
[----:B------:R1:W-:Y:S04]  /*12b270*/  STL [R1+0x22c8], R26 ;  /* 0x0022c81a01007387 */ /* 0x0003e80000100800 */
[----:B------:R-:W-:Y:S04]  /*12b280*/  STL [R1+0x7760], R0 ;  /* 0x0077600001007387 */ /* 0x000fe80000100800 */
[----:B------:R-:W-:Y:S04]  /*12b290*/  STL.64 [R1+0x22b0], R12 ;  /* 0x0022b00c01007387 */ /* 0x000fe80000100a00 */
[----:B------:R2:W-:Y:S04]  /*12b2a0*/  STL.64 [R1+0x22b8], R14 ;  /* 0x0022b80e01007387 */ /* 0x0005e80000100a00 */
[----:B0-----:R-:W4:Y:S01]  /*12b2b0*/  LDL.64 R24, [R1+0x90] ;  /* 0x0000900001187983 */ /* 0x001f220000100a00 */
[----:B-1----:R-:W-:-:S02]  /*12b2c0*/  IMAD.MOV.U32 R26, RZ, RZ, R11 ;  /* 0x000000ffff1a7224 */ /* 0x002fc400078e000b */
[----:B------:R-:W-:-:S05]  /*12b2d0*/  IMAD.MOV.U32 R27, RZ, RZ, R10 ;  /* 0x000000ffff1b7224 */ /* 0x000fca00078e000a */
[----:B------:R-:W-:Y:S04]  /*12b2e0*/  STL.64 [R1+0x9958], R26 ;  /* 0x0099581a01007387 */ /* 0x000fe80000100a00 */
[----:B----4-:R-:W-:Y:S04]  /*12b2f0*/  STL.64 [R1+0x9950], R24 ;  /* 0x0099501801007387 */ /* 0x010fe80000100a00 */
[----:B------:R-:W4:Y:S04]  /*12b300*/  LDL.LU R20, [R1+0x2230] ;  /* 0x0022300001147983 */ /* 0x000f280000300800 */
[----:B------:R-:W4:Y:S04]  /*12b310*/  LDL.LU R21, [R1+0x2234] ;  /* 0x0022340001157983 */ /* 0x000f280000300800 */
[----:B------:R-:W3:Y:S04]  /*12b320*/  LDL.LU R22, [R1+0x2238] ;  /* 0x0022380001167983 */ /* 0x000ee80000300800 */
[----:B------:R-:W3:Y:S04]  /*12b330*/  LDL.LU R23, [R1+0x223c] ;  /* 0x00223c0001177983 */ /* 0x000ee80000300800 */
[----:B--2---:R-:W2:Y:S04]  /*12b340*/  LDL.LU R14, [R1+0x3c78] ;  /* 0x003c7800010e7983 */ /* 0x004ea80000300800 */
[----:B------:R-:W2:Y:S04]  /*12b350*/  LDL.LU R0, [R1+0x3c84] ;  /* 0x003c840001007983 */ /* 0x000ea80000300800 */
[----:B------:R-:W2:Y:S04]  /*12b360*/  LDL.LU R15, [R1+0x3c80] ;  /* 0x003c8000010f7983 */ /* 0x000ea80000300800 */
[----:B---3--:R-:W-:Y:S04]  /*12b370*/  STL.64 [R1+0x9968], R22 ;  /* 0x0099681601007387 */ /* 0x008fe80000100a00 */
[----:B----4-:R0:W-:Y:S04]  /*12b380*/  STL.64 [R1+0x9960], R20 ;  /* 0x0099601401007387 */ /* 0x0101e80000100a00 */
        /* <DEDUP_REMOVED lines=20> */
[----:B--2---:R-:W-:-:S02]  /*12b4d0*/  IMAD R12, R12, 0x100, R10 ;  /* 0x000001000c0c7824 */ /* 0x004fc400078e020a */
[----:B------:R-:W-:Y:S01]  /*12b4e0*/  IMAD R13, R13, 0x100, R11 ;  /* 0x000001000d0d7824 */ /* 0x000fe200078e020b */
        /* <DEDUP_REMOVED lines=10> */
[----:B------:R-:W3:Y:S04]  /*12b590*/  LDL.64 R28, [R1+0xa8] ;  /* 0x0000a800011c7983 */ /* 0x000ee80000100a00 */
        /* <DEDUP_REMOVED lines=32> */
[----:B---3--:R-:W-:-:S02]  /*12b7a0*/  IMAD R14, R14, 0x100, R10 ;  /* 0x000001000e0e7824 */ /* 0x008fc400078e020a */
[----:B------:R-:W-:Y:S02]  /*12b7b0*/  IMAD R15, R15, 0x100, R0 ;  /* 0x000001000f0f7824 */ /* 0x000fe400078e0200 */
[----:B----4-:R-:W-:Y:S01]  /*12b7c0*/  IMAD.MOV.U32 R10, RZ, RZ, R8 ;  /* 0x000000ffff0a7224 */ /* 0x010fe200078e0008 */
[----:B------:R-:W-:Y:S02]  /*12b7d0*/  F2FP.F16.E4M3.UNPACK_B R12, R12 ;  /* 0x0000000cff0c723e */ /* 0x000fe400020006ff */
[----:B------:R-:W-:Y:S02]  /*12b7e0*/  F2FP.F16.E4M3.UNPACK_B R13, R13 ;  /* 0x0000000dff0d723e */ /* 0x000fe400020006ff */
[----:B------:R-:W-:Y:S02]  /*12b7f0*/  F2FP.F16.E4M3.UNPACK_B R14, R14 ;  /* 0x0000000eff0e723e */ /* 0x000fe400020006ff */
[----:B------:R-:W-:-:S07]  /*12b800*/  F2FP.F16.E4M3.UNPACK_B R15, R15 ;  /* 0x0000000fff0f723e */ /* 0x000fce00020006ff */
[----:B------:R-:W-:Y:S06]  /*12b810*/  HMMA.16816.F32 R24, R12, R28, R24 ;  /* 0x0000001c0c18723c */ /* 0x000fec0000001818 */
[----:B--2---:R-:W-:Y:S01]  /*12b820*/  HMMA.16816.F32 R4, R4, R8, R20 ;  /* 0x000000080404723c */ /* 0x004fe20000001814 */
[----:B------:R-:W2:Y:S04]  /*12b830*/  LDL.LU.64 R22, [R1+0x9968] ;  /* 0x0099680001167983 */ /* 0x000ea80000300a00 */
[----:B------:R-:W2:-:S15]  /*12b840*/  LDL.LU.64 R20, [R1+0x9960] ;  /* 0x0099600001147983 */ /* 0x000e9e0000300a00 */
[----:B------:R-:W-:-:S03]  /*12b850*/  NOP ;  /* 0x0000000000007918 */ /* 0x000fc60000000000 */
[----:B------:R-:W-:Y:S04]  /*12b860*/  STL.64 [R1+0x2270], R4 ;  /* 0x0022700401007387 */ /* 0x000fe80000100a00 */
[----:B------:R0:W-:Y:S04]  /*12b870*/  STL.64 [R1+0x2278], R6 ;  /* 0x0022780601007387 */ /* 0x0001e80000100a00 */
[----:B0-----:R-:W3:Y:S04]  /*12b880*/  LDL R6, [R1+0x98] ;  /* 0x0000980001067983 */ /* 0x001ee80000100800 */
[----:B------:R-:W3:Y:S04]  /*12b890*/  LDL R7, [R1+0x9c] ;  /* 0x00009c0001077983 */ /* 0x000ee80000100800 */
[----:B------:R-:W-:Y:S04]  /*12b8a0*/  STL [R1+0x9914], R10 ;  /* 0x0099140a01007387 */ /* 0x000fe80000100800 */
[----:B------:R0:W-:Y:S04]  /*12b8b0*/  STL [R1+0x9910], R9 ;  /* 0x0099100901007387 */ /* 0x0001e80000100800 */
[----:B------:R-:W3:Y:S04]  /*12b8c0*/  LDL.LU R8, [R1+0x2250] ;  /* 0x0022500001087983 */ /* 0x000ee80000300800 */
[----:B0-----:R-:W3:Y:S04]  /*12b8d0*/  LDL.LU R9, [R1+0x2254] ;  /* 0x0022540001097983 */ /* 0x001ee80000300800 */
[----:B------:R-:W3:Y:S04]  /*12b8e0*/  LDL.LU R10, [R1+0x2258] ;  /* 0x00225800010a7983 */ /* 0x000ee80000300800 */
[----:B------:R-:W3:Y:S04]  /*12b8f0*/  LDL.LU R11, [R1+0x225c] ;  /* 0x00225c00010b7983 */ /* 0x000ee80000300800 */
[----:B------:R-:W-:Y:S04]  /*12b900*/  STL.64 [R1+0x2260], R24 ;  /* 0x0022601801007387 */ /* 0x000fe80000100a00 */
[----:B------:R0:W-:Y:S04]  /*12b910*/  STL.64 [R1+0x2268], R26 ;  /* 0x0022681a01007387 */ /* 0x0001e80000100a00 */
[----:B0-----:R-:W2:Y:S04]  /*12b920*/  LDL.LU.64 R26, [R1+0x9958] ;  /* 0x00995800011a7983 */ /* 0x001ea80000300a00 */
[----:B------:R-:W4:Y:S01]  /*12b930*/  LDL.LU.64 R24, [R1+0x9950] ;  /* 0x0099500001187983 */ /* 0x000f220000300a00 */
[----:B------:R-:W-:-:S02]  /*12b940*/  IMAD.MOV.U32 R5, RZ, RZ, R28 ;  /* 0x000000ffff057224 */ /* 0x000fc400078e001c */
[----:B------:R-:W-:Y:S02]  /*12b950*/  IMAD.MOV.U32 R4, RZ, RZ, R29 ;  /* 0x000000ffff047224 */ /* 0x000fe400078e001d */
[----:B------:R-:W2:Y:S01]  /*12b960*/  LDL.LU.64 R28, [R1+0x9948] ;  /* 0x00994800011c7983 */ /* 0x000ea20000300a00 */
[----:B---3--:R-:W-:-:S15]  /*12b970*/  HMMA.16816.F32 R8, R12, R6, R8 ;  /* 0x000000060c08723c */ /* 0x008fde0000001808 */
[----:B------:R-:W-:-:S08]  /*12b980*/  NOP ;  /* 0x0000000000007918 */ /* 0x000fd00000000000 */
[----:B------:R-:W-:Y:S04]  /*12b990*/  STL.64 [R1+0x2250], R8 ;  /* 0x0022500801007387 */ /* 0x000fe80000100a00 */
[----:B------:R4:W-:Y:S02]  /*12b9a0*/  STL.64 [R1+0x2258], R10 ;  /* 0x0022580a01007387 */ /* 0x0009e40000100a00 */
[----:B----4-:R-:W-:Y:S06]  /*12b9b0*/  HMMA.16816.F32 R8, R12, R24, R16 ;  /* 0x000000180c08723c */ /* 0x010fec0000001810 */
[----:B------:R-:W-:-:S02]  /*12b9c0*/  IMAD.MOV.U32 R7, RZ, RZ, R24 ;  /* 0x000000ffff077224 */ /* 0x000fc400078e0018 */
[----:B------:R-:W-:-:S15]  /*12b9d0*/  IMAD.MOV.U32 R6, RZ, RZ, R25 ;  /* 0x000000ffff067224 */ /* 0x000fde00078e0019 */
        /* <DEDUP_REMOVED lines=133> */
[----:B------:R-:W2:Y:S04]  /*12c230*/  LDL.64 R26, [R1+0x70] ;  /* 0x00007000011a7983 */ /* 0x000ea80000100a00 */
        /* <DEDUP_REMOVED lines=53> */
[----:B------:R-:W3:-:S15]  /*12c590*/  LDL.LU.64 R24, [R1+0x9928] ;  /* 0x0099280001187983 */ /* 0x000ede0000300a00 */
[----:B------:R-:W-:-:S03]  /*12c5a0*/  NOP ;  /* 0x0000000000007918 */ /* 0x000fc60000000000 */
[----:B------:R-:W-:Y:S04]  /*12c5b0*/  STL.64 [R1+0x2210], R8 ;  /* 0x0022100801007387 */ /* 0x000fe80000100a00 */
[----:B------:R0:W-:Y:S04]  /*12c5c0*/  STL.64 [R1+0x2218], R10 ;  /* 0x0022180a01007387 */ /* 0x0001e80000100a00 */
[----:B0-----:R-:W2:Y:S04]  /*12c5d0*/  LDL.LU.64 R10, [R1+0x9920] ;  /* 0x00992000010a7983 */ /* 0x001ea80000300a00 */
[----:B------:R-:W2:Y:S02]  /*12c5e0*/  LDL.LU.64 R8, [R1+0x9918] ;  /* 0x0099180001087983 */ /* 0x000ea40000300a00 */
[----:B--2---:R-:W-:-:S15]  /*12c5f0*/  HMMA.16816.F32 R8, R12, R26, R8 ;  /* 0x0000001a0c08723c */ /* 0x004fde0000001808 */
[----:B------:R-:W-:-:S08]  /*12c600*/  NOP ;  /* 0x0000000000007918 */ /* 0x000fd00000000000 */
[----:B------:R0:W-:Y:S04]  /*12c610*/  STL.64 [R1+0x2200], R8 ;  /* 0x0022000801007387 */ /* 0x0001e80000100a00 */
[----:B------:R1:W-:Y:S01]  /*12c620*/  STL.64 [R1+0x2208], R10 ;  /* 0x0022080a01007387 */ /* 0x0003e20000100a00 */
[----:B0-----:R-:W-:Y:S02]  /*12c630*/  IMAD.MOV.U32 R8, RZ, RZ, R26 ;  /* 0x000000ffff087224 */ /* 0x001fe400078e001a */
[----:B-1----:R-:W-:Y:S01]  /*12c640*/  IMAD.MOV.U32 R11, RZ, RZ, R27 ;  /* 0x000000ffff0b7224 */ /* 0x002fe200078e001b */
[----:B------:R-:W2:Y:S01]  /*12c650*/  LDL.LU R10, [R1+0x9914] ;  /* 0x00991400010a7983 */ /* 0x000ea20000300800 */
[----:B---3--:R-:W-:Y:S03]  /*12c660*/  HMMA.16816.F32 R24, R12, R24, R20 ;  /* 0x000000180c18723c */ /* 0x008fe60000001814 */
[----:B------:R-:W3:Y:S04]  /*12c670*/  LDL.LU R9, [R1+0x9910] ;  /* 0x0099100001097983 */ /* 0x000ee80000300800 */
[----:B------:R-:W4:Y:S04]  /*12c680*/  LDL.LU.64 R22, [R1+0x9908] ;  /* 0x0099080001167983 */ /* 0x000f280000300a00 */
[----:B------:R-:W4:-:S12]  /*12c690*/  LDL.LU.64 R20, [R1+0x9900] ;  /* 0x0099000001147983 */ /* 0x000f180000300a00 */
        /* <DEDUP_REMOVED lines=140> */
[----:B--2---:R-:W-:Y:S07]  /*12cf60*/  HMMA.16816.F32 R20, R12, R16, R24 ;  /* 0x000000100c14723c */ /* 0x004fee0000001818 */
[----:B------:R-:W-:-:S02]  /*12cf70*/  IMAD.MOV.U32 R26, RZ, RZ, R8 ;  /* 0x000000ffff1a7224 */ /* 0x000fc400078e0008 */
[----:B------:R-:W2:-:S14]  /*12cf80*/  LDL.LU R8, [R1+0x9760] ;  /* 0x0097600001087983 */ /* 0x000e9c0000300800 */
[----:B------:R0:W-:Y:S04]  /*12cf90*/  STL.64 [R1+0x20a0], R20 ;  /* 0x0020a01401007387 */ /* 0x0001e80000100a00 */
[----:B------:R1:W-:Y:S04]  /*12cfa0*/  STL.64 [R1+0x20a8], R22 ;  /* 0x0020a81601007387 */ /* 0x0003e80000100a00 */
[----:B------:R-:W3:Y:S01]  /*12cfb0*/  LDL.64 R24, [R1+0x78] ;  /* 0x0000780001187983 */ /* 0x000ee20000100a00 */
[----:B------:R-:W-:-:S05]  /*12cfc0*/  IMAD.MOV.U32 R27, RZ, RZ, R11 ;  /* 0x000000ffff1b7224 */ /* 0x000fca00078e000b */
[----:B------:R-:W-:Y:S04]  /*12cfd0*/  STL.64 [R1+0x96b8], R26 ;  /* 0x0096b81a01007387 */ /* 0x000fe80000100a00 */
[----:B---3--:R3:W-:Y:S04]  /*12cfe0*/  STL.64 [R1+0x96b0], R24 ;  /* 0x0096b01801007387 */ /* 0x0087e80000100a00 */
[----:B0-----:R-:W4:Y:S04]  /*12cff0*/  LDL.LU R20, [R1+0x1fa0] ;  /* 0x001fa00001147983 */ /* 0x001f280000300800 */
[----:B------:R-:W4:Y:S04]  /*12d000*/  LDL.LU R21, [R1+0x1fa4] ;  /* 0x001fa40001157983 */ /* 0x000f280000300800 */
[----:B-1----:R-:W2:Y:S04]  /*12d010*/  LDL.LU R22, [R1+0x1fa8] ;  /* 0x001fa80001167983 */ /* 0x002ea80000300800 */
[----:B------:R-:W2:Y:S04]  /*12d020*/  LDL.LU R23, [R1+0x1fac] ;  /* 0x001fac0001177983 */ /* 0x000ea80000300800 */
[----:B--2---:R-:W-:Y:S04]  /*12d030*/  STL.64 [R1+0x96c8], R22 ;  /* 0x0096c81601007387 */ /* 0x004fe80000100a00 */
[----:B----4-:R0:W-:Y:S04]  /*12d040*/  STL.64 [R1+0x96c0], R20 ;  /* 0x0096c01401007387 */ /* 0x0101e80000100a00 */
[----:B---3--:R-:W2:Y:S04]  /*12d050*/  LDL.LU R24, [R1+0x1ff0] ;  /* 0x001ff00001187983 */ /* 0x008ea80000300800 */
[----:B------:R-:W2:Y:S04]  /*12d060*/  LDL.LU R25, [R1+0x1ff4] ;  /* 0x001ff40001197983 */ /* 0x000ea80000300800 */
[----:B------:R-:W3:Y:S04]  /*12d070*/  LDL.LU R26, [R1+0x1ff8] ;  /* 0x001ff800011a7983 */ /* 0x000ee80000300800 */
[----:B------:R-:W3:Y:S04]  /*12d080*/  LDL.LU R27, [R1+0x1ffc] ;  /* 0x001ffc00011b7983 */ /* 0x000ee80000300800 */
[----:B0-----:R-:W4:Y:S01]  /*12d090*/  LDL.64 R20, [R1+0x98] ;  /* 0x0000980001147983 */ /* 0x001f220000100a00 */
        /* <DEDUP_REMOVED lines=67> */
[----:B------:R-:W-:Y:S01]  /*12d4d0*/  IMAD R6, R6, 0x100, R9 ;  /* 0x0000010006067824 */ /* 0x000fe200078e0209 */
[----:B----4-:R-:W-:-:S15]  /*12d4e0*/  HMMA.16816.F32 R20, R12, R10, R20 ;  /* 0x0000000a0c14723c */ /* 0x010fde0000001814 */
[----:B------:R-:W-:-:S08]  /*12d4f0*/  NOP ;  /* 0x0000000000007918 */ /* 0x000fd00000000000 */
[----:B------:R-:W-:Y:S04]  /*12d500*/  STL.64 [R1+0x2090], R20 ;  /* 0x0020901401007387 */ /* 0x000fe80000100a00 */
[----:B------:R0:W-:Y:S04]  /*12d510*/  STL.64 [R1+0x2098], R22 ;  /* 0x0020981601007387 */ /* 0x0001e80000100a00 */
[----:B0-----:R-:W4:Y:S04]  /*12d520*/  LDL.LU.64 R22, [R1+0x9750] ;  /* 0x0097500001167983 */ /* 0x001f280000300a00 */
[----:B------:R-:W4:Y:S04]  /*12d530*/  LDL.LU.64 R20, [R1+0x9748] ;  /* 0x0097480001147983 */ /* 0x000f280000300a00 */
[----:B------:R0:W-:Y:S04]  /*12d540*/  STL [R1+0x9504], R11 ;  /* 0x0095040b01007387 */ /* 0x0001e80000100800 */
[----:B0-----:R-:W2:Y:S04]  /*12d550*/  LDL.LU R11, [R1+0x3ca4] ;  /* 0x003ca400010b7983 */ /* 0x001ea80000300800 */
[----:B------:R-:W4:Y:S02]  /*12d560*/  LDL.LU R9, [R1+0x9740] ;  /* 0x0097400001097983 */ /* 0x000f240000300800 */
[----:B----4-:R-:W-:-:S15]  /*12d570*/  HMMA.16816.F32 R20, R12, R8, R20 ;  /* 0x000000080c14723c */ /* 0x010fde0000001814 */
        /* <DEDUP_REMOVED lines=13> */
[----:B------:R-:W-:Y:S01]  /*12d650*/  STL [R1+0x9500], R3 ;  /* 0x0095000301007387 */ /* 0x000fe20000100800 */
[----:B--2---:R-:W-:Y:S01]  /*12d660*/  IMAD R7, R7, 0x100, R11 ;  /* 0x0000010007077824 */ /* 0x004fe200078e020b */
[----:B------:R-:W-:-:S02]  /*12d670*/  F2FP.F16.E4M3.UNPACK_B R4, R4 ;  /* 0x00000004ff04723e */ /* 0x000fc400020006ff */
[----:B------:R-:W-:Y:S02]  /*12d680*/  F2FP.F16.E4M3.UNPACK_B R5, R5 ;  /* 0x00000005ff05723e */ /* 0x000fe400020006ff */
[----:B------:R-:W-:Y:S01]  /*12d690*/  F2FP.F16.E4M3.UNPACK_B R6, R6 ;  /* 0x00000006ff06723e */ /* 0x000fe200020006ff */
[----:B---3--:R-:W-:Y:S01]  /*12d6a0*/  HMMA.16816.F32 R12, R12, R20, R24 ;  /* 0x000000140c0c723c */ /* 0x008fe20000001818 */
[----:B------:R-:W4:Y:S04]  /*12d6b0*/  LDL.LU.64 R26, [R1+0x9718] ;  /* 0x00971800011a7983 */ /* 0x000f280000300a00 */
[----:B------:R-:W4:Y:S01]  /*12d6c0*/  LDL.LU.64 R24, [R1+0x9710] ;  /* 0x0097100001187983 */ /* 0x000f220000300a00 */
[----:B------:R-:W-:-:S15]  /*12d6d0*/  F2FP.F16.E4M3.UNPACK_B R7, R7 ;  /* 0x00000007ff07723e */ /* 0x000fde00020006ff */
[----:B------:R-:W-:-:S02]  /*12d6e0*/  NOP ;  /* 0x0000000000007918 */ /* 0x000fc40000000000 */
[----:B------:R0:W-:Y:S04]  /*12d6f0*/  STL.64 [R1+0x2040], R12 ;  /* 0x0020400c01007387 */ /* 0x0001e80000100a00 */
[----:B------:R1:W-:Y:S04]  /*12d700*/  STL.64 [R1+0x2048], R14 ;  /* 0x0020480e01007387 */ /* 0x0003e80000100a00 */
[----:B0-----:R-:W2:Y:S04]  /*12d710*/  LDL.64 R12, [R1+0x88] ;  /* 0x00008800010c7983 */ /* 0x001ea80000100a00 */
[----:B-1----:R-:W3:Y:S01]  /*12d720*/  LDL R14, [R1+0x80] ;  /* 0x00008000010e7983 */ /* 0x002ee20000100800 */
        /* <DEDUP_REMOVED lines=17> */
[----:B------:R-:W2:Y:S04]  /*12d840*/  LDL.LU.64 R26, [R1+0x96d8] ;  /* 0x0096d800011a7983 */ /* 0x000ea80000300a00 */
[----:B------:R-:W2:Y:S01]  /*12d850*/  LDL.LU.64 R24, [R1+0x96d0] ;  /* 0x0096d00001187983 */ /* 0x000ea20000300a00 */
[----:B------:R-:W-:-:S15]  /*12d860*/  IMAD.MOV.U32 R11, RZ, RZ, R12 ;  /* 0x000000ffff0b7224 */ /* 0x000fde00078e000c */
[----:B------:R-:W-:-:S02]  /*12d870*/  NOP ;  /* 0x0000000000007918 */ /* 0x000fc40000000000 */
        /* <DEDUP_REMOVED lines=16> */
[----:B------:R-:W-:-:S02]  /*12d980*/  IMAD.MOV.U32 R15, RZ, RZ, R0 ;  /* 0x000000ffff0f7224 */ /* 0x000fc400078e0000 */
[----:B------:R-:W-:-:S05]  /*12d990*/  IMAD.MOV.U32 R3, RZ, RZ, R13 ;  /* 0x000000ffff037224 */ /* 0x000fca00078e000d */
[C---:B---3--:R-:W-:Y:S06]  /*12d9a0*/  HMMA.16816.F32 R12, R4.reuse, R14, R8 ;  /* 0x0000000e040c723c */ /* 0x048fec0000001808 */
[----:B--2---:R-:W-:Y:S06]  /*12d9b0*/  HMMA.16816.F32 R8, R4, R24, R16 ;  /* 0x000000180408723c */ /* 0x004fec0000001810 */
[----:B------:R-:W-:-:S11]  /*12d9c0*/  IMAD.MOV.U32 R0, RZ, RZ, R25 ;  /* 0x000000ffff007224 */ /* 0x000fd600078e0019 */
[----:B------:R-:W-:Y:S04]  /*12d9d0*/  STL.64 [R1+0x1fd0], R12 ;  /* 0x001fd00c01007387 */ /* 0x000fe80000100a00 */
[----:B------:R-:W-:Y:S04]  /*12d9e0*/  STL.64 [R1+0x1fd8], R14 ;  /* 0x001fd80e01007387 */ /* 0x000fe80000100a00 */
[----:B------:R-:W-:Y:S04]  /*12d9f0*/  STL [R1+0x94a0], R0 ;  /* 0x0094a00001007387 */ /* 0x000fe80000100800 */
        /* <DEDUP_REMOVED lines=304> */
[----:B--2---:R-:W-:Y:S02]  /*12ed00*/  HMMA.16816.F32 R20, R4, R16, R24 ;  /* 0x000000100414723c */ /* 0x004fe40000001818 */
[----:B------:R-:W-:Y:S04]  /*12ed10*/  STL.64 [R1+0x9320], R18 ;  /* 0x0093201201007387 */ /* 0x000fe80000100a00 */
[----:B------:R0:W-:-:S15]  /*12ed20*/  STL.64 [R1+0x9318], R16 ;  /* 0x0093181001007387 */ /* 0x0001de0000100a00 */
[----:B------:R-:W-:-:S02]  /*12ed30*/  NOP ;  /* 0x0000000000007918 */ /* 0x000fc40000000000 */
[----:B------:R3:W-:Y:S04]  /*12ed40*/  STL.64 [R1+0x1dd0], R20 ;  /* 0x001dd01401007387 */ /* 0x0007e80000100a00 */
[----:B------:R-:W-:Y:S04]  /*12ed50*/  STL.64 [R1+0x1dd8], R22 ;  /* 0x001dd81601007387 */ /* 0x000fe80000100a00 */
[----:B0-----:R-:W2:Y:S04]  /*12ed60*/  LDL.LU R16, [R1+0x1d50] ;  /* 0x001d500001107983 */ /* 0x001ea80000300800 */
[----:B------:R-:W2:Y:S04]  /*12ed70*/  LDL.LU R17, [R1+0x1d54] ;  /* 0x001d540001117983 */ /* 0x000ea80000300800 */
[----:B------:R-:W4:Y:S04]  /*12ed80*/  LDL.LU R18, [R1+0x1d58] ;  /* 0x001d580001127983 */ /* 0x000f280000300800 */
[----:B------:R-:W4:Y:S01]  /*12ed90*/  LDL.LU R19, [R1+0x1d5c] ;  /* 0x001d5c0001137983 */ /* 0x000f220000300800 */
[----:B------:R-:W-:-:S02]  /*12eda0*/  IMAD R12, R13, 0x100, R12 ;  /* 0x000001000d0c7824 */ /* 0x000fc400078e020c */
[----:B------:R-:W-:Y:S02]  /*12edb0*/  IMAD R13, R15, 0x100, R14 ;  /* 0x000001000f0d7824 */ /* 0x000fe400078e020e */
[----:B---3--:R-:W-:Y:S02]  /*12edc0*/  IMAD.MOV.U32 R21, RZ, RZ, R8 ;  /* 0x000000ffff157224 */ /* 0x008fe400078e0008 */
[----:B------:R-:W-:Y:S01]  /*12edd0*/  IMAD.MOV.U32 R20, RZ, RZ, R9 ;  /* 0x000000ffff147224 */ /* 0x000fe200078e0009 */
[----:B----4-:R-:W-:Y:S04]  /*12ede0*/  STL.64 [R1+0x94b0], R18 ;  /* 0x0094b01201007387 */ /* 0x010fe80000100a00 */
[----:B--2---:R-:W-:Y:S04]  /*12edf0*/  STL.64 [R1+0x94a8], R16 ;  /* 0x0094a81001007387 */ /* 0x004fe80000100a00 */
        /* <DEDUP_REMOVED lines=33> */
[----:B------:R-:W4:Y:S04]  /*12f010*/  LDL.64 R22, [R1+0x90] ;  /* 0x0000900001167983 */ /* 0x000f280000100a00 */
[----:B------:R-:W3:Y:S01]  /*12f020*/  LDL.LU R11, [R1+0x9504] ;  /* 0x00950400010b7983 */ /* 0x000ee20000300800 */
[----:B------:R-:W-:-:S03]  /*12f030*/  IMAD.MOV.U32 R29, RZ, RZ, R3 ;  /* 0x000000ffff1d7224 */ /* 0x000fc600078e0003 */
[----:B------:R-:W4:Y:S04]  /*12f040*/  LDL.LU R3, [R1+0x9500] ;  /* 0x0095000001037983 */ /* 0x000f280000300800 */
[----:B------:R-:W4:Y:S04]  /*12f050*/  LDL.LU R24, [R1+0x1d40] ;  /* 0x001d400001187983 */ /* 0x000f280000300800 */
        /* <DEDUP_REMOVED lines=8> */
[----:B------:R-:W4:Y:S01]  /*12f0e0*/  LDL.LU.64 R12, [R1+0x94f0] ;  /* 0x0094f000010c7983 */ /* 0x000f220000300a00 */
        /* <DEDUP_REMOVED lines=17> */
[----:B------:R-:W2:Y:S04]  /*12f200*/  LDL.LU.64 R16, [R1+0x94c8] ;  /* 0x0094c80001107983 */ /* 0x000ea80000300a00 */
[----:B------:R-:W-:Y:S04]  /*12f210*/  STL [R1+0x92bc], R2 ;  /* 0x0092bc0201007387 */ /* 0x000fe80000100800 */
[----:B------:R0:W-:Y:S04]  /*12f220*/  STL [R1+0x92b8], R3 ;  /* 0x0092b80301007387 */ /* 0x0001e80000100800 */
[----:B0-----:R-:W2:Y:S02]  /*12f230*/  LDL.64 R2, [R1+0xa0] ;  /* 0x0000a00001027983 */ /* 0x001ea40000100a00 */
        /* <DEDUP_REMOVED lines=13> */
[----:B0-----:R-:W2:Y:S01]  /*12f310*/  LDL.64 R8, [R1+0xa8] ;  /* 0x0000a80001087983 */ /* 0x001ea20000100a00 */
        /* <DEDUP_REMOVED lines=12> */
[----:B------:R-:W-:-:S03]  /*12f3e0*/  IMAD.MOV.U32 R2, RZ, RZ, R8 ;  /* 0x000000ffff027224 */ /* 0x000fc600078e0008 */
[----:B------:R-:W-:Y:S04]  /*12f3f0*/  STL [R1+0x92cc], R3 ;  /* 0x0092cc0301007387 */ /* 0x000fe80000100800 */
[----:B------:R-:W-:-:S13]  /*12f400*/  STL [R1+0x92c8], R2 ;  /* 0x0092c80201007387 */ /* 0x000fda0000100800 */
        /* <DEDUP_REMOVED lines=8> */
[----:B0-----:R-:W-:Y:S02]  /*12f490*/  HMMA.16816.F32 R4, R12, R28, R24 ;  /* 0x0000001c0c04723c */ /* 0x001fe40000001818 */
[----:B------:R-:W-:Y:S04]  /*12f4a0*/  STL [R1+0x92d4], R8 ;  /* 0x0092d40801007387 */ /* 0x000fe80000100800 */
[----:B------:R-:W-:Y:S04]  /*12f4b0*/  STL [R1+0x92d0], R9 ;  /* 0x0092d00901007387 */ /* 0x000fe80000100800 */
[----:B------:R-:W-:Y:S04]  /*12f4c0*/  STL.64 [R1+0x9468], R10 ;  /* 0x0094680a01007387 */ /* 0x000fe80000100a00 */
[----:B------:R-:W2:Y:S09]  /*12f4d0*/  LDL R26, [R1+0x38] ;  /* 0x00003800011a7983 */ /* 0x000eb20000100800 */
[----:B------:R-:W-:Y:S04]  /*12f4e0*/  STL.64 [R1+0x1d40], R4 ;  /* 0x001d400401007387 */ /* 0x000fe80000100a00 */
[----:B------:R-:W-:Y:S04]  /*12f4f0*/  STL.64 [R1+0x1d48], R6 ;  /* 0x001d480601007387 */ /* 0x000fe80000100a00 */
[----:B------:R-:W2:Y:S04]  /*12f500*/  LDL R27, [R1+0x3c] ;  /* 0x00003c00011b7983 */ /* 0x000ea80000100800 */
[----:B------:R-:W3:Y:S01]  /*12f510*/  LDL R24, [R1+0x40] ;  /* 0x0000400001187983 */ /* 0x000ee20000100800 */
[----:B------:R-:W-:-:S03]  /*12f520*/  IMAD.MOV.U32 R25, RZ, RZ, R0 ;  /* 0x000000ffff197224 */ /* 0x000fc600078e0000 */
        /* <DEDUP_REMOVED lines=19> */
[----:B----4-:R0:W-:Y:S04]  /*12f660*/  STL.64 [R1+0x9470], R8 ;  /* 0x0094700801007387 */ /* 0x0101e80000100a00 */
[----:B------:R-:W4:Y:S04]  /*12f670*/  LDL.64 R28, [R1+0x70] ;  /* 0x00007000011c7983 */ /* 0x000f280000100a00 */
[----:B0-----:R-:W2:Y:S04]  /*12f680*/  LDL.64 R8, [R1+0x80] ;  /* 0x0000800001087983 */ /* 0x001ea80000100a00 */
        /* <DEDUP_REMOVED lines=30> */
[----:B------:R-:W3:Y:S04]  /*12f870*/  LDL.64 R4, [R1+0x50] ;  /* 0x0000500001047983 */ /* 0x000ee80000100a00 */
[----:B------:R-:W4:Y:S04]  /*12f880*/  LDL.64 R6, [R1+0x48] ;  /* 0x0000480001067983 */ /* 0x000f280000100a00 */
        /* <DEDUP_REMOVED lines=16> */
[----:B------:R-:W-:-:S03]  /*12f990*/  IMAD.MOV.U32 R2, RZ, RZ, R9 ;  /* 0x000000ffff027224 */ /* 0x000fc600078e0009 */
[----:B------:R-:W-:Y:S04]  /*12f9a0*/  STL [R1+0x92dc], R3 ;  /* 0x0092dc0301007387 */ /* 0x000fe80000100800 */
[----:B------:R0:W-:Y:S04]  /*12f9b0*/  STL [R1+0x92d8], R2 ;  /* 0x0092d80201007387 */ /* 0x0001e80000100800 */
[----:B0-----:R-:W3:Y:S01]  /*12f9c0*/  LDL.64 R2, [R1+0x68] ;  /* 0x0000680001027983 */ /* 0x001ee20000100a00 */
[----:B--2---:R-:W-:Y:S03]  /*12f9d0*/  HMMA.16816.F32 R8, R12, R10, R24 ;  /* 0x0000000a0c08723c */ /* 0x004fe60000001818 */
[----:B------:R-:W3:Y:S04]  /*12f9e0*/  LDL.LU.64 R26, [R1+0x9488] ;  /* 0x00948800011a7983 */ /* 0x000ee80000300a00 */
[----:B------:R-:W3:-:S15]  /*12f9f0*/  LDL.LU.64 R24, [R1+0x9480] ;  /* 0x0094800001187983 */ /* 0x000ede0000300a00 */
[----:B------:R-:W-:-:S01]  /*12fa00*/  NOP ;  /* 0x0000000000007918 */ /* 0x000fc20000000000 */
[----:B------:R-:W-:Y:S04]  /*12fa10*/  STL.64 [R1+0x1d10], R8 ;  /* 0x001d100801007387 */ /* 0x000fe80000100a00 */
[----:B------:R0:W-:Y:S04]  /*12fa20*/  STL.64 [R1+0x1d18], R10 ;  /* 0x001d180a01007387 */ /* 0x0001e80000100a00 */
[----:B0-----:R-:W2:Y:S04]  /*12fa30*/  LDL.LU.64 R10, [R1+0x9478] ;  /* 0x00947800010a7983 */ /* 0x001ea80000300a00 */
[----:B------:R-:W2:Y:S01]  /*12fa40*/  LDL.LU.64 R8, [R1+0x9470] ;  /* 0x0094700001087983 */ /* 0x000ea20000300a00 */
[C---:B---3--:R-:W-:Y:S06]  /*12fa50*/  HMMA.16816.F32 R24, R12.reuse, R2, R24 ;  /* 0x000000020c18723c */ /* 0x048fec0000001818 */
[----:B--2---:R-:W-:-:S15]  /*12fa60*/  HMMA.16816.F32 R8, R12, R28, R8 ;  /* 0x0000001c0c08723c */ /* 0x004fde0000001808 */
[----:B------:R-:W-:-:S08]  /*12fa70*/  NOP ;  /* 0x0000000000007918 */ /* 0x000fd00000000000 */
[----:B------:R0:W-:Y:S04]  /*12fa80*/  STL.64 [R1+0x1d00], R8 ;  /* 0x001d000801007387 */ /* 0x0001e80000100a00 */
[----:B------:R1:W-:Y:S01]  /*12fa90*/  STL.64 [R1+0x1d08], R10 ;  /* 0x001d080a01007387 */ /* 0x0003e20000100a00 */
[----:B0-----:R-:W-:Y:S02]  /*12faa0*/  IMAD.MOV.U32 R9, RZ, RZ, R29 ;  /* 0x000000ffff097224 */ /* 0x001fe400078e001d */
[----:B------:R-:W-:Y:S01]  /*12fab0*/  IMAD.MOV.U32 R8, RZ, RZ, R28 ;  /* 0x000000ffff087224 */ /* 0x000fe200078e001c */
[----:B-1----:R-:W2:Y:S04]  /*12fac0*/  LDL.LU.64 R10, [R1+0x9468] ;  /* 0x00946800010a7983 */ /* 0x002ea80000300a00 */
[----:B------:R-:W3:Y:S04]  /*12fad0*/  LDL.LU.64 R28, [R1+0x9460] ;  /* 0x00946000011c7983 */ /* 0x000ee80000300a00 */
[----:B------:R-:W-:Y:S04]  /*12fae0*/  STL [R1+0x92e4], R9 ;  /* 0x0092e40901007387 */ /* 0x000fe80000100800 */
[----:B------:R-:W-:Y:S04]  /*12faf0*/  STL [R1+0x92e0], R8 ;  /* 0x0092e00801007387 */ /* 0x000fe80000100800 */
[----:B------:R-:W-:Y:S04]  /*12fb00*/  STL.64 [R1+0x1cf0], R24 ;  /* 0x001cf01801007387 */ /* 0x000fe80000100a00 */
[----:B------:R0:W-:Y:S04]  /*12fb10*/  STL.64 [R1+0x1cf8], R26 ;  /* 0x001cf81a01007387 */ /* 0x0001e80000100a00 */
[----:B0-----:R-:W4:Y:S04]  /*12fb20*/  LDL.LU.64 R26, [R1+0x9458] ;  /* 0x00945800011a7983 */ /* 0x001f280000300a00 */
[----:B------:R-:W4:Y:S04]  /*12fb30*/  LDL.LU.64 R24, [R1+0x9450] ;  /* 0x0094500001187983 */ /* 0x000f280000300a00 */
[----:B------:R0:W-:Y:S04]  /*12fb40*/  STL [R1+0x92e8], R2 ;  /* 0x0092e80201007387 */ /* 0x0001e80000100800 */
[----:B0-----:R-:W4:Y:S02]  /*12fb50*/  LDL.64 R2, [R1+0x60] ;  /* 0x0000600001027983 */ /* 0x001f240000100a00 */
[----:B----4-:R-:W-:Y:S06]  /*12fb60*/  HMMA.16816.F32 R24, R12, R2, R24 ;  /* 0x000000020c18723c */ /* 0x010fec0000001818 */
[----:B------:R-:W-:-:S15]  /*12fb70*/  IMAD.MOV.U32 R8, RZ, RZ, R2 ;  /* 0x000000ffff087224 */ /* 0x000fde00078e0002 */
[----:B------:R-:W-:-:S02]  /*12fb80*/  NOP ;  /* 0x0000000000007918 */ /* 0x000fc40000000000 */
[----:B------:R-:W-:Y:S04]  /*12fb90*/  STL.64 [R1+0x1ce0], R24 ;  /* 0x001ce01801007387 */ /* 0x000fe80000100a00 */
[----:B------:R0:W-:Y:S04]  /*12fba0*/  STL.64 [R1+0x1ce8], R26 ;  /* 0x001ce81a01007387 */ /* 0x0001e80000100a00 */
[----:B0-----:R-:W4:Y:S04]  /*12fbb0*/  LDL.LU.64 R26, [R1+0x9448] ;  /* 0x00944800011a7983 */ /* 0x001f280000300a00 */
[----:B------:R-:W4:Y:S04]  /*12fbc0*/  LDL.LU.64 R24, [R1+0x9440] ;  /* 0x0094400001187983 */ /* 0x000f280000300a00 */
[----:B------:R0:W-:Y:S04]  /*12fbd0*/  STL [R1+0x92f0], R3 ;  /* 0x0092f00301007387 */ /* 0x0001e80000100800 */
[----:B0-----:R-:W4:Y:S04]  /*12fbe0*/  LDL.64 R2, [R1+0x58] ;  /* 0x0000580001027983 */ /* 0x001f280000100a00 */
[----:B------:R-:W-:Y:S01]  /*12fbf0*/  STL [R1+0x92ec], R8 ;  /* 0x0092ec0801007387 */ /* 0x000fe20000100800 */
        /* <DEDUP_REMOVED lines=17> */
[----:B------:R-:W3:Y:S01]  /*12fd10*/  LDL.LU.64 R24, [R1+0x9410] ;  /* 0x0094100001187983 */ /* 0x000ee20000300a00 */
[----:B------:R-:W-:-:S02]  /*12fd20*/  IMAD.MOV.U32 R9, RZ, RZ, R5 ;  /* 0x000000ffff097224 */ /* 0x000fc400078e0005 */
[----:B------:R-:W-:Y:S01]  /*12fd30*/  IMAD.MOV.U32 R8, RZ, RZ, R7 ;  /* 0x000000ffff087224 */ /* 0x000fe200078e0007 */
[----:B--2---:R-:W-:Y:S01]  /*12fd40*/  STL.64 [R1+0x9300], R10 ;  /* 0x0093000a01007387 */ /* 0x004fe20000100a00 */
[----:B------:R-:W-:Y:S02]  /*12fd50*/  IMAD.MOV.U32 R0, RZ, RZ, R3 ;  /* 0x000000ffff007224 */ /* 0x000fe400078e0003 */
[----:B------:R-:W-:Y:S01]  /*12fd60*/  IMAD.MOV.U32 R2, RZ, RZ, R4 ;  /* 0x000000ffff027224 */ /* 0x000fe200078e0004 */
[----:B------:R3:W-:Y:S01]  /*12fd70*/  STL.64 [R1+0x92f8], R8 ;  /* 0x0092f80801007387 */ /* 0x0007e20000100a00 */
[----:B------:R-:W-:Y:S01]  /*12fd80*/  IMAD.MOV.U32 R3, RZ, RZ, R6 ;  /* 0x000000ffff037224 */ /* 0x000fe200078e0006 */
[C---:B---3--:R-:W-:Y:S06]  /*12fd90*/  HMMA.16816.F32 R8, R12.reuse, R24, R16 ;  /* 0x000000180c08723c */ /* 0x048fec0000001810 */
[----:B----4-:R-:W-:Y:S01]  /*12fda0*/  HMMA.16816.F32 R4, R12, R26, R20 ;  /* 0x0000001a0c04723c */ /* 0x010fe20000001814 */
[----:B------:R-:W2:-:S15]  /*12fdb0*/  LDL.LU R20, [R1+0x1bc0] ;  /* 0x001bc00001147983 */ /* 0x000e9e0000300800 */
[----:B------:R-:W-:-:S01]  /*12fdc0*/  NOP ;  /* 0x0000000000007918 */ /* 0x000fc20000000000 */
[----:B------:R-:W-:Y:S04]  /*12fdd0*/  STL.64 [R1+0x1c90], R8 ;  /* 0x001c900801007387 */ /* 0x000fe80000100a00 */
[----:B------:R-:W-:Y:S04]  /*12fde0*/  STL.64 [R1+0x1c98], R10 ;  /* 0x001c980a01007387 */ /* 0x000fe80000100a00 */
[----:B------:R-:W-:Y:S04]  /*12fdf0*/  STL.64 [R1+0x1c80], R4 ;  /* 0x001c800401007387 */ /* 0x000fe80000100a00 */
[----:B------:R0:W-:Y:S04]  /*12fe00*/  STL.64 [R1+0x1c88], R6 ;  /* 0x001c880601007387 */ /* 0x0001e80000100a00 */
        /* <DEDUP_REMOVED lines=185> */
[----:B------:R-:W4:Y:S04]  /*1309a0*/  LDL.LU R29, [R1+0x3ce4] ;  /* 0x003ce400011d7983 */ /* 0x000f280000300800 */
[----:B------:R-:W4:Y:S04]  /*1309b0*/  LDL.LU R7, [R1+0x3ce0] ;  /* 0x003ce00001077983 */ /* 0x000f280000300800 */
[----:B------:R0:W-:Y:S04]  /*1309c0*/  STL.64 [R1+0x90b8], R22 ;  /* 0x0090b81601007387 */ /* 0x0001e80000100a00 */
[----:B0-----:R-:W4:Y:S04]  /*1309d0*/  LDL.LU R22, [R1+0x3ccc] ;  /* 0x003ccc0001167983 */ /* 0x001f280000300800 */
[----:B------:R-:W4:Y:S04]  /*1309e0*/  LDL.LU R23, [R1+0x3cd4] ;  /* 0x003cd40001177983 */ /* 0x000f280000300800 */
        /* <DEDUP_REMOVED lines=16> */
[----:B------:R-:W-:Y:S01]  /*130af0*/  IMAD R5, R5, 0x100, R23 ;  /* 0x0000010005057824 */ /* 0x000fe200078e0217 */
[----:B--2---:R-:W-:Y:S07]  /*130b00*/  HMMA.16816.F32 R16, R12, R10, R24 ;  /* 0x0000000a0c10723c */ /* 0x004fee0000001818 */
[----:B------:R-:W-:Y:S02]  /*130b10*/  IMAD.MOV.U32 R26, RZ, RZ, R3 ;  /* 0x000000ffff1a7224 */ /* 0x000fe400078e0003 */
[----:B------:R-:W2:Y:S01]  /*130b20*/  LDL.LU R3, [R1+0x92f0] ;  /* 0x0092f00001037983 */ /* 0x000ea20000300800 */
[----:B---3--:R-:W-:-:S13]  /*130b30*/  IMAD.MOV.U32 R27, RZ, RZ, R8 ;  /* 0x000000ffff1b7224 */ /* 0x008fda00078e0008 */
[----:B------:R0:W-:Y:S04]  /*130b40*/  STL.64 [R1+0x1b60], R16 ;  /* 0x001b601001007387 */ /* 0x0001e80000100a00 */
[----:B------:R1:W-:Y:S04]  /*130b50*/  STL.64 [R1+0x1b68], R18 ;  /* 0x001b681201007387 */ /* 0x0003e80000100a00 */
[----:B------:R-:W3:Y:S04]  /*130b60*/  LDL.LU R8, [R1+0x92ec] ;  /* 0x0092ec0001087983 */ /* 0x000ee80000300800 */
[----:B------:R-:W4:Y:S04]  /*130b70*/  LDL.LU R20, [R1+0x1a40] ;  /* 0x001a400001147983 */ /* 0x000f280000300800 */
        /* <DEDUP_REMOVED lines=10> */
[----:B------:R2:W-:Y:S04]  /*130c20*/  STL.64 [R1+0x91b8], R24 ;  /* 0x0091b81801007387 */ /* 0x0005e80000100a00 */
[----:B0-----:R-:W2:Y:S04]  /*130c30*/  LDL.LU R16, [R1+0x1a50] ;  /* 0x001a500001107983 */ /* 0x001ea80000300800 */
[----:B------:R-:W2:Y:S04]  /*130c40*/  LDL.LU R17, [R1+0x1a54] ;  /* 0x001a540001117983 */ /* 0x000ea80000300800 */
[----:B-1----:R-:W4:Y:S04]  /*130c50*/  LDL.LU R18, [R1+0x1a58] ;  /* 0x001a580001127983 */ /* 0x002f280000300800 */
[----:B------:R-:W4:Y:S01]  /*130c60*/  LDL.LU R19, [R1+0x1a5c] ;  /* 0x001a5c0001137983 */ /* 0x000f220000300800 */
[----:B---3--:R-:W-:-:S02]  /*130c70*/  IMAD.MOV.U32 R22, RZ, RZ, R8 ;  /* 0x000000ffff167224 */ /* 0x008fc400078e0008 */
[----:B------:R-:W-:Y:S01]  /*130c80*/  IMAD.MOV.U32 R23, RZ, RZ, R3 ;  /* 0x000000ffff177224 */ /* 0x000fe200078e0003 */
[----:B----4-:R-:W-:Y:S04]  /*130c90*/  STL.64 [R1+0x91d0], R18 ;  /* 0x0091d01201007387 */ /* 0x010fe80000100a00 */
[----:B--2---:R-:W-:Y:S04]  /*130ca0*/  STL.64 [R1+0x91c8], R16 ;  /* 0x0091c81001007387 */ /* 0x004fe80000100a00 */
[----:B------:R-:W-:Y:S04]  /*130cb0*/  STL [R1+0x9078], R10 ;  /* 0x0090780a01007387 */ /* 0x000fe80000100800 */
[----:B------:R-:W-:Y:S04]  /*130cc0*/  STL [R1+0x9074], R11 ;  /* 0x0090740b01007387 */ /* 0x000fe80000100800 */
[----:B------:R-:W2:Y:S04]  /*130cd0*/  LDL.LU R8, [R1+0x92e0] ;  /* 0x0092e00001087983 */ /* 0x000ea80000300800 */
        /* <DEDUP_REMOVED lines=8> */
[----:B------:R-:W2:Y:S04]  /*130d60*/  LDL.LU R2, [R1+0x92d8] ;  /* 0x0092d80001027983 */ /* 0x000ea80000300800 */
[----:B------:R-:W4:Y:S04]  /*130d70*/  LDL R21, [R1+0x6c] ;  /* 0x00006c0001157983 */ /* 0x000f280000100800 */
[----:B0-----:R-:W2:Y:S04]  /*130d80*/  LDL.64 R24, [R1+0x78] ;  /* 0x0000780001187983 */ /* 0x001ea80000100a00 */
[----:B------:R-:W-:Y:S01]  /*130d90*/  STL.64 [R1+0x91f0], R22 ;  /* 0x0091f01601007387 */ /* 0x000fe20000100a00 */
[----:B------:R-:W-:-:S02]  /*130da0*/  IMAD.MOV.U32 R26, RZ, RZ, R8 ;  /* 0x000000ffff1a7224 */ /* 0x000fc400078e0008 */
[----:B------:R-:W-:Y:S02]  /*130db0*/  IMAD.MOV.U32 R27, RZ, RZ, R9 ;  /* 0x000000ffff1b7224 */ /* 0x000fe400078e0009 */
[----:B---3--:R-:W-:Y:S02]  /*130dc0*/  IMAD.MOV.U32 R10, RZ, RZ, R3 ;  /* 0x000000ffff0a7224 */ /* 0x008fe400078e0003 */
[----:B------:R-:W-:Y:S02]  /*130dd0*/  IMAD R6, R6, 0x100, R28 ;  /* 0x0000010006067824 */ /* 0x000fe400078e021c */
[----:B------:R-:W-:Y:S01]  /*130de0*/  IMAD R7, R7, 0x100, R29 ;  /* 0x0000010007077824 */ /* 0x000fe200078e021d */
[----:B----4-:R-:W-:Y:S04]  /*130df0*/  STL.64 [R1+0x91e8], R20 ;  /* 0x0091e81401007387 */ /* 0x010fe80000100a00 */
[----:B------:R-:W3:Y:S04]  /*130e00*/  LDL.LU R8, [R1+0x92d4] ;  /* 0x0092d40001087983 */ /* 0x000ee80000300800 */
[----:B------:R-:W4:Y:S04]  /*130e10*/  LDL.LU R9, [R1+0x92d0] ;  /* 0x0092d00001097983 */ /* 0x000f280000300800 */
[----:B------:R-:W3:Y:S01]  /*130e20*/  LDL.LU R3, [R1+0x92cc] ;  /* 0x0092cc0001037983 */ /* 0x000ee20000300800 */
[----:B--2---:R-:W-:-:S03]  /*130e30*/  IMAD.MOV.U32 R11, RZ, RZ, R2 ;  /* 0x000000ffff0b7224 */ /* 0x004fc600078e0002 */
        /* <DEDUP_REMOVED lines=14> */
[----:B----4-:R0:W-:Y:S02]  /*130f20*/  STL.64 [R1+0x9238], R26 ;  /* 0x0092381a01007387 */ /* 0x0101e40000100a00 */
[----:B0-----:R-:W-:-:S02]  /*130f30*/  IMAD.MOV.U32 R26, RZ, RZ, R9 ;  /* 0x000000ffff1a7224 */ /* 0x001fc400078e0009 */
[----:B------:R-:W-:Y:S01]  /*130f40*/  IMAD.MOV.U32 R27, RZ, RZ, R8 ;  /* 0x000000ffff1b7224 */ /* 0x000fe200078e0008 */
[----:B------:R-:W4:Y:S04]  /*130f50*/  LDL.LU R9, [R1+0x92c4] ;  /* 0x0092c40001097983 */ /* 0x000f280000300800 */
[----:B------:R-:W4:Y:S04]  /*130f60*/  LDL.LU R8, [R1+0x92c0] ;  /* 0x0092c00001087983 */ /* 0x000f280000300800 */
[----:B---3--:R0:W-:Y:S04]  /*130f70*/  STL.64 [R1+0x9230], R24 ;  /* 0x0092301801007387 */ /* 0x0081e80000100a00 */
[----:B0-----:R-:W3:Y:S04]  /*130f80*/  LDL.64 R24, [R1+0x98] ;  /* 0x0000980001187983 */ /* 0x001ee80000100a00 */
[----:B------:R2:W-:Y:S04]  /*130f90*/  STL.64 [R1+0x9268], R26 ;  /* 0x0092681a01007387 */ /* 0x0005e80000100a00 */
[----:B---3--:R4:W-:Y:S04]  /*130fa0*/  STL.64 [R1+0x9260], R24 ;  /* 0x0092601801007387 */ /* 0x0089e80000100a00 */
[----:B------:R-:W3:Y:S04]  /*130fb0*/  LDL.LU R20, [R1+0x1aa0] ;  /* 0x001aa00001147983 */ /* 0x000ee80000300800 */
[----:B------:R-:W3:Y:S04]  /*130fc0*/  LDL.LU R21, [R1+0x1aa4] ;  /* 0x001aa40001157983 */ /* 0x000ee80000300800 */
[----:B------:R-:W3:Y:S04]  /*130fd0*/  LDL.LU R22, [R1+0x1aa8] ;  /* 0x001aa80001167983 */ /* 0x000ee80000300800 */
[----:B------:R-:W3:Y:S01]  /*130fe0*/  LDL.LU R23, [R1+0x1aac] ;  /* 0x001aac0001177983 */ /* 0x000ee20000300800 */
[----:B--2---:R-:W-:-:S02]  /*130ff0*/  IMAD.MOV.U32 R26, RZ, RZ, R2 ;  /* 0x000000ffff1a7224 */ /* 0x004fc400078e0002 */
[----:B------:R-:W-:Y:S01]  /*131000*/  IMAD.MOV.U32 R27, RZ, RZ, R3 ;  /* 0x000000ffff1b7224 */ /* 0x000fe200078e0003 */
[----:B------:R-:W2:Y:S04]  /*131010*/  LDL.LU R2, [R1+0x92bc] ;  /* 0x0092bc0001027983 */ /* 0x000ea80000300800 */
[----:B------:R-:W2:Y:S01]  /*131020*/  LDL.LU R3, [R1+0x92b8] ;  /* 0x0092b80001037983 */ /* 0x000ea20000300800 */
[----:B----4-:R-:W-:Y:S02]  /*131030*/  IMAD.MOV.U32 R24, RZ, RZ, R8 ;  /* 0x000000ffff187224 */ /* 0x010fe400078e0008 */
[----:B------:R-:W-:Y:S01]  /*131040*/  IMAD.MOV.U32 R25, RZ, RZ, R9 ;  /* 0x000000ffff197224 */ /* 0x000fe200078e0009 */
[----:B------:R-:W4:Y:S04]  /*131050*/  LDL.LU R8, [R1+0x92b4] ;  /* 0x0092b40001087983 */ /* 0x000f280000300800 */
[----:B------:R-:W4:Y:S04]  /*131060*/  LDL.LU R9, [R1+0x92b0] ;  /* 0x0092b00001097983 */ /* 0x000f280000300800 */
[----:B------:R-:W-:Y:S04]  /*131070*/  STL.64 [R1+0x9298], R26 ;  /* 0x0092981a01007387 */ /* 0x000fe80000100a00 */
[----:B------:R-:W-:Y:S04]  /*131080*/  STL.64 [R1+0x9290], R24 ;  /* 0x0092901801007387 */ /* 0x000fe80000100a00 */
[----:B---3--:R-:W-:Y:S04]  /*131090*/  STL.64 [R1+0x9200], R22 ;  /* 0x0092001601007387 */ /* 0x008fe80000100a00 */
        /* <DEDUP_REMOVED lines=15> */
[----:B--2---:R-:W-:Y:S04]  /*131190*/  STL.64 [R1+0x9248], R22 ;  /* 0x0092481601007387 */ /* 0x004fe80000100a00 */
[----:B------:R0:W-:Y:S04]  /*1311a0*/  STL.64 [R1+0x9240], R20 ;  /* 0x0092401401007387 */ /* 0x0001e80000100a00 */
        /* <DEDUP_REMOVED lines=10> */
[C---:B---3--:R-:W-:Y:S03]  /*131250*/  HMMA.16816.F32 R24, R12.reuse, R8, R24 ;  /* 0x000000080c18723c */ /* 0x048fe60000001818 */
[----:B----4-:R-:W-:Y:S04]  /*131260*/  STL.64 [R1+0x9278], R22 ;  /* 0x0092781601007387 */ /* 0x010fe80000100a00 */
        /* <DEDUP_REMOVED lines=35> */
[----:B------:R-:W-:Y:S04]  /*1314a0*/  STL.64 [R1+0x1b28], R14 ;  /* 0x001b280e01007387 */ /* 0x000fe80000100a00 */
[----:B0-----:R-:W2:Y:S01]  /*1314b0*/  LDL R12, [R1+0x58] ;  /* 0x00005800010c7983 */ /* 0x001ea20000100800 */
        /* <DEDUP_REMOVED lines=33> */
[----:B------:R-:W2:Y:S04]  /*1316d0*/  LDL.LU.64 R28, [R1+0x9218] ;  /* 0x00921800011c7983 */ /* 0x000ea80000300a00 */
[----:B------:R-:W-:Y:S01]  /*1316e0*/  STL.64 [R1+0x90e0], R14 ;  /* 0x0090e00e01007387 */ /* 0x000fe20000100a00 */
[----:B----4-:R-:W-:-:S15]  /*1316f0*/  HMMA.16816.F32 R24, R4, R10, R24 ;  /* 0x0000000a0418723c */ /* 0x010fde0000001818 */
[----:B------:R-:W-:-:S08]  /*131700*/  NOP ;  /* 0x0000000000007918 */ /* 0x000fd00000000000 */
        /* <DEDUP_REMOVED lines=11> */
[----:B------:R-:W-:-:S05]  /*1317c0*/  IMAD.MOV.U32 R11, RZ, RZ, R25 ;  /* 0x000000ffff0b7224 */ /* 0x000fca00078e0019 */
[----:B------:R-:W-:Y:S04]  /*1317d0*/  STL.64 [R1+0x9088], R10 ;  /* 0x0090880a01007387 */ /* 0x000fe80000100a00 */
[----:B------:R0:W-:Y:S04]  /*1317e0*/  STL.64 [R1+0x9080], R8 ;  /* 0x0090800801007387 */ /* 0x0001e80000100a00 */
[----:B0-----:R-:W2:Y:S04]  /*1317f0*/  LDL.LU R8, [R1+0x1a60] ;  /* 0x001a600001087983 */ /* 0x001ea80000300800 */
[----:B------:R-:W2:Y:S04]  /*131800*/  LDL.LU R9, [R1+0x1a64] ;  /* 0x001a640001097983 */ /* 0x000ea80000300800 */
[----:B------:R-:W2:Y:S04]  /*131810*/  LDL.LU R10, [R1+0x1a68] ;  /* 0x001a6800010a7983 */ /* 0x000ea80000300800 */
[----:B------:R-:W2:Y:S01]  /*131820*/  LDL.LU R11, [R1+0x1a6c] ;  /* 0x001a6c00010b7983 */ /* 0x000ea20000300800 */
[----:B----4-:R-:W-:Y:S03]  /*131830*/  HMMA.16816.F32 R24, R4, R26, R20 ;  /* 0x0000001a0418723c */ /* 0x010fe60000001814 */
[----:B------:R-:W3:Y:S04]  /*131840*/  LDL.LU.64 R22, [R1+0x91f0] ;  /* 0x0091f00001167983 */ /* 0x000ee80000300a00 */
[----:B------:R-:W4:-:S15]  /*131850*/  LDL.LU.64 R20, [R1+0x91e8] ;  /* 0x0091e80001147983 */ /* 0x000f1e0000300a00 */
[----:B------:R-:W-:-:S01]  /*131860*/  NOP ;  /* 0x0000000000007918 */ /* 0x000fc20000000000 */
        /* <DEDUP_REMOVED lines=20> */
[----:B------:R4:W-:Y:S01]  /*1319b0*/  STL.64 [R1+0x1a68], R10 ;  /* 0x001a680a01007387 */ /* 0x0009e20000100a00 */
[C---:B---3--:R-:W-:Y:S03]  /*1319c0*/  HMMA.16816.F32 R12, R4.reuse, R24, R16 ;  /* 0x00000018040c723c */ /* 0x048fe60000001810 */
[----:B------:R-:W2:Y:S03]  /*1319d0*/  LDL.LU R24, [R1+0x1990] ;  /* 0x0019900001187983 */ /* 0x000ea60000300800 */
[----:B----4-:R-:W-:-:S15]  /*1319e0*/  HMMA.16816.F32 R8, R4, R26, R20 ;  /* 0x0000001a0408723c */ /* 0x010fde0000001814 */
[----:B------:R-:W-:-:S02]  /*1319f0*/  NOP ;  /* 0x0000000000007918 */ /* 0x000fc40000000000 */
[----:B------:R0:W-:Y:S04]  /*131a00*/  STL.64 [R1+0x1a50], R12 ;  /* 0x001a500c01007387 */ /* 0x0001e80000100a00 */
[----:B------:R-:W-:Y:S04]  /*131a10*/  STL.64 [R1+0x1a58], R14 ;  /* 0x001a580e01007387 */ /* 0x000fe80000100a00 */
[----:B------:R-:W-:Y:S04]  /*131a20*/  STL.64 [R1+0x1a40], R8 ;  /* 0x001a400801007387 */ /* 0x000fe80000100a00 */
[----:B------:R-:W-:Y:S04]  /*131a30*/  STL.64 [R1+0x1a48], R10 ;  /* 0x001a480a01007387 */ /* 0x000fe80000100a00 */
        /* <DEDUP_REMOVED lines=112> */
[----:B0-----:R-:W3:Y:S04]  /*132140*/  LDL.LU R8, [R1+0x1940] ;  /* 0x0019400001087983 */ /* 0x001ee80000300800 */
[----:B------:R-:W3:Y:S04]  /*132150*/  LDL.LU R9, [R1+0x1944] ;  /* 0x0019440001097983 */ /* 0x000ee80000300800 */
[----:B-1----:R-:W3:Y:S04]  /*132160*/  LDL.LU R10, [R1+0x1948] ;  /* 0x00194800010a7983 */ /* 0x002ee80000300800 */
        /* <DEDUP_REMOVED lines=49> */
[----:B0-----:R-:W3:Y:S01]  /*132480*/  LDL.LU.64 R14, [R1+0x90e0] ;  /* 0x0090e000010e7983 */ /* 0x001ee20000300a00 */
[----:B----4-:R-:W-:-:S15]  /*132490*/  HMMA.16816.F32 R24, R4, R28, R24 ;  /* 0x0000001c0418723c */ /* 0x010fde0000001818 */
[----:B------:R-:W-:-:S08]  /*1324a0*/  NOP ;  /* 0x0000000000007918 */ /* 0x000fd00000000000 */
[----:B------:R-:W-:Y:S04]  /*1324b0*/  STL.64 [R1+0x1990], R24 ;  /* 0x0019901801007387 */ /* 0x000fe80000100a00 */
[----:B------:R0:W-:Y:S04]  /*1324c0*/  STL.64 [R1+0x1998], R26 ;  /* 0x0019981a01007387 */ /* 0x0001e80000100a00 */
[----:B0-----:R-:W2:Y:S04]  /*1324d0*/  LDL.LU.64 R26, [R1+0x90d8] ;  /* 0x0090d800011a7983 */ /* 0x001ea80000300a00 */
[----:B------:R-:W4:Y:S04]  /*1324e0*/  LDL.LU.64 R24, [R1+0x90d0] ;  /* 0x0090d00001187983 */ /* 0x000f280000300a00 */
[----:B------:R-:W3:Y:S04]  /*1324f0*/  LDL.LU R12, [R1+0x6cc8] ;  /* 0x006cc800010c7983 */ /* 0x000ee80000300800 */
[----:B------:R-:W3:Y:S04]  /*132500*/  LDL.LU R13, [R1+0x6cd0] ;  /* 0x006cd000010d7983 */ /* 0x000ee80000300800 */
        /* <DEDUP_REMOVED lines=44> */
[----:B0-----:R-:W2:Y:S01]  /*1327d0*/  LDL.LU.64 R10, [R1+0x9088] ;  /* 0x00908800010a7983 */ /* 0x001ea20000300a00 */
[----:B----4-:R-:W-:Y:S03]  /*1327e0*/  HMMA.16816.F32 R24, R4, R16, R24 ;  /* 0x000000100418723c */ /* 0x010fe60000001818 */
[----:B------:R-:W4:-:S15]  /*1327f0*/  LDL.LU.64 R8, [R1+0x9080] ;  /* 0x0090800001087983 */ /* 0x000f1e0000300a00 */
[----:B------:R-:W-:-:S05]  /*132800*/  NOP ;  /* 0x0000000000007918 */ /* 0x000fca0000000000 */
[----:B------:R2:W-:Y:S04]  /*132810*/  STL.64 [R1+0x18a0], R24 ;  /* 0x0018a01801007387 */ /* 0x0005e80000100a00 */
[----:B------:R0:W-:Y:S01]  /*132820*/  STL.64 [R1+0x18a8], R26 ;  /* 0x0018a81a01007387 */ /* 0x0001e20000100a00 */
[----:B--2---:R-:W-:Y:S02]  /*132830*/  IMAD.MOV.U32 R24, RZ, RZ, R10 ;  /* 0x000000ffff187224 */ /* 0x004fe400078e000a */
[----:B------:R-:W-:Y:S01]  /*132840*/  IMAD.MOV.U32 R25, RZ, RZ, R11 ;  /* 0x000000ffff197224 */ /* 0x000fe200078e000b */
[----:B------:R-:W3:Y:S04]  /*132850*/  LDL.LU R10, [R1+0x9078] ;  /* 0x00907800010a7983 */ /* 0x000ee80000300800 */
[----:B------:R-:W3:Y:S04]  /*132860*/  LDL.LU R11, [R1+0x9074] ;  /* 0x00907400010b7983 */ /* 0x000ee80000300800 */
[----:B0-----:R-:W2:Y:S04]  /*132870*/  LDL.64 R26, [R1+0x70] ;  /* 0x00007000011a7983 */ /* 0x001ea80000100a00 */
        /* <DEDUP_REMOVED lines=8> */
[----:B----4-:R-:W-:Y:S04]  /*132900*/  STL.64 [R1+0x8ff8], R18 ;  /* 0x008ff81201007387 */ /* 0x010fe80000100a00 */
[----:B--2---:R3:W-:Y:S02]  /*132910*/  STL.64 [R1+0x8ff0], R16 ;  /* 0x008ff01001007387 */ /* 0x0047e40000100a00 */
[----:B---3--:R-:W-:-:S15]  /*132920*/  HMMA.16816.F32 R16, R4, R10, R20 ;  /* 0x0000000a0410723c */ /* 0x008fde0000001814 */
[----:B------:R-:W-:-:S08]  /*132930*/  NOP ;  /* 0x0000000000007918 */ /* 0x000fd00000000000 */
[----:B------:R0:W-:Y:S04]  /*132940*/  STL.64 [R1+0x1890], R16 ;  /* 0x0018901001007387 */ /* 0x0001e80000100a00 */
[----:B------:R1:W-:Y:S04]  /*132950*/  STL.64 [R1+0x1898], R18 ;  /* 0x0018981201007387 */ /* 0x0003e80000100a00 */
[----:B------:R-:W2:Y:S01]  /*132960*/  LDL.64 R24, [R1+0x90] ;  /* 0x0000900001187983 */ /* 0x000ea20000100a00 */
[----:B------:R-:W-:Y:S02]  /*132970*/  IMAD.MOV.U32 R26, RZ, RZ, R15 ;  /* 0x000000ffff1a7224 */ /* 0x000fe400078e000f */
[----:B------:R-:W-:-:S05]  /*132980*/  IMAD.MOV.U32 R27, RZ, RZ, R14 ;  /* 0x000000ffff1b7224 */ /* 0x000fca00078e000e */
[----:B------:R-:W-:Y:S04]  /*132990*/  STL.64 [R1+0x9018], R26 ;  /* 0x0090181a01007387 */ /* 0x000fe80000100a00 */
[----:B--2---:R-:W-:Y:S04]  /*1329a0*/  STL.64 [R1+0x9010], R24 ;  /* 0x0090101801007387 */ /* 0x004fe80000100a00 */
[----:B0-----:R-:W2:Y:S04]  /*1329b0*/  LDL.LU R16, [R1+0x1610] ;  /* 0x0016100001107983 */ /* 0x001ea80000300800 */
[----:B------:R-:W2:Y:S04]  /*1329c0*/  LDL.LU R17, [R1+0x1614] ;  /* 0x0016140001117983 */ /* 0x000ea80000300800 */
[----:B-1----:R-:W3:Y:S04]  /*1329d0*/  LDL.LU R18, [R1+0x1618] ;  /* 0x0016180001127983 */ /* 0x002ee80000300800 */
        /* <DEDUP_REMOVED lines=11> */
[----:B------:R-:W-:-:S03]  /*132a90*/  IMAD.MOV.U32 R26, RZ, RZ, R9 ;  /* 0x000000ffff1a7224 */ /* 0x000fc600078e0009 */
[----:B------:R-:W3:Y:S04]  /*132aa0*/  LDL.LU R9, [R1+0x6cdc] ;  /* 0x006cdc0001097983 */ /* 0x000ee80000300800 */
[----:B------:R-:W3:Y:S01]  /*132ab0*/  LDL.LU R14, [R1+0x6cd8] ;  /* 0x006cd800010e7983 */ /* 0x000ee20000300800 */
[----:B------:R-:W-:-:S03]  /*132ac0*/  IMAD.MOV.U32 R27, RZ, RZ, R0 ;  /* 0x000000ffff1b7224 */ /* 0x000fc600078e0000 */
[----:B------:R-:W3:Y:S04]  /*132ad0*/  LDL.LU R15, [R1+0x6ce4] ;  /* 0x006ce400010f7983 */ /* 0x000ee80000300800 */
[----:B------:R-:W3:Y:S01]  /*132ae0*/  LDL.LU R0, [R1+0x6ce0] ;  /* 0x006ce00001007983 */ /* 0x000ee20000300800 */
[----:B------:R-:W-:Y:S02]  /*132af0*/  IMAD R12, R12, 0x100, R28 ;  /* 0x000001000c0c7824 */ /* 0x000fe400078e021c */
[----:B------:R-:W-:Y:S01]  /*132b00*/  IMAD R13, R13, 0x100, R29 ;  /* 0x000001000d0d7824 */ /* 0x000fe200078e021d */
        /* <DEDUP_REMOVED lines=13> */
[----:B------:R-:W4:Y:S04]  /*132be0*/  LDL.64 R24, [R1+0xa8] ;  /* 0x0000a80001187983 */ /* 0x000f280000100a00 */
[----:B--2---:R-:W-:Y:S04]  /*132bf0*/  STL.64 [R1+0x9028], R18 ;  /* 0x0090281201007387 */ /* 0x004fe80000100a00 */
[----:B---3--:R0:W-:Y:S04]  /*132c00*/  STL.64 [R1+0x9020], R16 ;  /* 0x0090201001007387 */ /* 0x0081e80000100a00 */
[----:B0-----:R-:W2:Y:S04]  /*132c10*/  LDL.LU R16, [R1+0x18b0] ;  /* 0x0018b00001107983 */ /* 0x001ea80000300800 */
[----:B------:R-:W2:Y:S04]  /*132c20*/  LDL.LU R17, [R1+0x18b4] ;  /* 0x0018b40001117983 */ /* 0x000ea80000300800 */
[----:B------:R-:W3:Y:S04]  /*132c30*/  LDL.LU R18, [R1+0x18b8] ;  /* 0x0018b80001127983 */ /* 0x000ee80000300800 */
[----:B------:R-:W3:Y:S01]  /*132c40*/  LDL.LU R19, [R1+0x18bc] ;  /* 0x0018bc0001137983 */ /* 0x000ee20000300800 */
[----:B------:R-:W-:-:S03]  /*132c50*/  IMAD R14, R14, 0x100, R9 ;  /* 0x000001000e0e7824 */ /* 0x000fc600078e0209 */
[----:B---3--:R-:W-:Y:S04]  /*132c60*/  STL.64 [R1+0x9038], R18 ;  /* 0x0090381201007387 */ /* 0x008fe80000100a00 */
[----:B--2---:R0:W-:Y:S04]  /*132c70*/  STL.64 [R1+0x9030], R16 ;  /* 0x0090301001007387 */ /* 0x0041e80000100a00 */
[----:B0-----:R-:W4:Y:S04]  /*132c80*/  LDL.LU R16, [R1+0x18d0] ;  /* 0x0018d00001107983 */ /* 0x001f280000300800 */
[----:B------:R-:W4:Y:S04]  /*132c90*/  LDL.LU R17, [R1+0x18d4] ;  /* 0x0018d40001117983 */ /* 0x000f280000300800 */
[----:B------:R-:W4:Y:S04]  /*132ca0*/  LDL.LU R18, [R1+0x18d8] ;  /* 0x0018d80001127983 */ /* 0x000f280000300800 */
[----:B------:R-:W4:Y:S04]  /*132cb0*/  LDL.LU R19, [R1+0x18dc] ;  /* 0x0018dc0001137983 */ /* 0x000f280000300800 */
[----:B------:R-:W-:Y:S04]  /*132cc0*/  STL [R1+0x8e34], R10 ;  /* 0x008e340a01007387 */ /* 0x000fe80000100800 */
[----:B------:R0:W-:Y:S04]  /*132cd0*/  STL [R1+0x8e30], R11 ;  /* 0x008e300b01007387 */ /* 0x0001e80000100800 */
[----:B0-----:R-:W2:Y:S04]  /*132ce0*/  LDL.64 R10, [R1+0x80] ;  /* 0x00008000010a7983 */ /* 0x001ea80000100a00 */
[----:B------:R-:W3:Y:S02]  /*132cf0*/  LDL.LU R9, [R1+0x9070] ;  /* 0x0090700001097983 */ /* 0x000ee40000300800 */
        /* <DEDUP_REMOVED lines=12> */
[----:B------:R-:W-:Y:S01]  /*132dc0*/  IMAD R15, R0, 0x100, R15 ;  /* 0x00000100000f7824 */ /* 0x000fe200078e020f */
[----:B------:R-:W-:-:S02]  /*132dd0*/  F2FP.F16.E4M3.UNPACK_B R12, R12 ;  /* 0x0000000cff0c723e */ /* 0x000fc400020006ff */
[----:B------:R-:W-:Y:S02]  /*132de0*/  F2FP.F16.E4M3.UNPACK_B R13, R13 ;  /* 0x0000000dff0d723e */ /* 0x000fe400020006ff */
[----:B------:R-:W-:Y:S02]  /*132df0*/  F2FP.F16.E4M3.UNPACK_B R14, R14 ;  /* 0x0000000eff0e723e */ /* 0x000fe400020006ff */
[----:B------:R-:W-:-:S07]  /*132e00*/  F2FP.F16.E4M3.UNPACK_B R15, R15 ;  /* 0x0000000fff0f723e */ /* 0x000fce00020006ff */
[----:B----4-:R-:W-:Y:S06]  /*132e10*/  HMMA.16816.F32 R16, R12, R24, R16 ;  /* 0x000000180c10723c */ /* 0x010fec0000001810 */
[----:B---3--:R-:W-:Y:S01]  /*132e20*/  HMMA.16816.F32 R4, R4, R28, R20 ;  /* 0x0000001c0404723c */ /* 0x008fe20000001814 */
[----:B------:R-:W3:Y:S06]  /*132e30*/  LDL.LU.64 R20, [R1+0x9048] ;  /* 0x0090480001147983 */ /* 0x000eec0000300a00 */
[----:B------:R-:W-:-:S02]  /*132e40*/  IMAD.MOV.U32 R22, RZ, RZ, R28 ;  /* 0x000000ffff167224 */ /* 0x000fc400078e001c */
[----:B------:R-:W-:-:S14]  /*132e50*/  IMAD.MOV.U32 R23, RZ, RZ, R29 ;  /* 0x000000ffff177224 */ /* 0x000fdc00078e001d */
[----:B------:R0:W-:Y:S04]  /*132e60*/  STL.64 [R1+0x1860], R4 ;  /* 0x0018600401007387 */ /* 0x0001e80000100a00 */
[----:B------:R1:W-:Y:S04]  /*132e70*/  STL.64 [R1+0x1868], R6 ;  /* 0x0018680601007387 */ /* 0x0003e80000100a00 */
[----:B------:R-:W4:Y:S04]  /*132e80*/  LDL.LU.64 R28, [R1+0x9040] ;  /* 0x00904000011c7983 */ /* 0x000f280000300a00 */
[----:B0-----:R-:W4:Y:S04]  /*132e90*/  LDL.LU R4, [R1+0x15d0] ;  /* 0x0015d00001047983 */ /* 0x001f280000300800 */
[----:B------:R-:W4:Y:S04]  /*132ea0*/  LDL.LU R5, [R1+0x15d4] ;  /* 0x0015d40001057983 */ /* 0x000f280000300800 */
[----:B-1----:R-:W4:Y:S04]  /*132eb0*/  LDL.LU R6, [R1+0x15d8] ;  /* 0x0015d80001067983 */ /* 0x002f280000300800 */
[----:B------:R-:W4:Y:S04]  /*132ec0*/  LDL.LU R7, [R1+0x15dc] ;  /* 0x0015dc0001077983 */ /* 0x000f280000300800 */
[----:B------:R-:W-:Y:S04]  /*132ed0*/  STL.64 [R1+0x8e98], R22 ;  /* 0x008e981601007387 */ /* 0x000fe80000100a00 */
        /* <DEDUP_REMOVED lines=33> */
[----:B0-----:R-:W3:Y:S04]  /*1330f0*/  LDL.LU.64 R26, [R1+0x8fe8] ;  /* 0x008fe800011a7983 */ /* 0x001ee80000300a00 */
[----:B------:R-:W4:Y:S01]  /*133100*/  LDL.LU.64 R24, [R1+0x8fe0] ;  /* 0x008fe00001187983 */ /* 0x000f220000300a00 */
[----:B--2---:R-:W-:Y:S06]  /*133110*/  HMMA.16816.F32 R20, R12, R10, R20 ;  /* 0x0000000a0c14723c */ /* 0x004fec0000001814 */
[----:B------:R-:W-:-:S05]  /*133120*/  IMAD.MOV.U32 R0, RZ, RZ, R11 ;  /* 0x000000ffff007224 */ /* 0x000fca00078e000b */
[----:B------:R-:W-:-:S12]  /*133130*/  STL [R1+0x8df8], R0 ;  /* 0x008df80001007387 */ /* 0x000fd80000100800 */
[----:B------:R-:W-:Y:S04]  /*133140*/  STL.64 [R1+0x1810], R20 ;  /* 0x0018101401007387 */ /* 0x000fe80000100a00 */
[----:B------:R-:W-:Y:S01]  /*133150*/  STL.64 [R1+0x1818], R22 ;  /* 0x0018181601007387 */ /* 0x000fe20000100a00 */
[C---:B----4-:R-:W-:Y:S06]  /*133160*/  HMMA.16816.F32 R4, R12.reuse, R24, R4 ;  /* 0x000000180c04723c */ /* 0x050fec0000001804 */
[----:B---3--:R-:W-:-:S15]  /*133170*/  HMMA.16816.F32 R16, R12, R26, R16 ;  /* 0x0000001a0c10723c */ /* 0x008fde0000001810 */
        /* <DEDUP_REMOVED lines=8> */
[----:B------:R-:W3:Y:S01]  /*133200*/  LDL.LU R7, [R1+0x134c] ;  /* 0x00134c0001077983 */ /* 0x000ee20000300800 */
[----:B------:R-:W-:-:S03]  /*133210*/  IMAD.MOV.U32 R0, RZ, RZ, R27 ;  /* 0x000000ffff007224 */ /* 0x000fc600078e001b */
[----:B---3--:R0:W-:Y:S04]  /*133220*/  STL.64 [R1+0x8ea8], R6 ;  /* 0x008ea80601007387 */ /* 0x0081e80000100a00 */
[----:B--2---:R-:W-:Y:S04]  /*133230*/  STL.64 [R1+0x8ea0], R4 ;  /* 0x008ea00401007387 */ /* 0x004fe80000100a00 */
[----:B------:R-:W2:Y:S04]  /*133240*/  LDL.LU R24, [R1+0x1360] ;  /* 0x0013600001187983 */ /* 0x000ea80000300800 */
        /* <DEDUP_REMOVED lines=11> */
[----:B0-----:R-:W2:Y:S04]  /*133300*/  LDL R6, [R1+0x8] ;  /* 0x0000080001067983 */ /* 0x001ea80000100800 */
        /* <DEDUP_REMOVED lines=225> */
[----:B----4-:R-:W-:-:S15]  /*134120*/  HMMA.16816.F32 R4, R12, R26, R4 ;  /* 0x0000001a0c04723c */ /* 0x010fde0000001804 */
        /* <DEDUP_REMOVED lines=34> */
[----:B------:R-:W4:Y:S04]  /*134350*/  LDL.LU R6, [R1+0x6cf8] ;  /* 0x006cf80001067983 */ /* 0x000f280000300800 */
[----:B------:R-:W4:Y:S04]  /*134360*/  LDL.LU R7, [R1+0x6d00] ;  /* 0x006d000001077983 */ /* 0x000f280000300800 */
[----:B------:R0:W-:Y:S02]  /*134370*/  STL.64 [R1+0x8c08], R26 ;  /* 0x008c081a01007387 */ /* 0x0001e40000100a00 */
[----:B0-----:R-:W-:-:S02]  /*134380*/  IMAD.MOV.U32 R26, RZ, RZ, R22 ;  /* 0x000000ffff1a7224 */ /* 0x001fc400078e0016 */
[----:B------:R-:W-:Y:S01]  /*134390*/  IMAD.MOV.U32 R27, RZ, RZ, R23 ;  /* 0x000000ffff1b7224 */ /* 0x000fe200078e0017 */
[----:B------:R-:W3:Y:S04]  /*1343a0*/  LDL.LU R22, [R1+0x8e7c] ;  /* 0x008e7c0001167983 */ /* 0x000ee80000300800 */
[----:B------:R-:W3:Y:S04]  /*1343b0*/  LDL.LU R23, [R1+0x8e78] ;  /* 0x008e780001177983 */ /* 0x000ee80000300800 */
[----:B------:R0:W-:Y:S04]  /*1343c0*/  STL.64 [R1+0x8c00], R24 ;  /* 0x008c001801007387 */ /* 0x0001e80000100a00 */
[----:B------:R1:W-:Y:S04]  /*1343d0*/  STL.64 [R1+0x8e18], R26 ;  /* 0x008e181a01007387 */ /* 0x0003e80000100a00 */
[----:B0-----:R-:W2:Y:S04]  /*1343e0*/  LDL.LU R24, [R1+0x1250] ;  /* 0x0012500001187983 */ /* 0x001ea80000300800 */
[----:B------:R-:W2:Y:S04]  /*1343f0*/  LDL.LU R25, [R1+0x1254] ;  /* 0x0012540001197983 */ /* 0x000ea80000300800 */
[----:B-1----:R-:W4:Y:S04]  /*134400*/  LDL.LU R26, [R1+0x1258] ;  /* 0x00125800011a7983 */ /* 0x002f280000300800 */
        /* <DEDUP_REMOVED lines=60> */
[----:B0-----:R-:W4:Y:S01]  /*1347d0*/  LDL.LU.64 R26, [R1+0x8e18] ;  /* 0x008e1800011a7983 */ /* 0x001f220000300a00 */
[----:B------:R-:W-:Y:S03]  /*1347e0*/  HMMA.16816.F32 R16, R12, R2, R16 ;  /* 0x000000020c10723c */ /* 0x000fe60000001810 */
[----:B------:R0:W-:Y:S04]  /*1347f0*/  STL [R1+0x8b94], R8 ;  /* 0x008b940801007387 */ /* 0x0001e80000100800 */
[----:B------:R1:W-:Y:S01]  /*134800*/  STL [R1+0x8b90], R9 ;  /* 0x008b900901007387 */ /* 0x0003e20000100800 */
[----:B--2---:R-:W-:-:S02]  /*134810*/  IMAD R7, R7, 0x100, R10 ;  /* 0x0000010007077824 */ /* 0x004fc400078e020a */
[----:B---3--:R-:W-:Y:S01]  /*134820*/  IMAD R6, R6, 0x100, R11 ;  /* 0x0000010006067824 */ /* 0x008fe200078e020b */
[----:B0-----:R-:W2:-:S12]  /*134830*/  LDL.LU R8, [R1+0xfe0] ;  /* 0x000fe00001087983 */ /* 0x001e980000300800 */
[----:B------:R-:W-:Y:S04]  /*134840*/  STL.64 [R1+0x1670], R16 ;  /* 0x0016701001007387 */ /* 0x000fe80000100a00 */
[----:B------:R-:W-:Y:S01]  /*134850*/  STL.64 [R1+0x1678], R18 ;  /* 0x0016781201007387 */ /* 0x000fe20000100a00 */
[----:B----4-:R-:W-:-:S15]  /*134860*/  HMMA.16816.F32 R12, R12, R26, R20 ;  /* 0x0000001a0c0c723c */ /* 0x010fde0000001814 */
[----:B------:R-:W-:-:S08]  /*134870*/  NOP ;  /* 0x0000000000007918 */ /* 0x000fd00000000000 */
[----:B------:R-:W-:Y:S04]  /*134880*/  STL.64 [R1+0x1660], R12 ;  /* 0x0016600c01007387 */ /* 0x000fe80000100a00 */
[----:B------:R0:W-:Y:S04]  /*134890*/  STL.64 [R1+0x1668], R14 ;  /* 0x0016680e01007387 */ /* 0x0001e80000100a00 */
[----:B-1----:R-:W2:Y:S04]  /*1348a0*/  LDL.LU R9, [R1+0xfe4] ;  /* 0x000fe40001097983 */ /* 0x002ea80000300800 */
[----:B------:R-:W3:Y:S04]  /*1348b0*/  LDL.LU R10, [R1+0xfe8] ;  /* 0x000fe800010a7983 */ /* 0x000ee80000300800 */
[----:B------:R-:W3:Y:S01]  /*1348c0*/  LDL.LU R11, [R1+0xfec] ;  /* 0x000fec00010b7983 */ /* 0x000ee20000300800 */
[----:B0-----:R-:W-:-:S03]  /*1348d0*/  IMAD.MOV.U32 R15, RZ, RZ, R0 ;  /* 0x000000ffff0f7224 */ /* 0x001fc600078e0000 */
        /* <DEDUP_REMOVED lines=350> */
[----:B------:R-:W4:Y:S04]  /*135ec0*/  LDL.LU.64 R24, [R1+0x8c00] ;  /* 0x008c000001187983 */ /* 0x000f280000300a00 */
[----:B------:R-:W-:Y:S04]  /*135ed0*/  STL.64 [R1+0x1510], R12 ;  /* 0x0015100c01007387 */ /* 0x000fe80000100a00 */
[----:B------:R2:W-:Y:S02]  /*135ee0*/  STL.64 [R1+0x1518], R14 ;  /* 0x0015180e01007387 */ /* 0x0005e40000100a00 */
[C---:B--2---:R-:W-:Y:S06]  /*135ef0*/  HMMA.16816.F32 R12, R4.reuse, R28, R8 ;  /* 0x0000001c040c723c */ /* 0x044fec0000001808 */
[C---:B---3--:R-:W-:Y:S06]  /*135f00*/  HMMA.16816.F32 R20, R4.reuse, R26, R20 ;  /* 0x0000001a0414723c */ /* 0x048fec0000001814 */
[C---:B----4-:R-:W-:Y:S01]  /*135f10*/  HMMA.16816.F32 R16, R4.reuse, R24, R16 ;  /* 0x000000180410723c */ /* 0x050fe20000001810 */
[----:B------:R-:W2:Y:S10]  /*135f20*/  LDL.LU R8, [R1+0x6d1c] ;  /* 0x006d1c0001087983 */ /* 0x000eb40000300800 */
[----:B------:R-:W-:Y:S04]  /*135f30*/  STL.64 [R1+0x1500], R12 ;  /* 0x0015000c01007387 */ /* 0x000fe80000100a00 */
[----:B------:R0:W-:Y:S04]  /*135f40*/  STL.64 [R1+0x1508], R14 ;  /* 0x0015080e01007387 */ /* 0x0001e80000100a00 */
[----:B0-----:R-:W3:Y:S04]  /*135f50*/  LDL.LU R14, [R1+0x6d18] ;  /* 0x006d1800010e7983 */ /* 0x001ee80000300800 */
[----:B------:R-:W2:Y:S04]  /*135f60*/  LDL.LU R9, [R1+0x6d24] ;  /* 0x006d240001097983 */ /* 0x000ea80000300800 */
[----:B------:R-:W4:Y:S04]  /*135f70*/  LDL.LU R15, [R1+0x6d20] ;  /* 0x006d2000010f7983 */ /* 0x000f280000300800 */
[----:B------:R-:W-:Y:S04]  /*135f80*/  STL.64 [R1+0x14f0], R20 ;  /* 0x0014f01401007387 */ /* 0x000fe80000100a00 */
[----:B------:R0:W-:Y:S04]  /*135f90*/  STL.64 [R1+0x14f8], R22 ;  /* 0x0014f81601007387 */ /* 0x0001e80000100a00 */
[----:B0-----:R-:W3:Y:S04]  /*135fa0*/  LDL.LU.64 R22, [R1+0x8bf8] ;  /* 0x008bf80001167983 */ /* 0x001ee80000300a00 */
[----:B------:R-:W4:Y:S04]  /*135fb0*/  LDL.LU.64 R20, [R1+0x8bf0] ;  /* 0x008bf00001147983 */ /* 0x000f280000300a00 */
        /* <DEDUP_REMOVED lines=28> */
[----:B------:R0:W-:Y:S04]  /*136180*/  STL.64 [R1+0x8a38], R26 ;  /* 0x008a381a01007387 */ /* 0x0001e80000100a00 */
[----:B0-----:R-:W4:Y:S04]  /*136190*/  LDL.64 R26, [R1+0xa0] ;  /* 0x0000a000011a7983 */ /* 0x001f280000100a00 */
[----:B------:R0:W-:Y:S01]  /*1361a0*/  STL.64 [R1+0x8a30], R24 ;  /* 0x008a301801007387 */ /* 0x0001e20000100a00 */
[C---:B------:R-:W-:Y:S03]  /*1361b0*/  HMMA.16816.F32 R16, R4.reuse, R22, R16 ;  /* 0x000000160410723c */ /* 0x040fe60000001810 */
[----:B----4-:R1:W-:Y:S04]  /*1361c0*/  STL.64 [R1+0x8b88], R26 ;  /* 0x008b881a01007387 */ /* 0x0103e80000100a00 */
        /* <DEDUP_REMOVED lines=62> */
[----:B0-----:R-:W2:Y:S01]  /*1365b0*/  LDL.LU.64 R26, [R1+0x8b88] ;  /* 0x008b8800011a7983 */ /* 0x001ea20000300a00 */
[C---:B------:R-:W-:Y:S03]  /*1365c0*/  HMMA.16816.F32 R16, R4.reuse, R2, R16 ;  /* 0x000000020410723c */ /* 0x040fe60000001810 */
[----:B------:R-:W-:Y:S04]  /*1365d0*/  STL [R1+0x8964], R8 ;  /* 0x0089640801007387 */ /* 0x000fe80000100800 */
[----:B------:R-:W-:Y:S04]  /*1365e0*/  STL [R1+0x8960], R9 ;  /* 0x0089600901007387 */ /* 0x000fe80000100800 */
[----:B------:R-:W-:Y:S04]  /*1365f0*/  STL [R1+0x896c], R2 ;  /* 0x00896c0201007387 */ /* 0x000fe80000100800 */
[----:B------:R-:W-:Y:S08]  /*136600*/  STL [R1+0x8968], R3 ;  /* 0x0089680301007387 */ /* 0x000ff00000100800 */
[----:B------:R-:W-:Y:S04]  /*136610*/  STL.64 [R1+0x1410], R16 ;  /* 0x0014101001007387 */ /* 0x000fe80000100a00 */
[----:B------:R-:W-:Y:S01]  /*136620*/  STL.64 [R1+0x1418], R18 ;  /* 0x0014181201007387 */ /* 0x000fe20000100a00 */
[----:B--2---:R-:W-:-:S15]  /*136630*/  HMMA.16816.F32 R4, R4, R26, R20 ;  /* 0x0000001a0404723c */ /* 0x004fde0000001814 */
[----:B------:R-:W-:-:S08]  /*136640*/  NOP ;  /* 0x0000000000007918 */ /* 0x000fd00000000000 */
[----:B------:R0:W-:Y:S04]  /*136650*/  STL.64 [R1+0x1400], R4 ;  /* 0x0014000401007387 */ /* 0x0001e80000100a00 */
[----:B------:R1:W-:Y:S04]  /*136660*/  STL.64 [R1+0x1408], R6 ;  /* 0x0014080601007387 */ /* 0x0003e80000100a00 */
[----:B0-----:R-:W2:Y:S04]  /*136670*/  LDL.64 R4, [R1+0x80] ;  /* 0x0000800001047983 */ /* 0x001ea80000100a00 */
[----:B------:R-:W3:Y:S04]  /*136680*/  LDL.LU R16, [R1+0xe80] ;  /* 0x000e800001107983 */ /* 0x000ee80000300800 */
[----:B------:R-:W3:Y:S04]  /*136690*/  LDL.LU R17, [R1+0xe84] ;  /* 0x000e840001117983 */ /* 0x000ee80000300800 */
[----:B------:R-:W4:Y:S04]  /*1366a0*/  LDL.LU R18, [R1+0xe88] ;  /* 0x000e880001127983 */ /* 0x000f280000300800 */
[----:B------:R-:W4:Y:S04]  /*1366b0*/  LDL.LU R19, [R1+0xe8c] ;  /* 0x000e8c0001137983 */ /* 0x000f280000300800 */
[----:B-1----:R-:W2:Y:S04]  /*1366c0*/  LDL.64 R6, [R1+0xa8] ;  /* 0x0000a80001067983 */ /* 0x002ea80000100a00 */
        /* <DEDUP_REMOVED lines=28> */
[----:B0-----:R-:W3:Y:S04]  /*136890*/  LDL.LU R16, [R1+0xef0] ;  /* 0x000ef00001107983 */ /* 0x001ee80000300800 */
[----:B------:R-:W3:Y:S04]  /*1368a0*/  LDL.LU R17, [R1+0xef4] ;  /* 0x000ef40001117983 */ /* 0x000ee80000300800 */
[----:B------:R-:W3:Y:S04]  /*1368b0*/  LDL.LU R18, [R1+0xef8] ;  /* 0x000ef80001127983 */ /* 0x000ee80000300800 */
[----:B------:R-:W3:Y:S01]  /*1368c0*/  LDL.LU R19, [R1+0xefc] ;  /* 0x000efc0001137983 */ /* 0x000ee20000300800 */
[----:B------:R-:W-:-:S02]  /*1368d0*/  F2FP.F16.E4M3.UNPACK_B R14, R14 ;  /* 0x0000000eff0e723e */ /* 0x000fc400020006ff */
[----:B------:R-:W-:Y:S01]  /*1368e0*/  F2FP.F16.E4M3.UNPACK_B R15, R15 ;  /* 0x0000000fff0f723e */ /* 0x000fe200020006ff */
[----:B------:R-:W4:Y:S01]  /*1368f0*/  LDL.64 R24, [R1+0x78] ;  /* 0x0000780001187983 */ /* 0x000f220000100a00 */
[----:B------:R-:W-:-:S03]  /*136900*/  IMAD.MOV.U32 R9, RZ, RZ, R27 ;  /* 0x000000ffff097224 */ /* 0x000fc600078e001b */
[----:B------:R-:W4:Y:S01]  /*136910*/  LDL.LU R20, [R1+0xe70] ;  /* 0x000e700001147983 */ /* 0x000f220000300800 */
[----:B------:R-:W-:-:S03]  /*136920*/  IMAD.MOV.U32 R8, RZ, RZ, R26 ;  /* 0x000000ffff087224 */ /* 0x000fc600078e001a */
[----:B------:R-:W4:Y:S04]  /*136930*/  LDL.LU R21, [R1+0xe74] ;  /* 0x000e740001157983 */ /* 0x000f280000300800 */
[----:B------:R-:W4:Y:S04]  /*136940*/  LDL.LU R22, [R1+0xe78] ;  /* 0x000e780001167983 */ /* 0x000f280000300800 */
[----:B------:R-:W4:Y:S04]  /*136950*/  LDL.LU R23, [R1+0xe7c] ;  /* 0x000e7c0001177983 */ /* 0x000f280000300800 */
[----:B------:R-:W4:Y:S04]  /*136960*/  LDL.64 R26, [R1+0x70] ;  /* 0x00007000011a7983 */ /* 0x000f280000100a00 */
[----:B------:R-:W-:Y:S04]  /*136970*/  STL [R1+0x8974], R9 ;  /* 0x0089740901007387 */ /* 0x000fe80000100800 */
[----:B------:R-:W-:Y:S01]  /*136980*/  STL [R1+0x8970], R8 ;  /* 0x0089700801007387 */ /* 0x000fe20000100800 */
[----:B--2---:R-:W-:Y:S01]  /*136990*/  IMAD.MOV.U32 R3, RZ, RZ, R6 ;  /* 0x000000ffff037224 */ /* 0x004fe200078e0006 */
[----:B---3--:R-:W-:-:S15]  /*1369a0*/  HMMA.16816.F32 R16, R12, R6, R16 ;  /* 0x000000060c10723c */ /* 0x008fde0000001810 */
[----:B------:R-:W-:-:S08]  /*1369b0*/  NOP ;  /* 0x0000000000007918 */ /* 0x000fd00000000000 */
[----:B------:R-:W-:Y:S04]  /*1369c0*/  STL.64 [R1+0x13f0], R16 ;  /* 0x0013f01001007387 */ /* 0x000fe80000100a00 */
[----:B------:R0:W-:Y:S04]  /*1369d0*/  STL.64 [R1+0x13f8], R18 ;  /* 0x0013f81201007387 */ /* 0x0001e80000100a00 */
[----:B0-----:R-:W2:Y:S04]  /*1369e0*/  LDL.LU.64 R18, [R1+0x8b80] ;  /* 0x008b800001127983 */ /* 0x001ea80000300a00 */
[----:B------:R-:W2:Y:S04]  /*1369f0*/  LDL.LU.64 R16, [R1+0x8b78] ;  /* 0x008b780001107983 */ /* 0x000ea80000300a00 */
[----:B------:R0:W-:Y:S04]  /*136a00*/  STL [R1+0x897c], R7 ;  /* 0x00897c0701007387 */ /* 0x0001e80000100800 */
[----:B0-----:R-:W3:Y:S04]  /*136a10*/  LDL.64 R6, [R1+0x88] ;  /* 0x0000880001067983 */ /* 0x001ee80000100a00 */
        /* <DEDUP_REMOVED lines=16> */
[----:B0-----:R-:W3:Y:S04]  /*136b20*/  LDL.LU.64 R18, [R1+0x8b60] ;  /* 0x008b600001127983 */ /* 0x001ee80000300a00 */
[----:B------:R-:W3:Y:S01]  /*136b30*/  LDL.LU.64 R16, [R1+0x8b58] ;  /* 0x008b580001107983 */ /* 0x000ee20000300a00 */
        /* <DEDUP_REMOVED lines=20> */
[----:B----4-:R-:W-:Y:S02]  /*136c80*/  IMAD.MOV.U32 R9, RZ, RZ, R25 ;  /* 0x000000ffff097224 */ /* 0x010fe400078e0019 */
[----:B------:R-:W-:Y:S01]  /*136c90*/  IMAD.MOV.U32 R8, RZ, RZ, R24 ;  /* 0x000000ffff087224 */ /* 0x000fe200078e0018 */
[----:B------:R-:W-:Y:S04]  /*136ca0*/  STL [R1+0x899c], R2 ;  /* 0x00899c0201007387 */ /* 0x000fe80000100800 */
[----:B------:R-:W-:Y:S01]  /*136cb0*/  STL [R1+0x8998], R3 ;  /* 0x0089980301007387 */ /* 0x000fe20000100800 */
[----:B--2---:R-:W-:-:S15]  /*136cc0*/  HMMA.16816.F32 R4, R12, R24, R16 ;  /* 0x000000180c04723c */ /* 0x004fde0000001810 */
[----:B------:R-:W-:-:S08]  /*136cd0*/  NOP ;  /* 0x0000000000007918 */ /* 0x000fd00000000000 */
[----:B------:R-:W-:Y:S04]  /*136ce0*/  STL.64 [R1+0x1390], R4 ;  /* 0x0013900401007387 */ /* 0x000fe80000100a00 */
[----:B------:R-:W-:Y:S04]  /*136cf0*/  STL.64 [R1+0x1398], R6 ;  /* 0x0013980601007387 */ /* 0x000fe80000100a00 */
[----:B------:R-:W-:Y:S04]  /*136d00*/  STL [R1+0x89a4], R9 ;  /* 0x0089a40901007387 */ /* 0x000fe80000100800 */
[----:B------:R-:W-:Y:S04]  /*136d10*/  STL [R1+0x89a0], R8 ;  /* 0x0089a00801007387 */ /* 0x000fe80000100800 */
[----:B------:R0:W-:Y:S02]  /*136d20*/  STL.64 [R1+0x8b30], R10 ;  /* 0x008b300a01007387 */ /* 0x0001e40000100a00 */
[----:B0-----:R-:W-:-:S15]  /*136d30*/  HMMA.16816.F32 R8, R12, R26, R20 ;  /* 0x0000001a0c08723c */ /* 0x001fde0000001814 */
[----:B------:R-:W-:-:S08]  /*136d40*/  NOP ;  /* 0x0000000000007918 */ /* 0x000fd00000000000 */
[----:B------:R0:W-:Y:S04]  /*136d50*/  STL.64 [R1+0x1380], R8 ;  /* 0x0013800801007387 */ /* 0x0001e80000100a00 */
[----:B------:R1:W-:Y:S04]  /*136d60*/  STL.64 [R1+0x1388], R10 ;  /* 0x0013880a01007387 */ /* 0x0003e80000100a00 */
[----:B------:R-:W2:Y:S04]  /*136d70*/  LDL.64 R4, [R1+0x48] ;  /* 0x0000480001047983 */ /* 0x000ea80000100a00 */
[----:B------:R-:W3:Y:S04]  /*136d80*/  LDL.LU R16, [R1+0xdd0] ;  /* 0x000dd00001107983 */ /* 0x000ee80000300800 */
[----:B------:R-:W3:Y:S04]  /*136d90*/  LDL.LU R17, [R1+0xdd4] ;  /* 0x000dd40001117983 */ /* 0x000ee80000300800 */
[----:B------:R-:W4:Y:S04]  /*136da0*/  LDL.LU R18, [R1+0xdd8] ;  /* 0x000dd80001127983 */ /* 0x000f280000300800 */
[----:B------:R-:W4:Y:S04]  /*136db0*/  LDL.LU R19, [R1+0xddc] ;  /* 0x000ddc0001137983 */ /* 0x000f280000300800 */
[----:B0-----:R-:W2:Y:S04]  /*136dc0*/  LDL.LU R8, [R1+0xe30] ;  /* 0x000e300001087983 */ /* 0x001ea80000300800 */
[----:B------:R-:W2:Y:S04]  /*136dd0*/  LDL.LU R9, [R1+0xe34] ;  /* 0x000e340001097983 */ /* 0x000ea80000300800 */
[----:B-1----:R-:W2:Y:S04]  /*136de0*/  LDL.LU R10, [R1+0xe38] ;  /* 0x000e3800010a7983 */ /* 0x002ea80000300800 */
        /* <DEDUP_REMOVED lines=33> */
[----:B------:R0:W-:Y:S04]  /*137000*/  STL [R1+0x89ac], R7 ;  /* 0x0089ac0701007387 */ /* 0x0001e80000100800 */
[----:B0-----:R-:W4:Y:S04]  /*137010*/  LDL.64 R6, [R1+0x58] ;  /* 0x0000580001067983 */ /* 0x001f280000100a00 */
        /* <DEDUP_REMOVED lines=12> */
[----:B---3--:R-:W-:-:S15]  /*1370e0*/  HMMA.16816.F32 R16, R12, R8, R16 ;  /* 0x000000080c10723c */ /* 0x008fde0000001810 */
        /* <DEDUP_REMOVED lines=8> */
[----:B----4-:R-:W-:Y:S01]  /*137170*/  IMAD.MOV.U32 R8, RZ, RZ, R6 ;  /* 0x000000ffff087224 */ /* 0x010fe200078e0006 */
[----:B---3--:R-:W-:-:S15]  /*137180*/  HMMA.16816.F32 R16, R12, R6, R16 ;  /* 0x000000060c10723c */ /* 0x008fde0000001810 */
[----:B------:R-:W-:-:S08]  /*137190*/  NOP ;  /* 0x0000000000007918 */ /* 0x000fd00000000000 */
[----:B------:R-:W-:Y:S04]  /*1371a0*/  STL.64 [R1+0x1340], R16 ;  /* 0x0013401001007387 */ /* 0x000fe80000100a00 */
[----:B------:R0:W-:Y:S04]  /*1371b0*/  STL.64 [R1+0x1348], R18 ;  /* 0x0013481201007387 */ /* 0x0001e80000100a00 */
[----:B0-----:R-:W3:Y:S04]  /*1371c0*/  LDL.LU.64 R18, [R1+0x8b18] ;  /* 0x008b180001127983 */ /* 0x001ee80000300a00 */
[----:B------:R-:W3:Y:S04]  /*1371d0*/  LDL.LU.64 R16, [R1+0x8b10] ;  /* 0x008b100001107983 */ /* 0x000ee80000300a00 */
[----:B------:R0:W-:Y:S04]  /*1371e0*/  STL [R1+0x89c4], R7 ;  /* 0x0089c40701007387 */ /* 0x0001e80000100800 */
[----:B0-----:R-:W3:Y:S04]  /*1371f0*/  LDL.64 R6, [R1+0x50] ;  /* 0x0000500001067983 */ /* 0x001ee80000100a00 */
[----:B------:R-:W-:Y:S01]  /*137200*/  STL [R1+0x89c0], R8 ;  /* 0x0089c00801007387 */ /* 0x000fe20000100800 */
[----:B---3--:R-:W-:-:S15]  /*137210*/  HMMA.16816.F32 R16, R12, R6, R16 ;  /* 0x000000060c10723c */ /* 0x008fde0000001810 */
        /* <DEDUP_REMOVED lines=18> */
[----:B------:R0:W-:Y:S01]  /*137340*/  STL [R1+0x89d0], R8 ;  /* 0x0089d00801007387 */ /* 0x0001e20000100800 */
[----:B------:R-:W-:Y:S02]  /*137350*/  IMAD.MOV.U32 R3, RZ, RZ, R24 ;  /* 0x000000ffff037224 */ /* 0x000fe400078e0018 */
[----:B0-----:R-:W-:Y:S02]  /*137360*/  IMAD.MOV.U32 R8, RZ, RZ, R26 ;  /* 0x000000ffff087224 */ /* 0x001fe400078e001a */
[----:B------:R-:W-:Y:S02]  /*137370*/  IMAD.MOV.U32 R7, RZ, RZ, R25 ;  /* 0x000000ffff077224 */ /* 0x000fe400078e0019 */
[----:B------:R-:W-:Y:S01]  /*137380*/  IMAD.MOV.U32 R2, RZ, RZ, R27 ;  /* 0x000000ffff027224 */ /* 0x000fe200078e001b */
        /* <DEDUP_REMOVED lines=8> */
[----:B------:R-:W-:Y:S04]  /*137410*/  STL.64 [R1+0x12f8], R18 ;  /* 0x0012f81201007387 */ /* 0x000fe80000100a00 */
[----:B--2---:R-:W-:Y:S04]  /*137420*/  STL.64 [R1+0x8ab0], R10 ;  /* 0x008ab00a01007387 */ /* 0x004fe80000100a00 */
[----:B------:R-:W-:Y:S04]  /*137430*/  STL [R1+0x8aa8], R8 ;  /* 0x008aa80801007387 */ /* 0x000fe80000100800 */
        /* <DEDUP_REMOVED lines=39> */
[----:B----4-:R0:W-:Y:S04]  /*1376b0*/  STL.64 [R1+0x8a90], R26 ;  /* 0x008a901a01007387 */ /* 0x0101e80000100a00 */
[----:B0-----:R-:W2:Y:S04]  /*1376c0*/  LDL.64 R26, [R1+0x20] ;  /* 0x00002000011a7983 */ /* 0x001ea80000100a00 */
[----:B------:R-:W-:Y:S04]  /*1376d0*/  STL.64 [R1+0x8a70], R22 ;  /* 0x008a701601007387 */ /* 0x000fe80000100a00 */
[----:B------:R0:W-:Y:S04]  /*1376e0*/  STL.64 [R1+0x8a68], R20 ;  /* 0x008a681401007387 */ /* 0x0001e80000100a00 */
[----:B0-----:R-:W4:Y:S04]  /*1376f0*/  LDL.LU R20, [R1+0xd30] ;  /* 0x000d300001147983 */ /* 0x001f280000300800 */
[----:B------:R-:W4:Y:S04]  /*137700*/  LDL.LU R21, [R1+0xd34] ;  /* 0x000d340001157983 */ /* 0x000f280000300800 */
[----:B------:R-:W3:Y:S04]  /*137710*/  LDL.LU R22, [R1+0xd38] ;  /* 0x000d380001167983 */ /* 0x000ee80000300800 */
[----:B------:R-:W3:Y:S04]  /*137720*/  LDL.LU R23, [R1+0xd3c] ;  /* 0x000d3c0001177983 */ /* 0x000ee80000300800 */
[----:B------:R-:W4:Y:S01]  /*137730*/  LDL R24, [R1+0x18] ;  /* 0x0000180001187983 */ /* 0x000f220000100800 */
[----:B------:R-:W-:-:S03]  /*137740*/  IMAD.MOV.U32 R25, RZ, RZ, R0 ;  /* 0x000000ffff197224 */ /* 0x000fc600078e0000 */
[----:B------:R-:W3:Y:S04]  /*137750*/  LDL.64 R8, [R1+0x30] ;  /* 0x0000300001087983 */ /* 0x000ee80000100a00 */
        /* <DEDUP_REMOVED lines=55> */
[----:B------:R-:W4:Y:S01]  /*137ad0*/  LDL.LU R8, [R1+0x8aa8] ;  /* 0x008aa80001087983 */ /* 0x000f220000300800 */
[----:B------:R-:W-:-:S02]  /*137ae0*/  IMAD.MOV.U32 R3, RZ, RZ, R26 ;  /* 0x000000ffff037224 */ /* 0x000fc400078e001a */
[----:B------:R-:W-:Y:S02]  /*137af0*/  IMAD.MOV.U32 R9, RZ, RZ, R27 ;  /* 0x000000ffff097224 */ /* 0x000fe400078e001b */
[C---:B---3--:R-:W-:Y:S01]  /*137b00*/  HMMA.16816.F32 R24, R12.reuse, R24, R20 ;  /* 0x000000180c18723c */ /* 0x048fe20000001814 */
[----:B--2---:R-:W-:Y:S04]  /*137b10*/  STL.64 [R1+0x89e8], R10 ;  /* 0x0089e80a01007387 */ /* 0x004fe80000100a00 */
[----:B----4-:R0:W-:Y:S04]  /*137b20*/  STL.64 [R1+0x89e0], R8 ;  /* 0x0089e00801007387 */ /* 0x0101e80000100a00 */
[----:B0-----:R-:W2:Y:S04]  /*137b30*/  LDL.LU R8, [R1+0xc90] ;  /* 0x000c900001087983 */ /* 0x001ea80000300800 */
[----:B------:R-:W2:Y:S04]  /*137b40*/  LDL.LU R9, [R1+0xc94] ;  /* 0x000c940001097983 */ /* 0x000ea80000300800 */
[----:B------:R-:W2:Y:S04]  /*137b50*/  LDL.LU R10, [R1+0xc98] ;  /* 0x000c9800010a7983 */ /* 0x000ea80000300800 */
        /* <DEDUP_REMOVED lines=49> */
[----:B------:R-:W2:Y:S04]  /*137e70*/  LDL.LU R6, [R1+0x6d38] ;  /* 0x006d380001067983 */ /* 0x000ea80000300800 */
        /* <DEDUP_REMOVED lines=30> */
[----:B---3--:R-:W-:Y:S03]  /*138060*/  HMMA.16816.F32 R20, R12, R16, R20 ;  /* 0x000000100c14723c */ /* 0x008fe60000001814 */
[----:B------:R-:W-:Y:S04]  /*138070*/  STL.64 [R1+0x8738], R18 ;  /* 0x0087381201007387 */ /* 0x000fe80000100a00 */
[----:B------:R2:W-:-:S15]  /*138080*/  STL.64 [R1+0x8730], R16 ;  /* 0x0087301001007387 */ /* 0x0005de0000100a00 */
[----:B------:R-:W-:-:S01]  /*138090*/  NOP ;  /* 0x0000000000007918 */ /* 0x000fc20000000000 */
[----:B------:R-:W-:Y:S04]  /*1380a0*/  STL.64 [R1+0x11d0], R20 ;  /* 0x0011d01401007387 */ /* 0x000fe80000100a00 */
[----:B------:R0:W-:Y:S01]  /*1380b0*/  STL.64 [R1+0x11d8], R22 ;  /* 0x0011d81601007387 */ /* 0x0001e20000100a00 */
[----:B--2---:R-:W-:Y:S03]  /*1380c0*/  HMMA.16816.F32 R16, R12, R10, R24 ;  /* 0x0000000a0c10723c */ /* 0x004fe60000001818 */
[----:B------:R-:W2:-:S15]  /*1380d0*/  LDL.LU R24, [R1+0xa80] ;  /* 0x000a800001187983 */ /* 0x000e9e0000300800 */
[----:B------:R-:W-:-:S05]  /*1380e0*/  NOP ;  /* 0x0000000000007918 */ /* 0x000fca0000000000 */
[----:B------:R-:W-:Y:S04]  /*1380f0*/  STL.64 [R1+0x11c0], R16 ;  /* 0x0011c01001007387 */ /* 0x000fe80000100a00 */
[----:B------:R-:W-:Y:S04]  /*138100*/  STL.64 [R1+0x11c8], R18 ;  /* 0x0011c81201007387 */ /* 0x000fe80000100a00 */
[----:B------:R-:W2:Y:S04]  /*138110*/  LDL.LU R25, [R1+0xa84] ;  /* 0x000a840001197983 */ /* 0x000ea80000300800 */
[----:B------:R-:W3:Y:S04]  /*138120*/  LDL.LU R26, [R1+0xa88] ;  /* 0x000a8800011a7983 */ /* 0x000ee80000300800 */
[----:B------:R-:W3:Y:S01]  /*138130*/  LDL.LU R27, [R1+0xa8c] ;  /* 0x000a8c00011b7983 */ /* 0x000ee20000300800 */
[----:B0-----:R-:W-:-:S02]  /*138140*/  IMAD.MOV.U32 R22, RZ, RZ, R3 ;  /* 0x000000ffff167224 */ /* 0x001fc400078e0003 */
[----:B----4-:R-:W-:Y:S01]  /*138150*/  IMAD.MOV.U32 R23, RZ, RZ, R9 ;  /* 0x000000ffff177224 */ /* 0x010fe200078e0009 */
[----:B---3--:R0:W-:Y:S04]  /*138160*/  STL.64 [R1+0x87d0], R26 ;  /* 0x0087d01a01007387 */ /* 0x0081e80000100a00 */
[----:B0-----:R-:W3:Y:S04]  /*138170*/  LDL.LU R27, [R1+0x6d3c] ;  /* 0x006d3c00011b7983 */ /* 0x001ee80000300800 */
[----:B--2---:R-:W-:Y:S04]  /*138180*/  STL.64 [R1+0x87c8], R24 ;  /* 0x0087c81801007387 */ /* 0x004fe80000100a00 */
[----:B------:R-:W2:Y:S04]  /*138190*/  LDL.LU R3, [R1+0x89d8] ;  /* 0x0089d80001037983 */ /* 0x000ea80000300800 */
[----:B------:R-:W4:Y:S04]  /*1381a0*/  LDL.LU R9, [R1+0x89d4] ;  /* 0x0089d40001097983 */ /* 0x000f280000300800 */
[----:B------:R-:W3:Y:S04]  /*1381b0*/  LDL.64 R20, [R1+0x28] ;  /* 0x0000280001147983 */ /* 0x000ee80000100a00 */
[----:B------:R0:W-:Y:S04]  /*1381c0*/  STL.64 [R1+0x87e0], R22 ;  /* 0x0087e01601007387 */ /* 0x0001e80000100a00 */
[----:B---3--:R-:W-:Y:S04]  /*1381d0*/  STL.64 [R1+0x87d8], R20 ;  /* 0x0087d81401007387 */ /* 0x008fe80000100a00 */
[----:B------:R-:W3:Y:S04]  /*1381e0*/  LDL.LU R16, [R1+0xaa0] ;  /* 0x000aa00001107983 */ /* 0x000ee80000300800 */
[----:B------:R-:W3:Y:S04]  /*1381f0*/  LDL.LU R17, [R1+0xaa4] ;  /* 0x000aa40001117983 */ /* 0x000ee80000300800 */
[----:B------:R-:W2:Y:S04]  /*138200*/  LDL.LU R18, [R1+0xaa8] ;  /* 0x000aa80001127983 */ /* 0x000ea80000300800 */
[----:B------:R-:W2:Y:S01]  /*138210*/  LDL.LU R19, [R1+0xaac] ;  /* 0x000aac0001137983 */ /* 0x000ea20000300800 */
[----:B0-----:R-:W-:-:S02]  /*138220*/  IMAD.MOV.U32 R22, RZ, RZ, R8 ;  /* 0x000000ffff167224 */ /* 0x001fc400078e0008 */
[----:B------:R-:W-:Y:S02]  /*138230*/  IMAD.MOV.U32 R23, RZ, RZ, R2 ;  /* 0x000000ffff177224 */ /* 0x000fe400078e0002 */
[----:B------:R-:W-:Y:S02]  /*138240*/  IMAD R4, R4, 0x100, R28 ;  /* 0x0000010004047824 */ /* 0x000fe400078e021c */
[----:B------:R-:W-:Y:S01]  /*138250*/  IMAD R5, R5, 0x100, R29 ;  /* 0x0000010005057824 */ /* 0x000fe200078e021d */
[----:B--2---:R-:W-:Y:S04]  /*138260*/  STL.64 [R1+0x87f0], R18 ;  /* 0x0087f01201007387 */ /* 0x004fe80000100a00 */
[----:B---3--:R0:W-:Y:S04]  /*138270*/  STL.64 [R1+0x87e8], R16 ;  /* 0x0087e81001007387 */ /* 0x0081e80000100a00 */
[----:B------:R-:W2:Y:S04]  /*138280*/  LDL.64 R28, [R1+0x18] ;  /* 0x00001800011c7983 */ /* 0x000ea80000100a00 */
[----:B------:R-:W3:Y:S04]  /*138290*/  LDL.LU R8, [R1+0x89d0] ;  /* 0x0089d00001087983 */ /* 0x000ee80000300800 */
[----:B------:R-:W2:Y:S04]  /*1382a0*/  LDL.LU R2, [R1+0x89cc] ;  /* 0x0089cc0001027983 */ /* 0x000ea80000300800 */
[----:B------:R-:W-:Y:S04]  /*1382b0*/  STL.64 [R1+0x87f8], R22 ;  /* 0x0087f81601007387 */ /* 0x000fe80000100a00 */
        /* <DEDUP_REMOVED lines=26> */
[----:B------:R-:W-:-:S02]  /*138460*/  IMAD.MOV.U32 R20, RZ, RZ, R3 ;  /* 0x000000ffff147224 */ /* 0x000fc400078e0003 */
[----:B------:R-:W-:Y:S02]  /*138470*/  IMAD.MOV.U32 R21, RZ, RZ, R2 ;  /* 0x000000ffff157224 */ /* 0x000fe400078e0002 */
[----:B----4-:R-:W-:Y:S02]  /*138480*/  IMAD.MOV.U32 R23, RZ, RZ, R7 ;  /* 0x000000ffff177224 */ /* 0x010fe400078e0007 */
[----:B--2---:R-:W-:Y:S01]  /*138490*/  IMAD.MOV.U32 R22, RZ, RZ, R8 ;  /* 0x000000ffff167224 */ /* 0x004fe200078e0008 */
[----:B---3--:R-:W-:Y:S04]  /*1384a0*/  STL.64 [R1+0x8838], R18 ;  /* 0x0088381201007387 */ /* 0x008fe80000100a00 */
        /* <DEDUP_REMOVED lines=57> */
[----:B------:R-:W2:Y:S01]  /*138840*/  LDL.LU R3, [R1+0x8988] ;  /* 0x0089880001037983 */ /* 0x000ea20000300800 */
[----:B------:R-:W-:Y:S02]  /*138850*/  IMAD.MOV.U32 R22, RZ, RZ, R8 ;  /* 0x000000ffff167224 */ /* 0x000fe400078e0008 */
        /* <DEDUP_REMOVED lines=35> */
[----:B------:R-:W-:Y:S02]  /*138a90*/  IMAD.MOV.U32 R23, RZ, RZ, R9 ;  /* 0x000000ffff177224 */ /* 0x000fe400078e0009 */
[----:B------:R-:W-:Y:S02]  /*138aa0*/  IMAD.MOV.U32 R20, RZ, RZ, R3 ;  /* 0x000000ffff147224 */ /* 0x000fe400078e0003 */
[----:B------:R-:W-:Y:S01]  /*138ab0*/  IMAD.MOV.U32 R21, RZ, RZ, R7 ;  /* 0x000000ffff157224 */ /* 0x000fe200078e0007 */
        /* <DEDUP_REMOVED lines=34> */
[----:B------:R-:W-:-:S02]  /*138ce0*/  IMAD R6, R6, 0x100, R27 ;  /* 0x0000010006067824 */ /* 0x000fc400078e021b */
[----:B------:R-:W-:Y:S01]  /*138cf0*/  IMAD R7, R7, 0x100, R9 ;  /* 0x0000010007077824 */ /* 0x000fe200078e0209 */
        /* <DEDUP_REMOVED lines=10> */
[----:B------:R-:W3:Y:S02]  /*138da0*/  LDL.LU R9, [R1+0x8960] ;  /* 0x0089600001097983 */ /* 0x000ee40000300800 */
[----:B---3--:R-:W-:-:S15]  /*138db0*/  HMMA.16816.F32 R20, R12, R8, R20 ;  /* 0x000000080c14723c */ /* 0x008fde0000001814 */
[----:B------:R-:W-:-:S08]  /*138dc0*/  NOP ;  /* 0x0000000000007918 */ /* 0x000fd00000000000 */
[----:B------:R-:W-:Y:S04]  /*138dd0*/  STL.64 [R1+0x11b0], R20 ;  /* 0x0011b01401007387 */ /* 0x000fe80000100a00 */
[----:B------:R0:W-:Y:S04]  /*138de0*/  STL.64 [R1+0x11b8], R22 ;  /* 0x0011b81601007387 */ /* 0x0001e80000100a00 */
[----:B0-----:R-:W3:Y:S04]  /*138df0*/  LDL.LU.64 R22, [R1+0x8958] ;  /* 0x0089580001167983 */ /* 0x001ee80000300a00 */
[----:B------:R-:W3:Y:S04]  /*138e00*/  LDL.LU.64 R20, [R1+0x8950] ;  /* 0x0089500001147983 */ /* 0x000ee80000300a00 */
        /* <DEDUP_REMOVED lines=16> */
[----:B--2---:R-:W-:Y:S01]  /*138f10*/  HMMA.16816.F32 R12, R12, R22, R16 ;  /* 0x000000160c0c723c */ /* 0x004fe20000001810 */
[----:B------:R-:W3:Y:S04]  /*138f20*/  LDL.LU.64 R18, [R1+0x8938] ;  /* 0x0089380001127983 */ /* 0x000ee80000300a00 */
[----:B------:R-:W3:-:S15]  /*138f30*/  LDL.LU.64 R16, [R1+0x8930] ;  /* 0x0089300001107983 */ /* 0x000ede0000300a00 */
[----:B------:R-:W-:-:S03]  /*138f40*/  NOP ;  /* 0x0000000000007918 */ /* 0x000fc60000000000 */
[----:B------:R-:W-:Y:S04]  /*138f50*/  STL.64 [R1+0x1180], R12 ;  /* 0x0011800c01007387 */ /* 0x000fe80000100a00 */
[----:B------:R0:W-:Y:S04]  /*138f60*/  STL.64 [R1+0x1188], R14 ;  /* 0x0011880e01007387 */ /* 0x0001e80000100a00 */
[----:B0-----:R-:W4:Y:S01]  /*138f70*/  LDL R14, [R1+0x30] ;  /* 0x00003000010e7983 */ /* 0x001f220000100800 */
        /* <DEDUP_REMOVED lines=91> */
[----:B------:R-:W-:-:S07]  /*139530*/  IMAD.MOV.U32 R15, RZ, RZ, R0 ;  /* 0x000000ffff0f7224 */ /* 0x000fce00078e0000 */
[C---:B----4-:R-:W-:Y:S06]  /*139540*/  HMMA.16816.F32 R12, R4.reuse, R14, R24 ;  /* 0x0000000e040c723c */ /* 0x050fec0000001818 */
[----:B--2---:R-:W-:Y:S01]  /*139550*/  HMMA.16816.F32 R20, R4, R22, R16 ;  /* 0x000000160414723c */ /* 0x004fe20000001810 */
[----:B------:R-:W2:Y:S04]  /*139560*/  LDL.LU.64 R18, [R1+0x87f0] ;  /* 0x0087f00001127983 */ /* 0x000ea80000300a00 */
[----:B------:R-:W2:-:S15]  /*139570*/  LDL.LU.64 R16, [R1+0x87e8] ;  /* 0x0087e80001107983 */ /* 0x000e9e0000300a00 */
[----:B------:R-:W-:-:S03]  /*139580*/  NOP ;  /* 0x0000000000007918 */ /* 0x000fc60000000000 */
[----:B------:R-:W-:Y:S04]  /*139590*/  STL.64 [R1+0x1080], R20 ;  /* 0x0010801401007387 */ /* 0x000fe80000100a00 */
[----:B------:R0:W-:Y:S04]  /*1395a0*/  STL.64 [R1+0x1088], R22 ;  /* 0x0010881601007387 */ /* 0x0001e80000100a00 */
[----:B0-----:R-:W2:Y:S04]  /*1395b0*/  LDL.LU.64 R22, [R1+0x87e0] ;  /* 0x0087e00001167983 */ /* 0x001ea80000300a00 */
[----:B------:R-:W3:Y:S04]  /*1395c0*/  LDL.LU.64 R20, [R1+0x87d8] ;  /* 0x0087d80001147983 */ /* 0x000ee80000300a00 */
[----:B------:R-:W4:Y:S04]  /*1395d0*/  LDL.LU.64 R26, [R1+0x87d0] ;  /* 0x0087d000011a7983 */ /* 0x000f280000300a00 */
[----:B------:R-:W4:Y:S04]  /*1395e0*/  LDL.LU.64 R24, [R1+0x87c8] ;  /* 0x0087c80001187983 */ /* 0x000f280000300a00 */
[----:B------:R-:W-:Y:S04]  /*1395f0*/  STL.64 [R1+0x1070], R12 ;  /* 0x0010700c01007387 */ /* 0x000fe80000100a00 */
[----:B------:R2:W-:Y:S01]  /*139600*/  STL.64 [R1+0x1078], R14 ;  /* 0x0010780e01007387 */ /* 0x0005e20000100a00 */
[C---:B---3--:R-:W-:Y:S06]  /*139610*/  HMMA.16816.F32 R8, R4.reuse, R20, R8 ;  /* 0x000000140408723c */ /* 0x048fec0000001808 */
[----:B------:R-:W-:Y:S01]  /*139620*/  IMAD.MOV.U32 R0, RZ, RZ, R21 ;  /* 0x000000ffff007224 */ /* 0x000fe200078e0015 */
[----:B--2---:R-:W-:Y:S04]  /*139630*/  HMMA.16816.F32 R12, R4, R22, R16 ;  /* 0x00000016040c723c */ /* 0x004fe80000001810 */
[----:B------:R-:W-:-:S12]  /*139640*/  STL [R1+0x8650], R0 ;  /* 0x0086500001007387 */ /* 0x000fd80000100800 */
[----:B------:R-:W-:Y:S04]  /*139650*/  STL.64 [R1+0x1050], R8 ;  /* 0x0010500801007387 */ /* 0x000fe80000100a00 */
[----:B------:R4:W-:Y:S02]  /*139660*/  STL.64 [R1+0x1058], R10 ;  /* 0x0010580a01007387 */ /* 0x0009e40000100a00 */
[----:B----4-:R-:W-:Y:S02]  /*139670*/  HMMA.16816.F32 R8, R4, R28, R24 ;  /* 0x0000001c0408723c */ /* 0x010fe40000001818 */
[----:B------:R0:W-:Y:S04]  /*139680*/  STL.64 [R1+0x1040], R12 ;  /* 0x0010400c01007387 */ /* 0x0001e80000100a00 */
[----:B------:R-:W-:Y:S04]  /*139690*/  STL.64 [R1+0x1048], R14 ;  /* 0x0010480e01007387 */ /* 0x000fe80000100a00 */
[----:B------:R-:W2:-:S13]  /*1396a0*/  LDL.LU R20, [R1+0xa00] ;  /* 0x000a000001147983 */ /* 0x000e9a0000300800 */
        /* <DEDUP_REMOVED lines=24> */
[----:B----4-:R0:W-:Y:S04]  /*139830*/  STL.64 [R1+0x87b0], R26 ;  /* 0x0087b01a01007387 */ /* 0x0101e80000100a00 */
[----:B0-----:R-:W4:Y:S04]  /*139840*/  LDL R26, [R1+0x10] ;  /* 0x00001000011a7983 */ /* 0x001f280000100800 */
[----:B------:R-:W4:Y:S04]  /*139850*/  LDL R27, [R1+0x14] ;  /* 0x00001400011b7983 */ /* 0x000f280000100800 */
[----:B--2---:R-:W-:Y:S04]  /*139860*/  STL.64 [R1+0x87a8], R24 ;  /* 0x0087a81801007387 */ /* 0x004fe80000100a00 */
[----:B------:R-:W2:Y:S04]  /*139870*/  LDL.64 R28, [R1+0x8] ;  /* 0x00000800011c7983 */ /* 0x000ea80000100a00 */
        /* <DEDUP_REMOVED lines=16> */
[----:B------:R-:W4:Y:S04]  /*139980*/  LDL.LU R16, [R1+0x9d0] ;  /* 0x0009d00001107983 */ /* 0x000f280000300800 */
[----:B------:R-:W4:Y:S04]  /*139990*/  LDL.LU R17, [R1+0x9d4] ;  /* 0x0009d40001117983 */ /* 0x000f280000300800 */
[----:B------:R-:W2:Y:S04]  /*1399a0*/  LDL.LU R18, [R1+0x9d8] ;  /* 0x0009d80001127983 */ /* 0x000ea80000300800 */
[----:B------:R-:W2:Y:S01]  /*1399b0*/  LDL.LU R19, [R1+0x9dc] ;  /* 0x0009dc0001137983 */ /* 0x000ea20000300800 */
[C---:B---3--:R-:W-:Y:S03]  /*1399c0*/  HMMA.16816.F32 R24, R4.reuse, R26, R20 ;  /* 0x0000001a0418723c */ /* 0x048fe60000001814 */
        /* <DEDUP_REMOVED lines=14> */
[----:B------:R-:W-:Y:S04]  /*139ab0*/  STL [R1+0x8654], R0 ;  /* 0x0086540001007387 */ /* 0x000fe80000100800 */
        /* <DEDUP_REMOVED lines=13> */
[----:B------:R-:W4:Y:S01]  /*139b90*/  LDL.LU.64 R28, [R1+0x8790] ;  /* 0x00879000011c7983 */ /* 0x000f220000300a00 */
[----:B---3--:R-:W-:-:S15]  /*139ba0*/  HMMA.16816.F32 R24, R4, R12, R24 ;  /* 0x0000000c0418723c */ /* 0x008fde0000001818 */
[----:B------:R-:W-:-:S08]  /*139bb0*/  NOP ;  /* 0x0000000000007918 */ /* 0x000fd00000000000 */
[----:B------:R-:W-:Y:S04]  /*139bc0*/  STL.64 [R1+0x1000], R24 ;  /* 0x0010001801007387 */ /* 0x000fe80000100a00 */
[----:B------:R0:W-:Y:S04]  /*139bd0*/  STL.64 [R1+0x1008], R26 ;  /* 0x0010081a01007387 */ /* 0x0001e80000100a00 */
[----:B0-----:R-:W4:Y:S04]  /*139be0*/  LDL.LU.64 R26, [R1+0x8788] ;  /* 0x00878800011a7983 */ /* 0x001f280000300a00 */
[----:B------:R-:W4:Y:S04]  /*139bf0*/  LDL.LU.64 R24, [R1+0x8780] ;  /* 0x0087800001187983 */ /* 0x000f280000300a00 */
        /* <DEDUP_REMOVED lines=80> */
[----:B------:R0:W-:Y:S04]  /*13a100*/  STL.64 [R1+0xf60], R16 ;  /* 0x000f601001007387 */ /* 0x0001e80000100a00 */
[----:B------:R-:W-:Y:S04]  /*13a110*/  STL.64 [R1+0xf68], R18 ;  /* 0x000f681201007387 */ /* 0x000fe80000100a00 */
[----:B------:R2:W-:Y:S04]  /*13a120*/  STL.64 [R1+0x86f8], R10 ;  /* 0x0086f80a01007387 */ /* 0x0005e80000100a00 */
[----:B0-----:R-:W3:Y:S01]  /*13a130*/  LDL.LU R16, [R1+0x850] ;  /* 0x0008500001107983 */ /* 0x001ee20000300800 */
[----:B--2---:R-:W-:-:S15]  /*13a140*/  HMMA.16816.F32 R8, R4, R2, R24 ;  /* 0x000000020408723c */ /* 0x004fde0000001818 */
[----:B------:R-:W-:-:S08]  /*13a150*/  NOP ;  /* 0x0000000000007918 */ /* 0x000fd00000000000 */
[----:B------:R0:W-:Y:S04]  /*13a160*/  STL.64 [R1+0xf50], R8 ;  /* 0x000f500801007387 */ /* 0x0001e80000100a00 */
[----:B------:R1:W-:Y:S04]  /*13a170*/  STL.64 [R1+0xf58], R10 ;  /* 0x000f580a01007387 */ /* 0x0003e80000100a00 */
[----:B------:R-:W3:Y:S04]  /*13a180*/  LDL.LU R17, [R1+0x854] ;  /* 0x0008540001117983 */ /* 0x000ee80000300800 */
[----:B------:R-:W2:Y:S04]  /*13a190*/  LDL.LU R18, [R1+0x858] ;  /* 0x0008580001127983 */ /* 0x000ea80000300800 */
[----:B------:R-:W2:Y:S04]  /*13a1a0*/  LDL.LU R19, [R1+0x85c] ;  /* 0x00085c0001137983 */ /* 0x000ea80000300800 */
[----:B0-----:R-:W4:Y:S04]  /*13a1b0*/  LDL.LU R8, [R1+0x920] ;  /* 0x0009200001087983 */ /* 0x001f280000300800 */
[----:B------:R-:W4:Y:S04]  /*13a1c0*/  LDL.LU R9, [R1+0x924] ;  /* 0x0009240001097983 */ /* 0x000f280000300800 */
[----:B-1----:R-:W4:Y:S04]  /*13a1d0*/  LDL.LU R10, [R1+0x928] ;  /* 0x00092800010a7983 */ /* 0x002f280000300800 */
        /* <DEDUP_REMOVED lines=31> */
[----:B------:R-:W-:Y:S04]  /*13a3d0*/  STL [R1+0x84e4], R2 ;  /* 0x0084e40201007387 */ /* 0x000fe80000100800 */
[----:B------:R0:W-:Y:S04]  /*13a3e0*/  STL [R1+0x84e0], R3 ;  /* 0x0084e00301007387 */ /* 0x0001e80000100800 */
[----:B0-----:R-:W4:Y:S02]  /*13a3f0*/  LDL.64 R2, [R1+0xa0] ;  /* 0x0000a00001027983 */ /* 0x001f240000100a00 */
[----:B----4-:R-:W-:Y:S02]  /*13a400*/  HMMA.16816.F32 R4, R4, R2, R8 ;  /* 0x000000020404723c */ /* 0x010fe40000001808 */
[----:B------:R-:W4:Y:S05]  /*13a410*/  LDL.LU.64 R10, [R1+0x86f8] ;  /* 0x0086f800010a7983 */ /* 0x000f2a0000300a00 */
[----:B------:R-:W-:-:S02]  /*13a420*/  IMAD.MOV.U32 R9, RZ, RZ, R3 ;  /* 0x000000ffff097224 */ /* 0x000fc400078e0003 */
[----:B------:R-:W-:-:S14]  /*13a430*/  IMAD.MOV.U32 R8, RZ, RZ, R2 ;  /* 0x000000ffff087224 */ /* 0x000fdc00078e0002 */
[----:B------:R0:W-:Y:S04]  /*13a440*/  STL.64 [R1+0xf40], R4 ;  /* 0x000f400401007387 */ /* 0x0001e80000100a00 */
[----:B------:R1:W-:Y:S04]  /*13a450*/  STL.64 [R1+0xf48], R6 ;  /* 0x000f480601007387 */ /* 0x0003e80000100a00 */
[----:B0-----:R-:W3:Y:S04]  /*13a460*/  LDL.64 R4, [R1+0x90] ;  /* 0x0000900001047983 */ /* 0x001ee80000100a00 */
[----:B-1----:R-:W4:Y:S04]  /*13a470*/  LDL.64 R6, [R1+0x88] ;  /* 0x0000880001067983 */ /* 0x002f280000100a00 */
[----:B------:R-:W-:Y:S04]  /*13a480*/  STL [R1+0x84ec], R9 ;  /* 0x0084ec0901007387 */ /* 0x000fe80000100800 */
[----:B------:R0:W-:Y:S04]  /*13a490*/  STL [R1+0x84e8], R8 ;  /* 0x0084e80801007387 */ /* 0x0001e80000100800 */
[----:B0-----:R-:W2:Y:S01]  /*13a4a0*/  LDL.64 R8, [R1+0xa8] ;  /* 0x0000a80001087983 */ /* 0x001ea20000100a00 */
[----:B------:R-:W-:-:S02]  /*13a4b0*/  F2FP.F16.E4M3.UNPACK_B R12, R12 ;  /* 0x0000000cff0c723e */ /* 0x000fc400020006ff */
[----:B------:R-:W-:Y:S02]  /*13a4c0*/  F2FP.F16.E4M3.UNPACK_B R13, R13 ;  /* 0x0000000dff0d723e */ /* 0x000fe400020006ff */
[----:B------:R-:W-:Y:S02]  /*13a4d0*/  F2FP.F16.E4M3.UNPACK_B R14, R14 ;  /* 0x0000000eff0e723e */ /* 0x000fe400020006ff */
[----:B------:R-:W-:-:S07]  /*13a4e0*/  F2FP.F16.E4M3.UNPACK_B R15, R15 ;  /* 0x0000000fff0f723e */ /* 0x000fce00020006ff */
[----:B--2---:R-:W-:Y:S06]  /*13a4f0*/  HMMA.16816.F32 R16, R12, R8, R16 ;  /* 0x000000080c10723c */ /* 0x004fec0000001810 */
[----:B------:R-:W-:Y:S02]  /*13a500*/  IMAD.MOV.U32 R3, RZ, RZ, R9 ;  /* 0x000000ffff037224 */ /* 0x000fe400078e0009 */
        /* <DEDUP_REMOVED lines=37> */
[----:B------:R-:W-:Y:S01]  /*13a760*/  STL [R1+0x8508], R8 ;  /* 0x0085080801007387 */ /* 0x000fe20000100800 */
        /* <DEDUP_REMOVED lines=12> */
[----:B0-----:R-:W2:Y:S04]  /*13a830*/  LDL.64 R4, [R1+0x50] ;  /* 0x0000500001047983 */ /* 0x001ea80000100a00 */
[----:B-1----:R-:W3:Y:S04]  /*13a840*/  LDL R6, [R1+0x48] ;  /* 0x0000480001067983 */ /* 0x002ee80000100800 */
[----:B------:R-:W3:Y:S01]  /*13a850*/  LDL R7, [R1+0x4c] ;  /* 0x00004c0001077983 */ /* 0x000ee20000100800 */
[----:B------:R-:W-:-:S02]  /*13a860*/  IMAD.MOV.U32 R9, RZ, RZ, R26 ;  /* 0x000000ffff097224 */ /* 0x000fc400078e001a */
[----:B------:R-:W-:Y:S01]  /*13a870*/  IMAD.MOV.U32 R8, RZ, RZ, R27 ;  /* 0x000000ffff087224 */ /* 0x000fe200078e001b */
[----:B------:R-:W4:Y:S04]  /*13a880*/  LDL R26, [R1+0x38] ;  /* 0x00003800011a7983 */ /* 0x000f280000100800 */
[----:B------:R-:W4:Y:S04]  /*13a890*/  LDL R27, [R1+0x3c] ;  /* 0x00003c00011b7983 */ /* 0x000f280000100800 */
[----:B---3--:R0:W-:Y:S04]  /*13a8a0*/  STL.64 [R1+0x8670], R6 ;  /* 0x0086700601007387 */ /* 0x0081e80000100a00 */
[----:B0-----:R-:W3:Y:S04]  /*13a8b0*/  LDL R6, [R1+0x58] ;  /* 0x0000580001067983 */ /* 0x001ee80000100800 */
[----:B------:R-:W3:Y:S04]  /*13a8c0*/  LDL R7, [R1+0x5c] ;  /* 0x00005c0001077983 */ /* 0x000ee80000100800 */
[----:B--2---:R0:W-:Y:S04]  /*13a8d0*/  STL.64 [R1+0x8668], R4 ;  /* 0x0086680401007387 */ /* 0x0041e80000100a00 */
[----:B0-----:R-:W2:Y:S04]  /*13a8e0*/  LDL.64 R4, [R1+0x60] ;  /* 0x0000600001047983 */ /* 0x001ea80000100a00 */
[----:B---3--:R-:W-:Y:S04]  /*13a8f0*/  STL.64 [R1+0x86a0], R6 ;  /* 0x0086a00601007387 */ /* 0x008fe80000100a00 */
[----:B--2---:R0:W-:Y:S04]  /*13a900*/  STL.64 [R1+0x8698], R4 ;  /* 0x0086980401007387 */ /* 0x0041e80000100a00 */
[----:B------:R-:W2:Y:S04]  /*13a910*/  LDL.LU R16, [R1+0x7d0] ;  /* 0x0007d00001107983 */ /* 0x000ea80000300800 */
[----:B------:R-:W2:Y:S04]  /*13a920*/  LDL.LU R17, [R1+0x7d4] ;  /* 0x0007d40001117983 */ /* 0x000ea80000300800 */
[----:B------:R-:W3:Y:S04]  /*13a930*/  LDL.LU R18, [R1+0x7d8] ;  /* 0x0007d80001127983 */ /* 0x000ee80000300800 */
[----:B------:R-:W3:Y:S04]  /*13a940*/  LDL.LU R19, [R1+0x7dc] ;  /* 0x0007dc0001137983 */ /* 0x000ee80000300800 */
        /* <DEDUP_REMOVED lines=74> */
[----:B--2---:R-:W-:Y:S06]  /*13adf0*/  HMMA.16816.F32 R16, R12, R4, R16 ;  /* 0x000000040c10723c */ /* 0x004fec0000001810 */
[----:B------:R-:W-:-:S02]  /*13ae00*/  IMAD.MOV.U32 R8, RZ, RZ, R5 ;  /* 0x000000ffff087224 */ /* 0x000fc400078e0005 */
[----:B------:R-:W-:-:S15]  /*13ae10*/  IMAD.MOV.U32 R9, RZ, RZ, R4 ;  /* 0x000000ffff097224 */ /* 0x000fde00078e0004 */
[----:B------:R-:W-:Y:S04]  /*13ae20*/  STL.64 [R1+0xe80], R16 ;  /* 0x000e801001007387 */ /* 0x000fe80000100a00 */
[----:B------:R0:W-:Y:S04]  /*13ae30*/  STL.64 [R1+0xe88], R18 ;  /* 0x000e881201007387 */ /* 0x0001e80000100a00 */
[----:B0-----:R-:W4:Y:S04]  /*13ae40*/  LDL.LU.64 R18, [R1+0x8660] ;  /* 0x0086600001127983 */ /* 0x001f280000300a00 */
[----:B------:R-:W4:Y:S04]  /*13ae50*/  LDL.LU.64 R16, [R1+0x8658] ;  /* 0x0086580001107983 */ /* 0x000f280000300a00 */
[----:B------:R0:W-:Y:S04]  /*13ae60*/  STL [R1+0x853c], R8 ;  /* 0x00853c0801007387 */ /* 0x0001e80000100800 */
[----:B------:R1:W-:Y:S04]  /*13ae70*/  STL [R1+0x8538], R9 ;  /* 0x0085380901007387 */ /* 0x0003e80000100800 */
[----:B------:R2:W-:Y:S04]  /*13ae80*/  STL.64 [R1+0x8618], R10 ;  /* 0x0086180a01007387 */ /* 0x0005e80000100a00 */
[----:B0-----:R-:W3:Y:S04]  /*13ae90*/  LDL.LU R8, [R1+0x7e0] ;  /* 0x0007e00001087983 */ /* 0x001ee80000300800 */
[----:B-1----:R-:W3:Y:S04]  /*13aea0*/  LDL.LU R9, [R1+0x7e4] ;  /* 0x0007e40001097983 */ /* 0x002ee80000300800 */
[----:B--2---:R-:W3:Y:S04]  /*13aeb0*/  LDL.LU R10, [R1+0x7e8] ;  /* 0x0007e800010a7983 */ /* 0x004ee80000300800 */
[----:B------:R-:W3:Y:S02]  /*13aec0*/  LDL.LU R11, [R1+0x7ec] ;  /* 0x0007ec00010b7983 */ /* 0x000ee40000300800 */
[----:B---3--:R-:W-:Y:S02]  /*13aed0*/  HMMA.16816.F32 R8, R12, R6, R8 ;  /* 0x000000060c08723c */ /* 0x008fe40000001808 */
[----:B------:R-:W2:Y:S04]  /*13aee0*/  LDL.LU R6, [R1+0x6d78] ;  /* 0x006d780001067983 */ /* 0x000ea80000300800 */
[----:B------:R-:W2:-:S15]  /*13aef0*/  LDL.LU R7, [R1+0x6d80] ;  /* 0x006d800001077983 */ /* 0x000e9e0000300800 */
[----:B------:R-:W-:-:S02]  /*13af00*/  NOP ;  /* 0x0000000000007918 */ /* 0x000fc40000000000 */
[----:B------:R-:W-:Y:S04]  /*13af10*/  STL.64 [R1+0xe70], R8 ;  /* 0x000e700801007387 */ /* 0x000fe80000100a00 */
[----:B------:R4:W-:Y:S02]  /*13af20*/  STL.64 [R1+0xe78], R10 ;  /* 0x000e780a01007387 */ /* 0x0009e40000100a00 */
[----:B----4-:R-:W-:-:S15]  /*13af30*/  HMMA.16816.F32 R8, R12, R24, R16 ;  /* 0x000000180c08723c */ /* 0x010fde0000001810 */
[----:B------:R-:W-:-:S08]  /*13af40*/  NOP ;  /* 0x0000000000007918 */ /* 0x000fd00000000000 */
[----:B------:R-:W-:Y:S04]  /*13af50*/  STL.64 [R1+0xe60], R8 ;  /* 0x000e600801007387 */ /* 0x000fe80000100a00 */
[----:B------:R0:W-:Y:S04]  /*13af60*/  STL.64 [R1+0xe68], R10 ;  /* 0x000e680a01007387 */ /* 0x0001e80000100a00 */
[----:B------:R-:W3:Y:S01]  /*13af70*/  LDL.LU R16, [R1+0x700] ;  /* 0x0007000001107983 */ /* 0x000ee20000300800 */
[----:B0-----:R-:W-:-:S15]  /*13af80*/  HMMA.16816.F32 R8, R12, R26, R20 ;  /* 0x0000001a0c08723c */ /* 0x001fde0000001814 */
[----:B------:R-:W-:-:S08]  /*13af90*/  NOP ;  /* 0x0000000000007918 */ /* 0x000fd00000000000 */
        /* <DEDUP_REMOVED lines=16> */
[----:B0-----:R-:W3:Y:S04]  /*13b0a0*/  LDL R22, [R1] ;  /* 0x0000000001167983 */ /* 0x001ee80000100800 */
[----:B------:R-:W3:Y:S04]  /*13b0b0*/  LDL R23, [R1+0x4] ;  /* 0x0000040001177983 */ /* 0x000ee80000100800 */
[----:B--2---:R0:W-:Y:S01]  /*13b0c0*/  STL.64 [R1+0x85b0], R20 ;  /* 0x0085b01401007387 */ /* 0x0041e20000100a00 */
[----:B------:R-:W-:-:S02]  /*13b0d0*/  IMAD.MOV.U32 R3, RZ, RZ, R24 ;  /* 0x000000ffff037224 */ /* 0x000fc400078e0018 */
[----:B------:R-:W-:Y:S01]  /*13b0e0*/  IMAD.MOV.U32 R2, RZ, RZ, R25 ;  /* 0x000000ffff027224 */ /* 0x000fe200078e0019 */
[----:B---3--:R-:W-:Y:S04]  /*13b0f0*/  STL.64 [R1+0x85d0], R22 ;  /* 0x0085d01601007387 */ /* 0x008fe80000100a00 */
[----:B------:R-:W2:Y:S04]  /*13b100*/  LDL.LU R24, [R1+0x740] ;  /* 0x0007400001187983 */ /* 0x000ea80000300800 */
[----:B------:R-:W2:Y:S04]  /*13b110*/  LDL.LU R25, [R1+0x744] ;  /* 0x0007440001197983 */ /* 0x000ea80000300800 */
[----:B------:R-:W3:Y:S04]  /*13b120*/  LDL.LU R26, [R1+0x748] ;  /* 0x00074800011a7983 */ /* 0x000ee80000300800 */
[----:B------:R-:W3:Y:S04]  /*13b130*/  LDL.LU R27, [R1+0x74c] ;  /* 0x00074c00011b7983 */ /* 0x000ee80000300800 */
[----:B0-----:R-:W4:Y:S01]  /*13b140*/  LDL R20, [R1+0x8] ;  /* 0x0000080001147983 */ /* 0x001f220000100800 */
        /* <DEDUP_REMOVED lines=26> */
[----:B0-----:R-:W4:Y:S04]  /*13b2f0*/  LDL R10, [R1+0x28] ;  /* 0x00002800010a7983 */ /* 0x001f280000100800 */
[----:B---3--:R-:W-:Y:S04]  /*13b300*/  STL.64 [R1+0x8620], R8 ;  /* 0x0086200801007387 */ /* 0x008fe80000100a00 */
[----:B------:R-:W3:Y:S04]  /*13b310*/  LDL.64 R22, [R1+0x20] ;  /* 0x0000200001167983 */ /* 0x000ee80000100a00 */
        /* <DEDUP_REMOVED lines=12> */
[----:B------:R-:W2:Y:S04]  /*13b3e0*/  LDL.64 R8, [R1+0x30] ;  /* 0x0000300001087983 */ /* 0x000ea80000100a00 */
        /* <DEDUP_REMOVED lines=18> */
[----:B------:R-:W3:Y:S04]  /*13b510*/  LDL.LU R4, [R1+0x6d68] ;  /* 0x006d680001047983 */ /* 0x000ee80000300800 */
[----:B------:R-:W3:Y:S04]  /*13b520*/  LDL.LU R5, [R1+0x6d70] ;  /* 0x006d700001057983 */ /* 0x000ee80000300800 */
[----:B------:R-:W-:Y:S01]  /*13b530*/  STL.64 [R1+0x8548], R6 ;  /* 0x0085480601007387 */ /* 0x000fe20000100a00 */
[----:B--2---:R-:W-:Y:S03]  /*13b540*/  HMMA.16816.F32 R20, R12, R8, R20 ;  /* 0x000000080c14723c */ /* 0x004fe60000001814 */
        /* <DEDUP_REMOVED lines=15> */
[----:B------:R-:W-:-:S02]  /*13b640*/  IMAD.MOV.U32 R11, RZ, RZ, R0 ;  /* 0x000000ffff0b7224 */ /* 0x000fc400078e0000 */
[----:B------:R-:W-:-:S05]  /*13b650*/  IMAD.MOV.U32 R0, RZ, RZ, R9 ;  /* 0x000000ffff007224 */ /* 0x000fca00078e0009 */
[----:B---3--:R-:W-:Y:S01]  /*13b660*/  HMMA.16816.F32 R8, R12, R10, R20 ;  /* 0x0000000a0c08723c */ /* 0x008fe20000001814 */
[----:B------:R-:W3:Y:S04]  /*13b670*/  LDL.LU.64 R22, [R1+0x8638] ;  /* 0x0086380001167983 */ /* 0x000ee80000300a00 */
[----:B------:R-:W4:-:S15]  /*13b680*/  LDL.LU.64 R20, [R1+0x8630] ;  /* 0x0086300001147983 */ /* 0x000f1e0000300a00 */
[----:B------:R-:W-:-:S03]  /*13b690*/  NOP ;  /* 0x0000000000007918 */ /* 0x000fc60000000000 */
[----:B------:R-:W-:Y:S04]  /*13b6a0*/  STL.64 [R1+0xe20], R8 ;  /* 0x000e200801007387 */ /* 0x000fe80000100a00 */
[----:B------:R0:W-:Y:S04]  /*13b6b0*/  STL.64 [R1+0xe28], R10 ;  /* 0x000e280a01007387 */ /* 0x0001e80000100a00 */
[----:B0-----:R-:W3:Y:S04]  /*13b6c0*/  LDL.LU.64 R10, [R1+0x8628] ;  /* 0x00862800010a7983 */ /* 0x001ee80000300a00 */
[----:B------:R-:W3:Y:S02]  /*13b6d0*/  LDL.LU.64 R8, [R1+0x8620] ;  /* 0x0086200001087983 */ /* 0x000ee40000300a00 */
[----:B---3--:R-:W-:-:S15]  /*13b6e0*/  HMMA.16816.F32 R8, R12, R22, R8 ;  /* 0x000000160c08723c */ /* 0x008fde0000001808 */
[----:B------:R-:W-:-:S08]  /*13b6f0*/  NOP ;  /* 0x0000000000007918 */ /* 0x000fd00000000000 */
[----:B------:R0:W-:Y:S02]  /*13b700*/  STL.64 [R1+0xe10], R8 ;  /* 0x000e100801007387 */ /* 0x0001e40000100a00 */
[----:B0-----:R-:W-:Y:S02]  /*13b710*/  IMAD.MOV.U32 R8, RZ, RZ, R22 ;  /* 0x000000ffff087224 */ /* 0x001fe400078e0016 */
[----:B------:R-:W-:Y:S02]  /*13b720*/  IMAD.MOV.U32 R9, RZ, RZ, R23 ;  /* 0x000000ffff097224 */ /* 0x000fe400078e0017 */
[C---:B----4-:R-:W-:Y:S01]  /*13b730*/  HMMA.16816.F32 R20, R12.reuse, R20, R24 ;  /* 0x000000140c14723c */ /* 0x050fe20000001818 */
[----:B------:R0:W-:Y:S04]  /*13b740*/  STL.64 [R1+0xe18], R10 ;  /* 0x000e180a01007387 */ /* 0x0001e80000100a00 */
[----:B0-----:R-:W3:Y:S04]  /*13b750*/  LDL.LU.64 R10, [R1+0x8618] ;  /* 0x00861800010a7983 */ /* 0x001ee80000300a00 */
[----:B------:R-:W4:Y:S04]  /*13b760*/  LDL.LU.64 R26, [R1+0x8610] ;  /* 0x00861000011a7983 */ /* 0x000f280000300a00 */
[----:B------:R-:W4:Y:S10]  /*13b770*/  LDL.LU.64 R24, [R1+0x8608] ;  /* 0x0086080001187983 */ /* 0x000f340000300a00 */
        /* <DEDUP_REMOVED lines=80> */
[----:B------:R3:W-:Y:S02]  /*13bc80*/  STL.64 [R1+0x82b0], R16 ;  /* 0x0082b01001007387 */ /* 0x0007e40000100a00 */
[----:B---3--:R-:W-:-:S15]  /*13bc90*/  HMMA.16816.F32 R16, R12, R10, R20 ;  /* 0x0000000a0c10723c */ /* 0x008fde0000001814 */
        /* <DEDUP_REMOVED lines=8> */
[----:B------:R-:W3:Y:S04]  /*13bd20*/  LDL.LU R9, [R1+0x8538] ;  /* 0x0085380001097983 */ /* 0x000ee80000300800 */
[----:B------:R-:W4:Y:S04]  /*13bd30*/  LDL.LU R20, [R1+0x5b0] ;  /* 0x0005b00001147983 */ /* 0x000f280000300800 */
[----:B------:R-:W4:Y:S04]  /*13bd40*/  LDL.LU R21, [R1+0x5b4] ;  /* 0x0005b40001157983 */ /* 0x000f280000300800 */
[----:B------:R-:W2:Y:S04]  /*13bd50*/  LDL.LU R22, [R1+0x5b8] ;  /* 0x0005b80001167983 */ /* 0x000ea80000300800 */
[----:B------:R-:W2:Y:S04]  /*13bd60*/  LDL.LU R23, [R1+0x5bc] ;  /* 0x0005bc0001177983 */ /* 0x000ea80000300800 */
[----:B--2---:R-:W-:Y:S04]  /*13bd70*/  STL.64 [R1+0x8360], R22 ;  /* 0x0083601601007387 */ /* 0x004fe80000100a00 */
[----:B----4-:R2:W-:Y:S04]  /*13bd80*/  STL.64 [R1+0x8358], R20 ;  /* 0x0083581401007387 */ /* 0x0105e80000100a00 */
[----:B0-----:R-:W4:Y:S04]  /*13bd90*/  LDL.LU R16, [R1+0x5c0] ;  /* 0x0005c00001107983 */ /* 0x001f280000300800 */
[----:B------:R-:W4:Y:S04]  /*13bda0*/  LDL.LU R17, [R1+0x5c4] ;  /* 0x0005c40001117983 */ /* 0x000f280000300800 */
[----:B-1----:R-:W3:Y:S04]  /*13bdb0*/  LDL.LU R18, [R1+0x5c8] ;  /* 0x0005c80001127983 */ /* 0x002ee80000300800 */
[----:B------:R-:W3:Y:S04]  /*13bdc0*/  LDL.LU R19, [R1+0x5cc] ;  /* 0x0005cc0001137983 */ /* 0x000ee80000300800 */
[----:B---3--:R0:W-:Y:S04]  /*13bdd0*/  STL.64 [R1+0x8370], R18 ;  /* 0x0083701201007387 */ /* 0x0081e80000100a00 */
[----:B----4-:R-:W-:Y:S04]  /*13bde0*/  STL.64 [R1+0x8368], R16 ;  /* 0x0083681001007387 */ /* 0x010fe80000100a00 */
[----:B--2---:R-:W2:Y:S04]  /*13bdf0*/  LDL.LU R20, [R1+0x5e0] ;  /* 0x0005e00001147983 */ /* 0x004ea80000300800 */
        /* <DEDUP_REMOVED lines=19> */
[----:B----4-:R0:W-:Y:S02]  /*13bf30*/  STL.64 [R1+0x83a0], R22 ;  /* 0x0083a01601007387 */ /* 0x0101e40000100a00 */
[----:B0-----:R-:W-:-:S02]  /*13bf40*/  IMAD.MOV.U32 R22, RZ, RZ, R9 ;  /* 0x000000ffff167224 */ /* 0x001fc400078e0009 */
[----:B------:R-:W-:Y:S01]  /*13bf50*/  IMAD.MOV.U32 R23, RZ, RZ, R8 ;  /* 0x000000ffff177224 */ /* 0x000fe200078e0008 */
[----:B------:R-:W4:Y:S04]  /*13bf60*/  LDL.LU R9, [R1+0x852c] ;  /* 0x00852c0001097983 */ /* 0x000f280000300800 */
[----:B------:R-:W4:Y:S04]  /*13bf70*/  LDL.LU R8, [R1+0x8528] ;  /* 0x0085280001087983 */ /* 0x000f280000300800 */
[----:B--2---:R0:W-:Y:S04]  /*13bf80*/  STL.64 [R1+0x8398], R20 ;  /* 0x0083981401007387 */ /* 0x0041e80000100a00 */
[----:B0-----:R-:W2:Y:S04]  /*13bf90*/  LDL.64 R20, [R1+0x58] ;  /* 0x0000580001147983 */ /* 0x001ea80000100a00 */
[----:B------:R3:W-:Y:S04]  /*13bfa0*/  STL.64 [R1+0x83d0], R22 ;  /* 0x0083d01601007387 */ /* 0x0007e80000100a00 */
        /* <DEDUP_REMOVED lines=8> */
[----:B------:R-:W3:Y:S01]  /*13c030*/  LDL.LU R19, [R1+0x61c] ;  /* 0x00061c0001137983 */ /* 0x000ee20000300800 */
[----:B------:R-:W-:-:S03]  /*13c040*/  IMAD.MOV.U32 R23, RZ, RZ, R3 ;  /* 0x000000ffff177224 */ /* 0x000fc600078e0003 */
        /* <DEDUP_REMOVED lines=60> */
[----:B------:R-:W2:Y:S04]  /*13c410*/  LDL.LU R3, [R1+0x84f4] ;  /* 0x0084f40001037983 */ /* 0x000ea80000300800 */
[----:B------:R-:W2:Y:S04]  /*13c420*/  LDL.LU R2, [R1+0x84f0] ;  /* 0x0084f00001027983 */ /* 0x000ea80000300800 */
[----:B------:R-:W-:Y:S01]  /*13c430*/  STL.64 [R1+0x8478], R22 ;  /* 0x0084781601007387 */ /* 0x000fe20000100a00 */
[----:B----4-:R-:W-:-:S02]  /*13c440*/  IMAD.MOV.U32 R20, RZ, RZ, R9 ;  /* 0x000000ffff147224 */ /* 0x010fc400078e0009 */
[----:B------:R-:W-:Y:S01]  /*13c450*/  IMAD.MOV.U32 R21, RZ, RZ, R8 ;  /* 0x000000ffff157224 */ /* 0x000fe200078e0008 */
        /* <DEDUP_REMOVED lines=10> */
[----:B------:R-:W4:Y:S04]  /*13c500*/  LDL.LU R2, [R1+0x84e4] ;  /* 0x0084e40001027983 */ /* 0x000f280000300800 */
[----:B------:R-:W4:Y:S04]  /*13c510*/  LDL.LU R3, [R1+0x84e0] ;  /* 0x0084e00001037983 */ /* 0x000f280000300800 */
[----:B------:R4:W-:Y:S04]  /*13c520*/  STL.64 [R1+0x8490], R20 ;  /* 0x0084901401007387 */ /* 0x0009e80000100a00 */
[----:B---3--:R-:W-:Y:S04]  /*13c530*/  STL.64 [R1+0x8458], R18 ;  /* 0x0084581201007387 */ /* 0x008fe80000100a00 */
[----:B--2---:R0:W-:Y:S01]  /*13c540*/  STL.64 [R1+0x8450], R16 ;  /* 0x0084501001007387 */ /* 0x0041e20000100a00 */
[----:B----4-:R-:W-:-:S02]  /*13c550*/  IMAD.MOV.U32 R20, RZ, RZ, R8 ;  /* 0x000000ffff147224 */ /* 0x010fc400078e0008 */
[----:B------:R-:W-:Y:S01]  /*13c560*/  IMAD.MOV.U32 R21, RZ, RZ, R9 ;  /* 0x000000ffff157224 */ /* 0x000fe200078e0009 */
[----:B0-----:R-:W2:Y:S04]  /*13c570*/  LDL.LU R16, [R1+0x680] ;  /* 0x0006800001107983 */ /* 0x001ea80000300800 */
[----:B------:R-:W2:Y:S04]  /*13c580*/  LDL.LU R17, [R1+0x684] ;  /* 0x0006840001117983 */ /* 0x000ea80000300800 */
[----:B------:R-:W3:Y:S04]  /*13c590*/  LDL.LU R18, [R1+0x688] ;  /* 0x0006880001127983 */ /* 0x000ee80000300800 */
        /* <DEDUP_REMOVED lines=33> */
[----:B------:R-:W3:Y:S01]  /*13c7b0*/  LDL.LU R19, [R1+0x6bc] ;  /* 0x0006bc0001137983 */ /* 0x000ee20000300800 */
[----:B------:R-:W-:-:S02]  /*13c7c0*/  IMAD R4, R4, 0x100, R24 ;  /* 0x0000010004047824 */ /* 0x000fc400078e0218 */
[----:B------:R-:W-:Y:S01]  /*13c7d0*/  IMAD R5, R5, 0x100, R25 ;  /* 0x0000010005057824 */ /* 0x000fe200078e0219 */
[----:B---3--:R-:W-:Y:S04]  /*13c7e0*/  STL.64 [R1+0x84b0], R18 ;  /* 0x0084b01201007387 */ /* 0x008fe80000100a00 */
[----:B--2---:R0:W-:Y:S04]  /*13c7f0*/  STL.64 [R1+0x84a8], R16 ;  /* 0x0084a81001007387 */ /* 0x0041e80000100a00 */
[----:B0-----:R-:W2:Y:S04]  /*13c800*/  LDL.LU R16, [R1+0x6c0] ;  /* 0x0006c00001107983 */ /* 0x001ea80000300800 */
[----:B------:R-:W2:Y:S04]  /*13c810*/  LDL.LU R17, [R1+0x6c4] ;  /* 0x0006c40001117983 */ /* 0x000ea80000300800 */
[----:B------:R-:W2:Y:S04]  /*13c820*/  LDL.LU R18, [R1+0x6c8] ;  /* 0x0006c80001127983 */ /* 0x000ea80000300800 */
[----:B------:R-:W2:Y:S04]  /*13c830*/  LDL.LU R19, [R1+0x6cc] ;  /* 0x0006cc0001137983 */ /* 0x000ea80000300800 */
[----:B------:R-:W3:Y:S04]  /*13c840*/  LDL.64 R24, [R1+0x28] ;  /* 0x0000280001187983 */ /* 0x000ee80000100a00 */
[----:B------:R-:W-:Y:S04]  /*13c850*/  STL.64 [R1+0xd30], R20 ;  /* 0x000d301401007387 */ /* 0x000fe80000100a00 */
[----:B------:R0:W-:Y:S04]  /*13c860*/  STL.64 [R1+0xd38], R22 ;  /* 0x000d381601007387 */ /* 0x0001e80000100a00 */
[----:B0-----:R-:W4:Y:S04]  /*13c870*/  LDL.LU.64 R22, [R1+0x84d0] ;  /* 0x0084d00001167983 */ /* 0x001f280000300a00 */
[----:B------:R-:W4:Y:S04]  /*13c880*/  LDL.LU.64 R20, [R1+0x84c8] ;  /* 0x0084c80001147983 */ /* 0x000f280000300a00 */
[----:B------:R0:W-:Y:S04]  /*13c890*/  STL.64 [R1+0x8298], R10 ;  /* 0x0082980a01007387 */ /* 0x0001e80000100a00 */
[----:B0-----:R-:W3:Y:S04]  /*13c8a0*/  LDL R10, [R1+0x30] ;  /* 0x00003000010a7983 */ /* 0x001ee80000100800 */
[----:B------:R0:W-:Y:S04]  /*13c8b0*/  STL.64 [R1+0x8290], R8 ;  /* 0x0082900801007387 */ /* 0x0001e80000100a00 */
[----:B0-----:R-:W3:Y:S01]  /*13c8c0*/  LDL.64 R8, [R1+0x38] ;  /* 0x0000380001087983 */ /* 0x001ee20000100a00 */
        /* <DEDUP_REMOVED lines=92> */
[----:B------:R-:W-:Y:S01]  /*13ce90*/  STL [R1+0x8240], R0 ;  /* 0x0082400001007387 */ /* 0x000fe20000100800 */
[----:B---3--:R-:W-:Y:S03]  /*13cea0*/  HMMA.16816.F32 R20, R4, R22, R16 ;  /* 0x000000160414723c */ /* 0x008fe60000001810 */
[----:B------:R-:W3:Y:S04]  /*13ceb0*/  LDL.LU.64 R18, [R1+0x83b0] ;  /* 0x0083b00001127983 */ /* 0x000ee80000300a00 */
        /* <DEDUP_REMOVED lines=30> */
[----:B----4-:R-:W-:Y:S01]  /*13d0a0*/  HMMA.16816.F32 R8, R4, R24, R16 ;  /* 0x000000180408723c */ /* 0x010fe20000001810 */
[----:B------:R0:W-:-:S15]  /*13d0b0*/  STL [R1+0x8248], R0 ;  /* 0x0082480001007387 */ /* 0x0001de0000100800 */
[----:B------:R-:W-:-:S01]  /*13d0c0*/  NOP ;  /* 0x0000000000007918 */ /* 0x000fc20000000000 */
[----:B------:R-:W-:Y:S04]  /*13d0d0*/  STL.64 [R1+0xc00], R12 ;  /* 0x000c000c01007387 */ /* 0x000fe80000100a00 */
[----:B------:R-:W-:Y:S01]  /*13d0e0*/  STL.64 [R1+0xc08], R14 ;  /* 0x000c080e01007387 */ /* 0x000fe20000100a00 */
[----:B0-----:R-:W-:-:S05]  /*13d0f0*/  IMAD.MOV.U32 R0, RZ, RZ, R25 ;  /* 0x000000ffff007224 */ /* 0x001fca00078e0019 */
[----:B------:R-:W-:Y:S04]  /*13d100*/  STL [R1+0x824c], R0 ;  /* 0x00824c0001007387 */ /* 0x000fe80000100800 */
[----:B------:R0:W-:Y:S04]  /*13d110*/  STL.64 [R1+0xbf0], R8 ;  /* 0x000bf00801007387 */ /* 0x0001e80000100a00 */
[----:B------:R1:W-:Y:S04]  /*13d120*/  STL.64 [R1+0xbf8], R10 ;  /* 0x000bf80a01007387 */ /* 0x0003e80000100a00 */
[----:B0-----:R-:W2:Y:S01]  /*13d130*/  LDL.LU R8, [R1+0x500] ;  /* 0x0005000001087983 */ /* 0x001ea20000300800 */
[----:B---3--:R-:W-:-:S15]  /*13d140*/  HMMA.16816.F32 R12, R4, R26, R20 ;  /* 0x0000001a040c723c */ /* 0x008fde0000001814 */
[----:B------:R-:W-:-:S08]  /*13d150*/  NOP ;  /* 0x0000000000007918 */ /* 0x000fd00000000000 */
[----:B------:R-:W-:Y:S04]  /*13d160*/  STL.64 [R1+0xbe0], R12 ;  /* 0x000be00c01007387 */ /* 0x000fe80000100a00 */
[----:B------:R-:W-:Y:S04]  /*13d170*/  STL.64 [R1+0xbe8], R14 ;  /* 0x000be80e01007387 */ /* 0x000fe80000100a00 */
[----:B------:R-:W2:Y:S04]  /*13d180*/  LDL.LU R9, [R1+0x504] ;  /* 0x0005040001097983 */ /* 0x000ea80000300800 */
[----:B-1----:R-:W3:Y:S04]  /*13d190*/  LDL.LU R10, [R1+0x508] ;  /* 0x00050800010a7983 */ /* 0x002ee80000300800 */
        /* <DEDUP_REMOVED lines=52> */
[----:B----4-:R-:W-:Y:S03]  /*13d4e0*/  HMMA.16816.F32 R24, R4, R12, R24 ;  /* 0x0000000c0418723c */ /* 0x010fe60000001818 */
        /* <DEDUP_REMOVED lines=115> */
[----:B------:R0:W-:Y:S04]  /*13dc20*/  STL.64 [R1+0x8268], R12 ;  /* 0x0082680c01007387 */ /* 0x0001e80000100a00 */
[----:B0-----:R-:W2:Y:S04]  /*13dc30*/  LDL R12, [R1+0xa0] ;  /* 0x0000a000010c7983 */ /* 0x001ea80000100800 */
[----:B------:R-:W2:Y:S04]  /*13dc40*/  LDL R13, [R1+0xa4] ;  /* 0x0000a400010d7983 */ /* 0x000ea80000100800 */
[----:B------:R-:W3:Y:S04]  /*13dc50*/  LDL.LU.64 R10, [R1+0x90] ;  /* 0x00009000010a7983 */ /* 0x000ee80000300a00 */
[----:B------:R-:W4:Y:S05]  /*13dc60*/  LDL.LU.64 R20, [R1+0x88] ;  /* 0x0000880001147983 */ /* 0x000f2a0000300a00 */
        /* <DEDUP_REMOVED lines=27> */
[----:B------:R-:W3:Y:S01]  /*13de20*/  LDL.LU R26, [R1+0x488] ;  /* 0x00048800011a7983 */ /* 0x000ee20000300800 */
[----:B------:R-:W-:-:S02]  /*13de30*/  IMAD R14, R14, 0x100, R28 ;  /* 0x000001000e0e7824 */ /* 0x000fc400078e021c */
[----:B------:R-:W-:Y:S01]  /*13de40*/  IMAD R15, R15, 0x100, R29 ;  /* 0x000001000f0f7824 */ /* 0x000fe200078e021d */
[----:B------:R-:W3:Y:S04]  /*13de50*/  LDL.LU R27, [R1+0x48c] ;  /* 0x00048c00011b7983 */ /* 0x000ee80000300800 */
[----:B------:R-:W3:Y:S04]  /*13de60*/  LDL.LU.64 R28, [R1+0x78] ;  /* 0x00007800011c7983 */ /* 0x000ee80000300a00 */
[----:B------:R-:W-:Y:S04]  /*13de70*/  STL [R1+0x805c], R8 ;  /* 0x00805c0801007387 */ /* 0x000fe80000100800 */
[----:B------:R0:W-:Y:S04]  /*13de80*/  STL [R1+0x8058], R9 ;  /* 0x0080580901007387 */ /* 0x0001e80000100800 */
[----:B0-----:R-:W4:Y:S01]  /*13de90*/  LDL.LU.64 R8, [R1+0x98] ;  /* 0x0000980001087983 */ /* 0x001f220000300a00 */
        /* <DEDUP_REMOVED lines=8> */
[----:B0-----:R-:W3:Y:S01]  /*13df20*/  LDL.LU.64 R2, [R1+0xa8] ;  /* 0x0000a80001027983 */ /* 0x001ee20000300a00 */
[----:B--2---:R-:W-:Y:S03]  /*13df30*/  HMMA.16816.F32 R4, R4, R12, R16 ;  /* 0x0000000c0404723c */ /* 0x004fe60000001810 */
[----:B------:R-:W2:Y:S04]  /*13df40*/  LDL.LU.64 R18, [R1+0x8278] ;  /* 0x0082780001127983 */ /* 0x000ea80000300a00 */
[----:B------:R-:W2:Y:S04]  /*13df50*/  LDL.LU.64 R16, [R1+0x8270] ;  /* 0x0082700001107983 */ /* 0x000ea80000300a00 */
[----:B------:R-:W3:-:S12]  /*13df60*/  LDL.LU.64 R12, [R1+0x8268] ;  /* 0x00826800010c7983 */ /* 0x000ed80000300a00 */
[----:B------:R0:W-:Y:S04]  /*13df70*/  STL.64 [R1+0xae0], R4 ;  /* 0x000ae00401007387 */ /* 0x0001e80000100a00 */
[----:B------:R1:W-:Y:S04]  /*13df80*/  STL.64 [R1+0xae8], R6 ;  /* 0x000ae80601007387 */ /* 0x0003e80000100a00 */
[----:B0-----:R-:W3:Y:S04]  /*13df90*/  LDL.LU R4, [R1+0x4d0] ;  /* 0x0004d00001047983 */ /* 0x001ee80000300800 */
[----:B------:R-:W3:Y:S04]  /*13dfa0*/  LDL.LU R5, [R1+0x4d4] ;  /* 0x0004d40001057983 */ /* 0x000ee80000300800 */
[----:B-1----:R-:W3:Y:S04]  /*13dfb0*/  LDL.LU R6, [R1+0x4d8] ;  /* 0x0004d80001067983 */ /* 0x002ee80000300800 */
[----:B------:R-:W3:Y:S01]  /*13dfc0*/  LDL.LU R7, [R1+0x4dc] ;  /* 0x0004dc0001077983 */ /* 0x000ee20000300800 */
[----:B------:R-:W-:-:S02]  /*13dfd0*/  F2FP.F16.E4M3.UNPACK_B R14, R14 ;  /* 0x0000000eff0e723e */ /* 0x000fc400020006ff */
[----:B------:R-:W-:-:S07]  /*13dfe0*/  F2FP.F16.E4M3.UNPACK_B R15, R15 ;  /* 0x0000000fff0f723e */ /* 0x000fce00020006ff */
[----:B---3--:R-:W-:-:S15]  /*13dff0*/  HMMA.16816.F32 R4, R12, R2, R4 ;  /* 0x000000020c04723c */ /* 0x008fde0000001804 */
[----:B------:R-:W-:-:S08]  /*13e000*/  NOP ;  /* 0x0000000000007918 */ /* 0x000fd00000000000 */
[----:B------:R0:W-:Y:S04]  /*13e010*/  STL.64 [R1+0xac0], R4 ;  /* 0x000ac00401007387 */ /* 0x0001e80000100a00 */
[----:B------:R-:W-:Y:S01]  /*13e020*/  STL.64 [R1+0xac8], R6 ;  /* 0x000ac80601007387 */ /* 0x000fe20000100a00 */
[----:B0-----:R-:W-:Y:S02]  /*13e030*/  IMAD.MOV.U32 R4, RZ, RZ, R3 ;  /* 0x000000ffff047224 */ /* 0x001fe400078e0003 */
[----:B------:R-:W-:-:S03]  /*13e040*/  IMAD.MOV.U32 R5, RZ, RZ, R2 ;  /* 0x000000ffff057224 */ /* 0x000fc600078e0002 */
[----:B------:R0:W-:Y:S04]  /*13e050*/  STL [R1+0x8084], R4 ;  /* 0x0080840401007387 */ /* 0x0001e80000100800 */
[----:B------:R1:W-:Y:S04]  /*13e060*/  STL [R1+0x8080], R5 ;  /* 0x0080800501007387 */ /* 0x0003e80000100800 */
[----:B0-----:R-:W4:Y:S04]  /*13e070*/  LDL.LU R4, [R1+0x4c0] ;  /* 0x0004c00001047983 */ /* 0x001f280000300800 */
[----:B-1----:R-:W4:Y:S04]  /*13e080*/  LDL.LU R5, [R1+0x4c4] ;  /* 0x0004c40001057983 */ /* 0x002f280000300800 */
[----:B------:R-:W4:Y:S04]  /*13e090*/  LDL.LU R6, [R1+0x4c8] ;  /* 0x0004c80001067983 */ /* 0x000f280000300800 */
[----:B------:R-:W4:Y:S01]  /*13e0a0*/  LDL.LU R7, [R1+0x4cc] ;  /* 0x0004cc0001077983 */ /* 0x000f220000300800 */
[C---:B--2---:R-:W-:Y:S06]  /*13e0b0*/  HMMA.16816.F32 R16, R12.reuse, R10, R16 ;  /* 0x0000000a0c10723c */ /* 0x044fec0000001810 */
        /* <DEDUP_REMOVED lines=18> */
[----:B------:R-:W-:Y:S02]  /*13e1e0*/  IMAD.MOV.U32 R11, RZ, RZ, R20 ;  /* 0x000000ffff0b7224 */ /* 0x000fe400078e0014 */
[----:B------:R-:W-:Y:S01]  /*13e1f0*/  IMAD.MOV.U32 R10, RZ, RZ, R21 ;  /* 0x000000ffff0a7224 */ /* 0x000fe200078e0015 */
[----:B------:R-:W-:Y:S04]  /*13e200*/  STL [R1+0x8094], R8 ;  /* 0x0080940801007387 */ /* 0x000fe80000100800 */
[----:B------:R-:W-:Y:S01]  /*13e210*/  STL [R1+0x8090], R9 ;  /* 0x0080900901007387 */ /* 0x000fe20000100800 */
[----:B------:R-:W-:-:S02]  /*13e220*/  IMAD.MOV.U32 R2, RZ, RZ, R22 ;  /* 0x000000ffff027224 */ /* 0x000fc400078e0016 */
[----:B------:R-:W-:Y:S01]  /*13e230*/  IMAD.MOV.U32 R3, RZ, RZ, R23 ;  /* 0x000000ffff037224 */ /* 0x000fe200078e0017 */
[----:B--2---:R-:W-:-:S15]  /*13e240*/  HMMA.16816.F32 R4, R12, R20, R4 ;  /* 0x000000140c04723c */ /* 0x004fde0000001804 */
[----:B------:R-:W-:-:S08]  /*13e250*/  NOP ;  /* 0x0000000000007918 */ /* 0x000fd00000000000 */
[----:B------:R-:W-:Y:S04]  /*13e260*/  STL.64 [R1+0xa90], R4 ;  /* 0x000a900401007387 */ /* 0x000fe80000100a00 */
[----:B------:R3:W-:Y:S04]  /*13e270*/  STL.64 [R1+0xa98], R6 ;  /* 0x000a980601007387 */ /* 0x0007e80000100a00 */
[----:B------:R0:W-:Y:S01]  /*13e280*/  STL.64 [R1+0x8210], R10 ;  /* 0x0082100a01007387 */ /* 0x0001e20000100a00 */
[C---:B---3--:R-:W-:Y:S06]  /*13e290*/  HMMA.16816.F32 R4, R12.reuse, R22, R16 ;  /* 0x000000160c04723c */ /* 0x048fec0000001810 */
[----:B0-----:R-:W-:-:S15]  /*13e2a0*/  HMMA.16816.F32 R8, R12, R28, R24 ;  /* 0x0000001c0c08723c */ /* 0x001fde0000001818 */
[----:B------:R-:W-:-:S02]  /*13e2b0*/  NOP ;  /* 0x0000000000007918 */ /* 0x000fc40000000000 */
[----:B------:R0:W-:Y:S04]  /*13e2c0*/  STL.64 [R1+0xa80], R4 ;  /* 0x000a800401007387 */ /* 0x0001e80000100a00 */
[----:B------:R-:W-:Y:S04]  /*13e2d0*/  STL.64 [R1+0xa88], R6 ;  /* 0x000a880601007387 */ /* 0x000fe80000100a00 */
[----:B------:R-:W-:Y:S04]  /*13e2e0*/  STL.64 [R1+0x8228], R2 ;  /* 0x0082280201007387 */ /* 0x000fe80000100a00 */
[----:B------:R-:W-:Y:S04]  /*13e2f0*/  STL.64 [R1+0xa70], R8 ;  /* 0x000a700801007387 */ /* 0x000fe80000100a00 */
[----:B------:R-:W-:Y:S01]  /*13e300*/  STL.64 [R1+0xa78], R10 ;  /* 0x000a780a01007387 */ /* 0x000fe20000100a00 */
[----:B0-----:R-:W-:-:S02]  /*13e310*/  IMAD.MOV.U32 R4, RZ, RZ, R28 ;  /* 0x000000ffff047224 */ /* 0x001fc400078e001c */
[----:B------:R-:W-:-:S05]  /*13e320*/  IMAD.MOV.U32 R5, RZ, RZ, R29 ;  /* 0x000000ffff057224 */ /* 0x000fca00078e001d */
        /* <DEDUP_REMOVED lines=14> */
[----:B--2---:R0:W-:Y:S04]  /*13e410*/  STL.64 [R1+0x80e8], R20 ;  /* 0x0080e81401007387 */ /* 0x0041e80000100a00 */
        /* <DEDUP_REMOVED lines=109> */
[----:B------:R-:W3:Y:S04]  /*13eaf0*/  LDL.64 R2, [R1+0x70] ;  /* 0x0000700001027983 */ /* 0x000ee80000100a00 */
[----:B------:R-:W2:Y:S04]  /*13eb00*/  LDL.LU.64 R28, [R1+0x68] ;  /* 0x00006800011c7983 */ /* 0x000ea80000300a00 */
        /* <DEDUP_REMOVED lines=34> */
[----:B------:R-:W-:Y:S01]  /*13ed30*/  HMMA.16816.F32 R4, R12, R28, R4 ;  /* 0x0000001c0c04723c */ /* 0x000fe20000001804 */
[----:B------:R-:W-:-:S02]  /*13ed40*/  IMAD.MOV.U32 R21, RZ, RZ, R0 ;  /* 0x000000ffff157224 */ /* 0x000fc400078e0000 */
[----:B------:R-:W-:Y:S02]  /*13ed50*/  IMAD.MOV.U32 R0, RZ, RZ, R3 ;  /* 0x000000ffff007224 */ /* 0x000fe400078e0003 */
[----:B------:R-:W3:-:S15]  /*13ed60*/  LDL.LU.64 R2, [R1+0x8228] ;  /* 0x0082280001027983 */ /* 0x000ede0000300a00 */
[----:B------:R-:W-:-:S03]  /*13ed70*/  NOP ;  /* 0x0000000000007918 */ /* 0x000fc60000000000 */
[----:B------:R0:W-:Y:S04]  /*13ed80*/  STL.64 [R1+0xa50], R4 ;  /* 0x000a500401007387 */ /* 0x0001e80000100a00 */
[----:B------:R1:W-:Y:S04]  /*13ed90*/  STL.64 [R1+0xa58], R6 ;  /* 0x000a580601007387 */ /* 0x0003e80000100a00 */
[----:B0-----:R-:W3:Y:S01]  /*13eda0*/  LDL.LU.64 R4, [R1+0x8220] ;  /* 0x0082200001047983 */ /* 0x001ee20000300a00 */
[----:B-1----:R-:W-:Y:S02]  /*13edb0*/  IMAD.MOV.U32 R6, RZ, RZ, R28 ;  /* 0x000000ffff067224 */ /* 0x002fe400078e001c */
[----:B------:R-:W-:-:S02]  /*13edc0*/  IMAD.MOV.U32 R7, RZ, RZ, R29 ;  /* 0x000000ffff077224 */ /* 0x000fc400078e001d */
[----:B------:R-:W3:Y:S01]  /*13edd0*/  LDL.LU.64 R28, [R1+0x8218] ;  /* 0x00821800011c7983 */ /* 0x000ee20000300a00 */
[----:B----4-:R-:W-:-:S15]  /*13ede0*/  HMMA.16816.F32 R8, R12, R22, R8 ;  /* 0x000000160c08723c */ /* 0x010fde0000001808 */
[----:B------:R-:W-:-:S08]  /*13edf0*/  NOP ;  /* 0x0000000000007918 */ /* 0x000fd00000000000 */
[----:B------:R0:W-:Y:S02]  /*13ee00*/  STL.64 [R1+0xa40], R8 ;  /* 0x000a400801007387 */ /* 0x0001e40000100a00 */
[----:B0-----:R-:W-:Y:S02]  /*13ee10*/  IMAD.MOV.U32 R8, RZ, RZ, R22 ;  /* 0x000000ffff087224 */ /* 0x001fe400078e0016 */
[----:B------:R-:W-:Y:S02]  /*13ee20*/  IMAD.MOV.U32 R9, RZ, RZ, R23 ;  /* 0x000000ffff097224 */ /* 0x000fe400078e0017 */
[C---:B--2---:R-:W-:Y:S01]  /*13ee30*/  HMMA.16816.F32 R20, R12.reuse, R20, R24 ;  /* 0x000000140c14723c */ /* 0x044fe20000001818 */
[----:B------:R0:W-:Y:S04]  /*13ee40*/  STL.64 [R1+0xa48], R10 ;  /* 0x000a480a01007387 */ /* 0x0001e80000100a00 */
[----:B0-----:R-:W2:Y:S04]  /*13ee50*/  LDL.LU.64 R10, [R1+0x8210] ;  /* 0x00821000010a7983 */ /* 0x001ea80000300a00 */
        /* <DEDUP_REMOVED lines=135> */
[----:B------:R-:W3:Y:S04]  /*13f6d0*/  LDL.LU R9, [R1+0x8090] ;  /* 0x0080900001097983 */ /* 0x000ee80000300800 */
[----:B0-----:R-:W4:Y:S04]  /*13f6e0*/  LDL.LU R20, [R1+0x270] ;  /* 0x0002700001147983 */ /* 0x001f280000300800 */
[----:B------:R-:W4:Y:S04]  /*13f6f0*/  LDL.LU R21, [R1+0x274] ;  /* 0x0002740001157983 */ /* 0x000f280000300800 */
[----:B-1----:R-:W2:Y:S04]  /*13f700*/  LDL.LU R22, [R1+0x278] ;  /* 0x0002780001167983 */ /* 0x002ea80000300800 */
        /* <DEDUP_REMOVED lines=9> */
[----:B0-----:R-:W-:-:S02]  /*13f7a0*/  IMAD.MOV.U32 R22, RZ, RZ, R4 ;  /* 0x000000ffff167224 */ /* 0x001fc400078e0004 */
[----:B------:R-:W-:Y:S01]  /*13f7b0*/  IMAD.MOV.U32 R23, RZ, RZ, R5 ;  /* 0x000000ffff177224 */ /* 0x000fe200078e0005 */
[----:B------:R-:W2:Y:S04]  /*13f7c0*/  LDL.LU R4, [R1+0x8084] ;  /* 0x0080840001047983 */ /* 0x000ea80000300800 */
[----:B------:R-:W2:Y:S04]  /*13f7d0*/  LDL.LU R5, [R1+0x8080] ;  /* 0x0080800001057983 */ /* 0x000ea80000300800 */
[----:B------:R-:W-:Y:S04]  /*13f7e0*/  STL.64 [R1+0x7fb0], R22 ;  /* 0x007fb01601007387 */ /* 0x000fe80000100a00 */
[----:B-1----:R-:W3:Y:S04]  /*13f7f0*/  LDL.LU R24, [R1+0x2a0] ;  /* 0x0002a00001187983 */ /* 0x002ee80000300800 */
[----:B------:R-:W3:Y:S04]  /*13f800*/  LDL.LU R25, [R1+0x2a4] ;  /* 0x0002a40001197983 */ /* 0x000ee80000300800 */
[----:B------:R-:W4:Y:S04]  /*13f810*/  LDL.LU R26, [R1+0x2a8] ;  /* 0x0002a800011a7983 */ /* 0x000f280000300800 */
[----:B------:R-:W4:Y:S01]  /*13f820*/  LDL.LU R27, [R1+0x2ac] ;  /* 0x0002ac00011b7983 */ /* 0x000f220000300800 */
[----:B------:R-:W-:-:S02]  /*13f830*/  IMAD.MOV.U32 R20, RZ, RZ, R2 ;  /* 0x000000ffff147224 */ /* 0x000fc400078e0002 */
[----:B------:R-:W-:Y:S01]  /*13f840*/  IMAD.MOV.U32 R21, RZ, RZ, R3 ;  /* 0x000000ffff157224 */ /* 0x000fe200078e0003 */
[----:B----4-:R-:W-:Y:S04]  /*13f850*/  STL.64 [R1+0x7fc0], R26 ;  /* 0x007fc01a01007387 */ /* 0x010fe80000100a00 */
[----:B---3--:R0:W-:Y:S04]  /*13f860*/  STL.64 [R1+0x7fb8], R24 ;  /* 0x007fb81801007387 */ /* 0x0081e80000100a00 */
[----:B------:R-:W3:Y:S04]  /*13f870*/  LDL.LU R2, [R1+0x807c] ;  /* 0x00807c0001027983 */ /* 0x000ee80000300800 */
        /* <DEDUP_REMOVED lines=26> */
[----:B------:R-:W4:Y:S04]  /*13fa20*/  LDL.LU R27, [R1+0x2dc] ;  /* 0x0002dc00011b7983 */ /* 0x000f280000300800 */
[----:B------:R-:W3:Y:S01]  /*13fa30*/  LDL.64 R22, [R1+0xa0] ;  /* 0x0000a00001167983 */ /* 0x000ee20000100a00 */
[----:B------:R-:W-:-:S02]  /*13fa40*/  IMAD.MOV.U32 R20, RZ, RZ, R5 ;  /* 0x000000ffff147224 */ /* 0x000fc400078e0005 */
[----:B------:R-:W-:Y:S01]  /*13fa50*/  IMAD.MOV.U32 R21, RZ, RZ, R4 ;  /* 0x000000ffff157224 */ /* 0x000fe200078e0004 */
        /* <DEDUP_REMOVED lines=85> */
[----:B------:R-:W4:Y:S01]  /*13ffb0*/  LDL.LU.64 R24, [R1+0x8028] ;  /* 0x0080280001187983 */ /* 0x000f220000300a00 */
[----:B------:R-:W-:-:S02]  /*13ffc0*/  IMAD.MOV.U32 R11, RZ, RZ, R0 ;  /* 0x000000ffff0b7224 */ /* 0x000fc400078e0000 */
[----:B------:R-:W-:-:S15]  /*13ffd0*/  IMAD.MOV.U32 R0, RZ, RZ, R23 ;  /* 0x000000ffff007224 */ /* 0x000fde00078e0017 */
        /* <DEDUP_REMOVED lines=60> */
[C---:B-1----:R-:W-:Y:S11]  /*1403a0*/  HMMA.16816.F32 R12, R4.reuse, R26, R20 ;  /* 0x0000001a040c723c */ /* 0x042ff60000001814 */
        /* <DEDUP_REMOVED lines=284> */
[C---:B---3--:R-:W-:Y:S06]  /*141570*/  HMMA.16816.F32 R12, R4.reuse, R10, R12 ;  /* 0x0000000a040c723c */ /* 0x048fec000000180c */
[----:B----4-:R-:W-:-:S15]  /*141580*/  HMMA.16816.F32 R8, R4, R8, R16 ;  /* 0x000000080408723c */ /* 0x010fde0000001810 */
[----:B------:R-:W-:-:S02]  /*141590*/  NOP ;  /* 0x0000000000007918 */ /* 0x000fc40000000000 */
[----:B------:R-:W-:Y:S04]  /*1415a0*/  STL.64 [R1+0x160], R12 ;  /* 0x0001600c01007387 */ /* 0x000fe80000100a00 */
[----:B------:R0:W-:Y:S04]  /*1415b0*/  STL.64 [R1+0x168], R14 ;  /* 0x0001680e01007387 */ /* 0x0001e80000100a00 */
[----:B0-----:R-:W3:Y:S04]  /*1415c0*/  LDL.LU.64 R14, [R1+0x7e00] ;  /* 0x007e0000010e7983 */ /* 0x001ee80000300a00 */
[----:B------:R-:W2:Y:S04]  /*1415d0*/  LDL.LU.64 R12, [R1+0x7df8] ;  /* 0x007df800010c7983 */ /* 0x000ea80000300a00 */
[----:B------:R-:W-:Y:S04]  /*1415e0*/  STL.64 [R1+0x120], R8 ;  /* 0x0001200801007387 */ /* 0x000fe80000100a00 */
[----:B------:R0:W-:Y:S02]  /*1415f0*/  STL.64 [R1+0x128], R10 ;  /* 0x0001280a01007387 */ /* 0x0001e40000100a00 */
[----:B0-----:R-:W-:Y:S02]  /*141600*/  HMMA.16816.F32 R8, R4, R2, R24 ;  /* 0x000000020408723c */ /* 0x001fe40000001818 */
[----:B------:R-:W4:-:S15]  /*141610*/  LDL.LU R24, [R1+0x950] ;  /* 0x0009500001187983 */ /* 0x000f1e0000300800 */
[----:B------:R-:W-:-:S06]  /*141620*/  NOP ;  /* 0x0000000000007918 */ /* 0x000fcc0000000000 */
[----:B------:R0:W-:Y:S04]  /*141630*/  STL.64 [R1+0xe0], R8 ;  /* 0x0000e00801007387 */ /* 0x0001e80000100a00 */
[----:B------:R1:W-:Y:S04]  /*141640*/  STL.64 [R1+0xe8], R10 ;  /* 0x0000e80a01007387 */ /* 0x0003e80000100a00 */
[----:B------:R-:W4:Y:S04]  /*141650*/  LDL.LU R25, [R1+0x954] ;  /* 0x0009540001197983 */ /* 0x000f280000300800 */
[----:B------:R-:W3:Y:S04]  /*141660*/  LDL.LU R26, [R1+0x958] ;  /* 0x00095800011a7983 */ /* 0x000ee80000300800 */
[----:B------:R-:W3:Y:S01]  /*141670*/  LDL.LU R27, [R1+0x95c] ;  /* 0x00095c00011b7983 */ /* 0x000ee20000300800 */
[----:B--2---:R-:W-:-:S02]  /*141680*/  IMAD R12, R12, 0x100, R22 ;  /* 0x000001000c0c7824 */ /* 0x004fc400078e0216 */
[----:B------:R-:W-:Y:S01]  /*141690*/  IMAD R13, R13, 0x100, R23 ;  /* 0x000001000d0d7824 */ /* 0x000fe200078e0217 */
[----:B---3--:R-:W-:Y:S04]  /*1416a0*/  STL.64 [R1+0x7d60], R26 ;  /* 0x007d601a01007387 */ /* 0x008fe80000100a00 */
[----:B----4-:R2:W-:Y:S04]  /*1416b0*/  STL.64 [R1+0x7d58], R24 ;  /* 0x007d581801007387 */ /* 0x0105e80000100a00 */
[----:B------:R-:W3:Y:S04]  /*1416c0*/  LDL.LU R20, [R1+0x940] ;  /* 0x0009400001147983 */ /* 0x000ee80000300800 */
[----:B------:R-:W3:Y:S04]  /*1416d0*/  LDL.LU R21, [R1+0x944] ;  /* 0x0009440001157983 */ /* 0x000ee80000300800 */
[----:B------:R-:W4:Y:S04]  /*1416e0*/  LDL.LU R22, [R1+0x948] ;  /* 0x0009480001167983 */ /* 0x000f280000300800 */
[----:B------:R-:W4:Y:S04]  /*1416f0*/  LDL.LU R23, [R1+0x94c] ;  /* 0x00094c0001177983 */ /* 0x000f280000300800 */
[----:B----4-:R-:W-:Y:S04]  /*141700*/  STL.64 [R1+0x7d70], R22 ;  /* 0x007d701601007387 */ /* 0x010fe80000100a00 */
[----:B---3--:R-:W-:Y:S04]  /*141710*/  STL.64 [R1+0x7d68], R20 ;  /* 0x007d681401007387 */ /* 0x008fe80000100a00 */
[----:B0-----:R-:W3:Y:S04]  /*141720*/  LDL.LU R8, [R1+0x930] ;  /* 0x0009300001087983 */ /* 0x001ee80000300800 */
[----:B------:R-:W3:Y:S04]  /*141730*/  LDL.LU R9, [R1+0x934] ;  /* 0x0009340001097983 */ /* 0x000ee80000300800 */
[----:B-1----:R-:W4:Y:S04]  /*141740*/  LDL.LU R10, [R1+0x938] ;  /* 0x00093800010a7983 */ /* 0x002f280000300800 */
[----:B------:R-:W4:Y:S04]  /*141750*/  LDL.LU R11, [R1+0x93c] ;  /* 0x00093c00010b7983 */ /* 0x000f280000300800 */
[----:B----4-:R-:W-:Y:S04]  /*141760*/  STL.64 [R1+0x7d80], R10 ;  /* 0x007d800a01007387 */ /* 0x010fe80000100a00 */
[----:B---3--:R-:W-:Y:S04]  /*141770*/  STL.64 [R1+0x7d78], R8 ;  /* 0x007d780801007387 */ /* 0x008fe80000100a00 */
[----:B------:R-:W3:Y:S04]  /*141780*/  LDL.LU R3, [R1+0x37f0] ;  /* 0x0037f00001037983 */ /* 0x000ee80000300800 */
[----:B--2---:R-:W2:Y:S04]  /*141790*/  LDL.LU R24, [R1+0x910] ;  /* 0x0009100001187983 */ /* 0x004ea80000300800 */
        /* <DEDUP_REMOVED lines=10> */
[----:B----4-:R-:W-:Y:S04]  /*141840*/  STL.64 [R1+0x7da0], R26 ;  /* 0x007da01a01007387 */ /* 0x010fe80000100a00 */
[----:B--2---:R0:W-:Y:S04]  /*141850*/  STL.64 [R1+0x7d98], R24 ;  /* 0x007d981801007387 */ /* 0x0041e80000100a00 */
[----:B0-----:R-:W2:Y:S04]  /*141860*/  LDL.LU R24, [R1+0x180] ;  /* 0x0001800001187983 */ /* 0x001ea80000300800 */
[----:B------:R-:W2:Y:S04]  /*141870*/  LDL.LU R25, [R1+0x184] ;  /* 0x0001840001197983 */ /* 0x000ea80000300800 */
[----:B------:R-:W4:Y:S04]  /*141880*/  LDL.LU R26, [R1+0x188] ;  /* 0x00018800011a7983 */ /* 0x000f280000300800 */
[----:B------:R-:W4:Y:S04]  /*141890*/  LDL.LU R27, [R1+0x18c] ;  /* 0x00018c00011b7983 */ /* 0x000f280000300800 */
[----:B----4-:R0:W-:Y:S04]  /*1418a0*/  STL.64 [R1+0x7db0], R26 ;  /* 0x007db01a01007387 */ /* 0x0101e80000100a00 */
[----:B0-----:R-:W4:Y:S04]  /*1418b0*/  LDL.LU R26, [R1+0x37b0] ;  /* 0x0037b000011a7983 */ /* 0x001f280000300800 */
[----:B------:R-:W4:Y:S04]  /*1418c0*/  LDL.LU R27, [R1+0x37b4] ;  /* 0x0037b400011b7983 */ /* 0x000f280000300800 */
[----:B--2---:R-:W-:Y:S04]  /*1418d0*/  STL.64 [R1+0x7da8], R24 ;  /* 0x007da81801007387 */ /* 0x004fe80000100a00 */
        /* <DEDUP_REMOVED lines=8> */
[----:B------:R-:W3:Y:S04]  /*141960*/  LDL.LU R11, [R1+0x14c] ;  /* 0x00014c00010b7983 */ /* 0x000ee80000300800 */
[----:B------:R-:W2:Y:S04]  /*141970*/  LDL.LU R24, [R1+0x37a0] ;  /* 0x0037a00001187983 */ /* 0x000ea80000300800 */
[----:B------:R-:W2:Y:S04]  /*141980*/  LDL.LU R25, [R1+0x37a4] ;  /* 0x0037a40001197983 */ /* 0x000ea80000300800 */
[----:B----4-:R-:W-:Y:S04]  /*141990*/  STL.64 [R1+0x7df0], R26 ;  /* 0x007df01a01007387 */ /* 0x010fe80000100a00 */
[----:B--2---:R0:W-:Y:S04]  /*1419a0*/  STL.64 [R1+0x7de8], R24 ;  /* 0x007de81801007387 */ /* 0x0041e80000100a00 */
[----:B0-----:R-:W2:Y:S04]  /*1419b0*/  LDL.LU R24, [R1+0xc0] ;  /* 0x0000c00001187983 */ /* 0x001ea80000300800 */
[----:B------:R-:W2:Y:S04]  /*1419c0*/  LDL.LU R25, [R1+0xc4] ;  /* 0x0000c40001197983 */ /* 0x000ea80000300800 */
[----:B------:R-:W2:Y:S04]  /*1419d0*/  LDL.LU R26, [R1+0xc8] ;  /* 0x0000c800011a7983 */ /* 0x000ea80000300800 */
[----:B------:R-:W2:Y:S04]  /*1419e0*/  LDL.LU R27, [R1+0xcc] ;  /* 0x0000cc00011b7983 */ /* 0x000ea80000300800 */
[----:B---3--:R0:W-:Y:S04]  /*1419f0*/  STL.64 [R1+0x7dd0], R10 ;  /* 0x007dd00a01007387 */ /* 0x0081e80000100a00 */
[----:B0-----:R-:W2:Y:S04]  /*141a00*/  LDL.LU R10, [R1+0xa0] ;  /* 0x0000a000010a7983 */ /* 0x001ea80000300800 */
[----:B------:R0:W-:Y:S04]  /*141a10*/  STL.64 [R1+0x7dc8], R8 ;  /* 0x007dc80801007387 */ /* 0x0001e80000100a00 */
[----:B0-----:R-:W3:Y:S04]  /*141a20*/  LDL.LU R8, [R1+0x3790] ;  /* 0x0037900001087983 */ /* 0x001ee80000300800 */
[----:B------:R-:W4:Y:S04]  /*141a30*/  LDL.LU R9, [R1+0x3794] ;  /* 0x0037940001097983 */ /* 0x000f280000300800 */
[----:B------:R-:W4:Y:S04]  /*141a40*/  LDL.LU R2, [R1+0x37e4] ;  /* 0x0037e40001027983 */ /* 0x000f280000300800 */
[----:B------:R-:W2:Y:S04]  /*141a50*/  LDL.LU R20, [R1+0x8f0] ;  /* 0x0008f00001147983 */ /* 0x000ea80000300800 */
[----:B------:R-:W2:Y:S04]  /*141a60*/  LDL.LU R21, [R1+0x8f4] ;  /* 0x0008f40001157983 */ /* 0x000ea80000300800 */
[----:B------:R-:W3:Y:S04]  /*141a70*/  LDL.LU R22, [R1+0x8f8] ;  /* 0x0008f80001167983 */ /* 0x000ee80000300800 */
[----:B------:R-:W3:Y:S01]  /*141a80*/  LDL.LU R23, [R1+0x8fc] ;  /* 0x0008fc0001177983 */ /* 0x000ee20000300800 */
[----:B------:R-:W-:-:S02]  /*141a90*/  IMAD.MOV.U32 R11, RZ, RZ, R0 ;  /* 0x000000ffff0b7224 */ /* 0x000fc400078e0000 */
[----:B------:R-:W-:Y:S02]  /*141aa0*/  IMAD R14, R14, 0x100, R28 ;  /* 0x000001000e0e7824 */ /* 0x000fe400078e021c */
[----:B------:R-:W-:Y:S01]  /*141ab0*/  IMAD R15, R15, 0x100, R29 ;  /* 0x000001000f0f7824 */ /* 0x000fe200078e021d */
[----:B---3--:R-:W-:Y:S04]  /*141ac0*/  STL.64 [R1+0x7de0], R22 ;  /* 0x007de01601007387 */ /* 0x008fe80000100a00 */
[----:B--2---:R0:W-:Y:S04]  /*141ad0*/  STL.64 [R1+0x7dd8], R20 ;  /* 0x007dd81401007387 */ /* 0x0041e80000100a00 */
[----:B0-----:R-:W2:Y:S04]  /*141ae0*/  LDL.LU R20, [R1+0x100] ;  /* 0x0001000001147983 */ /* 0x001ea80000300800 */
[----:B------:R-:W2:Y:S04]  /*141af0*/  LDL.LU R21, [R1+0x104] ;  /* 0x0001040001157983 */ /* 0x000ea80000300800 */
[----:B------:R-:W2:Y:S04]  /*141b00*/  LDL.LU R22, [R1+0x108] ;  /* 0x0001080001167983 */ /* 0x000ea80000300800 */
[----:B------:R-:W2:Y:S01]  /*141b10*/  LDL.LU R23, [R1+0x10c] ;  /* 0x00010c0001177983 */ /* 0x000ea20000300800 */
[----:B------:R-:W-:Y:S03]  /*141b20*/  HMMA.16816.F32 R4, R4, R10, R24 ;  /* 0x0000000a0404723c */ /* 0x000fe60000001818 */
[----:B------:R-:W3:Y:S04]  /*141b30*/  LDL.LU R16, [R1+0x37f4] ;  /* 0x0037f40001107983 */ /* 0x000ee80000300800 */
[----:B------:R-:W3:Y:S04]  /*141b40*/  LDL.LU R17, [R1+0x3800] ;  /* 0x0038000001117983 */ /* 0x000ee80000300800 */
[----:B------:R-:W3:Y:S04]  /*141b50*/  LDL.LU R18, [R1+0x3804] ;  /* 0x0038040001127983 */ /* 0x000ee80000300800 */
[----:B------:R-:W3:Y:S04]  /*141b60*/  LDL.LU R19, [R1+0x3810] ;  /* 0x0038100001137983 */ /* 0x000ee80000300800 */
[----:B------:R-:W3:Y:S04]  /*141b70*/  LDL.LU R28, [R1+0x3814] ;  /* 0x00381400011c7983 */ /* 0x000ee80000300800 */
[----:B------:R-:W3:Y:S04]  /*141b80*/  LDL.LU R29, [R1+0x3820] ;  /* 0x00382000011d7983 */ /* 0x000ee80000300800 */
[----:B------:R-:W3:Y:S01]  /*141b90*/  LDL.LU R0, [R1+0x3824] ;  /* 0x0038240001007983 */ /* 0x000ee20000300800 */
[----:B------:R-:W-:-:S02]  /*141ba0*/  F2FP.F16.E4M3.UNPACK_B R12, R12 ;  /* 0x0000000cff0c723e */ /* 0x000fc400020006ff */
[----:B------:R-:W-:Y:S02]  /*141bb0*/  F2FP.F16.E4M3.UNPACK_B R13, R13 ;  /* 0x0000000dff0d723e */ /* 0x000fe400020006ff */
[----:B------:R-:W-:Y:S02]  /*141bc0*/  F2FP.F16.E4M3.UNPACK_B R14, R14 ;  /* 0x0000000eff0e723e */ /* 0x000fe400020006ff */
[----:B------:R-:W-:Y:S02]  /*141bd0*/  F2FP.F16.E4M3.UNPACK_B R15, R15 ;  /* 0x0000000fff0f723e */ /* 0x000fe400020006ff */
[----:B------:R-:W-:Y:S02]  /*141be0*/  F2FP.F16.E4M3.UNPACK_B R8, R8.H1 ;  /* 0x00000008ff08723e */ /* 0x000fe400030006ff */
[----:B----4-:R-:W-:Y:S01]  /*141bf0*/  F2FP.F16.E4M3.UNPACK_B R9, R9.H1 ;  /* 0x00000009ff09723e */ /* 0x010fe200030006ff */
[----:B------:R-:W4:Y:S04]  /*141c00*/  LDL.LU.64 R26, [R1+0x7df0] ;  /* 0x007df000011a7983 */ /* 0x000f280000300a00 */
[----:B------:R-:W3:Y:S04]  /*141c10*/  LDL.LU.64 R24, [R1+0x7de8] ;  /* 0x007de80001187983 */ /* 0x000ee80000300a00 */
[----:B------:R0:W-:Y:S04]  /*141c20*/  STL.64 [R1+0xc0], R4 ;  /* 0x0000c00401007387 */ /* 0x0001e80000100a00 */
[----:B------:R-:W-:Y:S04]  /*141c30*/  STL.64 [R1+0xc8], R6 ;  /* 0x0000c80601007387 */ /* 0x000fe80000100a00 */
[----:B0-----:R-:W4:Y:S04]  /*141c40*/  LDL.LU R5, [R1+0x37e0] ;  /* 0x0037e00001057983 */ /* 0x001f280000300800 */
        /* <DEDUP_REMOVED lines=8> */
[----:B0-----:R-:W2:Y:S04]  /*141cd0*/  LDL.LU.64 R10, [R1+0x7dd0] ;  /* 0x007dd000010a7983 */ /* 0x001ea80000300a00 */
[----:B------:R-:W2:Y:S01]  /*141ce0*/  LDL.LU.64 R8, [R1+0x7dc8] ;  /* 0x007dc80001087983 */ /* 0x000ea20000300a00 */
[----:B---3--:R-:W-:-:S02]  /*141cf0*/  F2FP.F16.E4M3.UNPACK_B R24, R24.H1 ;  /* 0x00000018ff18723e */ /* 0x008fc400030006ff */
[----:B------:R-:W-:Y:S02]  /*141d00*/  F2FP.F16.E4M3.UNPACK_B R25, R25.H1 ;  /* 0x00000019ff19723e */ /* 0x000fe400030006ff */
[----:B----4-:R-:W-:Y:S02]  /*141d10*/  F2FP.F16.E4M3.UNPACK_B R6, R26.H1 ;  /* 0x0000001aff06723e */ /* 0x010fe400030006ff */
[----:B------:R-:W-:Y:S01]  /*141d20*/  F2FP.F16.E4M3.UNPACK_B R7, R27.H1 ;  /* 0x0000001bff07723e */ /* 0x000fe200030006ff */
[----:B------:R-:W-:Y:S04]  /*141d30*/  STL [R1+0x98], R24 ;  /* 0x0000981801007387 */ /* 0x000fe80000100800 */
[----:B------:R2:W-:Y:S02]  /*141d40*/  STL [R1+0x9c], R25 ;  /* 0x00009c1901007387 */ /* 0x0005e40000100800 */
[----:B--2---:R-:W-:Y:S02]  /*141d50*/  HMMA.16816.F32 R24, R12, R24, R8 ;  /* 0x000000180c18723c */ /* 0x004fe40000001808 */
[----:B------:R-:W2:Y:S04]  /*141d60*/  LDL.LU.64 R10, [R1+0x7dc0] ;  /* 0x007dc000010a7983 */ /* 0x000ea80000300a00 */
[----:B------:R-:W3:-:S15]  /*141d70*/  LDL.LU.64 R8, [R1+0x7db8] ;  /* 0x007db80001087983 */ /* 0x000ede0000300a00 */
[----:B------:R-:W-:-:S02]  /*141d80*/  NOP ;  /* 0x0000000000007918 */ /* 0x000fc40000000000 */
        /* <DEDUP_REMOVED lines=18> */
[C---:B------:R-:W-:Y:S06]  /*141eb0*/  HMMA.16816.F32 R20, R12.reuse, R6, R20 ;  /* 0x000000060c14723c */ /* 0x040fec0000001814 */
[----:B----4-:R-:W-:Y:S01]  /*141ec0*/  HMMA.16816.F32 R8, R12, R8, R24 ;  /* 0x000000080c08723c */ /* 0x010fe20000001818 */
        /* <DEDUP_REMOVED lines=13> */
[----:B------:R-:W-:-:S02]  /*141fa0*/  F2FP.F16.E4M3.UNPACK_B R4, R5.H1 ;  /* 0x00000005ff04723e */ /* 0x000fc400030006ff */
[----:B------:R-:W-:-:S03]  /*141fb0*/  F2FP.F16.E4M3.UNPACK_B R5, R2.H1 ;  /* 0x00000002ff05723e */ /* 0x000fc600030006ff */
[----:B------:R-:W-:Y:S04]  /*141fc0*/  STL [R1+0x78], R4 ;  /* 0x0000780401007387 */ /* 0x000fe80000100800 */
[----:B------:R2:W-:Y:S02]  /*141fd0*/  STL [R1+0x7c], R5 ;  /* 0x00007c0501007387 */ /* 0x0005e40000100800 */
[----:B--2---:R-:W-:Y:S02]  /*141fe0*/  HMMA.16816.F32 R4, R12, R4, R24 ;  /* 0x000000040c04723c */ /* 0x004fe40000001818 */
[----:B------:R-:W2:Y:S04]  /*141ff0*/  LDL.LU.64 R26, [R1+0x7d60] ;  /* 0x007d6000011a7983 */ /* 0x000ea80000300a00 */
[----:B------:R-:W2:Y:S01]  /*142000*/  LDL.LU.64 R24, [R1+0x7d58] ;  /* 0x007d580001187983 */ /* 0x000ea20000300a00 */
[----:B------:R-:W-:-:S02]  /*142010*/  F2FP.F16.E4M3.UNPACK_B R2, R3.H1 ;  /* 0x00000003ff02723e */ /* 0x000fc400030006ff */
[----:B------:R-:W-:-:S07]  /*142020*/  F2FP.F16.E4M3.UNPACK_B R3, R16.H1 ;  /* 0x00000010ff03723e */ /* 0x000fce00030006ff */
[----:B---3--:R-:W-:Y:S07]  /*142030*/  HMMA.16816.F32 R8, R12, R2, R8 ;  /* 0x000000020c08723c */ /* 0x008fee0000001808 */
[----:B------:R0:W-:Y:S04]  /*142040*/  STL.64 [R1+0x140], R4 ;  /* 0x0001400401007387 */ /* 0x0001e80000100a00 */
[----:B------:R-:W-:Y:S04]  /*142050*/  STL.64 [R1+0x148], R6 ;  /* 0x0001480601007387 */ /* 0x000fe80000100a00 */
[----:B------:R-:W-:Y:S04]  /*142060*/  STL [R1+0x70], R2 ;  /* 0x0000700201007387 */ /* 0x000fe80000100800 */
[----:B------:R-:W-:Y:S01]  /*142070*/  STL [R1+0x74], R3 ;  /* 0x0000740301007387 */ /* 0x000fe20000100800 */
[----:B0-----:R-:W-:-:S02]  /*142080*/  F2FP.F16.E4M3.UNPACK_B R4, R17.H1 ;  /* 0x00000011ff04723e */ /* 0x001fc400030006ff */
[----:B------:R-:W-:-:S03]  /*142090*/  F2FP.F16.E4M3.UNPACK_B R5, R18.H1 ;  /* 0x00000012ff05723e */ /* 0x000fc600030006ff */
[----:B------:R-:W-:Y:S04]  /*1420a0*/  STL [R1+0x68], R4 ;  /* 0x0000680401007387 */ /* 0x000fe80000100800 */
[----:B------:R-:W-:Y:S04]  /*1420b0*/  STL.64 [R1+0x150], R8 ;  /* 0x0001500801007387 */ /* 0x000fe80000100a00 */
[----:B------:R-:W-:Y:S04]  /*1420c0*/  STL.64 [R1+0x158], R10 ;  /* 0x0001580a01007387 */ /* 0x000fe80000100a00 */
[----:B------:R4:W-:Y:S02]  /*1420d0*/  STL [R1+0x6c], R5 ;  /* 0x00006c0501007387 */ /* 0x0009e40000100800 */
[----:B----4-:R-:W-:Y:S01]  /*1420e0*/  HMMA.16816.F32 R4, R12, R4, R20 ;  /* 0x000000040c04723c */ /* 0x010fe20000001814 */
[----:B------:R-:W-:-:S02]  /*1420f0*/  F2FP.F16.E4M3.UNPACK_B R2, R19.H1 ;  /* 0x00000013ff02723e */ /* 0x000fc400030006ff */
[----:B------:R-:W-:-:S03]  /*142100*/  F2FP.F16.E4M3.UNPACK_B R3, R28.H1 ;  /* 0x0000001cff03723e */ /* 0x000fc600030006ff */
[----:B------:R-:W-:-:S15]  /*142110*/  STL [R1+0x60], R2 ;  /* 0x0000600201007387 */ /* 0x000fde0000100800 */
[----:B------:R-:W-:-:S02]  /*142120*/  NOP ;  /* 0x0000000000007918 */ /* 0x000fc40000000000 */
[----:B------:R-:W-:Y:S04]  /*142130*/  STL.64 [R1+0x170], R4 ;  /* 0x0001700401007387 */ /* 0x000fe80000100a00 */
[----:B------:R2:W-:Y:S01]  /*142140*/  STL.64 [R1+0x178], R6 ;  /* 0x0001780601007387 */ /* 0x0005e20000100a00 */
[----:B------:R-:W-:-:S03]  /*142150*/  F2FP.F16.E4M3.UNPACK_B R16, R29.H1 ;  /* 0x0000001dff10723e */ /* 0x000fc600030006ff */
[----:B------:R-:W-:Y:S01]  /*142160*/  STL [R1+0x64], R3 ;  /* 0x0000640301007387 */ /* 0x000fe20000100800 */
[----:B------:R-:W-:-:S03]  /*142170*/  F2FP.F16.E4M3.UNPACK_B R0, R0.H1 ;  /* 0x00000000ff00723e */ /* 0x000fc600030006ff */
[----:B------:R-:W3:Y:S01]  /*142180*/  LDL.LU R20, [R1+0xfd0] ;  /* 0x000fd00001147983 */ /* 0x000ee20000300800 */
[----:B--2---:R-:W-:-:S15]  /*142190*/  HMMA.16816.F32 R4, R12, R2, R24 ;  /* 0x000000020c04723c */ /* 0x004fde0000001818 */
[----:B------:R-:W-:-:S08]  /*1421a0*/  NOP ;  /* 0x0000000000007918 */ /* 0x000fd00000000000 */
[----:B------:R-:W-:Y:S04]  /*1421b0*/  STL.64 [R1+0x180], R4 ;  /* 0x0001800401007387 */ /* 0x000fe80000100a00 */
[----:B------:R0:W-:Y:S04]  /*1421c0*/  STL.64 [R1+0x188], R6 ;  /* 0x0001880601007387 */ /* 0x0001e80000100a00 */
[----:B------:R-:W-:Y:S04]  /*1421d0*/  STL [R1+0x58], R16 ;  /* 0x0000581001007387 */ /* 0x000fe80000100800 */
[----:B------:R-:W3:Y:S04]  /*1421e0*/  LDL.LU R21, [R1+0xfd4] ;  /* 0x000fd40001157983 */ /* 0x000ee80000300800 */
[----:B------:R-:W-:Y:S04]  /*1421f0*/  STL [R1+0x5c], R0 ;  /* 0x00005c0001007387 */ /* 0x000fe80000100800 */
        /* <DEDUP_REMOVED lines=9> */
[----:B--2---:R2:W-:Y:S04]  /*142290*/  STL.64 [R1+0x7cc8], R8 ;  /* 0x007cc80801007387 */ /* 0x0045e80000100a00 */
[----:B0-----:R-:W3:Y:S04]  /*1422a0*/  LDL.LU R7, [R1+0x3890] ;  /* 0x0038900001077983 */ /* 0x001ee80000300800 */
[----:B-1----:R-:W4:Y:S04]  /*1422b0*/  LDL.LU R20, [R1+0xe50] ;  /* 0x000e500001147983 */ /* 0x002f280000300800 */
[----:B------:R-:W4:Y:S04]  /*1422c0*/  LDL.LU R21, [R1+0xe54] ;  /* 0x000e540001157983 */ /* 0x000f280000300800 */
[----:B------:R-:W2:Y:S04]  /*1422d0*/  LDL.LU R22, [R1+0xe58] ;  /* 0x000e580001167983 */ /* 0x000ea80000300800 */
[----:B------:R-:W2:Y:S04]  /*1422e0*/  LDL.LU R23, [R1+0xe5c] ;  /* 0x000e5c0001177983 */ /* 0x000ea80000300800 */
[----:B--2---:R0:W-:Y:S04]  /*1422f0*/  STL.64 [R1+0x7ce0], R22 ;  /* 0x007ce01601007387 */ /* 0x0041e80000100a00 */
[----:B----4-:R1:W-:Y:S04]  /*142300*/  STL.64 [R1+0x7cd8], R20 ;  /* 0x007cd81401007387 */ /* 0x0103e80000100a00 */
[----:B------:R-:W2:Y:S04]  /*142310*/  LDL.LU R2, [R1+0x3880] ;  /* 0x0038800001027983 */ /* 0x000ea80000300800 */
[----:B------:R-:W4:Y:S04]  /*142320*/  LDL.LU R3, [R1+0x3884] ;  /* 0x0038840001037983 */ /* 0x000f280000300800 */
[----:B------:R-:W2:Y:S04]  /*142330*/  LDL.LU R8, [R1+0xd80] ;  /* 0x000d800001087983 */ /* 0x000ea80000300800 */
[----:B------:R-:W2:Y:S04]  /*142340*/  LDL.LU R9, [R1+0xd84] ;  /* 0x000d840001097983 */ /* 0x000ea80000300800 */
[----:B------:R-:W4:Y:S04]  /*142350*/  LDL.LU R10, [R1+0xd88] ;  /* 0x000d8800010a7983 */ /* 0x000f280000300800 */
[----:B------:R-:W4:Y:S04]  /*142360*/  LDL.LU R11, [R1+0xd8c] ;  /* 0x000d8c00010b7983 */ /* 0x000f280000300800 */
[----:B0-----:R-:W3:Y:S04]  /*142370*/  LDL.LU R22, [R1+0x3860] ;  /* 0x0038600001167983 */ /* 0x001ee80000300800 */
[----:B------:R-:W3:Y:S04]  /*142380*/  LDL.LU R23, [R1+0x3864] ;  /* 0x0038640001177983 */ /* 0x000ee80000300800 */
[----:B---3--:R0:W-:Y:S04]  /*142390*/  STL.64 [R1+0x7d18], R22 ;  /* 0x007d181601007387 */ /* 0x0081e80000100a00 */
[----:B-1----:R-:W3:Y:S04]  /*1423a0*/  LDL.LU R20, [R1+0xb60] ;  /* 0x000b600001147983 */ /* 0x002ee80000300800 */
[----:B------:R-:W3:Y:S04]  /*1423b0*/  LDL.LU R21, [R1+0xb64] ;  /* 0x000b640001157983 */ /* 0x000ee80000300800 */
[----:B0-----:R-:W2:Y:S04]  /*1423c0*/  LDL.LU R22, [R1+0xb68] ;  /* 0x000b680001167983 */ /* 0x001ea80000300800 */
[----:B------:R-:W2:Y:S04]  /*1423d0*/  LDL.LU R23, [R1+0xb6c] ;  /* 0x000b6c0001177983 */ /* 0x000ea80000300800 */
[----:B--2---:R0:W-:Y:S04]  /*1423e0*/  STL.64 [R1+0x7d28], R22 ;  /* 0x007d281601007387 */ /* 0x0041e80000100a00 */
[----:B0-----:R-:W2:Y:S04]  /*1423f0*/  LDL.LU R22, [R1+0x3840] ;  /* 0x0038400001167983 */ /* 0x001ea80000300800 */
[----:B------:R-:W2:Y:S04]  /*142400*/  LDL.LU R23, [R1+0x3844] ;  /* 0x0038440001177983 */ /* 0x000ea80000300800 */
[----:B---3--:R-:W-:Y:S04]  /*142410*/  STL.64 [R1+0x7d20], R20 ;  /* 0x007d201401007387 */ /* 0x008fe80000100a00 */
[----:B------:R-:W3:Y:S04]  /*142420*/  LDL.LU R4, [R1+0x3850] ;  /* 0x0038500001047983 */ /* 0x000ee80000300800 */
[----:B------:R-:W4:Y:S04]  /*142430*/  LDL.LU R5, [R1+0x3870] ;  /* 0x0038700001057983 */ /* 0x000f280000300800 */
[----:B------:R-:W2:Y:S04]  /*142440*/  LDL.LU R6, [R1+0x3874] ;  /* 0x0038740001067983 */ /* 0x000ea80000300800 */
[----:B--2---:R-:W-:Y:S04]  /*142450*/  STL.64 [R1+0x7d00], R6 ;  /* 0x007d000601007387 */ /* 0x004fe80000100a00 */
[----:B----4-:R0:W-:Y:S04]  /*142460*/  STL [R1+0x7cf8], R5 ;  /* 0x007cf80501007387 */ /* 0x0101e80000100800 */
[----:B0-----:R-:W3:Y:S04]  /*142470*/  LDL.LU R5, [R1+0x3854] ;  /* 0x0038540001057983 */ /* 0x001ee80000300800 */
[----:B---3--:R-:W-:Y:S04]  /*142480*/  STL.64 [R1+0x7d40], R4 ;  /* 0x007d400401007387 */ /* 0x008fe80000100a00 */
        /* <DEDUP_REMOVED lines=39> */
[----:B--2---:R-:W-:Y:S03]  /*142700*/  HMMA.16816.F32 R4, R12, R6, R8 ;  /* 0x000000060c04723c */ /* 0x004fe60000001808 */
[----:B------:R-:W2:Y:S04]  /*142710*/  LDL.LU.64 R10, [R1+0x7d50] ;  /* 0x007d5000010a7983 */ /* 0x000ea80000300a00 */
[----:B------:R-:W2:Y:S01]  /*142720*/  LDL.LU.64 R8, [R1+0x7d48] ;  /* 0x007d480001087983 */ /* 0x000ea20000300a00 */
[----:B----4-:R-:W-:-:S02]  /*142730*/  F2FP.F16.E4M3.UNPACK_B R20, R20.H1 ;  /* 0x00000014ff14723e */ /* 0x010fc400030006ff */
[----:B------:R-:W-:-:S13]  /*142740*/  F2FP.F16.E4M3.UNPACK_B R21, R21.H1 ;  /* 0x00000015ff15723e */ /* 0x000fda00030006ff */
[----:B------:R0:W-:Y:S04]  /*142750*/  STL.64 [R1+0x190], R4 ;  /* 0x0001900401007387 */ /* 0x0001e80000100a00 */
[----:B------:R1:W-:Y:S04]  /*142760*/  STL.64 [R1+0x198], R6 ;  /* 0x0001980601007387 */ /* 0x0003e80000100a00 */
[----:B0-----:R-:W4:Y:S04]  /*142770*/  LDL.LU.64 R4, [R1+0x7d40] ;  /* 0x007d400001047983 */ /* 0x001f280000300a00 */
[----:B------:R-:W-:Y:S01]  /*142780*/  STL [R1+0x50], R20 ;  /* 0x0000501401007387 */ /* 0x000fe20000100800 */
[----:B-1----:R-:W-:-:S02]  /*142790*/  F2FP.F16.E4M3.UNPACK_B R6, R22.H1 ;  /* 0x00000016ff06723e */ /* 0x002fc400030006ff */
        /* <DEDUP_REMOVED lines=41> */
[----:B----4-:R-:W-:-:S02]  /*142a30*/  F2FP.F16.E4M3.UNPACK_B R4, R5.H1 ;  /* 0x00000005ff04723e */ /* 0x010fc400030006ff */
[----:B------:R-:W-:Y:S02]  /*142a40*/  F2FP.F16.E4M3.UNPACK_B R5, R6.H1 ;  /* 0x00000006ff05723e */ /* 0x000fe400030006ff */
[----:B------:R-:W-:Y:S02]  /*142a50*/  F2FP.F16.E4M3.UNPACK_B R2, R2.H1 ;  /* 0x00000002ff02723e */ /* 0x000fe400030006ff */
[----:B------:R-:W-:Y:S01]  /*142a60*/  F2FP.F16.E4M3.UNPACK_B R3, R3.H1 ;  /* 0x00000003ff03723e */ /* 0x000fe200030006ff */
[----:B------:R-:W-:Y:S04]  /*142a70*/  STL [R1+0x30], R4 ;  /* 0x0000300401007387 */ /* 0x000fe80000100800 */
[----:B------:R-:W-:Y:S01]  /*142a80*/  STL [R1+0x34], R5 ;  /* 0x0000340501007387 */ /* 0x000fe20000100800 */
[----:B--2---:R-:W-:-:S15]  /*142a90*/  HMMA.16816.F32 R8, R12, R4, R8 ;  /* 0x000000040c08723c */ /* 0x004fde0000001808 */
[----:B------:R-:W-:-:S08]  /*142aa0*/  NOP ;  /* 0x0000000000007918 */ /* 0x000fd00000000000 */
[----:B------:R-:W-:Y:S04]  /*142ab0*/  STL.64 [R1+0x200], R8 ;  /* 0x0002000801007387 */ /* 0x000fe80000100a00 */
[----:B------:R0:W-:Y:S01]  /*142ac0*/  STL.64 [R1+0x208], R10 ;  /* 0x0002080a01007387 */ /* 0x0001e20000100a00 */
[----:B---3--:R-:W-:Y:S03]  /*142ad0*/  HMMA.16816.F32 R20, R12, R2, R20 ;  /* 0x000000020c14723c */ /* 0x008fe60000001814 */
[----:B0-----:R-:W2:Y:S04]  /*142ae0*/  LDL.LU.64 R10, [R1+0x7cd0] ;  /* 0x007cd000010a7983 */ /* 0x001ea80000300a00 */
[----:B------:R-:W2:Y:S04]  /*142af0*/  LDL.LU.64 R8, [R1+0x7cc8] ;  /* 0x007cc80001087983 */ /* 0x000ea80000300a00 */
[----:B------:R-:W-:Y:S04]  /*142b00*/  STL [R1+0x28], R2 ;  /* 0x0000280201007387 */ /* 0x000fe80000100800 */
[----:B------:R-:W-:Y:S08]  /*142b10*/  STL [R1+0x2c], R3 ;  /* 0x00002c0301007387 */ /* 0x000ff00000100800 */
[----:B------:R-:W-:Y:S04]  /*142b20*/  STL.64 [R1+0x220], R20 ;  /* 0x0002201401007387 */ /* 0x000fe80000100a00 */
[----:B------:R0:W-:Y:S04]  /*142b30*/  STL.64 [R1+0x228], R22 ;  /* 0x0002281601007387 */ /* 0x0001e80000100a00 */
[----:B0-----:R-:W3:Y:S04]  /*142b40*/  LDL.LU.64 R22, [R1+0x7cc0] ;  /* 0x007cc00001167983 */ /* 0x001ee80000300a00 */
[----:B------:R-:W3:Y:S01]  /*142b50*/  LDL.LU.64 R20, [R1+0x7cb8] ;  /* 0x007cb80001147983 */ /* 0x000ee20000300a00 */
[----:B------:R-:W-:-:S02]  /*142b60*/  F2FP.F16.E4M3.UNPACK_B R4, R7.H1 ;  /* 0x00000007ff04723e */ /* 0x000fc400030006ff */
[----:B------:R-:W-:Y:S02]  /*142b70*/  F2FP.F16.E4M3.UNPACK_B R5, R16.H1 ;  /* 0x00000010ff05723e */ /* 0x000fe400030006ff */
[----:B------:R-:W-:Y:S02]  /*142b80*/  F2FP.F16.E4M3.UNPACK_B R2, R17.H1 ;  /* 0x00000011ff02723e */ /* 0x000fe400030006ff */
[----:B------:R-:W-:Y:S01]  /*142b90*/  F2FP.F16.E4M3.UNPACK_B R3, R18.H1 ;  /* 0x00000012ff03723e */ /* 0x000fe200030006ff */
[----:B------:R-:W-:Y:S04]  /*142ba0*/  STL [R1+0x20], R4 ;  /* 0x0000200401007387 */ /* 0x000fe80000100800 */
[----:B------:R-:W-:Y:S04]  /*142bb0*/  STL [R1+0x24], R5 ;  /* 0x0000240501007387 */ /* 0x000fe80000100800 */
[----:B------:R-:W-:Y:S01]  /*142bc0*/  STL [R1+0x18], R2 ;  /* 0x0000180201007387 */ /* 0x000fe20000100800 */
[----:B------:R-:W-:Y:S01]  /*142bd0*/  F2FP.F16.E4M3.UNPACK_B R0, R0.H1 ;  /* 0x00000000ff00723e */ /* 0x000fe200030006ff */
[----:B--2---:R-:W-:-:S15]  /*142be0*/  HMMA.16816.F32 R8, R12, R4, R8 ;  /* 0x000000040c08723c */ /* 0x004fde0000001808 */
[----:B------:R-:W-:-:S08]  /*142bf0*/  NOP ;  /* 0x0000000000007918 */ /* 0x000fd00000000000 */
[----:B------:R-:W-:Y:S04]  /*142c00*/  STL.64 [R1+0x230], R8 ;  /* 0x0002300801007387 */ /* 0x000fe80000100a00 */
[----:B------:R3:W-:Y:S02]  /*142c10*/  STL.64 [R1+0x238], R10 ;  /* 0x0002380a01007387 */ /* 0x0007e40000100a00 */
[----:B---3--:R-:W-:Y:S01]  /*142c20*/  HMMA.16816.F32 R8, R12, R2, R20 ;  /* 0x000000020c08723c */ /* 0x008fe20000001814 */
[----:B------:R-:W-:Y:S02]  /*142c30*/  F2FP.F16.E4M3.UNPACK_B R4, R19.H1 ;  /* 0x00000013ff04723e */ /* 0x000fe400030006ff */
[----:B------:R-:W-:-:S03]  /*142c40*/  F2FP.F16.E4M3.UNPACK_B R5, R28.H1 ;  /* 0x0000001cff05723e */ /* 0x000fc600030006ff */
[----:B------:R-:W-:Y:S04]  /*142c50*/  STL [R1+0x1c], R3 ;  /* 0x00001c0301007387 */ /* 0x000fe80000100800 */
[----:B------:R-:W-:-:S13]  /*142c60*/  STL [R1+0x10], R4 ;  /* 0x0000100401007387 */ /* 0x000fda0000100800 */
[----:B------:R-:W-:Y:S04]  /*142c70*/  STL.64 [R1+0x250], R8 ;  /* 0x0002500801007387 */ /* 0x000fe80000100a00 */
[----:B------:R0:W-:Y:S02]  /*142c80*/  STL.64 [R1+0x258], R10 ;  /* 0x0002580a01007387 */ /* 0x0001e40000100a00 */
[----:B0-----:R-:W-:Y:S01]  /*142c90*/  HMMA.16816.F32 R8, R12, R4, R24 ;  /* 0x000000040c08723c */ /* 0x001fe20000001818 */
[----:B------:R-:W-:-:S05]  /*142ca0*/  F2FP.F16.E4M3.UNPACK_B R2, R29.H1 ;  /* 0x0000001dff02723e */ /* 0x000fca00030006ff */
[----:B------:R0:W-:Y:S04]  /*142cb0*/  STL [R1+0x14], R5 ;  /* 0x0000140501007387 */ /* 0x0001e80000100800 */
[----:B------:R-:W2:-:S13]  /*142cc0*/  LDL.LU R4, [R1+0x1370] ;  /* 0x0013700001047983 */ /* 0x000e9a0000300800 */
[----:B------:R-:W-:Y:S04]  /*142cd0*/  STL.64 [R1+0x260], R8 ;  /* 0x0002600801007387 */ /* 0x000fe80000100a00 */
[----:B------:R-:W-:Y:S04]  /*142ce0*/  STL.64 [R1+0x268], R10 ;  /* 0x0002680a01007387 */ /* 0x000fe80000100a00 */
[----:B------:R-:W-:Y:S04]  /*142cf0*/  STL [R1+0x8], R2 ;  /* 0x0000080201007387 */ /* 0x000fe80000100800 */
[----:B0-----:R-:W2:Y:S04]  /*142d00*/  LDL.LU R5, [R1+0x1374] ;  /* 0x0013740001057983 */ /* 0x001ea80000300800 */
        /* <DEDUP_REMOVED lines=20> */
[----:B------:R-:W4:Y:S04]  /*142e50*/  LDL.LU R3, [R1+0x38d0] ;  /* 0x0038d00001037983 */ /* 0x000f280000300800 */
[----:B------:R-:W4:Y:S04]  /*142e60*/  LDL.LU R8, [R1+0x38d4] ;  /* 0x0038d40001087983 */ /* 0x000f280000300800 */
[----:B--2---:R-:W-:Y:S04]  /*142e70*/  STL.64 [R1+0x7c98], R24 ;  /* 0x007c981801007387 */ /* 0x004fe80000100a00 */
        /* <DEDUP_REMOVED lines=48> */
[----:B------:R-:W-:-:S02]  /*143180*/  F2FP.F16.E4M3.UNPACK_B R2, R3.H1 ;  /* 0x00000003ff02723e */ /* 0x000fc400030006ff */
[----:B------:R-:W-:Y:S02]  /*143190*/  F2FP.F16.E4M3.UNPACK_B R3, R8.H1 ;  /* 0x00000008ff03723e */ /* 0x000fe400030006ff */
[----:B--2---:R-:W-:Y:S02]  /*1431a0*/  F2FP.F16.E4M3.UNPACK_B R28, R28.H1 ;  /* 0x0000001cff1c723e */ /* 0x004fe400030006ff */
[----:B------:R-:W-:Y:S01]  /*1431b0*/  F2FP.F16.E4M3.UNPACK_B R29, R29.H1 ;  /* 0x0000001dff1d723e */ /* 0x000fe200030006ff */
[----:B------:R-:W-:Y:S04]  /*1431c0*/  STL [R1], R2 ;  /* 0x0000000201007387 */ /* 0x000fe80000100800 */
[----:B------:R-:W-:Y:S02]  /*1431d0*/  STL [R1+0x4], R3 ;  /* 0x0000040301007387 */ /* 0x000fe40000100800 */
[C---:B---3--:R-:W-:Y:S06]  /*1431e0*/  HMMA.16816.F32 R4, R12.reuse, R28, R4 ;  /* 0x0000001c0c04723c */ /* 0x048fec0000001804 */
        /* <DEDUP_REMOVED lines=10> */
[----:B------:R-:W-:Y:S01]  /*143290*/  STL.64 [R1+0x7b10], R28 ;  /* 0x007b101c01007387 */ /* 0x000fe20000100a00 */
        /* <DEDUP_REMOVED lines=17> */
[----:B------:R-:W-:Y:S01]  /*1433b0*/  F2FP.F16.E4M3.UNPACK_B R23, R23.H1 ;  /* 0x00000017ff17723e */ /* 0x000fe200030006ff */
        /* <DEDUP_REMOVED lines=17> */
[----:B------:R2:W-:Y:S01]  /*1434d0*/  STL.64 [R1+0x7ae0], R20 ;  /* 0x007ae01401007387 */ /* 0x0005e20000100a00 */
[----:B---3--:R-:W-:-:S15]  /*1434e0*/  HMMA.16816.F32 R24, R12, R20, R24 ;  /* 0x000000140c18723c */ /* 0x008fde0000001818 */
[----:B------:R-:W-:-:S08]  /*1434f0*/  NOP ;  /* 0x0000000000007918 */ /* 0x000fd00000000000 */
[----:B------:R-:W-:Y:S04]  /*143500*/  STL.64 [R1+0x310], R24 ;  /* 0x0003101801007387 */ /* 0x000fe80000100a00 */
[----:B------:R-:W-:Y:S01]  /*143510*/  STL.64 [R1+0x318], R26 ;  /* 0x0003181a01007387 */ /* 0x000fe20000100a00 */
[----:B--2---:R-:W-:Y:S07]  /*143520*/  HMMA.16816.F32 R20, R12, R18, R4 ;  /* 0x000000120c14723c */ /* 0x004fee0000001804 */
[----:B------:R-:W-:-:S05]  /*143530*/  IMAD R4, R10, 0x100, R9 ;  /* 0x000001000a047824 */ /* 0x000fca00078e0209 */
[----:B------:R-:W-:Y:S01]  /*143540*/  STL [R1+0x7c30], R4 ;  /* 0x007c300401007387 */ /* 0x000fe20000100800 */
[----:B------:R-:W-:-:S10]  /*143550*/  IMAD R5, R0, 0x100, R11 ;  /* 0x0000010000057824 */ /* 0x000fd400078e020b */
[----:B------:R-:W-:Y:S04]  /*143560*/  STL.64 [R1+0x320], R20 ;  /* 0x0003201401007387 */ /* 0x000fe80000100a00 */
[----:B------:R0:W-:Y:S04]  /*143570*/  STL.64 [R1+0x328], R22 ;  /* 0x0003281601007387 */ /* 0x0001e80000100a00 */
[----:B------:R-:W2:Y:S04]  /*143580*/  LDL.LU R6, [R1+0x6df8] ;  /* 0x006df80001067983 */ /* 0x000ea80000300800 */
[----:B0-----:R-:W3:Y:S04]  /*143590*/  LDL.64 R22, [R1+0xa8] ;  /* 0x0000a80001167983 */ /* 0x001ee80000100a00 */
[----:B------:R-:W4:Y:S04]  /*1435a0*/  LDL.LU R24, [R1+0x1490] ;  /* 0x0014900001187983 */ /* 0x000f280000300800 */
[----:B------:R-:W4:Y:S04]  /*1435b0*/  LDL.LU R25, [R1+0x1494] ;  /* 0x0014940001197983 */ /* 0x000f280000300800 */
        /* <DEDUP_REMOVED lines=10> */
[----:B------:R-:W2:Y:S04]  /*143660*/  LDL.LU R21, [R1+0x3980] ;  /* 0x0039800001157983 */ /* 0x000ea80000300800 */
[----:B---3--:R-:W-:Y:S04]  /*143670*/  STL.64 [R1+0x7c28], R22 ;  /* 0x007c281601007387 */ /* 0x008fe80000100a00 */
[----:B--2---:R0:W-:Y:S04]  /*143680*/  STL [R1+0x7c20], R21 ;  /* 0x007c201501007387 */ /* 0x0041e80000100800 */
[----:B------:R-:W2:Y:S04]  /*143690*/  LDL.LU R20, [R1+0x1420] ;  /* 0x0014200001147983 */ /* 0x000ea80000300800 */
[----:B0-----:R-:W2:Y:S04]  /*1436a0*/  LDL.LU R21, [R1+0x1424] ;  /* 0x0014240001157983 */ /* 0x001ea80000300800 */
        /* <DEDUP_REMOVED lines=9> */
[----:B------:R0:W-:Y:S04]  /*143740*/  STL.64 [R1+0x7c08], R26 ;  /* 0x007c081a01007387 */ /* 0x0001e80000100a00 */
[----:B0-----:R-:W2:Y:S04]  /*143750*/  LDL.LU R27, [R1+0x6dfc] ;  /* 0x006dfc00011b7983 */ /* 0x001ea80000300800 */
[----:B----4-:R0:W-:Y:S04]  /*143760*/  STL.64 [R1+0x7c00], R24 ;  /* 0x007c001801007387 */ /* 0x0101e80000100a00 */
[----:B------:R-:W4:Y:S04]  /*143770*/  LDL.64 R28, [R1+0x98] ;  /* 0x00009800011c7983 */ /* 0x000f280000100a00 */
[----:B0-----:R-:W3:Y:S04]  /*143780*/  LDL.LU R24, [R1+0x2950] ;  /* 0x0029500001187983 */ /* 0x001ee80000300800 */
[----:B------:R-:W3:Y:S04]  /*143790*/  LDL.LU R25, [R1+0x2954] ;  /* 0x0029540001197983 */ /* 0x000ee80000300800 */
[----:B------:R-:W4:Y:S01]  /*1437a0*/  LDL.LU R26, [R1+0x2958] ;  /* 0x00295800011a7983 */ /* 0x000f220000300800 */
[----:B------:R-:W-:-:S02]  /*1437b0*/  F2FP.F16.E4M3.UNPACK_B R16, R16.H1 ;  /* 0x00000010ff10723e */ /* 0x000fc400030006ff */
[----:B------:R-:W-:Y:S01]  /*1437c0*/  F2FP.F16.E4M3.UNPACK_B R17, R17.H1 ;  /* 0x00000011ff11723e */ /* 0x000fe200030006ff */
[----:B--2---:R-:W-:Y:S02]  /*1437d0*/  IMAD R6, R6, 0x100, R27 ;  /* 0x0000010006067824 */ /* 0x004fe400078e021b */
[----:B------:R-:W4:Y:S04]  /*1437e0*/  LDL.LU R27, [R1+0x295c] ;  /* 0x00295c00011b7983 */ /* 0x000f280000300800 */
[----:B------:R-:W-:Y:S01]  /*1437f0*/  HMMA.16816.F32 R20, R12, R16, R20 ;  /* 0x000000100c14723c */ /* 0x000fe20000001814 */
        /* <DEDUP_REMOVED lines=10> */
[----:B------:R-:W-:-:S02]  /*1438a0*/  F2FP.F16.E4M3.UNPACK_B R10, R10.H1 ;  /* 0x0000000aff0a723e */ /* 0x000fc400030006ff */
[----:B------:R-:W-:Y:S01]  /*1438b0*/  F2FP.F16.E4M3.UNPACK_B R11, R11.H1 ;  /* 0x0000000bff0b723e */ /* 0x000fe200030006ff */
[----:B------:R-:W-:Y:S04]  /*1438c0*/  STL.64 [R1+0x7ac8], R18 ;  /* 0x007ac81201007387 */ /* 0x000fe80000100a00 */
[----:B------:R0:W-:Y:S01]  /*1438d0*/  STL.64 [R1+0x7ac0], R16 ;  /* 0x007ac01001007387 */ /* 0x0001e20000100a00 */
[----:B------:R-:W-:-:S03]  /*1438e0*/  IMAD R7, R7, 0x100, R4 ;  /* 0x0000010007077824 */ /* 0x000fc600078e0204 */
[----:B0-----:R-:W4:Y:S04]  /*1438f0*/  LDL.LU R16, [R1+0x1460] ;  /* 0x0014600001107983 */ /* 0x001f280000300800 */
        /* <DEDUP_REMOVED lines=9> */
[----:B------:R-:W4:Y:S01]  /*143990*/  LDL.LU R21, [R1+0x7c20] ;  /* 0x007c200001157983 */ /* 0x000f220000300800 */
[----:B------:R-:W-:-:S02]  /*1439a0*/  F2FP.F16.E4M3.UNPACK_B R8, R8.H1 ;  /* 0x00000008ff08723e */ /* 0x000fc400030006ff */
[----:B------:R-:W-:-:S07]  /*1439b0*/  F2FP.F16.E4M3.UNPACK_B R9, R9.H1 ;  /* 0x00000009ff09723e */ /* 0x000fce00030006ff */
[----:B--2---:R-:W-:-:S15]  /*1439c0*/  HMMA.16816.F32 R24, R12, R8, R24 ;  /* 0x000000080c18723c */ /* 0x004fde0000001818 */
[----:B------:R-:W-:-:S08]  /*1439d0*/  NOP ;  /* 0x0000000000007918 */ /* 0x000fd00000000000 */
[----:B------:R-:W-:Y:S04]  /*1439e0*/  STL.64 [R1+0x1c60], R24 ;  /* 0x001c601801007387 */ /* 0x000fe80000100a00 */
[----:B------:R0:W-:Y:S04]  /*1439f0*/  STL.64 [R1+0x1c68], R26 ;  /* 0x001c681a01007387 */ /* 0x0001e80000100a00 */
[----:B0-----:R-:W2:Y:S04]  /*143a00*/  LDL.LU.64 R26, [R1+0x7c18] ;  /* 0x007c1800011a7983 */ /* 0x001ea80000300a00 */
[----:B------:R-:W2:Y:S04]  /*143a10*/  LDL.LU.64 R24, [R1+0x7c10] ;  /* 0x007c100001187983 */ /* 0x000ea80000300a00 */
[----:B------:R-:W-:Y:S01]  /*143a20*/  STL.64 [R1+0x7aa8], R10 ;  /* 0x007aa80a01007387 */ /* 0x000fe20000100a00 */
[----:B----4-:R-:W-:-:S05]  /*143a30*/  F2FP.F16.E4M3.UNPACK_B R20, R21.H1 ;  /* 0x00000015ff14723e */ /* 0x010fca00030006ff */
[----:B------:R-:W-:Y:S04]  /*143a40*/  STL [R1+0xa0], R20 ;  /* 0x0000a01401007387 */ /* 0x000fe80000100800 */
[----:B------:R0:W-:Y:S04]  /*143a50*/  STL.64 [R1+0x7aa0], R8 ;  /* 0x007aa00801007387 */ /* 0x0001e80000100a00 */
[----:B0-----:R-:W4:Y:S04]  /*143a60*/  LDL.LU R8, [R1+0x1440] ;  /* 0x0014400001087983 */ /* 0x001f280000300800 */
[----:B------:R-:W4:Y:S04]  /*143a70*/  LDL.LU R9, [R1+0x1444] ;  /* 0x0014440001097983 */ /* 0x000f280000300800 */
[----:B------:R-:W4:Y:S04]  /*143a80*/  LDL.LU R10, [R1+0x1448] ;  /* 0x00144800010a7983 */ /* 0x000f280000300800 */
[----:B------:R-:W4:Y:S01]  /*143a90*/  LDL.LU R11, [R1+0x144c] ;  /* 0x00144c00010b7983 */ /* 0x000f220000300800 */
[----:B------:R-:W-:-:S02]  /*143aa0*/  F2FP.F16.E4M3.UNPACK_B R2, R2.H1 ;  /* 0x00000002ff02723e */ /* 0x000fc400030006ff */
[----:B------:R-:W-:Y:S02]  /*143ab0*/  F2FP.F16.E4M3.UNPACK_B R3, R3.H1 ;  /* 0x00000003ff03723e */ /* 0x000fe400030006ff */
[----:B------:R-:W-:Y:S02]  /*143ac0*/  F2FP.F16.E4M3.UNPACK_B R21, R0.H1 ;  /* 0x00000000ff15723e */ /* 0x000fe400030006ff */
[----:B------:R-:W-:Y:S02]  /*143ad0*/  F2FP.F16.E4M3.UNPACK_B R4, R4 ;  /* 0x00000004ff04723e */ /* 0x000fe400020006ff */
[----:B------:R-:W-:Y:S02]  /*143ae0*/  F2FP.F16.E4M3.UNPACK_B R5, R5 ;  /* 0x00000005ff05723e */ /* 0x000fe400020006ff */
[----:B------:R-:W-:Y:S02]  /*143af0*/  F2FP.F16.E4M3.UNPACK_B R6, R6 ;  /* 0x00000006ff06723e */ /* 0x000fe400020006ff */
[----:B------:R-:W-:Y:S01]  /*143b00*/  F2FP.F16.E4M3.UNPACK_B R7, R7 ;  /* 0x00000007ff07723e */ /* 0x000fe200020006ff */
[----:B--2---:R-:W-:Y:S01]  /*143b10*/  HMMA.16816.F32 R24, R12, R2, R24 ;  /* 0x000000020c18723c */ /* 0x004fe20000001818 */
[----:B------:R-:W-:Y:S01]  /*143b20*/  STL [R1+0xa4], R21 ;  /* 0x0000a41501007387 */ /* 0x000fe20000100800 */
[----:B---3--:R-:W-:-:S15]  /*143b30*/  IMAD.MOV.U32 R0, RZ, RZ, R23 ;  /* 0x000000ffff007224 */ /* 0x008fde00078e0017 */
[----:B------:R-:W-:-:S06]  /*143b40*/  NOP ;  /* 0x0000000000007918 */ /* 0x000fcc0000000000 */
[----:B------:R-:W-:Y:S04]  /*143b50*/  STL.64 [R1+0x1c10], R24 ;  /* 0x001c101801007387 */ /* 0x000fe80000100a00 */
[----:B------:R0:W-:Y:S04]  /*143b60*/  STL.64 [R1+0x1c18], R26 ;  /* 0x001c181a01007387 */ /* 0x0001e80000100a00 */
[----:B0-----:R-:W2:Y:S04]  /*143b70*/  LDL.LU.64 R26, [R1+0x7c08] ;  /* 0x007c0800011a7983 */ /* 0x001ea80000300a00 */
[----:B------:R-:W2:Y:S04]  /*143b80*/  LDL.LU.64 R24, [R1+0x7c00] ;  /* 0x007c000001187983 */ /* 0x000ea80000300a00 */
[----:B------:R-:W-:Y:S04]  /*143b90*/  STL [R1+0x7a2c], R2 ;  /* 0x007a2c0201007387 */ /* 0x000fe80000100800 */
[----:B------:R0:W-:Y:S02]  /*143ba0*/  STL [R1+0x7a28], R3 ;  /* 0x007a280301007387 */ /* 0x0001e40000100800 */
[----:B0-----:R-:W-:Y:S01]  /*143bb0*/  IMAD.MOV.U32 R3, RZ, RZ, R22 ;  /* 0x000000ffff037224 */ /* 0x001fe200078e0016 */
[----:B----4-:R-:W-:Y:S06]  /*143bc0*/  HMMA.16816.F32 R12, R12, R20, R8 ;  /* 0x000000140c0c723c */ /* 0x010fec0000001808 */
[----:B------:R-:W-:-:S15]  /*143bd0*/  HMMA.16816.F32 R8, R4, R22, R16 ;  /* 0x000000160408723c */ /* 0x000fde0000001810 */
[----:B------:R-:W-:-:S02]  /*143be0*/  NOP ;  /* 0x0000000000007918 */ /* 0x000fc40000000000 */
[----:B------:R-:W-:Y:S04]  /*143bf0*/  STL.64 [R1+0x720], R12 ;  /* 0x0007200c01007387 */ /* 0x000fe80000100a00 */
[----:B------:R0:W-:Y:S04]  /*143c00*/  STL.64 [R1+0x728], R14 ;  /* 0x0007280e01007387 */ /* 0x0001e80000100a00 */
[----:B------:R-:W-:Y:S04]  /*143c10*/  STL.64 [R1+0x710], R8 ;  /* 0x0007100801007387 */ /* 0x000fe80000100a00 */
[----:B------:R2:W-:Y:S04]  /*143c20*/  STL.64 [R1+0x718], R10 ;  /* 0x0007180a01007387 */ /* 0x0005e80000100a00 */
[----:B------:R-:W-:Y:S04]  /*143c30*/  STL [R1+0x7a34], R0 ;  /* 0x007a340001007387 */ /* 0x000fe80000100800 */
[----:B------:R-:W-:Y:S04]  /*143c40*/  STL [R1+0x7a30], R3 ;  /* 0x007a300301007387 */ /* 0x000fe80000100800 */
[----:B0-----:R-:W3:Y:S01]  /*143c50*/  LDL.64 R14, [R1+0x70] ;  /* 0x00007000010e7983 */ /* 0x001ee20000100a00 */
[----:B--2---:R-:W-:-:S15]  /*143c60*/  HMMA.16816.F32 R8, R4, R28, R24 ;  /* 0x0000001c0408723c */ /* 0x004fde0000001818 */
[----:B------:R-:W-:-:S08]  /*143c70*/  NOP ;  /* 0x0000000000007918 */ /* 0x000fd00000000000 */
[----:B------:R0:W-:Y:S04]  /*143c80*/  STL.64 [R1+0x700], R8 ;  /* 0x0007000801007387 */ /* 0x0001e80000100a00 */
[----:B------:R1:W-:Y:S04]  /*143c90*/  STL.64 [R1+0x708], R10 ;  /* 0x0007080a01007387 */ /* 0x0003e80000100a00 */
[----:B---3--:R2:W-:Y:S04]  /*143ca0*/  STL.64 [R1+0x7bc8], R14 ;  /* 0x007bc80e01007387 */ /* 0x0085e80000100a00 */
[----:B0-----:R-:W3:Y:S04]  /*143cb0*/  LDL.LU R8, [R1+0x28c0] ;  /* 0x0028c00001087983 */ /* 0x001ee80000300800 */
[----:B------:R-:W3:Y:S04]  /*143cc0*/  LDL.LU R9, [R1+0x28c4] ;  /* 0x0028c40001097983 */ /* 0x000ee80000300800 */
[----:B-1----:R-:W4:Y:S04]  /*143cd0*/  LDL.LU R10, [R1+0x28c8] ;  /* 0x0028c800010a7983 */ /* 0x002f280000300800 */
[----:B------:R-:W4:Y:S04]  /*143ce0*/  LDL.LU R11, [R1+0x28cc] ;  /* 0x0028cc00010b7983 */ /* 0x000f280000300800 */
[----:B------:R-:W3:Y:S04]  /*143cf0*/  LDL.64 R12, [R1+0x78] ;  /* 0x00007800010c7983 */ /* 0x000ee80000100a00 */
[----:B--2---:R-:W2:Y:S04]  /*143d00*/  LDL.64 R14, [R1+0x80] ;  /* 0x00008000010e7983 */ /* 0x004ea80000100a00 */
        /* <DEDUP_REMOVED lines=42> */
[----:B------:R0:W-:Y:S04]  /*143fb0*/  STL [R1+0x7a38], R2 ;  /* 0x007a380201007387 */ /* 0x0001e80000100800 */
[----:B0-----:R-:W2:Y:S02]  /*143fc0*/  LDL.64 R2, [R1+0x90] ;  /* 0x0000900001027983 */ /* 0x001ea40000100a00 */
[----:B--2---:R-:W-:Y:S06]  /*143fd0*/  HMMA.16816.F32 R12, R4, R2, R12 ;  /* 0x00000002040c723c */ /* 0x004fec000000180c */
[----:B------:R-:W-:-:S15]  /*143fe0*/  IMAD.MOV.U32 R0, RZ, RZ, R2 ;  /* 0x000000ffff007224 */ /* 0x000fde00078e0002 */
[----:B------:R-:W-:-:S02]  /*143ff0*/  NOP ;  /* 0x0000000000007918 */ /* 0x000fc40000000000 */
[----:B------:R-:W-:Y:S04]  /*144000*/  STL.64 [R1+0x6f0], R12 ;  /* 0x0006f00c01007387 */ /* 0x000fe80000100a00 */
[----:B------:R0:W-:Y:S04]  /*144010*/  STL.64 [R1+0x6f8], R14 ;  /* 0x0006f80e01007387 */ /* 0x0001e80000100a00 */
[----:B0-----:R-:W2:Y:S04]  /*144020*/  LDL.LU.64 R14, [R1+0x7bf8] ;  /* 0x007bf800010e7983 */ /* 0x001ea80000300a00 */
[----:B------:R-:W2:Y:S04]  /*144030*/  LDL.LU.64 R12, [R1+0x7bf0] ;  /* 0x007bf000010c7983 */ /* 0x000ea80000300a00 */
[----:B------:R0:W-:Y:S04]  /*144040*/  STL [R1+0x7a40], R3 ;  /* 0x007a400301007387 */ /* 0x0001e80000100800 */
[----:B0-----:R-:W2:Y:S04]  /*144050*/  LDL.64 R2, [R1+0x88] ;  /* 0x0000880001027983 */ /* 0x001ea80000100a00 */
[----:B------:R-:W-:Y:S01]  /*144060*/  STL [R1+0x7a3c], R0 ;  /* 0x007a3c0001007387 */ /* 0x000fe20000100800 */
[----:B--2---:R-:W-:-:S15]  /*144070*/  HMMA.16816.F32 R12, R4, R2, R12 ;  /* 0x00000002040c723c */ /* 0x004fde000000180c */
[----:B------:R-:W-:-:S08]  /*144080*/  NOP ;  /* 0x0000000000007918 */ /* 0x000fd00000000000 */
[----:B------:R-:W-:Y:S04]  /*144090*/  STL.64 [R1+0x6e0], R12 ;  /* 0x0006e00c01007387 */ /* 0x000fe80000100a00 */
[----:B------:R0:W-:Y:S04]  /*1440a0*/  STL.64 [R1+0x6e8], R14 ;  /* 0x0006e80e01007387 */ /* 0x0001e80000100a00 */
[----:B0-----:R-:W3:Y:S01]  /*1440b0*/  LDL.LU.64 R14, [R1+0x7be8] ;  /* 0x007be800010e7983 */ /* 0x001ee20000300a00 */
[----:B------:R-:W-:-:S03]  /*1440c0*/  IMAD.MOV.U32 R2, RZ, RZ, R3 ;  /* 0x000000ffff027224 */ /* 0x000fc600078e0003 */
[----:B------:R-:W2:Y:S04]  /*1440d0*/  LDL.LU.64 R12, [R1+0x7be0] ;  /* 0x007be000010c7983 */ /* 0x000ea80000300a00 */
        /* <DEDUP_REMOVED lines=8> */
[----:B------:R-:W-:Y:S02]  /*144160*/  IMAD.MOV.U32 R3, RZ, RZ, R14 ;  /* 0x000000ffff037224 */ /* 0x000fe400078e000e */
[----:B------:R-:W3:Y:S04]  /*144170*/  LDL.LU.64 R14, [R1+0x7bc8] ;  /* 0x007bc800010e7983 */ /* 0x000ee80000300a00 */
[----:B------:R-:W-:Y:S04]  /*144180*/  STL [R1+0x7a4c], R0 ;  /* 0x007a4c0001007387 */ /* 0x000fe80000100800 */
[----:B------:R-:W-:Y:S01]  /*144190*/  STL [R1+0x7a48], R3 ;  /* 0x007a480301007387 */ /* 0x000fe20000100800 */
        /* <DEDUP_REMOVED lines=16> */
[----:B----4-:R-:W-:Y:S01]  /*1442a0*/  IMAD.MOV.U32 R2, RZ, RZ, R21 ;  /* 0x000000ffff027224 */ /* 0x010fe200078e0015 */
[----:B------:R0:W-:Y:S04]  /*1442b0*/  STL [R1+0x7a58], R3 ;  /* 0x007a580301007387 */ /* 0x0001e80000100800 */
[----:B------:R1:W-:Y:S04]  /*1442c0*/  STL [R1+0x7a54], R0 ;  /* 0x007a540001007387 */ /* 0x0003e80000100800 */
[----:B------:R-:W-:Y:S01]  /*1442d0*/  STL [R1+0x7a5c], R2 ;  /* 0x007a5c0201007387 */ /* 0x000fe20000100800 */
[----:B0-----:R-:W-:-:S02]  /*1442e0*/  IMAD.MOV.U32 R3, RZ, RZ, R22 ;  /* 0x000000ffff037224 */ /* 0x001fc400078e0016 */
[----:B-1----:R-:W-:Y:S01]  /*1442f0*/  IMAD.MOV.U32 R0, RZ, RZ, R23 ;  /* 0x000000ffff007224 */ /* 0x002fe200078e0017 */
[----:B--2---:R-:W-:-:S15]  /*144300*/  HMMA.16816.F32 R8, R4, R20, R8 ;  /* 0x000000140408723c */ /* 0x004fde0000001808 */
[----:B------:R-:W-:-:S08]  /*144310*/  NOP ;  /* 0x0000000000007918 */ /* 0x000fd00000000000 */
[----:B------:R-:W-:Y:S04]  /*144320*/  STL.64 [R1+0x6a0], R8 ;  /* 0x0006a00801007387 */ /* 0x000fe80000100a00 */
[----:B------:R0:W-:Y:S02]  /*144330*/  STL.64 [R1+0x6a8], R10 ;  /* 0x0006a80a01007387 */ /* 0x0001e40000100a00 */
[----:B0-----:R-:W-:-:S15]  /*144340*/  HMMA.16816.F32 R8, R4, R22, R16 ;  /* 0x000000160408723c */ /* 0x001fde0000001810 */
[----:B------:R-:W-:-:S08]  /*144350*/  NOP ;  /* 0x0000000000007918 */ /* 0x000fd00000000000 */
[----:B------:R-:W-:Y:S04]  /*144360*/  STL.64 [R1+0x690], R8 ;  /* 0x0006900801007387 */ /* 0x000fe80000100a00 */
[----:B------:R0:W-:Y:S04]  /*144370*/  STL.64 [R1+0x698], R10 ;  /* 0x0006980a01007387 */ /* 0x0001e80000100a00 */
[----:B------:R-:W-:Y:S04]  /*144380*/  STL [R1+0x7a64], R0 ;  /* 0x007a640001007387 */ /* 0x000fe80000100800 */
[----:B------:R-:W-:Y:S04]  /*144390*/  STL [R1+0x7a60], R3 ;  /* 0x007a600301007387 */ /* 0x000fe80000100800 */
[----:B------:R-:W2:Y:S01]  /*1443a0*/  LDL.64 R14, [R1+0x30] ;  /* 0x00003000010e7983 */ /* 0x000ea20000100a00 */
[----:B0-----:R-:W-:-:S15]  /*1443b0*/  HMMA.16816.F32 R8, R4, R28, R24 ;  /* 0x0000001c0408723c */ /* 0x001fde0000001818 */
[----:B------:R-:W-:-:S08]  /*1443c0*/  NOP ;  /* 0x0000000000007918 */ /* 0x000fd00000000000 */
[----:B------:R0:W-:Y:S04]  /*1443d0*/  STL.64 [R1+0x680], R8 ;  /* 0x0006800801007387 */ /* 0x0001e80000100a00 */
[----:B------:R1:W-:Y:S04]  /*1443e0*/  STL.64 [R1+0x688], R10 ;  /* 0x0006880a01007387 */ /* 0x0003e80000100a00 */
[----:B--2---:R2:W-:Y:S04]  /*1443f0*/  STL.64 [R1+0x7b70], R14 ;  /* 0x007b700e01007387 */ /* 0x0045e80000100a00 */
        /* <DEDUP_REMOVED lines=98> */
[----:B------:R3:W-:Y:S01]  /*144a20*/  STL [R1+0x7a8c], R2 ;  /* 0x007a8c0201007387 */ /* 0x0007e20000100800 */
[----:B------:R-:W-:Y:S01]  /*144a30*/  HMMA.16816.F32 R12, R4, R28, R24 ;  /* 0x0000001c040c723c */ /* 0x000fe20000001818 */
[----:B0-----:R-:W-:-:S02]  /*144a40*/  IMAD.MOV.U32 R3, RZ, RZ, R22 ;  /* 0x000000ffff037224 */ /* 0x001fc400078e0016 */
[----:B-1----:R-:W-:-:S03]  /*144a50*/  IMAD.MOV.U32 R0, RZ, RZ, R23 ;  /* 0x000000ffff007224 */ /* 0x002fc600078e0017 */
[----:B---3--:R-:W-:Y:S01]  /*144a60*/  IMAD.MOV.U32 R2, RZ, RZ, R29 ;  /* 0x000000ffff027224 */ /* 0x008fe200078e001d */
[----:B--2---:R-:W-:-:S15]  /*144a70*/  HMMA.16816.F32 R8, R4, R20, R8 ;  /* 0x000000140408723c */ /* 0x004fde0000001808 */
[----:B------:R-:W-:-:S08]  /*144a80*/  NOP ;  /* 0x0000000000007918 */ /* 0x000fd00000000000 */
[----:B------:R-:W-:Y:S04]  /*144a90*/  STL.64 [R1+0x620], R8 ;  /* 0x0006200801007387 */ /* 0x000fe80000100a00 */
[----:B------:R0:W-:Y:S02]  /*144aa0*/  STL.64 [R1+0x628], R10 ;  /* 0x0006280a01007387 */ /* 0x0001e40000100a00 */
[----:B0-----:R-:W-:-:S15]  /*144ab0*/  HMMA.16816.F32 R8, R4, R22, R16 ;  /* 0x000000160408723c */ /* 0x001fde0000001810 */
[----:B------:R-:W-:-:S08]  /*144ac0*/  NOP ;  /* 0x0000000000007918 */ /* 0x000fd00000000000 */
[----:B------:R0:W-:Y:S04]  /*144ad0*/  STL.64 [R1+0x610], R8 ;  /* 0x0006100801007387 */ /* 0x0001e80000100a00 */
[----:B------:R1:W-:Y:S04]  /*144ae0*/  STL.64 [R1+0x618], R10 ;  /* 0x0006180a01007387 */ /* 0x0003e80000100a00 */
[----:B------:R-:W-:Y:S04]  /*144af0*/  STL [R1+0x7a94], R0 ;  /* 0x007a940001007387 */ /* 0x000fe80000100800 */
[----:B------:R-:W-:Y:S04]  /*144b00*/  STL [R1+0x7a90], R3 ;  /* 0x007a900301007387 */ /* 0x000fe80000100800 */
[----:B0-----:R-:W2:Y:S04]  /*144b10*/  LDL.LU R8, [R1+0x2740] ;  /* 0x0027400001087983 */ /* 0x001ea80000300800 */
        /* <DEDUP_REMOVED lines=13> */
[----:B------:R-:W2:Y:S04]  /*144bf0*/  LDL.64 R28, [R1] ;  /* 0x00000000011c7983 */ /* 0x000ea80000100a00 */
        /* <DEDUP_REMOVED lines=10> */
[----:B------:R-:W2:Y:S04]  /*144ca0*/  LDL.64 R12, [R1+0x10] ;  /* 0x00001000010c7983 */ /* 0x000ea80000100a00 */
[----:B----4-:R0:W-:Y:S04]  /*144cb0*/  STL.64 [R1+0x7b30], R26 ;  /* 0x007b301a01007387 */ /* 0x0101e80000100a00 */
[----:B0-----:R-:W4:Y:S04]  /*144cc0*/  LDL R26, [R1+0x8] ;  /* 0x00000800011a7983 */ /* 0x001f280000100800 */
[----:B------:R-:W4:Y:S04]  /*144cd0*/  LDL R27, [R1+0xc] ;  /* 0x00000c00011b7983 */ /* 0x000f280000100800 */
[----:B---3--:R0:W-:Y:S04]  /*144ce0*/  STL.64 [R1+0x7b28], R24 ;  /* 0x007b281801007387 */ /* 0x0081e80000100a00 */
[----:B----4-:R1:W-:Y:S04]  /*144cf0*/  STL.64 [R1+0x7b48], R26 ;  /* 0x007b481a01007387 */ /* 0x0103e80000100a00 */
[----:B0-----:R-:W2:Y:S04]  /*144d00*/  LDL.LU R24, [R1+0x27f0] ;  /* 0x0027f00001187983 */ /* 0x001ea80000300800 */
[----:B------:R-:W2:Y:S04]  /*144d10*/  LDL.LU R25, [R1+0x27f4] ;  /* 0x0027f40001197983 */ /* 0x000ea80000300800 */
[----:B-1----:R-:W2:Y:S04]  /*144d20*/  LDL.LU R26, [R1+0x27f8] ;  /* 0x0027f800011a7983 */ /* 0x002ea80000300800 */
[----:B------:R-:W2:Y:S04]  /*144d30*/  LDL.LU R27, [R1+0x27fc] ;  /* 0x0027fc00011b7983 */ /* 0x000ea80000300800 */
[----:B------:R-:W-:Y:S04]  /*144d40*/  STL.64 [R1+0x7af8], R22 ;  /* 0x007af81601007387 */ /* 0x000fe80000100a00 */
        /* <DEDUP_REMOVED lines=25> */
[----:B------:R-:W4:Y:S04]  /*144ee0*/  LDL.LU R15, [R1+0x6e20] ;  /* 0x006e2000010f7983 */ /* 0x000f280000300800 */
[----:B------:R-:W-:Y:S04]  /*144ef0*/  STL [R1+0x7a98], R2 ;  /* 0x007a980201007387 */ /* 0x000fe80000100800 */
[----:B------:R-:W-:Y:S04]  /*144f00*/  STL.64 [R1+0x5f0], R24 ;  /* 0x0005f01801007387 */ /* 0x000fe80000100a00 */
[----:B------:R0:W-:Y:S04]  /*144f10*/  STL.64 [R1+0x5f8], R26 ;  /* 0x0005f81a01007387 */ /* 0x0001e80000100a00 */
[----:B0-----:R-:W2:Y:S01]  /*144f20*/  LDL.LU.64 R26, [R1+0x7b48] ;  /* 0x007b4800011a7983 */ /* 0x001ea20000300a00 */
[----:B------:R-:W-:-:S02]  /*144f30*/  IMAD.MOV.U32 R0, RZ, RZ, R12 ;  /* 0x000000ffff007224 */ /* 0x000fc400078e000c */
[----:B------:R-:W-:Y:S01]  /*144f40*/  IMAD.MOV.U32 R3, RZ, RZ, R13 ;  /* 0x000000ffff037224 */ /* 0x000fe200078e000d */
        /* <DEDUP_REMOVED lines=13> */
[----:B---3--:R-:W-:-:S15]  /*145020*/  HMMA.16816.F32 R24, R4, R28, R24 ;  /* 0x0000001c0418723c */ /* 0x008fde0000001818 */
[----:B------:R-:W-:-:S08]  /*145030*/  NOP ;  /* 0x0000000000007918 */ /* 0x000fd00000000000 */
[----:B------:R-:W-:Y:S04]  /*145040*/  STL.64 [R1+0x5d0], R24 ;  /* 0x0005d01801007387 */ /* 0x000fe80000100a00 */
[----:B------:R0:W-:Y:S04]  /*145050*/  STL.64 [R1+0x5d8], R26 ;  /* 0x0005d81a01007387 */ /* 0x0001e80000100a00 */
[----:B0-----:R-:W3:Y:S04]  /*145060*/  LDL.LU.64 R26, [R1+0x7b20] ;  /* 0x007b2000011a7983 */ /* 0x001ee80000300a00 */
[----:B------:R-:W3:Y:S04]  /*145070*/  LDL.LU.64 R24, [R1+0x7b18] ;  /* 0x007b180001187983 */ /* 0x000ee80000300a00 */
        /* <DEDUP_REMOVED lines=57> */
[----:B------:R-:W2:Y:S04]  /*145410*/  LDL.LU.64 R8, [R1+0x7aa0] ;  /* 0x007aa00001087983 */ /* 0x000ea80000300a00 */
[----:B------:R0:W-:Y:S04]  /*145420*/  STL.64 [R1+0x7808], R18 ;  /* 0x0078081201007387 */ /* 0x0001e80000100a00 */
[----:B0-----:R-:W4:Y:S04]  /*145430*/  LDL.LU R18, [R1+0x6e0c] ;  /* 0x006e0c0001127983 */ /* 0x001f280000300800 */
[----:B------:R-:W3:Y:S04]  /*145440*/  LDL.LU R19, [R1+0x6e14] ;  /* 0x006e140001137983 */ /* 0x000ee80000300800 */
[----:B------:R0:W-:Y:S01]  /*145450*/  STL.64 [R1+0x7800], R16 ;  /* 0x0078001001007387 */ /* 0x0001e20000100a00 */
[----:B----4-:R-:W-:-:S02]  /*145460*/  IMAD R12, R12, 0x100, R18 ;  /* 0x000001000c0c7824 */ /* 0x010fc400078e0212 */
[----:B---3--:R-:W-:Y:S02]  /*145470*/  IMAD R13, R13, 0x100, R19 ;  /* 0x000001000d0d7824 */ /* 0x008fe400078e0213 */
[----:B0-----:R-:W-:Y:S06]  /*145480*/  HMMA.16816.F32 R16, R4, R10, R20 ;  /* 0x0000000a0410723c */ /* 0x001fec0000001814 */
[----:B------:R-:W-:Y:S04]  /*145490*/  STL [R1+0x77dc], R10 ;  /* 0x0077dc0a01007387 */ /* 0x000fe80000100800 */
[----:B------:R-:W-:-:S13]  /*1454a0*/  STL [R1+0x77d8], R11 ;  /* 0x0077d80b01007387 */ /* 0x000fda0000100800 */
[----:B------:R-:W-:Y:S04]  /*1454b0*/  STL.64 [R1+0x550], R16 ;  /* 0x0005501001007387 */ /* 0x000fe80000100a00 */
[----:B------:R2:W-:Y:S04]  /*1454c0*/  STL.64 [R1+0x558], R18 ;  /* 0x0005581201007387 */ /* 0x0005e80000100a00 */
[----:B------:R-:W3:Y:S04]  /*1454d0*/  LDL.LU R20, [R1+0x2530] ;  /* 0x0025300001147983 */ /* 0x000ee80000300800 */
[----:B------:R-:W3:Y:S04]  /*1454e0*/  LDL.LU R21, [R1+0x2534] ;  /* 0x0025340001157983 */ /* 0x000ee80000300800 */
[----:B------:R-:W4:Y:S04]  /*1454f0*/  LDL.LU R22, [R1+0x2538] ;  /* 0x0025380001167983 */ /* 0x000f280000300800 */
[----:B------:R-:W4:Y:S01]  /*145500*/  LDL.LU R23, [R1+0x253c] ;  /* 0x00253c0001177983 */ /* 0x000f220000300800 */
[----:B--2---:R-:W-:Y:S01]  /*145510*/  HMMA.16816.F32 R16, R4, R8, R24 ;  /* 0x000000080410723c */ /* 0x004fe20000001818 */
[----:B------:R-:W-:-:S02]  /*145520*/  IMAD.MOV.U32 R10, RZ, RZ, R0 ;  /* 0x000000ffff0a7224 */ /* 0x000fc400078e0000 */
[----:B------:R-:W-:Y:S01]  /*145530*/  IMAD.MOV.U32 R11, RZ, RZ, R2 ;  /* 0x000000ffff0b7224 */ /* 0x000fe200078e0002 */
[----:B----4-:R0:W-:Y:S04]  /*145540*/  STL.64 [R1+0x7850], R22 ;  /* 0x0078501601007387 */ /* 0x0101e80000100a00 */
[----:B---3--:R1:W-:Y:S04]  /*145550*/  STL.64 [R1+0x7848], R20 ;  /* 0x0078481401007387 */ /* 0x0083e80000100a00 */
[----:B------:R-:W2:Y:S04]  /*145560*/  LDL.LU R0, [R1+0x7a9c] ;  /* 0x007a9c0001007983 */ /* 0x000ea80000300800 */
[----:B------:R-:W3:Y:S04]  /*145570*/  LDL.LU R2, [R1+0x7a98] ;  /* 0x007a980001027983 */ /* 0x000ee80000300800 */
[----:B------:R-:W-:Y:S04]  /*145580*/  STL.64 [R1+0x7860], R10 ;  /* 0x0078600a01007387 */ /* 0x000fe80000100a00 */
[----:B------:R-:W-:Y:S04]  /*145590*/  STL.64 [R1+0x7858], R8 ;  /* 0x0078580801007387 */ /* 0x000fe80000100a00 */
[----:B------:R-:W-:Y:S04]  /*1455a0*/  STL.64 [R1+0x1bb0], R16 ;  /* 0x001bb01001007387 */ /* 0x000fe80000100a00 */
[----:B------:R-:W-:Y:S04]  /*1455b0*/  STL.64 [R1+0x1bb8], R18 ;  /* 0x001bb81201007387 */ /* 0x000fe80000100a00 */
[----:B------:R-:W4:Y:S04]  /*1455c0*/  LDL.LU R24, [R1+0x2550] ;  /* 0x0025500001187983 */ /* 0x000f280000300800 */
[----:B------:R-:W4:Y:S04]  /*1455d0*/  LDL.LU R25, [R1+0x2554] ;  /* 0x0025540001197983 */ /* 0x000f280000300800 */
[----:B------:R-:W3:Y:S04]  /*1455e0*/  LDL.LU R26, [R1+0x2558] ;  /* 0x00255800011a7983 */ /* 0x000ee80000300800 */
[----:B------:R-:W3:Y:S01]  /*1455f0*/  LDL.LU R27, [R1+0x255c] ;  /* 0x00255c00011b7983 */ /* 0x000ee20000300800 */
[----:B0-----:R-:W-:-:S02]  /*145600*/  IMAD.MOV.U32 R23, RZ, RZ, R3 ;  /* 0x000000ffff177224 */ /* 0x001fc400078e0003 */
[----:B--2---:R-:W-:Y:S01]  /*145610*/  IMAD.MOV.U32 R22, RZ, RZ, R0 ;  /* 0x000000ffff167224 */ /* 0x004fe200078e0000 */
[----:B---3--:R-:W-:Y:S04]  /*145620*/  STL.64 [R1+0x7870], R26 ;  /* 0x0078701a01007387 */ /* 0x008fe80000100a00 */
[----:B----4-:R0:W-:Y:S04]  /*145630*/  STL.64 [R1+0x7868], R24 ;  /* 0x0078681801007387 */ /* 0x0101e80000100a00 */
[----:B------:R-:W2:Y:S04]  /*145640*/  LDL.LU R0, [R1+0x7a94] ;  /* 0x007a940001007983 */ /* 0x000ea80000300800 */
[----:B------:R-:W3:Y:S04]  /*145650*/  LDL.LU R3, [R1+0x7a90] ;  /* 0x007a900001037983 */ /* 0x000ee80000300800 */
[----:B-1----:R-:W4:Y:S01]  /*145660*/  LDL R20, [R1+0x18] ;  /* 0x0000180001147983 */ /* 0x002f220000100800 */
[----:B------:R-:W-:-:S03]  /*145670*/  IMAD.MOV.U32 R21, RZ, RZ, R2 ;  /* 0x000000ffff157224 */ /* 0x000fc600078e0002 */
[----:B------:R-:W2:Y:S04]  /*145680*/  LDL.LU R2, [R1+0x7a8c] ;  /* 0x007a8c0001027983 */ /* 0x000ea80000300800 */
[----:B------:R3:W-:Y:S04]  /*145690*/  STL.64 [R1+0x7880], R22 ;  /* 0x0078801601007387 */ /* 0x0007e80000100a00 */
[----:B----4-:R-:W-:Y:S04]  /*1456a0*/  STL.64 [R1+0x7878], R20 ;  /* 0x0078781401007387 */ /* 0x010fe80000100a00 */
[----:B0-----:R-:W4:Y:S04]  /*1456b0*/  LDL.LU R24, [R1+0x2570] ;  /* 0x0025700001187983 */ /* 0x001f280000300800 */
[----:B------:R-:W4:Y:S04]  /*1456c0*/  LDL.LU R25, [R1+0x2574] ;  /* 0x0025740001197983 */ /* 0x000f280000300800 */
[----:B------:R-:W4:Y:S04]  /*1456d0*/  LDL.LU R26, [R1+0x2578] ;  /* 0x00257800011a7983 */ /* 0x000f280000300800 */
[----:B------:R-:W4:Y:S01]  /*1456e0*/  LDL.LU R27, [R1+0x257c] ;  /* 0x00257c00011b7983 */ /* 0x000f220000300800 */
[----:B---3--:R-:W-:-:S02]  /*1456f0*/  IMAD.MOV.U32 R22, RZ, RZ, R3 ;  /* 0x000000ffff167224 */ /* 0x008fc400078e0003 */
[----:B--2---:R-:W-:Y:S01]  /*145700*/  IMAD.MOV.U32 R23, RZ, RZ, R0 ;  /* 0x000000ffff177224 */ /* 0x004fe200078e0000 */
[----:B----4-:R-:W-:Y:S04]  /*145710*/  STL.64 [R1+0x7890], R26 ;  /* 0x0078901a01007387 */ /* 0x010fe80000100a00 */
        /* <DEDUP_REMOVED lines=12> */
[----:B------:R-:W4:Y:S04]  /*1457e0*/  LDL.LU R2, [R1+0x7a80] ;  /* 0x007a800001027983 */ /* 0x000f280000300800 */
[----:B--2---:R1:W-:Y:S04]  /*1457f0*/  STL.64 [R1+0x78b0], R20 ;  /* 0x0078b01401007387 */ /* 0x0043e80000100a00 */
[----:B0-----:R-:W2:Y:S04]  /*145800*/  LDL.LU R24, [R1+0x2590] ;  /* 0x0025900001187983 */ /* 0x001ea80000300800 */
[----:B------:R-:W2:Y:S04]  /*145810*/  LDL.LU R25, [R1+0x2594] ;  /* 0x0025940001197983 */ /* 0x000ea80000300800 */
[----:B------:R-:W4:Y:S04]  /*145820*/  LDL.LU R26, [R1+0x2598] ;  /* 0x00259800011a7983 */ /* 0x000f280000300800 */
[----:B------:R-:W4:Y:S01]  /*145830*/  LDL.LU R27, [R1+0x259c] ;  /* 0x00259c00011b7983 */ /* 0x000f220000300800 */
[----:B---3--:R-:W-:-:S02]  /*145840*/  IMAD.MOV.U32 R22, RZ, RZ, R0 ;  /* 0x000000ffff167224 */ /* 0x008fc400078e0000 */
[----:B------:R-:W-:Y:S01]  /*145850*/  IMAD.MOV.U32 R23, RZ, RZ, R3 ;  /* 0x000000ffff177224 */ /* 0x000fe200078e0003 */
[----:B----4-:R-:W-:Y:S04]  /*145860*/  STL.64 [R1+0x78c0], R26 ;  /* 0x0078c01a01007387 */ /* 0x010fe80000100a00 */
[----:B--2---:R0:W-:Y:S04]  /*145870*/  STL.64 [R1+0x78b8], R24 ;  /* 0x0078b81801007387 */ /* 0x0041e80000100a00 */
        /* <DEDUP_REMOVED lines=21> */
[----:B------:R-:W2:Y:S04]  /*1459d0*/  LDL.LU R27, [R1+0x25cc] ;  /* 0x0025cc00011b7983 */ /* 0x000ea80000300800 */
[----:B------:R-:W3:Y:S01]  /*1459e0*/  LDL R20, [R1+0x48] ;  /* 0x0000480001147983 */ /* 0x000ee20000100800 */
[----:B------:R-:W-:-:S03]  /*1459f0*/  IMAD.MOV.U32 R21, RZ, RZ, R2 ;  /* 0x000000ffff157224 */ /* 0x000fc600078e0002 */
[----:B------:R-:W4:Y:S04]  /*145a00*/  LDL.LU R2, [R1+0x7a68] ;  /* 0x007a680001027983 */ /* 0x000f280000300800 */
[----:B---3--:R-:W-:Y:S04]  /*145a10*/  STL.64 [R1+0x7910], R20 ;  /* 0x0079101401007387 */ /* 0x008fe80000100a00 */
[----:B--2---:R-:W-:Y:S04]  /*145a20*/  STL.64 [R1+0x78f0], R26 ;  /* 0x0078f01a01007387 */ /* 0x004fe80000100a00 */
[----:B----4-:R0:W-:Y:S04]  /*145a30*/  STL.64 [R1+0x78e8], R24 ;  /* 0x0078e81801007387 */ /* 0x0101e80000100a00 */
        /* <DEDUP_REMOVED lines=14> */
[----:B------:R-:W3:Y:S04]  /*145b20*/  LDL.LU R27, [R1+0x25fc] ;  /* 0x0025fc00011b7983 */ /* 0x000ee80000300800 */
[----:B------:R-:W2:Y:S01]  /*145b30*/  LDL R20, [R1+0x58] ;  /* 0x0000580001147983 */ /* 0x000ea20000100800 */
[----:B------:R-:W-:-:S03]  /*145b40*/  IMAD.MOV.U32 R21, RZ, RZ, R2 ;  /* 0x000000ffff157224 */ /* 0x000fc600078e0002 */
[----:B------:R-:W3:Y:S01]  /*145b50*/  LDL.LU R2, [R1+0x7a5c] ;  /* 0x007a5c0001027983 */ /* 0x000ee20000300800 */
[----:B----4-:R-:W-:Y:S02]  /*145b60*/  IMAD.MOV.U32 R22, RZ, RZ, R3 ;  /* 0x000000ffff167224 */ /* 0x010fe400078e0003 */
[----:B------:R-:W-:Y:S01]  /*145b70*/  IMAD.MOV.U32 R23, RZ, RZ, R0 ;  /* 0x000000ffff177224 */ /* 0x000fe200078e0000 */
        /* <DEDUP_REMOVED lines=9> */
[----:B------:R-:W2:Y:S01]  /*145c10*/  LDL R20, [R1+0x68] ;  /* 0x0000680001147983 */ /* 0x000ea20000100800 */
[----:B------:R-:W-:-:S03]  /*145c20*/  IMAD.MOV.U32 R21, RZ, RZ, R2 ;  /* 0x000000ffff157224 */ /* 0x000fc600078e0002 */
[----:B------:R-:W4:Y:S04]  /*145c30*/  LDL.LU R2, [R1+0x7a50] ;  /* 0x007a500001027983 */ /* 0x000f280000300800 */
[----:B------:R-:W-:Y:S04]  /*145c40*/  STL.64 [R1+0x7958], R22 ;  /* 0x0079581601007387 */ /* 0x000fe80000100a00 */
[----:B--2---:R-:W-:Y:S04]  /*145c50*/  STL.64 [R1+0x7970], R20 ;  /* 0x0079701401007387 */ /* 0x004fe80000100a00 */
[----:B---3--:R-:W-:Y:S04]  /*145c60*/  STL.64 [R1+0x7938], R26 ;  /* 0x0079381a01007387 */ /* 0x008fe80000100a00 */
[----:B------:R0:W-:Y:S04]  /*145c70*/  STL.64 [R1+0x7930], R24 ;  /* 0x0079301801007387 */ /* 0x0001e80000100a00 */
        /* <DEDUP_REMOVED lines=60> */
[----:B------:R-:W3:Y:S04]  /*146040*/  LDL.LU R27, [R1+0x26ac] ;  /* 0x0026ac00011b7983 */ /* 0x000ee80000300800 */
[----:B------:R-:W2:Y:S04]  /*146050*/  LDL R16, [R1+0xa0] ;  /* 0x0000a00001107983 */ /* 0x000ea80000100800 */
[----:B------:R-:W2:Y:S01]  /*146060*/  LDL R17, [R1+0xa4] ;  /* 0x0000a40001117983 */ /* 0x000ea20000100800 */
[----:B----4-:R-:W-:-:S02]  /*146070*/  IMAD.MOV.U32 R18, RZ, RZ, R3 ;  /* 0x000000ffff127224 */ /* 0x010fc400078e0003 */
[----:B------:R-:W-:Y:S01]  /*146080*/  IMAD.MOV.U32 R19, RZ, RZ, R0 ;  /* 0x000000ffff137224 */ /* 0x000fe200078e0000 */
[----:B------:R-:W4:Y:S04]  /*146090*/  LDL.LU R3, [R1+0x7a28] ;  /* 0x007a280001037983 */ /* 0x000f280000300800 */
[----:B------:R-:W-:Y:S04]  /*1460a0*/  STL.64 [R1+0x7a20], R18 ;  /* 0x007a201201007387 */ /* 0x000fe80000100a00 */
[----:B--2---:R0:W-:Y:S04]  /*1460b0*/  STL.64 [R1+0x7a18], R16 ;  /* 0x007a181001007387 */ /* 0x0041e80000100a00 */
[----:B------:R-:W2:Y:S04]  /*1460c0*/  LDL.LU R20, [R1+0x26f0] ;  /* 0x0026f00001147983 */ /* 0x000ea80000300800 */
[----:B------:R-:W2:Y:S04]  /*1460d0*/  LDL.LU R21, [R1+0x26f4] ;  /* 0x0026f40001157983 */ /* 0x000ea80000300800 */
[----:B------:R-:W3:Y:S04]  /*1460e0*/  LDL.LU R22, [R1+0x26f8] ;  /* 0x0026f80001167983 */ /* 0x000ee80000300800 */
[----:B------:R-:W3:Y:S04]  /*1460f0*/  LDL.LU R23, [R1+0x26fc] ;  /* 0x0026fc0001177983 */ /* 0x000ee80000300800 */
        /* <DEDUP_REMOVED lines=55> */
[----:B------:R-:W2:-:S15]  /*146470*/  LDL.LU.64 R20, [R1+0x7a00] ;  /* 0x007a000001147983 */ /* 0x000e9e0000300a00 */
[----:B------:R-:W-:-:S05]  /*146480*/  NOP ;  /* 0x0000000000007918 */ /* 0x000fca0000000000 */
        /* <DEDUP_REMOVED lines=123> */
[----:B0-----:R-:W2:Y:S04]  /*146c40*/  LDL.LU.64 R26, [R1+0x7870] ;  /* 0x00787000011a7983 */ /* 0x001ea80000300a00 */
[----:B------:R-:W2:Y:S01]  /*146c50*/  LDL.LU.64 R24, [R1+0x7868] ;  /* 0x0078680001187983 */ /* 0x000ea20000300a00 */
[----:B----4-:R-:W-:Y:S03]  /*146c60*/  HMMA.16816.F32 R20, R12, R22, R8 ;  /* 0x000000160c14723c */ /* 0x010fe60000001808 */
[----:B------:R-:W3:Y:S04]  /*146c70*/  LDL.LU.64 R10, [R1+0x7860] ;  /* 0x00786000010a7983 */ /* 0x000ee80000300a00 */
[----:B------:R-:W4:Y:S01]  /*146c80*/  LDL.LU.64 R8, [R1+0x7858] ;  /* 0x0078580001087983 */ /* 0x000f220000300a00 */
[----:B------:R-:W-:-:S15]  /*146c90*/  IMAD.MOV.U32 R0, RZ, RZ, R29 ;  /* 0x000000ffff007224 */ /* 0x000fde00078e001d */
        /* <DEDUP_REMOVED lines=10> */
[----:B------:R-:W4:Y:S01]  /*146d40*/  LDL.LU.64 R28, [R1+0x7830] ;  /* 0x00783000011c7983 */ /* 0x000f220000300a00 */
[----:B---3--:R-:W-:-:S15]  /*146d50*/  HMMA.16816.F32 R4, R12, R10, R4 ;  /* 0x0000000a0c04723c */ /* 0x008fde0000001804 */
[----:B------:R-:W-:-:S08]  /*146d60*/  NOP ;  /* 0x0000000000007918 */ /* 0x000fd00000000000 */
[----:B------:R-:W-:Y:S04]  /*146d70*/  STL.64 [R1+0x3f0], R4 ;  /* 0x0003f00401007387 */ /* 0x000fe80000100a00 */
[----:B------:R4:W-:Y:S02]  /*146d80*/  STL.64 [R1+0x3f8], R6 ;  /* 0x0003f80601007387 */ /* 0x0009e40000100a00 */
[C---:B----4-:R-:W-:Y:S06]  /*146d90*/  HMMA.16816.F32 R4, R12.reuse, R28, R20 ;  /* 0x0000001c0c04723c */ /* 0x050fec0000001814 */
[----:B--2---:R-:W-:Y:S01]  /*146da0*/  HMMA.16816.F32 R16, R12, R26, R16 ;  /* 0x0000001a0c10723c */ /* 0x004fe20000001810 */
[----:B------:R-:W2:-:S15]  /*146db0*/  LDL.LU R20, [R1+0x2510] ;  /* 0x0025100001147983 */ /* 0x000e9e0000300800 */
[----:B------:R-:W-:-:S01]  /*146dc0*/  NOP ;  /* 0x0000000000007918 */ /* 0x000fc20000000000 */
[----:B------:R-:W-:Y:S04]  /*146dd0*/  STL.64 [R1+0x3e0], R4 ;  /* 0x0003e00401007387 */ /* 0x000fe80000100a00 */
[----:B------:R0:W-:Y:S04]  /*146de0*/  STL.64 [R1+0x3e8], R6 ;  /* 0x0003e80601007387 */ /* 0x0001e80000100a00 */
[----:B------:R-:W2:Y:S04]  /*146df0*/  LDL.LU R21, [R1+0x2514] ;  /* 0x0025140001157983 */ /* 0x000ea80000300800 */
[----:B------:R-:W2:Y:S04]  /*146e00*/  LDL.LU R22, [R1+0x2518] ;  /* 0x0025180001167983 */ /* 0x000ea80000300800 */
[----:B------:R-:W2:Y:S04]  /*146e10*/  LDL.LU R23, [R1+0x251c] ;  /* 0x00251c0001177983 */ /* 0x000ea80000300800 */
[----:B0-----:R-:W3:Y:S04]  /*146e20*/  LDL.LU R6, [R1+0x6e38] ;  /* 0x006e380001067983 */ /* 0x001ee80000300800 */
[----:B------:R-:W4:Y:S04]  /*146e30*/  LDL.LU R7, [R1+0x6e40] ;  /* 0x006e400001077983 */ /* 0x000f280000300800 */
[----:B------:R0:W-:Y:S04]  /*146e40*/  STL.64 [R1+0x7718], R28 ;  /* 0x0077181c01007387 */ /* 0x0001e80000100a00 */
[----:B0-----:R-:W3:Y:S04]  /*146e50*/  LDL.64 R28, [R1+0xa0] ;  /* 0x0000a000011c7983 */ /* 0x001ee80000100a00 */
[----:B------:R0:W-:Y:S04]  /*146e60*/  STL.64 [R1+0x3d0], R16 ;  /* 0x0003d01001007387 */ /* 0x0001e80000100a00 */
[----:B------:R1:W-:Y:S04]  /*146e70*/  STL.64 [R1+0x3d8], R18 ;  /* 0x0003d81201007387 */ /* 0x0003e80000100a00 */
[----:B0-----:R-:W2:Y:S04]  /*146e80*/  LDL.LU R16, [R1+0x24f0] ;  /* 0x0024f00001107983 */ /* 0x001ea80000300800 */
[----:B------:R-:W2:Y:S04]  /*146e90*/  LDL.LU R17, [R1+0x24f4] ;  /* 0x0024f40001117983 */ /* 0x000ea80000300800 */
[----:B-1----:R-:W4:Y:S04]  /*146ea0*/  LDL.LU R18, [R1+0x24f8] ;  /* 0x0024f80001127983 */ /* 0x002f280000300800 */
        /* <DEDUP_REMOVED lines=9> */
[----:B------:R-:W4:Y:S01]  /*146f40*/  LDL.LU R11, [R1+0x6e34] ;  /* 0x006e3400010b7983 */ /* 0x000f220000300800 */
[C---:B------:R-:W-:Y:S03]  /*146f50*/  HMMA.16816.F32 R20, R12.reuse, R24, R20 ;  /* 0x000000180c14723c */ /* 0x040fe60000001814 */
        /* <DEDUP_REMOVED lines=81> */
[----:B------:R-:W-:Y:S04]  /*147470*/  STL.64 [R1+0x3760], R16 ;  /* 0x0037601001007387 */ /* 0x000fe80000100a00 */
[----:B------:R-:W-:Y:S04]  /*147480*/  STL.64 [R1+0x3768], R18 ;  /* 0x0037681201007387 */ /* 0x000fe80000100a00 */
        /* <DEDUP_REMOVED lines=9> */
[----:B------:R0:W-:Y:S04]  /*147520*/  STL.64 [R1+0x35c0], R12 ;  /* 0x0035c00c01007387 */ /* 0x0001e80000100a00 */
[----:B------:R1:W-:Y:S04]  /*147530*/  STL.64 [R1+0x35c8], R14 ;  /* 0x0035c80e01007387 */ /* 0x0003e80000100a00 */
[----:B0-----:R-:W2:Y:S04]  /*147540*/  LDL.LU R12, [R1+0x2470] ;  /* 0x00247000010c7983 */ /* 0x001ea80000300800 */
[----:B------:R-:W2:Y:S04]  /*147550*/  LDL.LU R13, [R1+0x2474] ;  /* 0x00247400010d7983 */ /* 0x000ea80000300800 */
[----:B-1----:R-:W2:Y:S04]  /*147560*/  LDL.LU R14, [R1+0x2478] ;  /* 0x00247800010e7983 */ /* 0x002ea80000300800 */
[----:B------:R-:W2:Y:S04]  /*147570*/  LDL.LU R15, [R1+0x247c] ;  /* 0x00247c00010f7983 */ /* 0x000ea80000300800 */
[----:B------:R-:W2:Y:S04]  /*147580*/  LDL.64 R10, [R1+0xa8] ;  /* 0x0000a800010a7983 */ /* 0x000ea80000100a00 */
[----:B------:R-:W3:Y:S04]  /*147590*/  LDL.64 R20, [R1+0x80] ;  /* 0x0000800001147983 */ /* 0x000ee80000100a00 */
[----:B------:R-:W4:Y:S04]  /*1475a0*/  LDL.LU R16, [R1+0x2420] ;  /* 0x0024200001107983 */ /* 0x000f280000300800 */
[----:B------:R-:W4:Y:S04]  /*1475b0*/  LDL.LU R17, [R1+0x2424] ;  /* 0x0024240001117983 */ /* 0x000f280000300800 */
[----:B------:R-:W2:Y:S04]  /*1475c0*/  LDL.LU R18, [R1+0x2428] ;  /* 0x0024280001127983 */ /* 0x000ea80000300800 */
[----:B------:R-:W2:Y:S04]  /*1475d0*/  LDL.LU R19, [R1+0x242c] ;  /* 0x00242c0001137983 */ /* 0x000ea80000300800 */
        /* <DEDUP_REMOVED lines=13> */
[----:B------:R-:W-:-:S02]  /*1476b0*/  F2FP.F16.E4M3.UNPACK_B R4, R4 ;  /* 0x00000004ff04723e */ /* 0x000fc400020006ff */
[----:B------:R-:W-:Y:S02]  /*1476c0*/  F2FP.F16.E4M3.UNPACK_B R5, R5 ;  /* 0x00000005ff05723e */ /* 0x000fe400020006ff */
[----:B------:R-:W-:Y:S02]  /*1476d0*/  F2FP.F16.E4M3.UNPACK_B R6, R6 ;  /* 0x00000006ff06723e */ /* 0x000fe400020006ff */
[----:B------:R-:W-:Y:S01]  /*1476e0*/  F2FP.F16.E4M3.UNPACK_B R7, R7 ;  /* 0x00000007ff07723e */ /* 0x000fe200020006ff */
[----:B----4-:R-:W-:Y:S04]  /*1476f0*/  STL.64 [R1+0x77c0], R18 ;  /* 0x0077c01201007387 */ /* 0x010fe80000100a00 */
[----:B--2---:R0:W-:Y:S04]  /*147700*/  STL.64 [R1+0x77b8], R16 ;  /* 0x0077b81001007387 */ /* 0x0041e80000100a00 */
[----:B0-----:R-:W3:Y:S04]  /*147710*/  LDL.LU R16, [R1+0x2460] ;  /* 0x0024600001107983 */ /* 0x001ee80000300800 */
[----:B------:R-:W3:Y:S04]  /*147720*/  LDL.LU R17, [R1+0x2464] ;  /* 0x0024640001117983 */ /* 0x000ee80000300800 */
[----:B------:R-:W3:Y:S04]  /*147730*/  LDL.LU R18, [R1+0x2468] ;  /* 0x0024680001127983 */ /* 0x000ee80000300800 */
[----:B------:R-:W3:Y:S01]  /*147740*/  LDL.LU R19, [R1+0x246c] ;  /* 0x00246c0001137983 */ /* 0x000ee20000300800 */
[----:B------:R-:W-:Y:S03]  /*147750*/  HMMA.16816.F32 R12, R4, R10, R12 ;  /* 0x0000000a040c723c */ /* 0x000fe6000000180c */
[----:B------:R-:W2:Y:S01]  /*147760*/  LDL.64 R22, [R1+0x78] ;  /* 0x0000780001167983 */ /* 0x000ea20000100a00 */
        /* <DEDUP_REMOVED lines=11> */
[----:B------:R0:W-:Y:S02]  /*147820*/  STL.64 [R1+0x35b8], R14 ;  /* 0x0035b80e01007387 */ /* 0x0001e40000100a00 */
[----:B0-----:R-:W-:-:S02]  /*147830*/  IMAD.MOV.U32 R14, RZ, RZ, R11 ;  /* 0x000000ffff0e7224 */ /* 0x001fc400078e000b */
[----:B------:R-:W-:-:S03]  /*147840*/  IMAD.MOV.U32 R15, RZ, RZ, R10 ;  /* 0x000000ffff0f7224 */ /* 0x000fc600078e000a */
[----:B------:R0:W-:Y:S04]  /*147850*/  STL [R1+0x7604], R14 ;  /* 0x0076040e01007387 */ /* 0x0001e80000100800 */
[----:B------:R1:W-:Y:S04]  /*147860*/  STL [R1+0x7600], R15 ;  /* 0x0076000f01007387 */ /* 0x0003e80000100800 */
[----:B------:R-:W4:Y:S04]  /*147870*/  LDL.LU R12, [R1+0x2430] ;  /* 0x00243000010c7983 */ /* 0x000f280000300800 */
[----:B------:R-:W4:Y:S04]  /*147880*/  LDL.LU R13, [R1+0x2434] ;  /* 0x00243400010d7983 */ /* 0x000f280000300800 */
[----:B0-----:R-:W4:Y:S04]  /*147890*/  LDL.LU R14, [R1+0x2438] ;  /* 0x00243800010e7983 */ /* 0x001f280000300800 */
[----:B-1----:R-:W4:Y:S01]  /*1478a0*/  LDL.LU R15, [R1+0x243c] ;  /* 0x00243c00010f7983 */ /* 0x002f220000300800 */
        /* <DEDUP_REMOVED lines=27> */
[----:B------:R-:W2:Y:S01]  /*147a60*/  LDL.LU.64 R16, [R1+0x7798] ;  /* 0x0077980001107983 */ /* 0x000ea20000300a00 */
[----:B------:R-:W-:-:S03]  /*147a70*/  IMAD.MOV.U32 R8, RZ, RZ, R10 ;  /* 0x000000ffff087224 */ /* 0x000fc600078e000a */
[----:B------:R-:W-:Y:S04]  /*147a80*/  STL [R1+0x761c], R9 ;  /* 0x00761c0901007387 */ /* 0x000fe80000100800 */
[----:B------:R4:W-:Y:S02]  /*147a90*/  STL [R1+0x7618], R8 ;  /* 0x0076180801007387 */ /* 0x0009e40000100800 */
[----:B----4-:R-:W-:Y:S07]  /*147aa0*/  HMMA.16816.F32 R8, R4, R20, R12 ;  /* 0x000000140408723c */ /* 0x010fee000000180c */
[----:B------:R-:W-:-:S02]  /*147ab0*/  IMAD.MOV.U32 R15, RZ, RZ, R21 ;  /* 0x000000ffff0f7224 */ /* 0x000fc400078e0015 */
[----:B------:R-:W-:-:S14]  /*147ac0*/  IMAD.MOV.U32 R14, RZ, RZ, R20 ;  /* 0x000000ffff0e7224 */ /* 0x000fdc00078e0014 */
[----:B------:R-:W-:Y:S04]  /*147ad0*/  STL.64 [R1+0x3590], R8 ;  /* 0x0035900801007387 */ /* 0x000fe80000100a00 */
[----:B------:R0:W-:Y:S04]  /*147ae0*/  STL.64 [R1+0x3598], R10 ;  /* 0x0035980a01007387 */ /* 0x0001e80000100a00 */
[----:B------:R-:W-:Y:S04]  /*147af0*/  STL [R1+0x7624], R15 ;  /* 0x0076240f01007387 */ /* 0x000fe80000100800 */
[----:B------:R2:W-:Y:S01]  /*147b00*/  STL [R1+0x7620], R14 ;  /* 0x0076200e01007387 */ /* 0x0005e20000100800 */
[----:B0-----:R-:W-:-:S02]  /*147b10*/  IMAD.MOV.U32 R10, RZ, RZ, R23 ;  /* 0x000000ffff0a7224 */ /* 0x001fc400078e0017 */
[----:B------:R-:W-:Y:S01]  /*147b20*/  IMAD.MOV.U32 R11, RZ, RZ, R22 ;  /* 0x000000ffff0b7224 */ /* 0x000fe200078e0016 */
[----:B--2---:R-:W-:-:S15]  /*147b30*/  HMMA.16816.F32 R12, R4, R22, R16 ;  /* 0x00000016040c723c */ /* 0x004fde0000001810 */
[----:B------:R-:W-:-:S08]  /*147b40*/  NOP ;  /* 0x0000000000007918 */ /* 0x000fd00000000000 */
[----:B------:R-:W-:Y:S04]  /*147b50*/  STL.64 [R1+0x1920], R12 ;  /* 0x0019200c01007387 */ /* 0x000fe80000100a00 */
[----:B------:R-:W-:Y:S04]  /*147b60*/  STL.64 [R1+0x1928], R14 ;  /* 0x0019280e01007387 */ /* 0x000fe80000100a00 */
[----:B------:R-:W-:Y:S04]  /*147b70*/  STL [R1+0x762c], R10 ;  /* 0x00762c0a01007387 */ /* 0x000fe80000100800 */
[----:B------:R0:W-:Y:S02]  /*147b80*/  STL [R1+0x7628], R11 ;  /* 0x0076280b01007387 */ /* 0x0001e40000100800 */
[----:B0-----:R-:W-:-:S15]  /*147b90*/  HMMA.16816.F32 R8, R4, R28, R24 ;  /* 0x0000001c0408723c */ /* 0x001fde0000001818 */
[----:B------:R-:W-:-:S08]  /*147ba0*/  NOP ;  /* 0x0000000000007918 */ /* 0x000fd00000000000 */
        /* <DEDUP_REMOVED lines=32> */
[----:B------:R-:W3:Y:S01]  /*147db0*/  LDL.64 R22, [R1+0x40] ;  /* 0x0000400001167983 */ /* 0x000ee20000100a00 */
[----:B------:R-:W-:-:S03]  /*147dc0*/  IMAD.MOV.U32 R2, RZ, RZ, R29 ;  /* 0x000000ffff027224 */ /* 0x000fc600078e001d */
[----:B------:R-:W3:Y:S01]  /*147dd0*/  LDL.LU R24, [R1+0x23a0] ;  /* 0x0023a00001187983 */ /* 0x000ee20000300800 */
[----:B------:R-:W-:-:S03]  /*147de0*/  IMAD.MOV.U32 R3, RZ, RZ, R28 ;  /* 0x000000ffff037224 */ /* 0x000fc600078e001c */
[----:B------:R-:W3:Y:S04]  /*147df0*/  LDL.LU R25, [R1+0x23a4] ;  /* 0x0023a40001197983 */ /* 0x000ee80000300800 */
[----:B------:R-:W3:Y:S04]  /*147e00*/  LDL.LU R26, [R1+0x23a8] ;  /* 0x0023a800011a7983 */ /* 0x000ee80000300800 */
[----:B------:R-:W3:Y:S04]  /*147e10*/  LDL.LU R27, [R1+0x23ac] ;  /* 0x0023ac00011b7983 */ /* 0x000ee80000300800 */
[----:B------:R-:W3:Y:S04]  /*147e20*/  LDL.64 R28, [R1+0x38] ;  /* 0x00003800011c7983 */ /* 0x000ee80000100a00 */
[----:B------:R-:W-:Y:S04]  /*147e30*/  STL [R1+0x7634], R2 ;  /* 0x0076340201007387 */ /* 0x000fe80000100800 */
[----:B------:R0:W-:Y:S04]  /*147e40*/  STL [R1+0x7630], R3 ;  /* 0x0076300301007387 */ /* 0x0001e80000100800 */
[----:B0-----:R-:W4:Y:S04]  /*147e50*/  LDL.64 R2, [R1+0x58] ;  /* 0x0000580001027983 */ /* 0x001f280000100a00 */
[----:B------:R0:W-:Y:S04]  /*147e60*/  STL.64 [R1+0x1900], R8 ;  /* 0x0019000801007387 */ /* 0x0001e80000100a00 */
[----:B------:R-:W-:Y:S01]  /*147e70*/  STL.64 [R1+0x1908], R10 ;  /* 0x0019080a01007387 */ /* 0x000fe20000100a00 */
[----:B0-----:R-:W-:-:S02]  /*147e80*/  IMAD.MOV.U32 R8, RZ, RZ, R15 ;  /* 0x000000ffff087224 */ /* 0x001fc400078e000f */
        /* <DEDUP_REMOVED lines=14> */
[----:B------:R-:W2:Y:S04]  /*147f70*/  LDL.LU R12, [R1+0x23c0] ;  /* 0x0023c000010c7983 */ /* 0x000ea80000300800 */
[----:B------:R-:W2:Y:S04]  /*147f80*/  LDL.LU R13, [R1+0x23c4] ;  /* 0x0023c400010d7983 */ /* 0x000ea80000300800 */
[----:B0-----:R-:W2:Y:S04]  /*147f90*/  LDL.LU R14, [R1+0x23c8] ;  /* 0x0023c800010e7983 */ /* 0x001ea80000300800 */
[----:B-1----:R-:W2:Y:S01]  /*147fa0*/  LDL.LU R15, [R1+0x23cc] ;  /* 0x0023cc00010f7983 */ /* 0x002ea20000300800 */
        /* <DEDUP_REMOVED lines=16> */
[----:B--2---:R-:W-:Y:S01]  /*1480b0*/  HMMA.16816.F32 R12, R4, R20, R12 ;  /* 0x00000014040c723c */ /* 0x004fe2000000180c */
[----:B------:R-:W-:-:S02]  /*1480c0*/  IMAD.MOV.U32 R3, RZ, RZ, R9 ;  /* 0x000000ffff037224 */ /* 0x000fc400078e0009 */
[----:B------:R-:W-:-:S03]  /*1480d0*/  IMAD.MOV.U32 R2, RZ, RZ, R8 ;  /* 0x000000ffff027224 */ /* 0x000fc600078e0008 */
[----:B------:R-:W-:Y:S02]  /*1480e0*/  IMAD.MOV.U32 R9, RZ, RZ, R21 ;  /* 0x000000ffff097224 */ /* 0x000fe400078e0015 */
[----:B------:R-:W-:Y:S01]  /*1480f0*/  IMAD.MOV.U32 R8, RZ, RZ, R20 ;  /* 0x000000ffff087224 */ /* 0x000fe200078e0014 */
[----:B------:R-:W-:Y:S04]  /*148100*/  STL [R1+0x7654], R3 ;  /* 0x0076540301007387 */ /* 0x000fe80000100800 */
[----:B------:R-:W-:Y:S10]  /*148110*/  STL [R1+0x7650], R2 ;  /* 0x0076500201007387 */ /* 0x000ff40000100800 */
[----:B------:R-:W-:Y:S04]  /*148120*/  STL.64 [R1+0x3580], R12 ;  /* 0x0035800c01007387 */ /* 0x000fe80000100a00 */
[----:B------:R0:W-:Y:S04]  /*148130*/  STL.64 [R1+0x3588], R14 ;  /* 0x0035880e01007387 */ /* 0x0001e80000100a00 */
[----:B------:R-:W-:Y:S04]  /*148140*/  STL [R1+0x765c], R9 ;  /* 0x00765c0901007387 */ /* 0x000fe80000100800 */
[----:B------:R3:W-:Y:S01]  /*148150*/  STL [R1+0x7658], R8 ;  /* 0x0076580801007387 */ /* 0x0007e20000100800 */
[----:B0-----:R-:W-:-:S02]  /*148160*/  IMAD.MOV.U32 R15, RZ, RZ, R23 ;  /* 0x000000ffff0f7224 */ /* 0x001fc400078e0017 */
[----:B------:R-:W-:Y:S01]  /*148170*/  IMAD.MOV.U32 R14, RZ, RZ, R22 ;  /* 0x000000ffff0e7224 */ /* 0x000fe200078e0016 */
        /* <DEDUP_REMOVED lines=31> */
[----:B--2---:R1:W-:Y:S04]  /*148370*/  STL.64 [R1+0x76e0], R24 ;  /* 0x0076e01801007387 */ /* 0x0043e80000100a00 */
[----:B0-----:R-:W2:Y:S04]  /*148380*/  LDL R22, [R1] ;  /* 0x0000000001167983 */ /* 0x001ea80000100800 */
[----:B------:R-:W2:Y:S04]  /*148390*/  LDL R23, [R1+0x4] ;  /* 0x0000040001177983 */ /* 0x000ea80000100800 */
[----:B--2---:R0:W-:Y:S04]  /*1483a0*/  STL.64 [R1+0x76f0], R22 ;  /* 0x0076f01601007387 */ /* 0x0041e80000100a00 */
[----:B-1----:R-:W2:Y:S04]  /*1483b0*/  LDL.LU R24, [R1+0x2320] ;  /* 0x0023200001187983 */ /* 0x002ea80000300800 */
[----:B------:R-:W2:Y:S04]  /*1483c0*/  LDL.LU R25, [R1+0x2324] ;  /* 0x0023240001197983 */ /* 0x000ea80000300800 */
[----:B------:R-:W4:Y:S04]  /*1483d0*/  LDL.LU R26, [R1+0x2328] ;  /* 0x00232800011a7983 */ /* 0x000f280000300800 */
[----:B------:R-:W4:Y:S01]  /*1483e0*/  LDL.LU R27, [R1+0x232c] ;  /* 0x00232c00011b7983 */ /* 0x000f220000300800 */
[----:B------:R-:W-:-:S03]  /*1483f0*/  IMAD.MOV.U32 R21, RZ, RZ, R0 ;  /* 0x000000ffff157224 */ /* 0x000fc600078e0000 */
[----:B----4-:R-:W-:Y:S04]  /*148400*/  STL.64 [R1+0x7700], R26 ;  /* 0x0077001a01007387 */ /* 0x010fe80000100a00 */
[----:B--2---:R1:W-:Y:S04]  /*148410*/  STL.64 [R1+0x76f8], R24 ;  /* 0x0076f81801007387 */ /* 0x0043e80000100a00 */
[----:B------:R-:W2:Y:S04]  /*148420*/  LDL R20, [R1+0x8] ;  /* 0x0000080001147983 */ /* 0x000ea80000100800 */
[----:B------:R-:W4:Y:S04]  /*148430*/  LDL.LU R0, [R1+0x7760] ;  /* 0x0077600001007983 */ /* 0x000f280000300800 */
[----:B0-----:R-:W3:Y:S04]  /*148440*/  LDL.64 R22, [R1+0x10] ;  /* 0x0000100001167983 */ /* 0x001ee80000100a00 */
[----:B---3--:R-:W-:Y:S04]  /*148450*/  STL.64 [R1+0x7728], R22 ;  /* 0x0077281601007387 */ /* 0x008fe80000100a00 */
[----:B--2---:R0:W-:Y:S04]  /*148460*/  STL.64 [R1+0x7720], R20 ;  /* 0x0077201401007387 */ /* 0x0041e80000100a00 */
[----:B-1----:R-:W2:Y:S04]  /*148470*/  LDL.LU R24, [R1+0x2330] ;  /* 0x0023300001187983 */ /* 0x002ea80000300800 */
[----:B------:R-:W2:Y:S04]  /*148480*/  LDL.LU R25, [R1+0x2334] ;  /* 0x0023340001197983 */ /* 0x000ea80000300800 */
[----:B------:R-:W3:Y:S04]  /*148490*/  LDL.LU R26, [R1+0x2338] ;  /* 0x00233800011a7983 */ /* 0x000ee80000300800 */
[----:B------:R-:W3:Y:S04]  /*1484a0*/  LDL.LU R27, [R1+0x233c] ;  /* 0x00233c00011b7983 */ /* 0x000ee80000300800 */
[----:B------:R-:W4:Y:S04]  /*1484b0*/  LDL.64 R14, [R1+0x28] ;  /* 0x00002800010e7983 */ /* 0x000f280000100a00 */
        /* <DEDUP_REMOVED lines=22> */
[----:B------:R-:W4:Y:S01]  /*148620*/  LDL.LU R23, [R1+0x239c] ;  /* 0x00239c0001177983 */ /* 0x000f220000300800 */
[----:B------:R-:W-:-:S02]  /*148630*/  IMAD.MOV.U32 R11, RZ, RZ, R28 ;  /* 0x000000ffff0b7224 */ /* 0x000fc400078e001c */
[----:B------:R-:W-:Y:S02]  /*148640*/  IMAD.MOV.U32 R10, RZ, RZ, R29 ;  /* 0x000000ffff0a7224 */ /* 0x000fe400078e001d */
[----:B------:R-:W2:Y:S04]  /*148650*/  LDL.64 R28, [R1+0x18] ;  /* 0x00001800011c7983 */ /* 0x000ea80000100a00 */
        /* <DEDUP_REMOVED lines=14> */
[----:B------:R-:W-:Y:S04]  /*148740*/  STL [R1+0x766c], R10 ;  /* 0x00766c0a01007387 */ /* 0x000fe80000100800 */
[----:B------:R0:W-:Y:S04]  /*148750*/  STL [R1+0x7668], R11 ;  /* 0x0076680b01007387 */ /* 0x0001e80000100800 */
[----:B0-----:R-:W3:Y:S01]  /*148760*/  LDL.64 R10, [R1+0x20] ;  /* 0x00002000010a7983 */ /* 0x001ee20000100a00 */
        /* <DEDUP_REMOVED lines=22> */
[----:B------:R-:W-:Y:S02]  /*1488d0*/  IMAD.MOV.U32 R15, RZ, RZ, R10 ;  /* 0x000000ffff0f7224 */ /* 0x000fe400078e000a */
[----:B------:R-:W-:-:S05]  /*1488e0*/  IMAD.MOV.U32 R14, RZ, RZ, R11 ;  /* 0x000000ffff0e7224 */ /* 0x000fca00078e000b */
[----:B------:R-:W-:Y:S04]  /*1488f0*/  STL.64 [R1+0x7678], R14 ;  /* 0x0076780e01007387 */ /* 0x000fe80000100a00 */
[----:B--2---:R0:W-:Y:S04]  /*148900*/  STL.64 [R1+0x7670], R12 ;  /* 0x0076700c01007387 */ /* 0x0041e80000100a00 */
[----:B0-----:R-:W2:Y:S04]  /*148910*/  LDL.LU R12, [R1+0x22c0] ;  /* 0x0022c000010c7983 */ /* 0x001ea80000300800 */
        /* <DEDUP_REMOVED lines=8> */
[----:B------:R-:W-:-:S02]  /*1489a0*/  IMAD.MOV.U32 R10, RZ, RZ, R28 ;  /* 0x000000ffff0a7224 */ /* 0x000fc400078e001c */
[----:B------:R-:W-:Y:S02]  /*1489b0*/  IMAD.MOV.U32 R11, RZ, RZ, R29 ;  /* 0x000000ffff0b7224 */ /* 0x000fe400078e001d */
[----:B------:R-:W2:Y:S01]  /*1489c0*/  LDL.LU.64 R28, [R1+0x7718] ;  /* 0x00771800011c7983 */ /* 0x000ea20000300a00 */
        /* <DEDUP_REMOVED lines=63> */
[C---:B--2---:R-:W-:Y:S06]  /*148dc0*/  HMMA.16816.F32 R12, R4.reuse, R18, R12 ;  /* 0x00000012040c723c */ /* 0x044fec000000180c */
[----:B---3--:R-:W-:-:S15]  /*148dd0*/  HMMA.16816.F32 R20, R4, R16, R20 ;  /* 0x000000100414723c */ /* 0x008fde0000001814 */
[----:B------:R-:W-:-:S02]  /*148de0*/  NOP ;  /* 0x0000000000007918 */ /* 0x000fc40000000000 */
[----:B------:R-:W-:Y:S04]  /*148df0*/  STL.64 [R1+0x34a0], R12 ;  /* 0x0034a00c01007387 */ /* 0x000fe80000100a00 */
[----:B------:R0:W-:Y:S04]  /*148e00*/  STL.64 [R1+0x34a8], R14 ;  /* 0x0034a80e01007387 */ /* 0x0001e80000100a00 */
[----:B0-----:R-:W2:Y:S04]  /*148e10*/  LDL.LU.64 R14, [R1+0x7678] ;  /* 0x00767800010e7983 */ /* 0x001ea80000300a00 */
[----:B------:R-:W4:Y:S04]  /*148e20*/  LDL.LU.64 R12, [R1+0x7670] ;  /* 0x00767000010c7983 */ /* 0x000f280000300a00 */
[----:B------:R-:W-:Y:S04]  /*148e30*/  STL.64 [R1+0x73f8], R18 ;  /* 0x0073f81201007387 */ /* 0x000fe80000100a00 */
[----:B------:R-:W-:Y:S04]  /*148e40*/  STL.64 [R1+0x73f0], R16 ;  /* 0x0073f01001007387 */ /* 0x000fe80000100a00 */
[----:B------:R-:W-:Y:S04]  /*148e50*/  STL.64 [R1+0x3490], R20 ;  /* 0x0034901401007387 */ /* 0x000fe80000100a00 */
[----:B------:R0:W-:Y:S02]  /*148e60*/  STL.64 [R1+0x3498], R22 ;  /* 0x0034981601007387 */ /* 0x0001e40000100a00 */
[----:B0-----:R-:W-:-:S02]  /*148e70*/  IMAD.MOV.U32 R22, RZ, RZ, R10 ;  /* 0x000000ffff167224 */ /* 0x001fc400078e000a */
[----:B------:R-:W-:Y:S01]  /*148e80*/  IMAD.MOV.U32 R23, RZ, RZ, R11 ;  /* 0x000000ffff177224 */ /* 0x000fe200078e000b */
[----:B------:R-:W3:Y:S04]  /*148e90*/  LDL.LU R10, [R1+0x766c] ;  /* 0x00766c00010a7983 */ /* 0x000ee80000300800 */
[----:B------:R-:W4:Y:S04]  /*148ea0*/  LDL.LU R11, [R1+0x7668] ;  /* 0x00766800010b7983 */ /* 0x000f280000300800 */
[----:B------:R-:W-:Y:S04]  /*148eb0*/  STL.64 [R1+0x7400], R22 ;  /* 0x0074001601007387 */ /* 0x000fe80000100a00 */
[----:B------:R-:W3:Y:S04]  /*148ec0*/  LDL.LU R16, [R1+0x2140] ;  /* 0x0021400001107983 */ /* 0x000ee80000300800 */
[----:B------:R-:W3:Y:S04]  /*148ed0*/  LDL.LU R17, [R1+0x2144] ;  /* 0x0021440001117983 */ /* 0x000ee80000300800 */
[----:B------:R-:W4:Y:S04]  /*148ee0*/  LDL.LU R18, [R1+0x2148] ;  /* 0x0021480001127983 */ /* 0x000f280000300800 */
[----:B------:R-:W4:Y:S01]  /*148ef0*/  LDL.LU R19, [R1+0x214c] ;  /* 0x00214c0001137983 */ /* 0x000f220000300800 */
[----:B--2---:R-:W-:-:S02]  /*148f00*/  IMAD.MOV.U32 R20, RZ, RZ, R15 ;  /* 0x000000ffff147224 */ /* 0x004fc400078e000f */
[----:B------:R-:W-:Y:S01]  /*148f10*/  IMAD.MOV.U32 R21, RZ, RZ, R14 ;  /* 0x000000ffff157224 */ /* 0x000fe200078e000e */
[----:B----4-:R-:W-:Y:S04]  /*148f20*/  STL.64 [R1+0x7410], R18 ;  /* 0x0074101201007387 */ /* 0x010fe80000100a00 */
[----:B---3--:R0:W-:Y:S04]  /*148f30*/  STL.64 [R1+0x7408], R16 ;  /* 0x0074081001007387 */ /* 0x0081e80000100a00 */
        /* <DEDUP_REMOVED lines=25> */
[----:B------:R-:W3:Y:S04]  /*1490d0*/  LDL.LU R2, [R1+0x7650] ;  /* 0x0076500001027983 */ /* 0x000ee80000300800 */
[----:B------:R-:W2:Y:S04]  /*1490e0*/  LDL.LU R11, [R1+0x764c] ;  /* 0x00764c00010b7983 */ /* 0x000ea80000300800 */
[----:B------:R-:W2:Y:S04]  /*1490f0*/  LDL.LU R10, [R1+0x7648] ;  /* 0x00764800010a7983 */ /* 0x000ea80000300800 */
[----:B------:R1:W-:Y:S04]  /*149100*/  STL.64 [R1+0x7448], R20 ;  /* 0x0074481401007387 */ /* 0x0003e80000100a00 */
[----:B------:R-:W-:Y:S04]  /*149110*/  STL.64 [R1+0x7460], R22 ;  /* 0x0074601601007387 */ /* 0x000fe80000100a00 */
[----:B0-----:R-:W4:Y:S04]  /*149120*/  LDL.LU R16, [R1+0x2170] ;  /* 0x0021700001107983 */ /* 0x001f280000300800 */
[----:B------:R-:W4:Y:S04]  /*149130*/  LDL.LU R17, [R1+0x2174] ;  /* 0x0021740001117983 */ /* 0x000f280000300800 */
[----:B------:R-:W3:Y:S04]  /*149140*/  LDL.LU R18, [R1+0x2178] ;  /* 0x0021780001127983 */ /* 0x000ee80000300800 */
[----:B------:R-:W3:Y:S01]  /*149150*/  LDL.LU R19, [R1+0x217c] ;  /* 0x00217c0001137983 */ /* 0x000ee20000300800 */
[----:B-1----:R-:W-:-:S02]  /*149160*/  IMAD.MOV.U32 R20, RZ, RZ, R14 ;  /* 0x000000ffff147224 */ /* 0x002fc400078e000e */
[----:B------:R-:W-:Y:S01]  /*149170*/  IMAD.MOV.U32 R21, RZ, RZ, R15 ;  /* 0x000000ffff157224 */ /* 0x000fe200078e000f */
        /* <DEDUP_REMOVED lines=21> */
[----:B--2---:R-:W-:Y:S01]  /*1492d0*/  IMAD.MOV.U32 R21, RZ, RZ, R3 ;  /* 0x000000ffff157224 */ /* 0x004fe200078e0003 */
        /* <DEDUP_REMOVED lines=119> */
[----:B------:R-:W2:Y:S04]  /*149a50*/  LDL.LU R14, [R1+0x6e58] ;  /* 0x006e5800010e7983 */ /* 0x000ea80000300800 */
[----:B------:R-:W4:Y:S04]  /*149a60*/  LDL.LU R9, [R1+0x6e64] ;  /* 0x006e640001097983 */ /* 0x000f280000300800 */
[----:B------:R-:W2:Y:S01]  /*149a70*/  LDL.LU R15, [R1+0x6e60] ;  /* 0x006e6000010f7983 */ /* 0x000ea20000300800 */
[----:B------:R-:W-:-:S02]  /*149a80*/  IMAD R12, R12, 0x100, R26 ;  /* 0x000001000c0c7824 */ /* 0x000fc400078e021a */
[----:B------:R-:W-:Y:S01]  /*149a90*/  IMAD R13, R13, 0x100, R27 ;  /* 0x000001000d0d7824 */ /* 0x000fe200078e021b */
[----:B--2---:R-:W-:Y:S04]  /*149aa0*/  STL.64 [R1+0x75e0], R14 ;  /* 0x0075e00e01007387 */ /* 0x004fe80000100a00 */
[----:B------:R0:W-:Y:S04]  /*149ab0*/  STL.64 [R1+0x75d8], R12 ;  /* 0x0075d80c01007387 */ /* 0x0001e80000100a00 */
        /* <DEDUP_REMOVED lines=33> */
[----:B------:R-:W-:Y:S04]  /*149cd0*/  STL.64 [R1+0x3480], R12 ;  /* 0x0034800c01007387 */ /* 0x000fe80000100a00 */
[----:B------:R0:W-:Y:S04]  /*149ce0*/  STL.64 [R1+0x3488], R14 ;  /* 0x0034880e01007387 */ /* 0x0001e80000100a00 */
[----:B0-----:R-:W3:Y:S04]  /*149cf0*/  LDL.LU.64 R14, [R1+0x75e0] ;  /* 0x0075e000010e7983 */ /* 0x001ee80000300a00 */
[----:B------:R-:W2:Y:S01]  /*149d00*/  LDL.LU.64 R12, [R1+0x75d8] ;  /* 0x0075d800010c7983 */ /* 0x000ea20000300a00 */
[----:B---3--:R-:W-:-:S02]  /*149d10*/  IMAD R14, R14, 0x100, R8 ;  /* 0x000001000e0e7824 */ /* 0x008fc400078e0208 */
[----:B------:R-:W-:Y:S01]  /*149d20*/  IMAD R15, R15, 0x100, R9 ;  /* 0x000001000f0f7824 */ /* 0x000fe200078e0209 */
[----:B------:R-:W3:Y:S04]  /*149d30*/  LDL.LU R8, [R1+0x75d4] ;  /* 0x0075d40001087983 */ /* 0x000ee80000300800 */
        /* <DEDUP_REMOVED lines=13> */
[----:B--2---:R-:W-:-:S02]  /*149e10*/  F2FP.F16.E4M3.UNPACK_B R12, R12 ;  /* 0x0000000cff0c723e */ /* 0x004fc400020006ff */
[----:B------:R-:W-:Y:S02]  /*149e20*/  F2FP.F16.E4M3.UNPACK_B R13, R13 ;  /* 0x0000000dff0d723e */ /* 0x000fe400020006ff */
[----:B------:R-:W-:Y:S02]  /*149e30*/  F2FP.F16.E4M3.UNPACK_B R14, R14 ;  /* 0x0000000eff0e723e */ /* 0x000fe400020006ff */
[----:B------:R-:W-:Y:S01]  /*149e40*/  F2FP.F16.E4M3.UNPACK_B R15, R15 ;  /* 0x0000000fff0f723e */ /* 0x000fe200020006ff */
[----:B---3--:R-:W-:Y:S01]  /*149e50*/  HMMA.16816.F32 R4, R4, R22, R16 ;  /* 0x000000160404723c */ /* 0x008fe20000001810 */
[----:B------:R-:W4:Y:S04]  /*149e60*/  LDL.LU.64 R18, [R1+0x75a8] ;  /* 0x0075a80001127983 */ /* 0x000f280000300a00 */
[----:B------:R-:W4:-:S15]  /*149e70*/  LDL.LU.64 R16, [R1+0x75a0] ;  /* 0x0075a00001107983 */ /* 0x000f1e0000300a00 */
[----:B------:R-:W-:-:S03]  /*149e80*/  NOP ;  /* 0x0000000000007918 */ /* 0x000fc60000000000 */
[----:B------:R-:W-:Y:S04]  /*149e90*/  STL.64 [R1+0x3470], R4 ;  /* 0x0034700401007387 */ /* 0x000fe80000100a00 */
[----:B------:R0:W-:Y:S04]  /*149ea0*/  STL.64 [R1+0x3478], R6 ;  /* 0x0034780601007387 */ /* 0x0001e80000100a00 */
[----:B0-----:R-:W2:Y:S01]  /*149eb0*/  LDL R6, [R1+0x10] ;  /* 0x0000100001067983 */ /* 0x001ea20000100800 */
[----:B------:R-:W-:-:S03]  /*149ec0*/  IMAD.MOV.U32 R7, RZ, RZ, R0 ;  /* 0x000000ffff077224 */ /* 0x000fc600078e0000 */
        /* <DEDUP_REMOVED lines=120> */
[C---:B--2---:R-:W-:Y:S06]  /*14a650*/  HMMA.16816.F32 R4, R12.reuse, R6, R24 ;  /* 0x000000060c04723c */ /* 0x044fec0000001818 */
[----:B----4-:R-:W-:Y:S01]  /*14a660*/  HMMA.16816.F32 R20, R12, R22, R16 ;  /* 0x000000160c14723c */ /* 0x010fe20000001810 */
[----:B------:R-:W2:Y:S04]  /*14a670*/  LDL.LU.64 R18, [R1+0x73f8] ;  /* 0x0073f80001127983 */ /* 0x000ea80000300a00 */
[----:B------:R-:W4:-:S15]  /*14a680*/  LDL.LU.64 R16, [R1+0x73f0] ;  /* 0x0073f00001107983 */ /* 0x000f1e0000300a00 */
[----:B------:R-:W-:-:S03]  /*14a690*/  NOP ;  /* 0x0000000000007918 */ /* 0x000fc60000000000 */
[----:B------:R-:W-:Y:S04]  /*14a6a0*/  STL.64 [R1+0x3350], R20 ;  /* 0x0033501401007387 */ /* 0x000fe80000100a00 */
[----:B------:R0:W-:Y:S04]  /*14a6b0*/  STL.64 [R1+0x3358], R22 ;  /* 0x0033581601007387 */ /* 0x0001e80000100a00 */
[----:B0-----:R-:W3:Y:S04]  /*14a6c0*/  LDL.LU.64 R22, [R1+0x73e8] ;  /* 0x0073e80001167983 */ /* 0x001ee80000300a00 */
[----:B------:R-:W2:Y:S04]  /*14a6d0*/  LDL.LU.64 R20, [R1+0x73e0] ;  /* 0x0073e00001147983 */ /* 0x000ea80000300a00 */
[----:B------:R-:W4:Y:S04]  /*14a6e0*/  LDL.LU.64 R26, [R1+0x73d8] ;  /* 0x0073d800011a7983 */ /* 0x000f280000300a00 */
[----:B------:R-:W3:Y:S04]  /*14a6f0*/  LDL.LU.64 R24, [R1+0x73d0] ;  /* 0x0073d00001187983 */ /* 0x000ee80000300a00 */
[----:B------:R-:W-:Y:S04]  /*14a700*/  STL.64 [R1+0x3340], R4 ;  /* 0x0033400401007387 */ /* 0x000fe80000100a00 */
[----:B------:R-:W-:Y:S04]  /*14a710*/  STL.64 [R1+0x3348], R6 ;  /* 0x0033480601007387 */ /* 0x000fe80000100a00 */
[----:B----4-:R-:W-:Y:S04]  /*14a720*/  STL.64 [R1+0xdb28], R26 ;  /* 0x00db281a01007387 */ /* 0x010fe80000100a00 */
[----:B---3--:R-:W-:Y:S04]  /*14a730*/  STL.64 [R1+0xdb20], R24 ;  /* 0x00db201801007387 */ /* 0x008fe80000100a00 */
[----:B------:R-:W-:Y:S04]  /*14a740*/  STL.64 [R1+0xdb08], R22 ;  /* 0x00db081601007387 */ /* 0x000fe80000100a00 */
[----:B--2---:R-:W-:Y:S04]  /*14a750*/  STL.64 [R1+0xdb00], R20 ;  /* 0x00db001401007387 */ /* 0x004fe80000100a00 */
        /* <DEDUP_REMOVED lines=58> */
[----:B------:R0:W-:Y:S04]  /*14ab00*/  STL [R1+0xdab8], R3 ;  /* 0x00dab80301007387 */ /* 0x0001e80000100800 */
[----:B0-----:R-:W3:Y:S04]  /*14ab10*/  LDL.LU R3, [R1+0x6e6c] ;  /* 0x006e6c0001037983 */ /* 0x001ee80000300800 */
[----:B------:R-:W3:Y:S04]  /*14ab20*/  LDL.LU R4, [R1+0x6e68] ;  /* 0x006e680001047983 */ /* 0x000ee80000300800 */
[----:B------:R-:W4:Y:S04]  /*14ab30*/  LDL.LU R5, [R1+0x6e70] ;  /* 0x006e700001057983 */ /* 0x000f280000300800 */
[----:B------:R-:W4:Y:S04]  /*14ab40*/  LDL.LU R6, [R1+0x6e78] ;  /* 0x006e780001067983 */ /* 0x000f280000300800 */
[----:B------:R-:W4:Y:S04]  /*14ab50*/  LDL.LU R7, [R1+0x6e80] ;  /* 0x006e800001077983 */ /* 0x000f280000300800 */
[----:B------:R0:W-:Y:S04]  /*14ab60*/  STL [R1+0x73d0], R0 ;  /* 0x0073d00001007387 */ /* 0x0001e80000100800 */
[----:B0-----:R-:W4:Y:S04]  /*14ab70*/  LDL.LU R0, [R1+0x6e84] ;  /* 0x006e840001007983 */ /* 0x001f280000300800 */
        /* <DEDUP_REMOVED lines=63> */
[----:B------:R-:W3:Y:S01]  /*14af70*/  LDL.LU.64 R8, [R1+0xdad0] ;  /* 0x00dad00001087983 */ /* 0x000ee20000300a00 */
[----:B------:R-:W-:Y:S01]  /*14af80*/  IMAD R4, R4, 0x100, R3 ;  /* 0x0000010004047824 */ /* 0x000fe200078e0203 */
        /* <DEDUP_REMOVED lines=11> */
[----:B------:R-:W3:Y:S04]  /*14b040*/  LDL.LU R19, [R1+0x209c] ;  /* 0x00209c0001137983 */ /* 0x000ee80000300800 */
[----:B------:R-:W3:Y:S01]  /*14b050*/  LDL.LU R3, [R1+0xdab8] ;  /* 0x00dab80001037983 */ /* 0x000ee20000300800 */
[----:B----4-:R-:W-:Y:S01]  /*14b060*/  IMAD R6, R6, 0x100, R29 ;  /* 0x0000010006067824 */ /* 0x010fe200078e021d */
[----:B------:R-:W-:Y:S01]  /*14b070*/  F2FP.F16.E4M3.UNPACK_B R4, R4 ;  /* 0x00000004ff04723e */ /* 0x000fe200020006ff */
[----:B------:R-:W-:-:S02]  /*14b080*/  IMAD R7, R7, 0x100, R0 ;  /* 0x0000010007077824 */ /* 0x000fc400078e0200 */
[----:B------:R-:W-:Y:S01]  /*14b090*/  IMAD R5, R5, 0x100, R28 ;  /* 0x0000010005057824 */ /* 0x000fe200078e021c */
[----:B------:R-:W-:Y:S02]  /*14b0a0*/  F2FP.F16.E4M3.UNPACK_B R6, R6 ;  /* 0x00000006ff06723e */ /* 0x000fe400020006ff */
[----:B------:R-:W-:Y:S02]  /*14b0b0*/  F2FP.F16.E4M3.UNPACK_B R7, R7 ;  /* 0x00000007ff07723e */ /* 0x000fe400020006ff */
[----:B------:R-:W-:Y:S01]  /*14b0c0*/  F2FP.F16.E4M3.UNPACK_B R5, R5 ;  /* 0x00000005ff05723e */ /* 0x000fe200020006ff */
[----:B--2---:R-:W-:Y:S04]  /*14b0d0*/  STL [R1+0xd884], R10 ;  /* 0x00d8840a01007387 */ /* 0x004fe80000100800 */
[----:B------:R-:W-:Y:S01]  /*14b0e0*/  STL [R1+0xd880], R11 ;  /* 0x00d8800b01007387 */ /* 0x000fe20000100800 */
[----:B---3--:R-:W-:-:S15]  /*14b0f0*/  HMMA.16816.F32 R16, R12, R10, R16 ;  /* 0x0000000a0c10723c */ /* 0x008fde0000001810 */
[----:B------:R-:W-:-:S08]  /*14b100*/  NOP ;  /* 0x0000000000007918 */ /* 0x000fd00000000000 */
[----:B------:R-:W-:Y:S04]  /*14b110*/  STL.64 [R1+0x1af0], R16 ;  /* 0x001af01001007387 */ /* 0x000fe80000100a00 */
[----:B------:R0:W-:Y:S04]  /*14b120*/  STL.64 [R1+0x1af8], R18 ;  /* 0x001af81201007387 */ /* 0x0001e80000100a00 */
[----:B------:R-:W-:Y:S01]  /*14b130*/  STL.64 [R1+0xd8f8], R8 ;  /* 0x00d8f80801007387 */ /* 0x000fe20000100a00 */
[----:B0-----:R-:W-:-:S15]  /*14b140*/  HMMA.16816.F32 R16, R12, R8, R20 ;  /* 0x000000080c10723c */ /* 0x001fde0000001814 */
[----:B------:R-:W-:-:S08]  /*14b150*/  NOP ;  /* 0x0000000000007918 */ /* 0x000fd00000000000 */
        /* <DEDUP_REMOVED lines=11> */
[----:B------:R-:W3:Y:S04]  /*14b210*/  LDL.LU R23, [R1+0x1e7c] ;  /* 0x001e7c0001177983 */ /* 0x000ee80000300800 */
[----:B---3--:R-:W-:Y:S04]  /*14b220*/  STL.64 [R1+0xd918], R22 ;  /* 0x00d9181601007387 */ /* 0x008fe80000100a00 */
[----:B--2---:R-:W-:Y:S04]  /*14b230*/  STL.64 [R1+0xd910], R20 ;  /* 0x00d9101401007387 */ /* 0x004fe80000100a00 */
[----:B------:R-:W2:Y:S04]  /*14b240*/  LDL.64 R10, [R1+0x18] ;  /* 0x00001800010a7983 */ /* 0x000ea80000100a00 */
[----:B------:R-:W3:Y:S04]  /*14b250*/  LDL R8, [R1+0x20] ;  /* 0x0000200001087983 */ /* 0x000ee80000100800 */
[----:B------:R-:W3:Y:S04]  /*14b260*/  LDL R9, [R1+0x24] ;  /* 0x0000240001097983 */ /* 0x000ee80000100800 */
        /* <DEDUP_REMOVED lines=12> */
[----:B------:R-:W2:Y:S04]  /*14b330*/  LDL.64 R28, [R1+0x28] ;  /* 0x00002800011c7983 */ /* 0x000ea80000100a00 */
[----:B------:R-:W4:Y:S04]  /*14b340*/  LDL.LU R20, [R1+0x1eb0] ;  /* 0x001eb00001147983 */ /* 0x000f280000300800 */
[----:B------:R-:W4:Y:S04]  /*14b350*/  LDL.LU R21, [R1+0x1eb4] ;  /* 0x001eb40001157983 */ /* 0x000f280000300800 */
[----:B------:R-:W2:Y:S04]  /*14b360*/  LDL.LU R22, [R1+0x1eb8] ;  /* 0x001eb80001167983 */ /* 0x000ea80000300800 */
[----:B------:R-:W2:Y:S04]  /*14b370*/  LDL.LU R23, [R1+0x1ebc] ;  /* 0x001ebc0001177983 */ /* 0x000ea80000300800 */
[----:B0-----:R-:W4:Y:S04]  /*14b380*/  LDL.64 R8, [R1+0x38] ;  /* 0x0000380001087983 */ /* 0x001f280000100a00 */
        /* <DEDUP_REMOVED lines=408> */
[----:B--2---:R-:W-:-:S03]  /*14cd10*/  IMAD R12, R12, 0x100, R10 ;  /* 0x000001000c0c7824 */ /* 0x004fc600078e020a */
[----:B------:R-:W4:Y:S01]  /*14cd20*/  LDL.LU R10, [R1+0xd884] ;  /* 0x00d88400010a7983 */ /* 0x000f220000300800 */
[----:B------:R-:W-:-:S03]  /*14cd30*/  IMAD R13, R13, 0x100, R11 ;  /* 0x000001000d0d7824 */ /* 0x000fc600078e020b */
        /* <DEDUP_REMOVED lines=9> */
[----:B------:R-:W-:Y:S01]  /*14cdd0*/  STL [R1+0xd64c], R8 ;  /* 0x00d64c0801007387 */ /* 0x000fe20000100800 */
[C---:B0-----:R-:W-:Y:S06]  /*14cde0*/  HMMA.16816.F32 R16, R4.reuse, R8, R20 ;  /* 0x000000080410723c */ /* 0x041fec0000001814 */
[----:B------:R0:W-:Y:S02]  /*14cdf0*/  STL [R1+0xd648], R9 ;  /* 0x00d6480901007387 */ /* 0x0001e40000100800 */
[----:B0-----:R-:W-:-:S15]  /*14ce00*/  HMMA.16816.F32 R8, R4, R2, R24 ;  /* 0x000000020408723c */ /* 0x001fde0000001818 */
        /* <DEDUP_REMOVED lines=101> */
[----:B------:R-:W-:Y:S01]  /*14d460*/  IMAD.MOV.U32 R8, RZ, RZ, R20 ;  /* 0x000000ffff087224 */ /* 0x000fe200078e0014 */
[----:B------:R-:W-:Y:S01]  /*14d470*/  STL [R1+0xd69c], R3 ;  /* 0x00d69c0301007387 */ /* 0x000fe20000100800 */
[----:B------:R-:W-:-:S03]  /*14d480*/  IMAD.MOV.U32 R9, RZ, RZ, R21 ;  /* 0x000000ffff097224 */ /* 0x000fc600078e0015 */
[----:B------:R-:W-:-:S12]  /*14d490*/  STL [R1+0xd698], R2 ;  /* 0x00d6980201007387 */ /* 0x000fd80000100800 */
        /* <DEDUP_REMOVED lines=303> */
[----:B------:R-:W4:Y:S01]  /*14e790*/  LDL.LU R3, [R1+0xd69c] ;  /* 0x00d69c0001037983 */ /* 0x000f220000300800 */
[----:B------:R-:W-:Y:S02]  /*14e7a0*/  IMAD.MOV.U32 R27, RZ, RZ, R2 ;  /* 0x000000ffff1b7224 */ /* 0x000fe400078e0002 */
[----:B------:R-:W-:Y:S02]  /*14e7b0*/  IMAD.MOV.U32 R24, RZ, RZ, R16 ;  /* 0x000000ffff187224 */ /* 0x000fe400078e0010 */
[----:B------:R-:W-:-:S09]  /*14e7c0*/  IMAD.MOV.U32 R25, RZ, RZ, R17 ;  /* 0x000000ffff197224 */ /* 0x000fd200078e0011 */
        /* <DEDUP_REMOVED lines=168> */
[----:B------:R-:W-:Y:S01]  /*14f250*/  F2FP.F16.E4M3.UNPACK_B R4, R4 ;  /* 0x00000004ff04723e */ /* 0x000fe200020006ff */
[----:B--2---:R-:W-:Y:S02]  /*14f260*/  HMMA.16816.F32 R12, R12, R26, R20 ;  /* 0x0000001a0c0c723c */ /* 0x004fe40000001814 */
[----:B------:R-:W4:Y:S04]  /*14f270*/  LDL.LU.64 R22, [R1+0xd620] ;  /* 0x00d6200001167983 */ /* 0x000f280000300a00 */
[----:B------:R-:W4:Y:S01]  /*14f280*/  LDL.LU.64 R20, [R1+0xd618] ;  /* 0x00d6180001147983 */ /* 0x000f220000300a00 */
[----:B------:R-:W-:-:S02]  /*14f290*/  F2FP.F16.E4M3.UNPACK_B R5, R5 ;  /* 0x00000005ff05723e */ /* 0x000fc400020006ff */
[----:B------:R-:W-:Y:S02]  /*14f2a0*/  F2FP.F16.E4M3.UNPACK_B R6, R6 ;  /* 0x00000006ff06723e */ /* 0x000fe400020006ff */
[----:B------:R-:W-:-:S12]  /*14f2b0*/  F2FP.F16.E4M3.UNPACK_B R7, R7 ;  /* 0x00000007ff07723e */ /* 0x000fd800020006ff */
        /* <DEDUP_REMOVED lines=335> */
[----:B------:R-:W3:Y:S04]  /*1507b0*/  LDL.64 R20, [R1+0x98] ;  /* 0x0000980001147983 */ /* 0x000ee80000100a00 */
        /* <DEDUP_REMOVED lines=29> */
[----:B------:R-:W4:Y:S01]  /*150990*/  LDL.64 R22, [R1+0x90] ;  /* 0x0000900001167983 */ /* 0x000f220000100a00 */
[----:B------:R-:W-:-:S03]  /*1509a0*/  IMAD R13, R13, 0x100, R28 ;  /* 0x000001000d0d7824 */ /* 0x000fc600078e021c */
[----:B------:R-:W4:Y:S01]  /*1509b0*/  LDL.LU R24, [R1+0x1820] ;  /* 0x0018200001187983 */ /* 0x000f220000300800 */
[----:B------:R-:W-:-:S03]  /*1509c0*/  IMAD R14, R14, 0x100, R29 ;  /* 0x000001000e0e7824 */ /* 0x000fc600078e021d */
[----:B------:R-:W4:Y:S04]  /*1509d0*/  LDL.LU R25, [R1+0x1824] ;  /* 0x0018240001197983 */ /* 0x000f280000300800 */
[----:B------:R-:W4:Y:S04]  /*1509e0*/  LDL.LU R26, [R1+0x1828] ;  /* 0x00182800011a7983 */ /* 0x000f280000300800 */
[----:B------:R-:W4:Y:S04]  /*1509f0*/  LDL.LU R27, [R1+0x182c] ;  /* 0x00182c00011b7983 */ /* 0x000f280000300800 */
[----:B------:R-:W4:Y:S01]  /*150a00*/  LDL.64 R28, [R1+0x88] ;  /* 0x00008800011c7983 */ /* 0x000f220000100a00 */
        /* <DEDUP_REMOVED lines=20> */
[----:B------:R-:W-:Y:S01]  /*150b50*/  IMAD.MOV.U32 R0, RZ, RZ, R3 ;  /* 0x000000ffff007224 */ /* 0x000fe200078e0003 */
[----:B------:R-:W2:Y:S01]  /*150b60*/  LDL.LU.64 R16, [R1+0xd3b8] ;  /* 0x00d3b80001107983 */ /* 0x000ea20000300a00 */
[----:B------:R-:W-:-:S15]  /*150b70*/  IMAD.MOV.U32 R9, RZ, RZ, R2 ;  /* 0x000000ffff097224 */ /* 0x000fde00078e0002 */
        /* <DEDUP_REMOVED lines=311> */
[----:B0-----:R-:W3:Y:S02]  /*151ef0*/  LDL.64 R8, [R1+0x10] ;  /* 0x0000100001087983 */ /* 0x001ee40000100a00 */
        /* <DEDUP_REMOVED lines=89> */
[----:B-1----:R-:W4:Y:S04]  /*152490*/  LDL.LU R18, [R1+0x14e8] ;  /* 0x0014e80001127983 */ /* 0x002f280000300800 */
[----:B------:R-:W4:Y:S01]  /*1524a0*/  LDL.LU R19, [R1+0x14ec] ;  /* 0x0014ec0001137983 */ /* 0x000f220000300800 */
[----:B--2---:R-:W-:-:S02]  /*1524b0*/  IMAD R6, R6, 0x100, R26 ;  /* 0x0000010006067824 */ /* 0x004fc400078e021a */
[----:B---3--:R-:W-:Y:S02]  /*1524c0*/  IMAD R4, R4, 0x100, R24 ;  /* 0x0000010004047824 */ /* 0x008fe400078e0218 */
[----:B------:R-:W-:Y:S02]  /*1524d0*/  IMAD R5, R5, 0x100, R25 ;  /* 0x0000010005057824 */ /* 0x000fe400078e0219 */
[----:B------:R-:W-:Y:S01]  /*1524e0*/  IMAD R7, R7, 0x100, R27 ;  /* 0x0000010007077824 */ /* 0x000fe200078e021b */
[----:B----4-:R-:W-:Y:S04]  /*1524f0*/  STL.64 [R1+0xcfc8], R18 ;  /* 0x00cfc81201007387 */ /* 0x010fe80000100a00 */
[----:B------:R0:W-:Y:S04]  /*152500*/  STL.64 [R1+0xcfc0], R16 ;  /* 0x00cfc01001007387 */ /* 0x0001e80000100a00 */
[----:B------:R-:W2:Y:S04]  /*152510*/  LDL.LU R24, [R1+0x1500] ;  /* 0x0015000001187983 */ /* 0x000ea80000300800 */
[----:B------:R-:W2:Y:S04]  /*152520*/  LDL.LU R25, [R1+0x1504] ;  /* 0x0015040001197983 */ /* 0x000ea80000300800 */
[----:B------:R-:W3:Y:S04]  /*152530*/  LDL.LU R26, [R1+0x1508] ;  /* 0x00150800011a7983 */ /* 0x000ee80000300800 */
[----:B------:R-:W3:Y:S01]  /*152540*/  LDL.LU R27, [R1+0x150c] ;  /* 0x00150c00011b7983 */ /* 0x000ee20000300800 */
[----:B------:R-:W-:-:S02]  /*152550*/  IMAD.MOV.U32 R22, RZ, RZ, R3 ;  /* 0x000000ffff167224 */ /* 0x000fc400078e0003 */
[----:B------:R-:W-:Y:S01]  /*152560*/  IMAD.MOV.U32 R23, RZ, RZ, R0 ;  /* 0x000000ffff177224 */ /* 0x000fe200078e0000 */
[----:B---3--:R-:W-:Y:S04]  /*152570*/  STL.64 [R1+0xcfd8], R26 ;  /* 0x00cfd81a01007387 */ /* 0x008fe80000100a00 */
[----:B--2---:R-:W-:Y:S04]  /*152580*/  STL.64 [R1+0xcfd0], R24 ;  /* 0x00cfd01801007387 */ /* 0x004fe80000100a00 */
[----:B------:R-:W2:Y:S04]  /*152590*/  LDL.LU R3, [R1+0xd280] ;  /* 0x00d2800001037983 */ /* 0x000ea80000300800 */
[----:B------:R-:W3:Y:S04]  /*1525a0*/  LDL.LU R0, [R1+0xd27c] ;  /* 0x00d27c0001007983 */ /* 0x000ee80000300800 */
[----:B0-----:R-:W4:Y:S04]  /*1525b0*/  LDL.LU R16, [R1+0x1510] ;  /* 0x0015100001107983 */ /* 0x001f280000300800 */
[----:B------:R-:W4:Y:S04]  /*1525c0*/  LDL.LU R17, [R1+0x1514] ;  /* 0x0015140001117983 */ /* 0x000f280000300800 */
[----:B------:R-:W3:Y:S04]  /*1525d0*/  LDL.LU R18, [R1+0x1518] ;  /* 0x0015180001127983 */ /* 0x000ee80000300800 */
[----:B------:R-:W3:Y:S01]  /*1525e0*/  LDL.LU R19, [R1+0x151c] ;  /* 0x00151c0001137983 */ /* 0x000ee20000300800 */
[----:B------:R-:W-:-:S02]  /*1525f0*/  IMAD.MOV.U32 R20, RZ, RZ, R9 ;  /* 0x000000ffff147224 */ /* 0x000fc400078e0009 */
[----:B------:R-:W-:Y:S02]  /*152600*/  IMAD.MOV.U32 R21, RZ, RZ, R2 ;  /* 0x000000ffff157224 */ /* 0x000fe400078e0002 */
[----:B------:R-:W-:Y:S02]  /*152610*/  IMAD.MOV.U32 R11, RZ, RZ, R8 ;  /* 0x000000ffff0b7224 */ /* 0x000fe400078e0008 */
[----:B--2---:R-:W-:Y:S01]  /*152620*/  IMAD.MOV.U32 R10, RZ, RZ, R3 ;  /* 0x000000ffff0a7224 */ /* 0x004fe200078e0003 */
[----:B---3--:R-:W-:Y:S04]  /*152630*/  STL.64 [R1+0xcfe8], R18 ;  /* 0x00cfe81201007387 */ /* 0x008fe80000100a00 */
[----:B----4-:R0:W-:Y:S04]  /*152640*/  STL.64 [R1+0xcfe0], R16 ;  /* 0x00cfe01001007387 */ /* 0x0101e80000100a00 */
[----:B------:R-:W2:Y:S04]  /*152650*/  LDL.LU R9, [R1+0xd278] ;  /* 0x00d2780001097983 */ /* 0x000ea80000300800 */
[----:B------:R-:W3:Y:S04]  /*152660*/  LDL.LU R2, [R1+0xd274] ;  /* 0x00d2740001027983 */ /* 0x000ee80000300800 */
[----:B------:R1:W-:Y:S04]  /*152670*/  STL.64 [R1+0xcff8], R22 ;  /* 0x00cff81601007387 */ /* 0x0003e80000100a00 */
[----:B------:R-:W-:Y:S04]  /*152680*/  STL.64 [R1+0xcff0], R20 ;  /* 0x00cff01401007387 */ /* 0x000fe80000100a00 */
[----:B------:R-:W4:Y:S04]  /*152690*/  LDL.LU R3, [R1+0xd270] ;  /* 0x00d2700001037983 */ /* 0x000f280000300800 */
[----:B------:R-:W3:Y:S04]  /*1526a0*/  LDL.LU R8, [R1+0xd26c] ;  /* 0x00d26c0001087983 */ /* 0x000ee80000300800 */
        /* <DEDUP_REMOVED lines=376> */
[----:B------:R-:W3:Y:S01]  /*153e30*/  LDL.LU.64 R20, [R1+0xcff0] ;  /* 0x00cff00001147983 */ /* 0x000ee20000300a00 */
        /* <DEDUP_REMOVED lines=9> */
[----:B0-----:R-:W3:Y:S04]  /*153ed0*/  LDL.LU.64 R26, [R1+0xcfd8] ;  /* 0x00cfd800011a7983 */ /* 0x001ee80000300a00 */
[----:B------:R-:W3:Y:S01]  /*153ee0*/  LDL.LU.64 R24, [R1+0xcfd0] ;  /* 0x00cfd00001187983 */ /* 0x000ee20000300a00 */
[C---:B--2---:R-:W-:Y:S03]  /*153ef0*/  HMMA.16816.F32 R20, R4.reuse, R22, R16 ;  /* 0x000000160414723c */ /* 0x044fe60000001810 */
[----:B------:R-:W2:Y:S04]  /*153f00*/  LDL.LU.64 R18, [R1+0xcfc8] ;  /* 0x00cfc80001127983 */ /* 0x000ea80000300a00 */
[----:B------:R-:W2:Y:S01]  /*153f10*/  LDL.LU.64 R16, [R1+0xcfc0] ;  /* 0x00cfc00001107983 */ /* 0x000ea20000300a00 */
[----:B---3--:R-:W-:-:S15]  /*153f20*/  HMMA.16816.F32 R24, R4, R28, R24 ;  /* 0x0000001c0418723c */ /* 0x008fde0000001818 */
[----:B------:R-:W-:Y:S04]  /*153f30*/  STL.64 [R1+0x2b60], R20 ;  /* 0x002b601401007387 */ /* 0x000fe80000100a00 */
[----:B------:R0:W-:Y:S04]  /*153f40*/  STL.64 [R1+0x2b68], R22 ;  /* 0x002b681601007387 */ /* 0x0001e80000100a00 */
[----:B0-----:R-:W3:Y:S04]  /*153f50*/  LDL.LU.64 R22, [R1+0xcfb8] ;  /* 0x00cfb80001167983 */ /* 0x001ee80000300a00 */
[----:B------:R-:W4:Y:S04]  /*153f60*/  LDL.LU.64 R20, [R1+0xcfb0] ;  /* 0x00cfb00001147983 */ /* 0x000f280000300a00 */
[----:B------:R-:W-:Y:S04]  /*153f70*/  STL.64 [R1+0x2b50], R24 ;  /* 0x002b501801007387 */ /* 0x000fe80000100a00 */
[----:B------:R0:W-:Y:S04]  /*153f80*/  STL.64 [R1+0x2b58], R26 ;  /* 0x002b581a01007387 */ /* 0x0001e80000100a00 */
[----:B0-----:R-:W2:Y:S04]  /*153f90*/  LDL.LU.64 R26, [R1+0xcfa8] ;  /* 0x00cfa800011a7983 */ /* 0x001ea80000300a00 */
[----:B------:R-:W3:Y:S04]  /*153fa0*/  LDL.LU.64 R24, [R1+0xcfa0] ;  /* 0x00cfa00001187983 */ /* 0x000ee80000300a00 */
[----:B------:R-:W4:Y:S01]  /*153fb0*/  LDL.LU R10, [R1+0x6f0c] ;  /* 0x006f0c00010a7983 */ /* 0x000f220000300800 */
[C---:B--2---:R-:W-:Y:S06]  /*153fc0*/  HMMA.16816.F32 R12, R4.reuse, R26, R12 ;  /* 0x0000001a040c723c */ /* 0x044fec000000180c */
[----:B---3--:R-:W-:-:S15]  /*153fd0*/  HMMA.16816.F32 R16, R4, R24, R16 ;  /* 0x000000180410723c */ /* 0x008fde0000001810 */
[----:B------:R-:W-:-:S02]  /*153fe0*/  NOP ;  /* 0x0000000000007918 */ /* 0x000fc40000000000 */
[----:B------:R0:W-:Y:S04]  /*153ff0*/  STL.64 [R1+0x2b40], R12 ;  /* 0x002b400c01007387 */ /* 0x0001e80000100a00 */
[----:B------:R-:W-:Y:S04]  /*154000*/  STL.64 [R1+0x2b48], R14 ;  /* 0x002b480e01007387 */ /* 0x000fe80000100a00 */
[----:B0-----:R-:W2:Y:S04]  /*154010*/  LDL.LU R12, [R1+0x6f08] ;  /* 0x006f0800010c7983 */ /* 0x001ea80000300800 */
[----:B------:R-:W-:Y:S04]  /*154020*/  STL.64 [R1+0x2b30], R16 ;  /* 0x002b301001007387 */ /* 0x000fe80000100a00 */
[----:B------:R-:W-:Y:S04]  /*154030*/  STL.64 [R1+0x2b38], R18 ;  /* 0x002b381201007387 */ /* 0x000fe80000100a00 */
[----:B------:R-:W4:Y:S04]  /*154040*/  LDL.LU R11, [R1+0x6f14] ;  /* 0x006f1400010b7983 */ /* 0x000f280000300800 */
[----:B----4-:R-:W-:Y:S04]  /*154050*/  STL.64 [R1+0xcf68], R10 ;  /* 0x00cf680a01007387 */ /* 0x010fe80000100a00 */
[----:B------:R0:W-:Y:S04]  /*154060*/  STL.64 [R1+0xcf60], R8 ;  /* 0x00cf600801007387 */ /* 0x0001e80000100a00 */
        /* <DEDUP_REMOVED lines=25> */
[----:B0-----:R-:W2:Y:S04]  /*154200*/  LDL.64 R26, [R1+0xa8] ;  /* 0x0000a800011a7983 */ /* 0x001ea80000100a00 */
[----:B------:R0:W-:Y:S04]  /*154210*/  STL.64 [R1+0xcd50], R24 ;  /* 0x00cd501801007387 */ /* 0x0001e80000100a00 */
[----:B0-----:R-:W3:Y:S04]  /*154220*/  LDL.64 R24, [R1+0xa0] ;  /* 0x0000a00001187983 */ /* 0x001ee80000100a00 */
        /* <DEDUP_REMOVED lines=54> */
[----:B------:R-:W2:Y:S01]  /*154590*/  LDL.LU R10, [R1+0xcf5c] ;  /* 0x00cf5c00010a7983 */ /* 0x000ea20000300800 */
[----:B------:R-:W-:-:S03]  /*1545a0*/  IMAD R13, R13, 0x100, R11 ;  /* 0x000001000d0d7824 */ /* 0x000fc600078e020b */
        /* <DEDUP_REMOVED lines=26> */
[----:B------:R-:W-:Y:S02]  /*154750*/  F2FP.F16.E4M3.UNPACK_B R13, R13 ;  /* 0x0000000dff0d723e */ /* 0x000fe400020006ff */
[----:B------:R-:W-:Y:S02]  /*154760*/  F2FP.F16.E4M3.UNPACK_B R14, R14 ;  /* 0x0000000eff0e723e */ /* 0x000fe400020006ff */
[----:B------:R-:W-:Y:S01]  /*154770*/  F2FP.F16.E4M3.UNPACK_B R15, R15 ;  /* 0x0000000fff0f723e */ /* 0x000fe200020006ff */
[----:B------:R-:W-:Y:S04]  /*154780*/  STL [R1+0xcce8], R2 ;  /* 0x00cce80201007387 */ /* 0x000fe80000100800 */
[----:B------:R-:W-:Y:S01]  /*154790*/  STL [R1+0xcce4], R3 ;  /* 0x00cce40301007387 */ /* 0x000fe20000100800 */
[----:B----4-:R-:W-:Y:S06]  /*1547a0*/  HMMA.16816.F32 R4, R4, R24, R16 ;  /* 0x000000180404723c */ /* 0x010fec0000001810 */
[----:B------:R-:W-:-:S15]  /*1547b0*/  IMAD.MOV.U32 R9, RZ, RZ, R24 ;  /* 0x000000ffff097224 */ /* 0x000fde00078e0018 */
[----:B------:R-:W-:-:S02]  /*1547c0*/  NOP ;  /* 0x0000000000007918 */ /* 0x000fc40000000000 */
[----:B------:R-:W-:Y:S04]  /*1547d0*/  STL.64 [R1+0x2af0], R4 ;  /* 0x002af00401007387 */ /* 0x000fe80000100a00 */
[----:B------:R-:W-:Y:S04]  /*1547e0*/  STL.64 [R1+0x2af8], R6 ;  /* 0x002af80601007387 */ /* 0x000fe80000100a00 */
[----:B------:R3:W-:Y:S02]  /*1547f0*/  STL.64 [R1+0xcd48], R8 ;  /* 0x00cd480801007387 */ /* 0x0007e40000100a00 */
[----:B---3--:R-:W-:Y:S06]  /*154800*/  HMMA.16816.F32 R8, R12, R26, R20 ;  /* 0x0000001a0c08723c */ /* 0x008fec0000001814 */
[----:B------:R-:W-:-:S02]  /*154810*/  IMAD.MOV.U32 R5, RZ, RZ, R26 ;  /* 0x000000ffff057224 */ /* 0x000fc400078e001a */
[----:B------:R-:W-:-:S15]  /*154820*/  IMAD.MOV.U32 R4, RZ, RZ, R27 ;  /* 0x000000ffff047224 */ /* 0x000fde00078e001b */
[----:B------:R0:W-:Y:S04]  /*154830*/  STL.64 [R1+0x2ae0], R8 ;  /* 0x002ae00801007387 */ /* 0x0001e80000100a00 */
[----:B------:R1:W-:Y:S04]  /*154840*/  STL.64 [R1+0x2ae8], R10 ;  /* 0x002ae80a01007387 */ /* 0x0003e80000100a00 */
[----:B------:R-:W-:Y:S04]  /*154850*/  STL.64 [R1+0xcef0], R4 ;  /* 0x00cef00401007387 */ /* 0x000fe80000100a00 */
[----:B0-----:R-:W2:Y:S04]  /*154860*/  LDL.LU R8, [R1+0x1230] ;  /* 0x0012300001087983 */ /* 0x001ea80000300800 */
        /* <DEDUP_REMOVED lines=141> */
[----:B------:R-:W3:Y:S04]  /*155140*/  LDL.LU R7, [R1+0x13bc] ;  /* 0x0013bc0001077983 */ /* 0x000ee80000300800 */
[----:B---3--:R-:W-:Y:S04]  /*155150*/  STL.64 [R1+0xcf10], R6 ;  /* 0x00cf100601007387 */ /* 0x008fe80000100a00 */
[----:B--2---:R2:W-:Y:S04]  /*155160*/  STL.64 [R1+0xcf08], R4 ;  /* 0x00cf080401007387 */ /* 0x0045e80000100a00 */
[----:B0-----:R-:W3:Y:S04]  /*155170*/  LDL R10, [R1+0x90] ;  /* 0x00009000010a7983 */ /* 0x001ee80000100800 */
[----:B------:R-:W3:Y:S04]  /*155180*/  LDL R11, [R1+0x94] ;  /* 0x00009400010b7983 */ /* 0x000ee80000100800 */
[----:B-1----:R-:W4:Y:S04]  /*155190*/  LDL.64 R8, [R1+0x98] ;  /* 0x0000980001087983 */ /* 0x002f280000100a00 */
[----:B--2---:R-:W2:Y:S04]  /*1551a0*/  LDL.LU R4, [R1+0x13c0] ;  /* 0x0013c00001047983 */ /* 0x004ea80000300800 */
        /* <DEDUP_REMOVED lines=55> */
[----:B------:R0:W-:Y:S04]  /*155520*/  STL.64 [R1+0xc10], R4 ;  /* 0x000c100401007387 */ /* 0x0001e80000100a00 */
[----:B------:R1:W-:Y:S04]  /*155530*/  STL.64 [R1+0xc18], R6 ;  /* 0x000c180601007387 */ /* 0x0003e80000100a00 */
[----:B0-----:R-:W2:Y:S01]  /*155540*/  LDL.LU.64 R4, [R1+0xcef0] ;  /* 0x00cef00001047983 */ /* 0x001ea20000300a00 */
[----:B-1----:R-:W-:Y:S02]  /*155550*/  IMAD.MOV.U32 R7, RZ, RZ, R16 ;  /* 0x000000ffff077224 */ /* 0x002fe400078e0010 */
[----:B------:R-:W-:-:S02]  /*155560*/  IMAD.MOV.U32 R6, RZ, RZ, R17 ;  /* 0x000000ffff067224 */ /* 0x000fc400078e0011 */
[----:B---3--:R-:W-:Y:S01]  /*155570*/  HMMA.16816.F32 R16, R12, R18, R8 ;  /* 0x000000120c10723c */ /* 0x008fe20000001808 */
[----:B------:R-:W3:-:S15]  /*155580*/  LDL.LU.64 R8, [R1+0xcee8] ;  /* 0x00cee80001087983 */ /* 0x000ede0000300a00 */
[----:B------:R-:W-:-:S07]  /*155590*/  NOP ;  /* 0x0000000000007918 */ /* 0x000fce0000000000 */
[----:B------:R0:W-:Y:S04]  /*1555a0*/  STL.64 [R1+0x2ab0], R16 ;  /* 0x002ab01001007387 */ /* 0x0001e80000100a00 */
[----:B------:R1:W-:Y:S04]  /*1555b0*/  STL.64 [R1+0x2ab8], R18 ;  /* 0x002ab81201007387 */ /* 0x0003e80000100a00 */
[----:B0-----:R-:W2:Y:S04]  /*1555c0*/  LDL.LU R16, [R1+0x1210] ;  /* 0x0012100001107983 */ /* 0x001ea80000300800 */
[----:B------:R-:W2:Y:S04]  /*1555d0*/  LDL.LU R17, [R1+0x1214] ;  /* 0x0012140001117983 */ /* 0x000ea80000300800 */
[----:B-1----:R-:W2:Y:S04]  /*1555e0*/  LDL.LU R18, [R1+0x1218] ;  /* 0x0012180001127983 */ /* 0x002ea80000300800 */
[----:B------:R-:W2:Y:S01]  /*1555f0*/  LDL.LU R19, [R1+0x121c] ;  /* 0x00121c0001137983 */ /* 0x000ea20000300800 */
        /* <DEDUP_REMOVED lines=122> */
[----:B------:R0:W-:Y:S04]  /*155da0*/  STL.64 [R1+0x29a0], R8 ;  /* 0x0029a00801007387 */ /* 0x0001e80000100a00 */
[----:B------:R-:W-:Y:S04]  /*155db0*/  STL.64 [R1+0x29a8], R10 ;  /* 0x0029a80a01007387 */ /* 0x000fe80000100a00 */
[----:B0-----:R-:W3:Y:S04]  /*155dc0*/  LDL.LU.64 R8, [R1+0xcd48] ;  /* 0x00cd480001087983 */ /* 0x001ee80000300a00 */
[----:B------:R-:W-:Y:S04]  /*155dd0*/  STL.64 [R1+0xad0], R20 ;  /* 0x000ad01401007387 */ /* 0x000fe80000100a00 */
[----:B------:R0:W-:Y:S04]  /*155de0*/  STL.64 [R1+0xad8], R22 ;  /* 0x000ad81601007387 */ /* 0x0001e80000100a00 */
[----:B0-----:R-:W2:Y:S04]  /*155df0*/  LDL.LU.64 R22, [R1+0xcd40] ;  /* 0x00cd400001167983 */ /* 0x001ea80000300a00 */
[----:B------:R-:W4:Y:S04]  /*155e00*/  LDL.LU.64 R20, [R1+0xcd38] ;  /* 0x00cd380001147983 */ /* 0x000f280000300a00 */
[----:B------:R-:W-:Y:S04]  /*155e10*/  STL.64 [R1+0xcaf8], R26 ;  /* 0x00caf81a01007387 */ /* 0x000fe80000100a00 */
[----:B------:R0:W-:Y:S04]  /*155e20*/  STL.64 [R1+0xcaf0], R24 ;  /* 0x00caf01801007387 */ /* 0x0001e80000100a00 */
[----:B0-----:R-:W3:Y:S01]  /*155e30*/  LDL.64 R24, [R1+0x90] ;  /* 0x0000900001187983 */ /* 0x001ee20000100a00 */
[----:B------:R-:W-:-:S02]  /*155e40*/  IMAD.MOV.U32 R26, RZ, RZ, R7 ;  /* 0x000000ffff1a7224 */ /* 0x000fc400078e0007 */
[----:B------:R-:W-:-:S05]  /*155e50*/  IMAD.MOV.U32 R27, RZ, RZ, R6 ;  /* 0x000000ffff1b7224 */ /* 0x000fca00078e0006 */
[----:B------:R-:W-:Y:S04]  /*155e60*/  STL.64 [R1+0xcc98], R26 ;  /* 0x00cc981a01007387 */ /* 0x000fe80000100a00 */
[----:B---3--:R0:W-:Y:S04]  /*155e70*/  STL.64 [R1+0xcc90], R24 ;  /* 0x00cc901801007387 */ /* 0x0081e80000100a00 */
        /* <DEDUP_REMOVED lines=14> */
[----:B------:R-:W-:Y:S04]  /*155f60*/  STL.64 [R1+0xcad8], R22 ;  /* 0x00cad81601007387 */ /* 0x000fe80000100a00 */
[----:B------:R4:W-:Y:S01]  /*155f70*/  STL.64 [R1+0xcad0], R20 ;  /* 0x00cad01401007387 */ /* 0x0009e20000100a00 */
[----:B0-----:R-:W-:-:S02]  /*155f80*/  IMAD.MOV.U32 R24, RZ, RZ, R9 ;  /* 0x000000ffff187224 */ /* 0x001fc400078e0009 */
[----:B-1----:R-:W-:Y:S02]  /*155f90*/  IMAD.MOV.U32 R26, RZ, RZ, R5 ;  /* 0x000000ffff1a7224 */ /* 0x002fe400078e0005 */
[----:B------:R-:W-:Y:S01]  /*155fa0*/  IMAD.MOV.U32 R27, RZ, RZ, R4 ;  /* 0x000000ffff1b7224 */ /* 0x000fe200078e0004 */
[----:B----4-:R-:W4:Y:S01]  /*155fb0*/  LDL.LU R20, [R1+0x1140] ;  /* 0x0011400001147983 */ /* 0x010f220000300800 */
[----:B------:R-:W-:-:S03]  /*155fc0*/  IMAD.MOV.U32 R25, RZ, RZ, R0 ;  /* 0x000000ffff197224 */ /* 0x000fc600078e0000 */
[----:B------:R-:W4:Y:S04]  /*155fd0*/  LDL.LU R21, [R1+0x1144] ;  /* 0x0011440001157983 */ /* 0x000f280000300800 */
        /* <DEDUP_REMOVED lines=8> */
[----:B------:R-:W2:Y:S04]  /*156060*/  LDL.LU R10, [R1+0x6f2c] ;  /* 0x006f2c00010a7983 */ /* 0x000ea80000300800 */
[----:B------:R-:W3:Y:S04]  /*156070*/  LDL.LU R4, [R1+0x6f28] ;  /* 0x006f280001047983 */ /* 0x000ee80000300800 */
[----:B------:R-:W2:Y:S04]  /*156080*/  LDL.LU R11, [R1+0x6f34] ;  /* 0x006f3400010b7983 */ /* 0x000ea80000300800 */
[----:B------:R-:W3:Y:S04]  /*156090*/  LDL.LU R5, [R1+0x6f30] ;  /* 0x006f300001057983 */ /* 0x000ee80000300800 */
[----:B------:R-:W4:Y:S04]  /*1560a0*/  LDL.LU R9, [R1+0x6f3c] ;  /* 0x006f3c0001097983 */ /* 0x000f280000300800 */
        /* <DEDUP_REMOVED lines=15> */
[----:B------:R-:W-:Y:S04]  /*1561a0*/  STL.64 [R1+0xccd8], R26 ;  /* 0x00ccd81a01007387 */ /* 0x000fe80000100a00 */
[----:B---3--:R0:W-:Y:S04]  /*1561b0*/  STL.64 [R1+0xccd0], R24 ;  /* 0x00ccd01801007387 */ /* 0x0081e80000100a00 */
        /* <DEDUP_REMOVED lines=56> */
[----:B------:R-:W2:Y:S02]  /*156540*/  LDL.LU R9, [R1+0xcce0] ;  /* 0x00cce00001097983 */ /* 0x000ea40000300800 */
[----:B--2---:R-:W-:-:S15]  /*156550*/  HMMA.16816.F32 R24, R12, R8, R24 ;  /* 0x000000080c18723c */ /* 0x004fde0000001818 */
[----:B------:R-:W-:-:S08]  /*156560*/  NOP ;  /* 0x0000000000007918 */ /* 0x000fd00000000000 */
[----:B------:R-:W-:Y:S04]  /*156570*/  STL.64 [R1+0x3660], R24 ;  /* 0x0036601801007387 */ /* 0x000fe80000100a00 */
[----:B------:R0:W-:Y:S04]  /*156580*/  STL.64 [R1+0x3668], R26 ;  /* 0x0036681a01007387 */ /* 0x0001e80000100a00 */
[----:B0-----:R-:W4:Y:S04]  /*156590*/  LDL.LU.64 R26, [R1+0xccd8] ;  /* 0x00ccd800011a7983 */ /* 0x001f280000300a00 */
[----:B------:R-:W4:Y:S04]  /*1565a0*/  LDL.LU.64 R24, [R1+0xccd0] ;  /* 0x00ccd00001187983 */ /* 0x000f280000300a00 */
[----:B------:R-:W-:Y:S01]  /*1565b0*/  STL.64 [R1+0xcc88], R8 ;  /* 0x00cc880801007387 */ /* 0x000fe20000100a00 */
[----:B----4-:R-:W-:-:S15]  /*1565c0*/  HMMA.16816.F32 R24, R12, R2, R24 ;  /* 0x000000020c18723c */ /* 0x010fde0000001818 */
[----:B------:R-:W-:-:S08]  /*1565d0*/  NOP ;  /* 0x0000000000007918 */ /* 0x000fd00000000000 */
[----:B------:R-:W-:Y:S04]  /*1565e0*/  STL.64 [R1+0x3650], R24 ;  /* 0x0036501801007387 */ /* 0x000fe80000100a00 */
[----:B------:R0:W-:Y:S04]  /*1565f0*/  STL.64 [R1+0x3658], R26 ;  /* 0x0036581a01007387 */ /* 0x0001e80000100a00 */
[----:B0-----:R-:W2:Y:S04]  /*156600*/  LDL.LU.64 R26, [R1+0xccc8] ;  /* 0x00ccc800011a7983 */ /* 0x001ea80000300a00 */
[----:B------:R-:W3:Y:S01]  /*156610*/  LDL.LU.64 R24, [R1+0xccc0] ;  /* 0x00ccc00001187983 */ /* 0x000ee20000300a00 */
[----:B------:R-:W-:Y:S01]  /*156620*/  IMAD R7, R0, 0x100, R7 ;  /* 0x0000010000077824 */ /* 0x000fe200078e0207 */
[----:B------:R-:W-:-:S02]  /*156630*/  F2FP.F16.E4M3.UNPACK_B R4, R4 ;  /* 0x00000004ff04723e */ /* 0x000fc400020006ff */
[----:B------:R-:W-:Y:S02]  /*156640*/  F2FP.F16.E4M3.UNPACK_B R5, R5 ;  /* 0x00000005ff05723e */ /* 0x000fe400020006ff */
[----:B------:R-:W-:Y:S01]  /*156650*/  F2FP.F16.E4M3.UNPACK_B R6, R6 ;  /* 0x00000006ff06723e */ /* 0x000fe200020006ff */
[----:B---3--:R-:W-:Y:S01]  /*156660*/  HMMA.16816.F32 R12, R12, R24, R20 ;  /* 0x000000180c0c723c */ /* 0x008fe20000001814 */
[----:B------:R-:W2:Y:S04]  /*156670*/  LDL.LU.64 R22, [R1+0xccb8] ;  /* 0x00ccb80001167983 */ /* 0x000ea80000300a00 */
[----:B------:R-:W2:Y:S01]  /*156680*/  LDL.LU.64 R20, [R1+0xccb0] ;  /* 0x00ccb00001147983 */ /* 0x000ea20000300a00 */
[----:B------:R-:W-:-:S15]  /*156690*/  F2FP.F16.E4M3.UNPACK_B R7, R7 ;  /* 0x00000007ff07723e */ /* 0x000fde00020006ff */
[----:B------:R-:W-:-:S02]  /*1566a0*/  NOP ;  /* 0x0000000000007918 */ /* 0x000fc40000000000 */
        /* <DEDUP_REMOVED lines=20> */
[----:B------:R-:W-:-:S15]  /*1567f0*/  IMAD.MOV.U32 R0, RZ, RZ, R25 ;  /* 0x000000ffff007224 */ /* 0x000fde00078e0019 */
[----:B------:R-:W-:-:S01]  /*156800*/  NOP ;  /* 0x0000000000007918 */ /* 0x000fc20000000000 */
        /* <DEDUP_REMOVED lines=184> */
[----:B------:R1:W-:Y:S04]  /*157390*/  STL.64 [R1+0x2918], R10 ;  /* 0x0029180a01007387 */ /* 0x0003e80000100a00 */
[----:B0-----:R-:W4:Y:S01]  /*1573a0*/  LDL.LU.64 R8, [R1+0xcc88] ;  /* 0x00cc880001087983 */ /* 0x001f220000300a00 */
[----:B-1----:R-:W-:-:S02]  /*1573b0*/  IMAD.MOV.U32 R11, RZ, RZ, R26 ;  /* 0x000000ffff0b7224 */ /* 0x002fc400078e001a */
[----:B------:R-:W-:Y:S02]  /*1573c0*/  IMAD.MOV.U32 R10, RZ, RZ, R27 ;  /* 0x000000ffff0a7224 */ /* 0x000fe400078e001b */
        /* <DEDUP_REMOVED lines=148> */
[----:B------:R-:W2:Y:S04]  /*157d10*/  LDL.LU.64 R16, [R1+0xcab0] ;  /* 0x00cab00001107983 */ /* 0x000ea80000300a00 */
[----:B------:R-:W-:Y:S04]  /*157d20*/  STL.64 [R1+0xc8a0], R22 ;  /* 0x00c8a01601007387 */ /* 0x000fe80000100a00 */
[----:B------:R3:W-:Y:S02]  /*157d30*/  STL.64 [R1+0xc898], R20 ;  /* 0x00c8981401007387 */ /* 0x0007e40000100a00 */
[C---:B---3--:R-:W-:Y:S06]  /*157d40*/  HMMA.16816.F32 R20, R4.reuse, R18, R24 ;  /* 0x000000120414723c */ /* 0x048fec0000001818 */
[----:B--2---:R-:W-:-:S15]  /*157d50*/  HMMA.16816.F32 R12, R4, R16, R12 ;  /* 0x00000010040c723c */ /* 0x004fde000000180c */
[----:B------:R-:W-:-:S02]  /*157d60*/  NOP ;  /* 0x0000000000007918 */ /* 0x000fc40000000000 */
[----:B------:R0:W-:Y:S04]  /*157d70*/  STL.64 [R1+0x2810], R20 ;  /* 0x0028101401007387 */ /* 0x0001e80000100a00 */
[----:B------:R1:W-:Y:S04]  /*157d80*/  STL.64 [R1+0x2818], R22 ;  /* 0x0028181601007387 */ /* 0x0003e80000100a00 */
[----:B------:R-:W-:Y:S04]  /*157d90*/  STL.64 [R1+0x1a10], R12 ;  /* 0x001a100c01007387 */ /* 0x000fe80000100a00 */
[----:B------:R-:W-:Y:S04]  /*157da0*/  STL.64 [R1+0x1a18], R14 ;  /* 0x001a180e01007387 */ /* 0x000fe80000100a00 */
[----:B------:R-:W2:Y:S01]  /*157db0*/  LDL.64 R24, [R1+0x88] ;  /* 0x0000880001187983 */ /* 0x000ea20000100a00 */
[----:B------:R-:W-:-:S02]  /*157dc0*/  IMAD.MOV.U32 R26, RZ, RZ, R11 ;  /* 0x000000ffff1a7224 */ /* 0x000fc400078e000b */
[----:B------:R-:W-:-:S05]  /*157dd0*/  IMAD.MOV.U32 R27, RZ, RZ, R10 ;  /* 0x000000ffff1b7224 */ /* 0x000fca00078e000a */
[----:B------:R-:W-:Y:S04]  /*157de0*/  STL.64 [R1+0xca40], R26 ;  /* 0x00ca401a01007387 */ /* 0x000fe80000100a00 */
[----:B--2---:R-:W-:Y:S04]  /*157df0*/  STL.64 [R1+0xca38], R24 ;  /* 0x00ca381801007387 */ /* 0x004fe80000100a00 */
[----:B0-----:R-:W2:Y:S04]  /*157e00*/  LDL.LU R20, [R1+0xee0] ;  /* 0x000ee00001147983 */ /* 0x001ea80000300800 */
[----:B------:R-:W2:Y:S04]  /*157e10*/  LDL.LU R21, [R1+0xee4] ;  /* 0x000ee40001157983 */ /* 0x000ea80000300800 */
[----:B--2---:R-:W-:Y:S04]  /*157e20*/  STL.64 [R1+0xca48], R20 ;  /* 0x00ca481401007387 */ /* 0x004fe80000100a00 */
[----:B-1----:R-:W2:Y:S04]  /*157e30*/  LDL.LU R22, [R1+0xee8] ;  /* 0x000ee80001167983 */ /* 0x002ea80000300800 */
[----:B------:R-:W2:Y:S04]  /*157e40*/  LDL.LU R23, [R1+0xeec] ;  /* 0x000eec0001177983 */ /* 0x000ea80000300800 */
[----:B--2---:R0:W-:Y:S04]  /*157e50*/  STL.64 [R1+0xca60], R22 ;  /* 0x00ca601601007387 */ /* 0x0041e80000100a00 */
[----:B0-----:R-:W2:Y:S04]  /*157e60*/  LDL.64 R22, [R1+0xa0] ;  /* 0x0000a00001167983 */ /* 0x001ea80000100a00 */
        /* <DEDUP_REMOVED lines=74> */
[----:B----4-:R-:W-:-:S02]  /*158310*/  IMAD R14, R14, 0x100, R11 ;  /* 0x000001000e0e7824 */ /* 0x010fc400078e020b */
[----:B---3--:R-:W-:Y:S01]  /*158320*/  IMAD R15, R15, 0x100, R10 ;  /* 0x000001000f0f7824 */ /* 0x008fe200078e020a */
[----:B------:R-:W-:Y:S02]  /*158330*/  F2FP.F16.E4M3.UNPACK_B R12, R12 ;  /* 0x0000000cff0c723e */ /* 0x000fe400020006ff */
[----:B------:R-:W-:Y:S01]  /*158340*/  F2FP.F16.E4M3.UNPACK_B R13, R13 ;  /* 0x0000000dff0d723e */ /* 0x000fe200020006ff */
[----:B--2---:R-:W-:Y:S01]  /*158350*/  HMMA.16816.F32 R4, R4, R22, R24 ;  /* 0x000000160404723c */ /* 0x004fe20000001818 */
[----:B------:R-:W2:Y:S04]  /*158360*/  LDL.LU.64 R26, [R1+0xca70] ;  /* 0x00ca7000011a7983 */ /* 0x000ea80000300a00 */
[----:B------:R-:W2:Y:S01]  /*158370*/  LDL.LU.64 R24, [R1+0xca68] ;  /* 0x00ca680001187983 */ /* 0x000ea20000300a00 */
[----:B------:R-:W-:-:S02]  /*158380*/  F2FP.F16.E4M3.UNPACK_B R14, R14 ;  /* 0x0000000eff0e723e */ /* 0x000fc400020006ff */
[----:B------:R-:W-:Y:S01]  /*158390*/  F2FP.F16.E4M3.UNPACK_B R15, R15 ;  /* 0x0000000fff0f723e */ /* 0x000fe200020006ff */
[----:B------:R-:W-:Y:S02]  /*1583a0*/  IMAD.MOV.U32 R11, RZ, RZ, R22 ;  /* 0x000000ffff0b7224 */ /* 0x000fe400078e0016 */
[----:B------:R-:W-:-:S12]  /*1583b0*/  IMAD.MOV.U32 R10, RZ, RZ, R23 ;  /* 0x000000ffff0a7224 */ /* 0x000fd800078e0017 */
[----:B------:R-:W-:Y:S04]  /*1583c0*/  STL.64 [R1+0x890], R4 ;  /* 0x0008900401007387 */ /* 0x000fe80000100a00 */
[----:B------:R0:W-:Y:S04]  /*1583d0*/  STL.64 [R1+0x898], R6 ;  /* 0x0008980601007387 */ /* 0x0001e80000100a00 */
[----:B------:R-:W3:Y:S04]  /*1583e0*/  LDL.LU.64 R22, [R1+0xca60] ;  /* 0x00ca600001167983 */ /* 0x000ee80000300a00 */
[----:B0-----:R-:W4:Y:S04]  /*1583f0*/  LDL R6, [R1+0x90] ;  /* 0x0000900001067983 */ /* 0x001f280000100800 */
        /* <DEDUP_REMOVED lines=14> */
[----:B------:R-:W3:Y:S01]  /*1584e0*/  LDL.LU.64 R20, [R1+0xca48] ;  /* 0x00ca480001147983 */ /* 0x000ee20000300a00 */
[----:B------:R-:W-:Y:S01]  /*1584f0*/  IMAD.MOV.U32 R7, RZ, RZ, R0 ;  /* 0x000000ffff077224 */ /* 0x000fe200078e0000 */
[----:B--2---:R-:W-:-:S15]  /*158500*/  HMMA.16816.F32 R24, R12, R28, R24 ;  /* 0x0000001c0c18723c */ /* 0x004fde0000001818 */
[----:B------:R-:W-:-:S08]  /*158510*/  NOP ;  /* 0x0000000000007918 */ /* 0x000fd00000000000 */
[----:B------:R-:W-:Y:S04]  /*158520*/  STL.64 [R1+0x2800], R24 ;  /* 0x0028001801007387 */ /* 0x000fe80000100a00 */
[----:B------:R0:W-:Y:S04]  /*158530*/  STL.64 [R1+0x2808], R26 ;  /* 0x0028081a01007387 */ /* 0x0001e80000100a00 */
[----:B0-----:R-:W3:Y:S04]  /*158540*/  LDL.LU.64 R26, [R1+0xca40] ;  /* 0x00ca4000011a7983 */ /* 0x001ee80000300a00 */
[----:B------:R-:W2:Y:S01]  /*158550*/  LDL.LU.64 R24, [R1+0xca38] ;  /* 0x00ca380001187983 */ /* 0x000ea20000300a00 */
[----:B----4-:R-:W-:Y:S01]  /*158560*/  HMMA.16816.F32 R8, R12, R6, R8 ;  /* 0x000000060c08723c */ /* 0x010fe20000001808 */
[----:B------:R-:W-:-:S02]  /*158570*/  IMAD.MOV.U32 R0, RZ, RZ, R29 ;  /* 0x000000ffff007224 */ /* 0x000fc400078e001d */
[----:B------:R-:W4:Y:S04]  /*158580*/  LDL.LU.64 R28, [R1+0xca30] ;  /* 0x00ca3000011c7983 */ /* 0x000f280000300a00 */
[----:B------:R-:W-:-:S15]  /*158590*/  STL [R1+0xc800], R0 ;  /* 0x00c8000001007387 */ /* 0x000fde0000100800 */
[----:B------:R-:W-:-:S01]  /*1585a0*/  NOP ;  /* 0x0000000000007918 */ /* 0x000fc20000000000 */
[----:B------:R-:W-:Y:S04]  /*1585b0*/  STL.64 [R1+0x27f0], R8 ;  /* 0x0027f00801007387 */ /* 0x000fe80000100a00 */
[----:B------:R2:W-:Y:S02]  /*1585c0*/  STL.64 [R1+0x27f8], R10 ;  /* 0x0027f80a01007387 */ /* 0x0005e40000100a00 */
[----:B--2---:R-:W-:Y:S06]  /*1585d0*/  HMMA.16816.F32 R8, R12, R24, R16 ;  /* 0x000000180c08723c */ /* 0x004fec0000001810 */
[----:B------:R-:W-:-:S05]  /*1585e0*/  IMAD.MOV.U32 R0, RZ, RZ, R25 ;  /* 0x000000ffff007224 */ /* 0x000fca00078e0019 */
[----:B------:R-:W-:-:S12]  /*1585f0*/  STL [R1+0xc804], R0 ;  /* 0x00c8040001007387 */ /* 0x000fd80000100800 */
[----:B------:R-:W-:Y:S04]  /*158600*/  STL.64 [R1+0x27e0], R8 ;  /* 0x0027e00801007387 */ /* 0x000fe80000100a00 */
[----:B------:R3:W-:Y:S04]  /*158610*/  STL.64 [R1+0x27e8], R10 ;  /* 0x0027e80a01007387 */ /* 0x0007e80000100a00 */
[----:B------:R-:W2:Y:S01]  /*158620*/  LDL.LU R16, [R1+0xda0] ;  /* 0x000da00001107983 */ /* 0x000ea20000300800 */
[----:B---3--:R-:W-:-:S15]  /*158630*/  HMMA.16816.F32 R8, R12, R26, R20 ;  /* 0x0000001a0c08723c */ /* 0x008fde0000001814 */
[----:B------:R-:W-:-:S08]  /*158640*/  NOP ;  /* 0x0000000000007918 */ /* 0x000fd00000000000 */
[----:B------:R0:W-:Y:S04]  /*158650*/  STL.64 [R1+0x27d0], R8 ;  /* 0x0027d00801007387 */ /* 0x0001e80000100a00 */
[----:B------:R1:W-:Y:S04]  /*158660*/  STL.64 [R1+0x27d8], R10 ;  /* 0x0027d80a01007387 */ /* 0x0003e80000100a00 */
[----:B------:R-:W2:Y:S04]  /*158670*/  LDL.LU R17, [R1+0xda4] ;  /* 0x000da40001117983 */ /* 0x000ea80000300800 */
[----:B------:R-:W3:Y:S04]  /*158680*/  LDL.LU R18, [R1+0xda8] ;  /* 0x000da80001127983 */ /* 0x000ee80000300800 */
[----:B------:R-:W3:Y:S04]  /*158690*/  LDL.LU R19, [R1+0xdac] ;  /* 0x000dac0001137983 */ /* 0x000ee80000300800 */
[----:B---3--:R3:W-:Y:S04]  /*1586a0*/  STL.64 [R1+0xc8d0], R18 ;  /* 0x00c8d01201007387 */ /* 0x0087e80000100a00 */
[----:B--2---:R-:W-:Y:S04]  /*1586b0*/  STL.64 [R1+0xc8c8], R16 ;  /* 0x00c8c81001007387 */ /* 0x004fe80000100a00 */
[----:B------:R-:W2:Y:S04]  /*1586c0*/  LDL.LU R24, [R1+0xdc0] ;  /* 0x000dc00001187983 */ /* 0x000ea80000300800 */
[----:B------:R-:W2:Y:S04]  /*1586d0*/  LDL.LU R25, [R1+0xdc4] ;  /* 0x000dc40001197983 */ /* 0x000ea80000300800 */
[----:B------:R-:W4:Y:S04]  /*1586e0*/  LDL.LU R26, [R1+0xdc8] ;  /* 0x000dc800011a7983 */ /* 0x000f280000300800 */
[----:B------:R-:W4:Y:S04]  /*1586f0*/  LDL.LU R27, [R1+0xdcc] ;  /* 0x000dcc00011b7983 */ /* 0x000f280000300800 */
[----:B----4-:R-:W-:Y:S04]  /*158700*/  STL.64 [R1+0xc8e0], R26 ;  /* 0x00c8e01a01007387 */ /* 0x010fe80000100a00 */
[----:B--2---:R-:W-:Y:S04]  /*158710*/  STL.64 [R1+0xc8d8], R24 ;  /* 0x00c8d81801007387 */ /* 0x004fe80000100a00 */
[----:B------:R-:W2:Y:S04]  /*158720*/  LDL R6, [R1] ;  /* 0x0000000001067983 */ /* 0x000ea80000100800 */
[----:B------:R-:W2:Y:S04]  /*158730*/  LDL R7, [R1+0x4] ;  /* 0x0000040001077983 */ /* 0x000ea80000100800 */
[----:B--2---:R-:W-:Y:S04]  /*158740*/  STL.64 [R1+0xc8f0], R6 ;  /* 0x00c8f00601007387 */ /* 0x004fe80000100a00 */
[----:B------:R2:W-:Y:S04]  /*158750*/  STL.64 [R1+0xc8e8], R4 ;  /* 0x00c8e80401007387 */ /* 0x0005e80000100a00 */
[----:B0-----:R-:W4:Y:S04]  /*158760*/  LDL.LU R8, [R1+0xdd0] ;  /* 0x000dd00001087983 */ /* 0x001f280000300800 */
[----:B------:R-:W4:Y:S04]  /*158770*/  LDL.LU R9, [R1+0xdd4] ;  /* 0x000dd40001097983 */ /* 0x000f280000300800 */
[----:B-1----:R-:W3:Y:S04]  /*158780*/  LDL.LU R10, [R1+0xdd8] ;  /* 0x000dd800010a7983 */ /* 0x002ee80000300800 */
[----:B------:R-:W3:Y:S04]  /*158790*/  LDL.LU R11, [R1+0xddc] ;  /* 0x000ddc00010b7983 */ /* 0x000ee80000300800 */
[----:B---3--:R0:W-:Y:S04]  /*1587a0*/  STL.64 [R1+0xc900], R10 ;  /* 0x00c9000a01007387 */ /* 0x0081e80000100a00 */
[----:B----4-:R-:W-:Y:S04]  /*1587b0*/  STL.64 [R1+0xc8f8], R8 ;  /* 0x00c8f80801007387 */ /* 0x010fe80000100a00 */
[----:B------:R-:W3:Y:S04]  /*1587c0*/  LDL R18, [R1+0x8] ;  /* 0x0000080001127983 */ /* 0x000ee80000100800 */
[----:B------:R-:W3:Y:S04]  /*1587d0*/  LDL R19, [R1+0xc] ;  /* 0x00000c0001137983 */ /* 0x000ee80000100800 */
[----:B--2---:R-:W2:Y:S04]  /*1587e0*/  LDL.LU R4, [R1+0xdf0] ;  /* 0x000df00001047983 */ /* 0x004ea80000300800 */
[----:B------:R-:W2:Y:S04]  /*1587f0*/  LDL.LU R5, [R1+0xdf4] ;  /* 0x000df40001057983 */ /* 0x000ea80000300800 */
[----:B------:R-:W4:Y:S04]  /*158800*/  LDL.LU R6, [R1+0xdf8] ;  /* 0x000df80001067983 */ /* 0x000f280000300800 */
[----:B------:R-:W4:Y:S04]  /*158810*/  LDL.LU R7, [R1+0xdfc] ;  /* 0x000dfc0001077983 */ /* 0x000f280000300800 */
[----:B----4-:R-:W-:Y:S04]  /*158820*/  STL.64 [R1+0xc910], R6 ;  /* 0x00c9100601007387 */ /* 0x010fe80000100a00 */
[----:B--2---:R1:W-:Y:S04]  /*158830*/  STL.64 [R1+0xc908], R4 ;  /* 0x00c9080401007387 */ /* 0x0043e80000100a00 */
[----:B0-----:R-:W2:Y:S04]  /*158840*/  LDL R10, [R1+0x18] ;  /* 0x00001800010a7983 */ /* 0x001ea80000100800 */
[----:B------:R-:W2:Y:S04]  /*158850*/  LDL R11, [R1+0x1c] ;  /* 0x00001c00010b7983 */ /* 0x000ea80000100800 */
[----:B-1----:R-:W4:Y:S04]  /*158860*/  LDL.LU R4, [R1+0xe00] ;  /* 0x000e000001047983 */ /* 0x002f280000300800 */
        /* <DEDUP_REMOVED lines=207> */
[----:B------:R0:W-:Y:S01]  /*159560*/  STL [R1+0xc81c], R0 ;  /* 0x00c81c0001007387 */ /* 0x0001e20000100800 */
[----:B--2---:R-:W-:Y:S03]  /*159570*/  HMMA.16816.F32 R8, R12, R10, R4 ;  /* 0x0000000a0c08723c */ /* 0x004fe60000001804 */
[----:B------:R-:W2:Y:S04]  /*159580*/  LDL.LU.64 R6, [R1+0xc910] ;  /* 0x00c9100001067983 */ /* 0x000ea80000300a00 */
[----:B------:R-:W2:Y:S01]  /*159590*/  LDL.LU.64 R4, [R1+0xc908] ;  /* 0x00c9080001047983 */ /* 0x000ea20000300a00 */
[----:B0-----:R-:W-:-:S15]  /*1595a0*/  IMAD.MOV.U32 R0, RZ, RZ, R17 ;  /* 0x000000ffff007224 */ /* 0x001fde00078e0011 */
        /* <DEDUP_REMOVED lines=9> */
[----:B0-----:R-:W4:Y:S04]  /*159640*/  LDL.LU.64 R6, [R1+0xc8f0] ;  /* 0x00c8f00001067983 */ /* 0x001f280000300a00 */
[----:B------:R-:W2:Y:S04]  /*159650*/  LDL.LU.64 R4, [R1+0xc8e8] ;  /* 0x00c8e80001047983 */ /* 0x000ea80000300a00 */
[----:B------:R-:W3:Y:S04]  /*159660*/  LDL.LU.64 R26, [R1+0xc8e0] ;  /* 0x00c8e000011a7983 */ /* 0x000ee80000300a00 */
[----:B------:R-:W3:Y:S04]  /*159670*/  LDL.LU.64 R24, [R1+0xc8d8] ;  /* 0x00c8d80001187983 */ /* 0x000ee80000300a00 */
[----:B------:R-:W-:Y:S04]  /*159680*/  STL.64 [R1+0x26e0], R16 ;  /* 0x0026e01001007387 */ /* 0x000fe80000100a00 */
[----:B------:R0:W-:Y:S04]  /*159690*/  STL.64 [R1+0x26e8], R18 ;  /* 0x0026e81201007387 */ /* 0x0001e80000100a00 */
[----:B0-----:R-:W2:Y:S04]  /*1596a0*/  LDL.LU.64 R18, [R1+0xc8d0] ;  /* 0x00c8d00001127983 */ /* 0x001ea80000300a00 */
[----:B------:R-:W2:Y:S01]  /*1596b0*/  LDL.LU.64 R16, [R1+0xc8c8] ;  /* 0x00c8c80001107983 */ /* 0x000ea20000300a00 */
        /* <DEDUP_REMOVED lines=20> */
[----:B------:R1:W-:Y:S04]  /*159800*/  STL.64 [R1+0x26a8], R18 ;  /* 0x0026a81201007387 */ /* 0x0003e80000100a00 */
[----:B------:R4:W-:Y:S04]  /*159810*/  STL.64 [R1+0xc648], R24 ;  /* 0x00c6481801007387 */ /* 0x0009e80000100a00 */
[----:B0-----:R-:W2:Y:S04]  /*159820*/  LDL.LU R16, [R1+0xd70] ;  /* 0x000d700001107983 */ /* 0x001ea80000300800 */
[----:B------:R-:W2:Y:S04]  /*159830*/  LDL.LU R17, [R1+0xd74] ;  /* 0x000d740001117983 */ /* 0x000ea80000300800 */
[----:B-1----:R-:W3:Y:S04]  /*159840*/  LDL.LU R18, [R1+0xd78] ;  /* 0x000d780001127983 */ /* 0x002ee80000300800 */
[----:B------:R-:W3:Y:S01]  /*159850*/  LDL.LU R19, [R1+0xd7c] ;  /* 0x000d7c0001137983 */ /* 0x000ee20000300800 */
[----:B----4-:R-:W-:-:S02]  /*159860*/  IMAD.MOV.U32 R25, RZ, RZ, R10 ;  /* 0x000000ffff197224 */ /* 0x010fc400078e000a */
[----:B------:R-:W-:Y:S02]  /*159870*/  IMAD.MOV.U32 R27, RZ, RZ, R4 ;  /* 0x000000ffff1b7224 */ /* 0x000fe400078e0004 */
        /* <DEDUP_REMOVED lines=15> */
[----:B------:R-:W2:Y:S01]  /*159970*/  LDL.LU R11, [R1+0xd5c] ;  /* 0x000d5c00010b7983 */ /* 0x000ea20000300800 */
[----:B------:R-:W-:-:S03]  /*159980*/  IMAD.MOV.U32 R26, RZ, RZ, R5 ;  /* 0x000000ffff1a7224 */ /* 0x000fc600078e0005 */
        /* <DEDUP_REMOVED lines=88> */
[----:B---3--:R-:W-:-:S02]  /*159f10*/  IMAD R6, R6, 0x100, R11 ;  /* 0x0000010006067824 */ /* 0x008fc400078e020b */
[----:B--2---:R-:W-:Y:S01]  /*159f20*/  IMAD R7, R7, 0x100, R10 ;  /* 0x0000010007077824 */ /* 0x004fe200078e020a */
[----:B------:R-:W-:Y:S02]  /*159f30*/  F2FP.F16.E4M3.UNPACK_B R4, R4 ;  /* 0x00000004ff04723e */ /* 0x000fe400020006ff */
[----:B------:R-:W-:Y:S02]  /*159f40*/  F2FP.F16.E4M3.UNPACK_B R5, R5 ;  /* 0x00000005ff05723e */ /* 0x000fe400020006ff */
[----:B------:R-:W-:Y:S02]  /*159f50*/  F2FP.F16.E4M3.UNPACK_B R6, R6 ;  /* 0x00000006ff06723e */ /* 0x000fe400020006ff */
[----:B------:R-:W-:Y:S01]  /*159f60*/  F2FP.F16.E4M3.UNPACK_B R7, R7 ;  /* 0x00000007ff07723e */ /* 0x000fe200020006ff */
[----:B----4-:R-:W-:Y:S06]  /*159f70*/  HMMA.16816.F32 R16, R12, R24, R16 ;  /* 0x000000180c10723c */ /* 0x010fec0000001810 */
[----:B------:R-:W-:Y:S01]  /*159f80*/  HMMA.16816.F32 R12, R4, R26, R20 ;  /* 0x0000001a040c723c */ /* 0x000fe20000001814 */
[----:B------:R-:W2:Y:S01]  /*159f90*/  LDL R24, [R1+0x10] ;  /* 0x0000100001187983 */ /* 0x000ea20000100800 */
[----:B------:R-:W-:-:S15]  /*159fa0*/  IMAD.MOV.U32 R25, RZ, RZ, R0 ;  /* 0x000000ffff197224 */ /* 0x000fde00078e0000 */
[----:B------:R-:W-:Y:S04]  /*159fb0*/  STL.64 [R1+0x2660], R16 ;  /* 0x0026601001007387 */ /* 0x000fe80000100a00 */
[----:B------:R-:W-:Y:S04]  /*159fc0*/  STL.64 [R1+0x2668], R18 ;  /* 0x0026681201007387 */ /* 0x000fe80000100a00 */
[----:B------:R0:W-:Y:S04]  /*159fd0*/  STL.64 [R1+0x2650], R12 ;  /* 0x0026500c01007387 */ /* 0x0001e80000100a00 */
[----:B------:R1:W-:Y:S04]  /*159fe0*/  STL.64 [R1+0x2658], R14 ;  /* 0x0026580e01007387 */ /* 0x0003e80000100a00 */
[----:B------:R-:W3:Y:S04]  /*159ff0*/  LDL.LU R0, [R1+0xc81c] ;  /* 0x00c81c0001007983 */ /* 0x000ee80000300800 */
[----:B0-----:R-:W4:Y:S04]  /*15a000*/  LDL.LU R12, [R1+0xbd0] ;  /* 0x000bd000010c7983 */ /* 0x001f280000300800 */
[----:B------:R-:W4:Y:S04]  /*15a010*/  LDL.LU R13, [R1+0xbd4] ;  /* 0x000bd400010d7983 */ /* 0x000f280000300800 */
[----:B-1----:R-:W2:Y:S04]  /*15a020*/  LDL.LU R14, [R1+0xbd8] ;  /* 0x000bd800010e7983 */ /* 0x002ea80000300800 */
        /* <DEDUP_REMOVED lines=280> */
[----:B------:R-:W-:Y:S01]  /*15b1b0*/  HMMA.16816.F32 R16, R4, R24, R16 ;  /* 0x000000180410723c */ /* 0x000fe20000001810 */
[----:B--2---:R-:W-:-:S05]  /*15b1c0*/  IMAD.MOV.U32 R0, RZ, RZ, R11 ;  /* 0x000000ffff007224 */ /* 0x004fca00078e000b */
[----:B------:R-:W-:Y:S01]  /*15b1d0*/  STL [R1+0xc5a8], R0 ;  /* 0x00c5a80001007387 */ /* 0x000fe20000100800 */
[----:B---3--:R-:W-:-:S15]  /*15b1e0*/  HMMA.16816.F32 R12, R4, R10, R12 ;  /* 0x0000000a040c723c */ /* 0x008fde000000180c */
        /* <DEDUP_REMOVED lines=8> */
[----:B------:R-:W4:Y:S04]  /*15b270*/  LDL.LU R20, [R1+0xb70] ;  /* 0x000b700001147983 */ /* 0x000f280000300800 */
[----:B------:R-:W-:-:S15]  /*15b280*/  IMAD.MOV.U32 R0, RZ, RZ, R27 ;  /* 0x000000ffff007224 */ /* 0x000fde00078e001b */
[----:B------:R-:W-:-:S02]  /*15b290*/  NOP ;  /* 0x0000000000007918 */ /* 0x000fc40000000000 */
        /* <DEDUP_REMOVED lines=125> */
[----:B------:R-:W-:Y:S01]  /*15ba70*/  HMMA.16816.F32 R24, R4, R2, R24 ;  /* 0x000000020418723c */ /* 0x000fe20000001818 */
[----:B------:R-:W-:Y:S02]  /*15ba80*/  IMAD R14, R14, 0x100, R28 ;  /* 0x000001000e0e7824 */ /* 0x000fe400078e021c */
[----:B------:R-:W-:Y:S01]  /*15ba90*/  IMAD R15, R15, 0x100, R29 ;  /* 0x000001000f0f7824 */ /* 0x000fe200078e021d */
[----:B------:R-:W-:-:S02]  /*15baa0*/  F2FP.F16.E4M3.UNPACK_B R12, R12 ;  /* 0x0000000cff0c723e */ /* 0x000fc400020006ff */
[----:B------:R-:W-:Y:S02]  /*15bab0*/  F2FP.F16.E4M3.UNPACK_B R13, R13 ;  /* 0x0000000dff0d723e */ /* 0x000fe400020006ff */
[----:B------:R-:W-:Y:S02]  /*15bac0*/  F2FP.F16.E4M3.UNPACK_B R14, R14 ;  /* 0x0000000eff0e723e */ /* 0x000fe400020006ff */
[----:B------:R-:W-:Y:S01]  /*15bad0*/  F2FP.F16.E4M3.UNPACK_B R15, R15 ;  /* 0x0000000fff0f723e */ /* 0x000fe200020006ff */
[----:B---3--:R-:W-:Y:S06]  /*15bae0*/  HMMA.16816.F32 R16, R4, R10, R16 ;  /* 0x0000000a0410723c */ /* 0x008fec0000001810 */
[----:B------:R-:W-:Y:S04]  /*15baf0*/  STL [R1+0xc3c4], R10 ;  /* 0x00c3c40a01007387 */ /* 0x000fe80000100800 */
[----:B------:R0:W-:-:S13]  /*15bb00*/  STL [R1+0xc3c0], R11 ;  /* 0x00c3c00b01007387 */ /* 0x0001da0000100800 */
[----:B------:R-:W-:Y:S04]  /*15bb10*/  STL.64 [R1+0x19c0], R16 ;  /* 0x0019c01001007387 */ /* 0x000fe80000100a00 */
[----:B------:R1:W-:Y:S04]  /*15bb20*/  STL.64 [R1+0x19c8], R18 ;  /* 0x0019c81201007387 */ /* 0x0003e80000100a00 */
[----:B0-----:R-:W2:Y:S01]  /*15bb30*/  LDL.64 R10, [R1+0xa0] ;  /* 0x0000a000010a7983 */ /* 0x001ea20000100a00 */
[----:B-1----:R-:W-:Y:S06]  /*15bb40*/  HMMA.16816.F32 R16, R4, R8, R20 ;  /* 0x000000080410723c */ /* 0x002fec0000001814 */
[----:B------:R-:W-:-:S15]  /*15bb50*/  STL [R1+0xc3ac], R8 ;  /* 0x00c3ac0801007387 */ /* 0x000fde0000100800 */
[----:B------:R-:W-:-:S02]  /*15bb60*/  NOP ;  /* 0x0000000000007918 */ /* 0x000fc40000000000 */
[----:B------:R-:W-:Y:S04]  /*15bb70*/  STL.64 [R1+0x3600], R16 ;  /* 0x0036001001007387 */ /* 0x000fe80000100a00 */
[----:B------:R-:W-:Y:S04]  /*15bb80*/  STL.64 [R1+0x3608], R18 ;  /* 0x0036081201007387 */ /* 0x000fe80000100a00 */
[----:B------:R-:W-:Y:S04]  /*15bb90*/  STL [R1+0xc3a8], R9 ;  /* 0x00c3a80901007387 */ /* 0x000fe80000100800 */
[----:B------:R-:W-:Y:S04]  /*15bba0*/  STL.64 [R1+0xc5d8], R14 ;  /* 0x00c5d80e01007387 */ /* 0x000fe80000100a00 */
[----:B------:R0:W-:Y:S04]  /*15bbb0*/  STL.64 [R1+0xc5d0], R12 ;  /* 0x00c5d00c01007387 */ /* 0x0001e80000100a00 */
[----:B0-----:R-:W2:Y:S04]  /*15bbc0*/  LDL.LU R12, [R1+0xae0] ;  /* 0x000ae000010c7983 */ /* 0x001ea80000300800 */
[----:B------:R-:W2:Y:S04]  /*15bbd0*/  LDL.LU R13, [R1+0xae4] ;  /* 0x000ae400010d7983 */ /* 0x000ea80000300800 */
[----:B------:R-:W2:Y:S04]  /*15bbe0*/  LDL.LU R14, [R1+0xae8] ;  /* 0x000ae800010e7983 */ /* 0x000ea80000300800 */
[----:B------:R-:W2:Y:S04]  /*15bbf0*/  LDL.LU R15, [R1+0xaec] ;  /* 0x000aec00010f7983 */ /* 0x000ea80000300800 */
[----:B------:R-:W3:Y:S04]  /*15bc00*/  LDL.LU.64 R20, [R1+0x88] ;  /* 0x0000880001147983 */ /* 0x000ee80000300a00 */
[----:B------:R-:W4:Y:S04]  /*15bc10*/  LDL.LU R16, [R1+0xa80] ;  /* 0x000a800001107983 */ /* 0x000f280000300800 */
[----:B------:R-:W-:Y:S04]  /*15bc20*/  STL.64 [R1+0x35f0], R24 ;  /* 0x0035f01801007387 */ /* 0x000fe80000100a00 */
[----:B------:R-:W-:Y:S04]  /*15bc30*/  STL.64 [R1+0x35f8], R26 ;  /* 0x0035f81a01007387 */ /* 0x000fe80000100a00 */
        /* <DEDUP_REMOVED lines=24> */
[----:B0-----:R-:W3:Y:S04]  /*15bdc0*/  LDL.LU.64 R2, [R1+0x90] ;  /* 0x0000900001027983 */ /* 0x001ee80000300a00 */
[----:B------:R-:W2:Y:S04]  /*15bdd0*/  LDL.LU.64 R14, [R1+0xc5d8] ;  /* 0x00c5d800010e7983 */ /* 0x000ea80000300a00 */
[----:B------:R-:W2:Y:S04]  /*15bde0*/  LDL.LU.64 R12, [R1+0xc5d0] ;  /* 0x00c5d000010c7983 */ /* 0x000ea80000300a00 */
[----:B------:R-:W-:Y:S04]  /*15bdf0*/  STL.64 [R1+0x24a0], R4 ;  /* 0x0024a00401007387 */ /* 0x000fe80000100a00 */
[----:B------:R0:W-:Y:S04]  /*15be00*/  STL.64 [R1+0x24a8], R6 ;  /* 0x0024a80601007387 */ /* 0x0001e80000100a00 */
[----:B0-----:R-:W2:Y:S01]  /*15be10*/  LDL.LU.64 R6, [R1+0xa8] ;  /* 0x0000a80001067983 */ /* 0x001ea20000300a00 */
[----:B------:R-:W-:-:S02]  /*15be20*/  IMAD.MOV.U32 R8, RZ, RZ, R11 ;  /* 0x000000ffff087224 */ /* 0x000fc400078e000b */
[----:B------:R-:W-:-:S03]  /*15be30*/  IMAD.MOV.U32 R9, RZ, RZ, R10 ;  /* 0x000000ffff097224 */ /* 0x000fc600078e000a */
[----:B------:R0:W-:Y:S04]  /*15be40*/  STL [R1+0xc3d4], R8 ;  /* 0x00c3d40801007387 */ /* 0x0001e80000100800 */
[----:B------:R1:W-:Y:S04]  /*15be50*/  STL [R1+0xc3d0], R9 ;  /* 0x00c3d00901007387 */ /* 0x0003e80000100800 */
[----:B0-----:R-:W3:Y:S04]  /*15be60*/  LDL.LU R8, [R1+0xaa0] ;  /* 0x000aa00001087983 */ /* 0x001ee80000300800 */
[----:B-1----:R-:W3:Y:S04]  /*15be70*/  LDL.LU R9, [R1+0xaa4] ;  /* 0x000aa40001097983 */ /* 0x002ee80000300800 */
[----:B------:R-:W3:Y:S04]  /*15be80*/  LDL.LU R10, [R1+0xaa8] ;  /* 0x000aa800010a7983 */ /* 0x000ee80000300800 */
[----:B------:R-:W3:Y:S01]  /*15be90*/  LDL.LU R11, [R1+0xaac] ;  /* 0x000aac00010b7983 */ /* 0x000ee20000300800 */
        /* <DEDUP_REMOVED lines=17> */
[----:B------:R0:W-:Y:S04]  /*15bfb0*/  STL [R1+0xc3e4], R6 ;  /* 0x00c3e40601007387 */ /* 0x0001e80000100800 */
[----:B------:R1:W-:Y:S04]  /*15bfc0*/  STL [R1+0xc3e0], R7 ;  /* 0x00c3e00701007387 */ /* 0x0003e80000100800 */
[----:B------:R-:W2:Y:S04]  /*15bfd0*/  LDL.LU R4, [R1+0xa90] ;  /* 0x000a900001047983 */ /* 0x000ea80000300800 */
[----:B------:R-:W2:Y:S04]  /*15bfe0*/  LDL.LU R5, [R1+0xa94] ;  /* 0x000a940001057983 */ /* 0x000ea80000300800 */
[----:B0-----:R-:W2:Y:S04]  /*15bff0*/  LDL.LU R6, [R1+0xa98] ;  /* 0x000a980001067983 */ /* 0x001ea80000300800 */
[----:B-1----:R-:W2:Y:S01]  /*15c000*/  LDL.LU R7, [R1+0xa9c] ;  /* 0x000a9c0001077983 */ /* 0x002ea20000300800 */
[----:B---3--:R-:W-:-:S15]  /*15c010*/  HMMA.16816.F32 R8, R12, R2, R8 ;  /* 0x000000020c08723c */ /* 0x008fde0000001808 */
[----:B------:R-:W-:-:S08]  /*15c020*/  NOP ;  /* 0x0000000000007918 */ /* 0x000fd00000000000 */
[----:B------:R-:W-:Y:S04]  /*15c030*/  STL.64 [R1+0x2470], R8 ;  /* 0x0024700801007387 */ /* 0x000fe80000100a00 */
[----:B------:R0:W-:Y:S02]  /*15c040*/  STL.64 [R1+0x2478], R10 ;  /* 0x0024780a01007387 */ /* 0x0001e40000100a00 */
[----:B0-----:R-:W-:Y:S02]  /*15c050*/  IMAD.MOV.U32 R10, RZ, RZ, R3 ;  /* 0x000000ffff0a7224 */ /* 0x001fe400078e0003 */
[----:B------:R-:W-:-:S03]  /*15c060*/  IMAD.MOV.U32 R11, RZ, RZ, R2 ;  /* 0x000000ffff0b7224 */ /* 0x000fc600078e0002 */
[----:B------:R-:W-:Y:S04]  /*15c070*/  STL [R1+0xc3ec], R10 ;  /* 0x00c3ec0a01007387 */ /* 0x000fe80000100800 */
[----:B------:R-:W-:Y:S01]  /*15c080*/  STL [R1+0xc3e8], R11 ;  /* 0x00c3e80b01007387 */ /* 0x000fe20000100800 */
[----:B------:R-:W-:Y:S02]  /*15c090*/  IMAD.MOV.U32 R2, RZ, RZ, R20 ;  /* 0x000000ffff027224 */ /* 0x000fe400078e0014 */
[----:B------:R-:W-:Y:S02]  /*15c0a0*/  IMAD.MOV.U32 R3, RZ, RZ, R21 ;  /* 0x000000ffff037224 */ /* 0x000fe400078e0015 */
[----:B----4-:R-:W-:Y:S02]  /*15c0b0*/  IMAD.MOV.U32 R8, RZ, RZ, R22 ;  /* 0x000000ffff087224 */ /* 0x010fe400078e0016 */
[----:B------:R-:W-:Y:S01]  /*15c0c0*/  IMAD.MOV.U32 R9, RZ, RZ, R23 ;  /* 0x000000ffff097224 */ /* 0x000fe200078e0017 */
[----:B--2---:R-:W-:-:S15]  /*15c0d0*/  HMMA.16816.F32 R4, R12, R20, R4 ;  /* 0x000000140c04723c */ /* 0x004fde0000001804 */
[----:B------:R-:W-:-:S08]  /*15c0e0*/  NOP ;  /* 0x0000000000007918 */ /* 0x000fd00000000000 */
[----:B------:R-:W-:Y:S04]  /*15c0f0*/  STL.64 [R1+0x2460], R4 ;  /* 0x0024600401007387 */ /* 0x000fe80000100a00 */
[----:B------:R0:W-:Y:S02]  /*15c100*/  STL.64 [R1+0x2468], R6 ;  /* 0x0024680601007387 */ /* 0x0001e40000100a00 */
[----:B0-----:R-:W-:Y:S02]  /*15c110*/  HMMA.16816.F32 R4, R12, R22, R16 ;  /* 0x000000160c04723c */ /* 0x001fe40000001810 */
[----:B------:R-:W-:-:S15]  /*15c120*/  STL.64 [R1+0xc580], R2 ;  /* 0x00c5800201007387 */ /* 0x000fde0000100a00 */
[----:B------:R-:W-:-:S06]  /*15c130*/  NOP ;  /* 0x0000000000007918 */ /* 0x000fcc0000000000 */
[----:B------:R-:W-:Y:S04]  /*15c140*/  STL.64 [R1+0x2450], R4 ;  /* 0x0024500401007387 */ /* 0x000fe80000100a00 */
[----:B------:R-:W-:Y:S04]  /*15c150*/  STL.64 [R1+0x2458], R6 ;  /* 0x0024580601007387 */ /* 0x000fe80000100a00 */
[----:B------:R0:W-:Y:S02]  /*15c160*/  STL.64 [R1+0xc578], R8 ;  /* 0x00c5780801007387 */ /* 0x0001e40000100a00 */
[----:B0-----:R-:W-:Y:S06]  /*15c170*/  HMMA.16816.F32 R8, R12, R28, R24 ;  /* 0x0000001c0c08723c */ /* 0x001fec0000001818 */
[----:B------:R-:W-:-:S02]  /*15c180*/  IMAD.MOV.U32 R4, RZ, RZ, R28 ;  /* 0x000000ffff047224 */ /* 0x000fc400078e001c */
[----:B------:R-:W-:-:S15]  /*15c190*/  IMAD.MOV.U32 R5, RZ, RZ, R29 ;  /* 0x000000ffff057224 */ /* 0x000fde00078e001d */
        /* <DEDUP_REMOVED lines=175> */
[----:B------:R0:W-:Y:S04]  /*15cc90*/  STL.64 [R1+0x2410], R4 ;  /* 0x0024100401007387 */ /* 0x0001e80000100a00 */
[----:B------:R1:W-:Y:S04]  /*15cca0*/  STL.64 [R1+0x2418], R6 ;  /* 0x0024180601007387 */ /* 0x0003e80000100a00 */
[----:B0-----:R-:W4:Y:S01]  /*15ccb0*/  LDL.LU.64 R4, [R1+0xc568] ;  /* 0x00c5680001047983 */ /* 0x001f220000300a00 */
[----:B-1----:R-:W-:Y:S02]  /*15ccc0*/  IMAD.MOV.U32 R6, RZ, RZ, R22 ;  /* 0x000000ffff067224 */ /* 0x002fe400078e0016 */
        /* <DEDUP_REMOVED lines=131> */
[----:B------:R0:W-:Y:S04]  /*15d500*/  STL.64 [R1+0x22f0], R24 ;  /* 0x0022f01801007387 */ /* 0x0001e80000100a00 */
[----:B------:R1:W-:Y:S01]  /*15d510*/  STL.64 [R1+0x22f8], R26 ;  /* 0x0022f81a01007387 */ /* 0x0003e20000100a00 */
[----:B0-----:R-:W-:Y:S02]  /*15d520*/  IMAD.MOV.U32 R24, RZ, RZ, R10 ;  /* 0x000000ffff187224 */ /* 0x001fe400078e000a */
[----:B------:R-:W-:Y:S01]  /*15d530*/  IMAD.MOV.U32 R25, RZ, RZ, R11 ;  /* 0x000000ffff197224 */ /* 0x000fe200078e000b */
[----:B------:R-:W2:Y:S04]  /*15d540*/  LDL.LU R10, [R1+0xc3ec] ;  /* 0x00c3ec00010a7983 */ /* 0x000ea80000300800 */
[----:B------:R-:W3:Y:S01]  /*15d550*/  LDL.LU R11, [R1+0xc3e8] ;  /* 0x00c3e800010b7983 */ /* 0x000ee20000300800 */
[----:B-1----:R-:W-:-:S02]  /*15d560*/  IMAD.MOV.U32 R26, RZ, RZ, R6 ;  /* 0x000000ffff1a7224 */ /* 0x002fc400078e0006 */
[----:B------:R-:W-:Y:S01]  /*15d570*/  IMAD.MOV.U32 R27, RZ, RZ, R7 ;  /* 0x000000ffff1b7224 */ /* 0x000fe200078e0007 */
[----:B------:R-:W4:Y:S04]  /*15d580*/  LDL.LU R6, [R1+0xc3e4] ;  /* 0x00c3e40001067983 */ /* 0x000f280000300800 */
[----:B------:R0:W-:Y:S04]  /*15d590*/  STL.64 [R1+0x19b0], R20 ;  /* 0x0019b01401007387 */ /* 0x0001e80000100a00 */
[----:B------:R1:W-:Y:S04]  /*15d5a0*/  STL.64 [R1+0x19b8], R22 ;  /* 0x0019b81601007387 */ /* 0x0003e80000100a00 */
[----:B------:R-:W4:Y:S04]  /*15d5b0*/  LDL.LU R7, [R1+0xc3e0] ;  /* 0x00c3e00001077983 */ /* 0x000f280000300800 */
[----:B------:R1:W-:Y:S04]  /*15d5c0*/  STL.64 [R1+0xc2e8], R26 ;  /* 0x00c2e81a01007387 */ /* 0x0003e80000100a00 */
[----:B------:R-:W-:Y:S04]  /*15d5d0*/  STL.64 [R1+0xc2e0], R24 ;  /* 0x00c2e01801007387 */ /* 0x000fe80000100a00 */
        /* <DEDUP_REMOVED lines=189> */
[----:B------:R-:W-:-:S07]  /*15e1b0*/  IMAD.MOV.U32 R11, RZ, RZ, R0 ;  /* 0x000000ffff0b7224 */ /* 0x000fce00078e0000 */
[----:B---3--:R-:W-:-:S15]  /*15e1c0*/  HMMA.16816.F32 R12, R4, R10, R12 ;  /* 0x0000000a040c723c */ /* 0x008fde000000180c */
[----:B------:R-:W-:-:S08]  /*15e1d0*/  NOP ;  /* 0x0000000000007918 */ /* 0x000fd00000000000 */
[----:B------:R0:W-:Y:S04]  /*15e1e0*/  STL.64 [R1+0x2270], R12 ;  /* 0x0022700c01007387 */ /* 0x0001e80000100a00 */
[----:B------:R1:W-:Y:S04]  /*15e1f0*/  STL.64 [R1+0x2278], R14 ;  /* 0x0022780e01007387 */ /* 0x0003e80000100a00 */
[----:B0-----:R-:W3:Y:S04]  /*15e200*/  LDL.LU R12, [R1+0x6fc8] ;  /* 0x006fc800010c7983 */ /* 0x001ee80000300800 */
[----:B------:R-:W3:Y:S01]  /*15e210*/  LDL.LU R13, [R1+0x6fd0] ;  /* 0x006fd000010d7983 */ /* 0x000ee20000300800 */
[----:B----4-:R-:W-:-:S15]  /*15e220*/  HMMA.16816.F32 R8, R4, R24, R16 ;  /* 0x000000180408723c */ /* 0x010fde0000001810 */
[----:B------:R-:W-:-:S08]  /*15e230*/  NOP ;  /* 0x0000000000007918 */ /* 0x000fd00000000000 */
[----:B------:R-:W-:Y:S04]  /*15e240*/  STL.64 [R1+0x2260], R8 ;  /* 0x0022600801007387 */ /* 0x000fe80000100a00 */
[----:B------:R2:W-:Y:S04]  /*15e250*/  STL.64 [R1+0x2268], R10 ;  /* 0x0022680a01007387 */ /* 0x0005e80000100a00 */
[----:B-1----:R-:W4:Y:S04]  /*15e260*/  LDL.LU R14, [R1+0x6fd8] ;  /* 0x006fd800010e7983 */ /* 0x002f280000300800 */
[----:B------:R-:W4:Y:S01]  /*15e270*/  LDL.LU R15, [R1+0x6fe0] ;  /* 0x006fe000010f7983 */ /* 0x000f220000300800 */
[----:B--2---:R-:W-:-:S15]  /*15e280*/  HMMA.16816.F32 R8, R4, R26, R20 ;  /* 0x0000001a0408723c */ /* 0x004fde0000001814 */
[----:B------:R-:W-:-:S09]  /*15e290*/  NOP ;  /* 0x0000000000007918 */ /* 0x000fd20000000000 */
[----:B------:R-:W-:Y:S01]  /*15e2a0*/  IMAD.MOV.U32 R0, RZ, RZ, R11 ;  /* 0x000000ffff007224 */ /* 0x000fe200078e000b */
[----:B----4-:R-:W-:Y:S04]  /*15e2b0*/  STL.64 [R1+0xc140], R14 ;  /* 0x00c1400e01007387 */ /* 0x010fe80000100a00 */
[----:B---3--:R-:W-:Y:S04]  /*15e2c0*/  STL.64 [R1+0xc138], R12 ;  /* 0x00c1380c01007387 */ /* 0x008fe80000100a00 */
[----:B------:R0:W-:Y:S04]  /*15e2d0*/  STL.64 [R1+0x2250], R8 ;  /* 0x0022500801007387 */ /* 0x0001e80000100a00 */
[----:B------:R1:W-:Y:S04]  /*15e2e0*/  STL [R1+0x2258], R10 ;  /* 0x0022580a01007387 */ /* 0x0003e80000100800 */
        /* <DEDUP_REMOVED lines=19> */
[----:B0-----:R-:W4:Y:S04]  /*15e420*/  LDL.LU R22, [R1] ;  /* 0x0000000001167983 */ /* 0x001f280000300800 */
[----:B------:R-:W4:Y:S04]  /*15e430*/  LDL.LU R23, [R1+0x4] ;  /* 0x0000040001177983 */ /* 0x000f280000300800 */
[----:B---3--:R0:W-:Y:S04]  /*15e440*/  STL.64 [R1+0xc1b8], R20 ;  /* 0x00c1b81401007387 */ /* 0x0081e80000100a00 */
[----:B----4-:R-:W-:Y:S04]  /*15e450*/  STL.64 [R1+0xc1d8], R22 ;  /* 0x00c1d81601007387 */ /* 0x010fe80000100a00 */
[----:B------:R-:W3:Y:S04]  /*15e460*/  LDL.LU R24, [R1+0x2d0] ;  /* 0x0002d00001187983 */ /* 0x000ee80000300800 */
[----:B------:R-:W3:Y:S04]  /*15e470*/  LDL.LU R25, [R1+0x2d4] ;  /* 0x0002d40001197983 */ /* 0x000ee80000300800 */
[----:B------:R-:W4:Y:S04]  /*15e480*/  LDL.LU R26, [R1+0x2d8] ;  /* 0x0002d800011a7983 */ /* 0x000f280000300800 */
[----:B------:R-:W4:Y:S04]  /*15e490*/  LDL.LU R27, [R1+0x2dc] ;  /* 0x0002dc00011b7983 */ /* 0x000f280000300800 */
[----:B0-----:R-:W2:Y:S04]  /*15e4a0*/  LDL.LU R20, [R1+0x8] ;  /* 0x0000080001147983 */ /* 0x001ea80000300800 */
[----:B------:R-:W2:Y:S04]  /*15e4b0*/  LDL.LU R21, [R1+0xc] ;  /* 0x00000c0001157983 */ /* 0x000ea80000300800 */
[----:B--2---:R-:W-:Y:S04]  /*15e4c0*/  STL.64 [R1+0xc1f0], R20 ;  /* 0x00c1f01401007387 */ /* 0x004fe80000100a00 */
        /* <DEDUP_REMOVED lines=117> */
[----:B------:R0:W-:Y:S04]  /*15ec20*/  STL [R1+0x9f60], R0 ;  /* 0x009f600001007387 */ /* 0x0001e80000100800 */
[----:B0-----:R-:W3:Y:S01]  /*15ec30*/  LDL.LU R0, [R1+0x6fe4] ;  /* 0x006fe40001007983 */ /* 0x001ee20000300800 */
        /* <DEDUP_REMOVED lines=90> */
[----:B------:R-:W4:Y:S04]  /*15f1e0*/  LDL.LU.64 R24, [R1+0xc1a8] ;  /* 0x00c1a80001187983 */ /* 0x000f280000300a00 */
        /* <DEDUP_REMOVED lines=8> */
[----:B----4-:R-:W-:Y:S02]  /*15f270*/  HMMA.16816.F32 R24, R4, R24, R20 ;  /* 0x000000180418723c */ /* 0x010fe40000001814 */
[----:B------:R-:W2:Y:S04]  /*15f280*/  LDL.LU.64 R22, [R1+0xc190] ;  /* 0x00c1900001167983 */ /* 0x000ea80000300a00 */
[----:B------:R-:W4:-:S15]  /*15f290*/  LDL.LU.64 R20, [R1+0xc188] ;  /* 0x00c1880001147983 */ /* 0x000f1e0000300a00 */
[----:B------:R-:W-:-:S02]  /*15f2a0*/  NOP ;  /* 0x0000000000007918 */ /* 0x000fc40000000000 */
        /* <DEDUP_REMOVED lines=11> */
[----:B------:R-:W4:Y:S04]  /*15f360*/  LDL.LU.64 R16, [R1+0xc178] ;  /* 0x00c1780001107983 */ /* 0x000f280000300a00 */
[----:B------:R-:W2:Y:S01]  /*15f370*/  LDL.LU R23, [R1+0x6fcc] ;  /* 0x006fcc0001177983 */ /* 0x000ea20000300800 */
        /* <DEDUP_REMOVED lines=30> */
[----:B------:R-:W-:Y:S04]  /*15f560*/  STL.64 [R1+0x1ee0], R8 ;  /* 0x001ee00801007387 */ /* 0x000fe80000100a00 */
[----:B------:R0:W-:Y:S04]  /*15f570*/  STL.64 [R1+0x1ee8], R10 ;  /* 0x001ee80a01007387 */ /* 0x0001e80000100a00 */
[----:B------:R-:W4:Y:S01]  /*15f580*/  LDL.LU R22, [R1+0xa0] ;  /* 0x0000a00001167983 */ /* 0x000f220000300800 */
[----:B0-----:R-:W-:-:S15]  /*15f590*/  HMMA.16816.F32 R8, R4, R2, R24 ;  /* 0x000000020408723c */ /* 0x001fde0000001818 */
[----:B------:R-:W-:-:S08]  /*15f5a0*/  NOP ;  /* 0x0000000000007918 */ /* 0x000fd00000000000 */
[----:B------:R-:W-:Y:S04]  /*15f5b0*/  STL.64 [R1+0x1ed0], R8 ;  /* 0x001ed00801007387 */ /* 0x000fe80000100a00 */
[----:B------:R-:W-:Y:S01]  /*15f5c0*/  STL.64 [R1+0x1ed8], R10 ;  /* 0x001ed80a01007387 */ /* 0x000fe20000100a00 */
[----:B--2---:R-:W-:-:S03]  /*15f5d0*/  IMAD R12, R12, 0x100, R23 ;  /* 0x000001000c0c7824 */ /* 0x004fc600078e0217 */
[----:B------:R-:W4:Y:S04]  /*15f5e0*/  LDL.LU R23, [R1+0xa4] ;  /* 0x0000a40001177983 */ /* 0x000f280000300800 */
[----:B------:R-:W2:Y:S04]  /*15f5f0*/  LDL.LU R16, [R1+0x110] ;  /* 0x0001100001107983 */ /* 0x000ea80000300800 */
[----:B------:R-:W2:Y:S04]  /*15f600*/  LDL.LU R17, [R1+0x114] ;  /* 0x0001140001117983 */ /* 0x000ea80000300800 */
[----:B--2---:R0:W-:Y:S04]  /*15f610*/  STL.64 [R1+0xc108], R16 ;  /* 0x00c1081001007387 */ /* 0x0041e80000100a00 */
[----:B------:R-:W2:Y:S04]  /*15f620*/  LDL.LU R18, [R1+0x118] ;  /* 0x0001180001127983 */ /* 0x000ea80000300800 */
[----:B------:R-:W2:Y:S04]  /*15f630*/  LDL.LU R19, [R1+0x11c] ;  /* 0x00011c0001137983 */ /* 0x000ea80000300800 */
[----:B------:R-:W4:Y:S04]  /*15f640*/  LDL R21, [R1+0x3798] ;  /* 0x0037980001157983 */ /* 0x000f280000100800 */
[----:B------:R-:W4:Y:S01]  /*15f650*/  LDL R26, [R1+0x379c] ;  /* 0x00379c00011a7983 */ /* 0x000f220000100800 */
[----:B------:R-:W-:-:S02]  /*15f660*/  IMAD R13, R13, 0x100, R28 ;  /* 0x000001000d0d7824 */ /* 0x000fc400078e021c */
[----:B---3--:R-:W-:Y:S02]  /*15f670*/  IMAD R14, R14, 0x100, R29 ;  /* 0x000001000e0e7824 */ /* 0x008fe400078e021d */
[----:B------:R-:W-:Y:S01]  /*15f680*/  IMAD R15, R15, 0x100, R0 ;  /* 0x000001000f0f7824 */ /* 0x000fe200078e0200 */
[----:B--2---:R1:W-:Y:S04]  /*15f690*/  STL.64 [R1+0xc130], R18 ;  /* 0x00c1301201007387 */ /* 0x0043e80000100a00 */
[----:B0-----:R-:W4:Y:S04]  /*15f6a0*/  LDL.LU R16, [R1+0xc0] ;  /* 0x0000c00001107983 */ /* 0x001f280000300800 */
[----:B------:R-:W4:Y:S04]  /*15f6b0*/  LDL.LU R17, [R1+0xc4] ;  /* 0x0000c40001117983 */ /* 0x000f280000300800 */
[----:B-1----:R-:W4:Y:S04]  /*15f6c0*/  LDL.LU R18, [R1+0xc8] ;  /* 0x0000c80001127983 */ /* 0x002f280000300800 */
[----:B------:R-:W4:Y:S04]  /*15f6d0*/  LDL.LU R19, [R1+0xcc] ;  /* 0x0000cc0001137983 */ /* 0x000f280000300800 */
[----:B------:R-:W2:Y:S04]  /*15f6e0*/  LDL R27, [R1+0x37a8] ;  /* 0x0037a800011b7983 */ /* 0x000ea80000100800 */
[----:B------:R-:W3:Y:S04]  /*15f6f0*/  LDL R28, [R1+0x37ac] ;  /* 0x0037ac00011c7983 */ /* 0x000ee80000100800 */
[----:B------:R-:W3:Y:S04]  /*15f700*/  LDL R29, [R1+0x37b8] ;  /* 0x0037b800011d7983 */ /* 0x000ee80000100800 */
[----:B------:R-:W3:Y:S04]  /*15f710*/  LDL R0, [R1+0x37bc] ;  /* 0x0037bc0001007983 */ /* 0x000ee80000100800 */
        /* <DEDUP_REMOVED lines=11> */
[----:B------:R-:W-:-:S02]  /*15f7d0*/  F2FP.F16.E4M3.UNPACK_B R20, R21 ;  /* 0x00000015ff14723e */ /* 0x000fc400020006ff */
[----:B----4-:R-:W-:Y:S04]  /*15f7e0*/  STL.64 [R1+0xc128], R10 ;  /* 0x00c1280a01007387 */ /* 0x010fe80000100a00 */
[----:B--2---:R0:W-:Y:S04]  /*15f7f0*/  STL.64 [R1+0xc120], R8 ;  /* 0x00c1200801007387 */ /* 0x0041e80000100a00 */
[----:B0-----:R-:W2:Y:S04]  /*15f800*/  LDL.LU R8, [R1+0xd0] ;  /* 0x0000d00001087983 */ /* 0x001ea80000300800 */
[----:B------:R-:W2:Y:S04]  /*15f810*/  LDL.LU R9, [R1+0xd4] ;  /* 0x0000d40001097983 */ /* 0x000ea80000300800 */
[----:B------:R-:W2:Y:S04]  /*15f820*/  LDL.LU R10, [R1+0xd8] ;  /* 0x0000d800010a7983 */ /* 0x000ea80000300800 */
[----:B------:R-:W2:Y:S04]  /*15f830*/  LDL.LU R11, [R1+0xdc] ;  /* 0x0000dc00010b7983 */ /* 0x000ea80000300800 */
[----:B------:R-:W4:Y:S04]  /*15f840*/  LDL R3, [R1+0x37cc] ;  /* 0x0037cc0001037983 */ /* 0x000f280000100800 */
[----:B------:R-:W4:Y:S04]  /*15f850*/  LDL R24, [R1+0x37d8] ;  /* 0x0037d80001187983 */ /* 0x000f280000100800 */
[----:B------:R-:W4:Y:S01]  /*15f860*/  LDL R25, [R1+0x37dc] ;  /* 0x0037dc0001197983 */ /* 0x000f220000100800 */
[----:B------:R-:W-:-:S02]  /*15f870*/  F2FP.F16.E4M3.UNPACK_B R12, R12 ;  /* 0x0000000cff0c723e */ /* 0x000fc400020006ff */
[----:B------:R-:W-:Y:S02]  /*15f880*/  F2FP.F16.E4M3.UNPACK_B R13, R13 ;  /* 0x0000000dff0d723e */ /* 0x000fe400020006ff */
[----:B------:R-:W-:Y:S02]  /*15f890*/  F2FP.F16.E4M3.UNPACK_B R14, R14 ;  /* 0x0000000eff0e723e */ /* 0x000fe400020006ff */
[----:B------:R-:W-:Y:S02]  /*15f8a0*/  F2FP.F16.E4M3.UNPACK_B R15, R15 ;  /* 0x0000000fff0f723e */ /* 0x000fe400020006ff */
[----:B------:R-:W-:Y:S01]  /*15f8b0*/  F2FP.F16.E4M3.UNPACK_B R21, R26 ;  /* 0x0000001aff15723e */ /* 0x000fe200020006ff */
[----:B------:R-:W4:Y:S04]  /*15f8c0*/  LDL.LU.64 R18, [R1+0xc130] ;  /* 0x00c1300001127983 */ /* 0x000f280000300a00 */
[----:B------:R-:W-:Y:S04]  /*15f8d0*/  STL.64 [R1+0xc0], R4 ;  /* 0x0000c00401007387 */ /* 0x000fe80000100a00 */
[----:B------:R0:W-:Y:S01]  /*15f8e0*/  STL.64 [R1+0xc8], R6 ;  /* 0x0000c80601007387 */ /* 0x0001e20000100a00 */
[----:B------:R-:W-:-:S03]  /*15f8f0*/  F2FP.F16.E4M3.UNPACK_B R16, R27 ;  /* 0x0000001bff10723e */ /* 0x000fc600020006ff */
[----:B0-----:R-:W4:Y:S04]  /*15f900*/  LDL R7, [R1+0x37c8] ;  /* 0x0037c80001077983 */ /* 0x001f280000100800 */
[----:B------:R-:W-:Y:S04]  /*15f910*/  STL [R1+0xa8], R20 ;  /* 0x0000a81401007387 */ /* 0x000fe80000100800 */
[----:B------:R2:W-:Y:S04]  /*15f920*/  STL [R1+0xac], R21 ;  /* 0x0000ac1501007387 */ /* 0x0005e80000100800 */
[----:B------:R-:W4:Y:S04]  /*15f930*/  LDL R26, [R1+0x37e8] ;  /* 0x0037e800011a7983 */ /* 0x000f280000100800 */
[----:B------:R-:W4:Y:S04]  /*15f940*/  LDL R27, [R1+0x37ec] ;  /* 0x0037ec00011b7983 */ /* 0x000f280000100800 */
[----:B------:R-:W-:Y:S01]  /*15f950*/  STL [R1+0x98], R16 ;  /* 0x0000981001007387 */ /* 0x000fe20000100800 */
[----:B--2---:R-:W-:Y:S03]  /*15f960*/  HMMA.16816.F32 R20, R12, R20, R8 ;  /* 0x000000140c14723c */ /* 0x004fe60000001808 */
[----:B------:R-:W2:Y:S04]  /*15f970*/  LDL.LU.64 R10, [R1+0xc128] ;  /* 0x00c12800010a7983 */ /* 0x000ea80000300a00 */
[----:B------:R-:W2:Y:S01]  /*15f980*/  LDL.LU.64 R8, [R1+0xc120] ;  /* 0x00c1200001087983 */ /* 0x000ea20000300a00 */
[----:B---3--:R-:W-:-:S02]  /*15f990*/  F2FP.F16.E4M3.UNPACK_B R17, R28 ;  /* 0x0000001cff11723e */ /* 0x008fc400020006ff */
[----:B------:R-:W-:-:S03]  /*15f9a0*/  F2FP.F16.E4M3.UNPACK_B R4, R29 ;  /* 0x0000001dff04723e */ /* 0x000fc600020006ff */
[----:B------:R-:W-:Y:S10]  /*15f9b0*/  STL [R1+0x9c], R17 ;  /* 0x00009c1101007387 */ /* 0x000ff40000100800 */
[----:B------:R0:W-:Y:S04]  /*15f9c0*/  STL.64 [R1+0x1a0], R20 ;  /* 0x0001a01401007387 */ /* 0x0001e80000100a00 */
[----:B------:R1:W-:Y:S04]  /*15f9d0*/  STL.64 [R1+0x1a8], R22 ;  /* 0x0001a81601007387 */ /* 0x0003e80000100a00 */
[----:B0-----:R-:W3:Y:S04]  /*15f9e0*/  LDL.LU R20, [R1+0x130] ;  /* 0x0001300001147983 */ /* 0x001ee80000300800 */
[----:B------:R-:W3:Y:S04]  /*15f9f0*/  LDL.LU R21, [R1+0x134] ;  /* 0x0001340001157983 */ /* 0x000ee80000300800 */
[----:B-1----:R-:W3:Y:S04]  /*15fa00*/  LDL.LU R22, [R1+0x138] ;  /* 0x0001380001167983 */ /* 0x002ee80000300800 */
[----:B------:R-:W3:Y:S04]  /*15fa10*/  LDL.LU R23, [R1+0x13c] ;  /* 0x00013c0001177983 */ /* 0x000ee80000300800 */
[----:B------:R-:W3:Y:S04]  /*15fa20*/  LDL R28, [R1+0x37f8] ;  /* 0x0037f800011c7983 */ /* 0x000ee80000100800 */
[----:B------:R-:W3:Y:S04]  /*15fa30*/  LDL R29, [R1+0x37fc] ;  /* 0x0037fc00011d7983 */ /* 0x000ee80000100800 */
[----:B------:R-:W-:Y:S01]  /*15fa40*/  STL [R1+0x90], R4 ;  /* 0x0000900401007387 */ /* 0x000fe20000100800 */
[----:B------:R-:W-:Y:S01]  /*15fa50*/  F2FP.F16.E4M3.UNPACK_B R5, R0 ;  /* 0x00000000ff05723e */ /* 0x000fe200020006ff */
[----:B------:R-:W-:-:S02]  /*15fa60*/  IMAD.MOV.U32 R2, RZ, RZ, R16 ;  /* 0x000000ffff027224 */ /* 0x000fc400078e0010 */
[----:B------:R-:W-:Y:S01]  /*15fa70*/  IMAD.MOV.U32 R0, RZ, RZ, R17 ;  /* 0x000000ffff007224 */ /* 0x000fe200078e0011 */
[----:B--2---:R-:W-:-:S15]  /*15fa80*/  HMMA.16816.F32 R8, R12, R16, R8 ;  /* 0x000000100c08723c */ /* 0x004fde0000001808 */
[----:B------:R-:W-:-:S08]  /*15fa90*/  NOP ;  /* 0x0000000000007918 */ /* 0x000fd00000000000 */
[----:B------:R-:W-:Y:S04]  /*15faa0*/  STL.64 [R1+0x1f00], R8 ;  /* 0x001f000801007387 */ /* 0x000fe80000100a00 */
[----:B------:R0:W-:Y:S04]  /*15fab0*/  STL.64 [R1+0x1f08], R10 ;  /* 0x001f080a01007387 */ /* 0x0001e80000100a00 */
[----:B0-----:R-:W2:Y:S04]  /*15fac0*/  LDL.LU.64 R10, [R1+0xc118] ;  /* 0x00c11800010a7983 */ /* 0x001ea80000300a00 */
[----:B------:R-:W2:Y:S04]  /*15fad0*/  LDL.LU.64 R8, [R1+0xc110] ;  /* 0x00c1100001087983 */ /* 0x000ea80000300a00 */
[----:B------:R-:W3:Y:S01]  /*15fae0*/  LDL.LU.64 R16, [R1+0xc108] ;  /* 0x00c1080001107983 */ /* 0x000ee20000300a00 */
[----:B----4-:R-:W-:-:S02]  /*15faf0*/  F2FP.F16.E4M3.UNPACK_B R6, R7 ;  /* 0x00000007ff06723e */ /* 0x010fc400020006ff */
[----:B------:R-:W-:Y:S01]  /*15fb00*/  F2FP.F16.E4M3.UNPACK_B R7, R3 ;  /* 0x00000003ff07723e */ /* 0x000fe200020006ff */
[----:B------:R-:W-:Y:S04]  /*15fb10*/  STL [R1+0x94], R5 ;  /* 0x0000940501007387 */ /* 0x000fe80000100800 */
[----:B------:R-:W-:Y:S04]  /*15fb20*/  STL [R1+0xbfbc], R0 ;  /* 0x00bfbc0001007387 */ /* 0x000fe80000100800 */
[----:B------:R0:W-:Y:S01]  /*15fb30*/  STL [R1+0xbfb8], R2 ;  /* 0x00bfb80201007387 */ /* 0x0001e20000100800 */
[----:B------:R-:W-:-:S02]  /*15fb40*/  IMAD.MOV.U32 R3, RZ, RZ, R5 ;  /* 0x000000ffff037224 */ /* 0x000fc400078e0005 */
[----:B0-----:R-:W-:Y:S02]  /*15fb50*/  IMAD.MOV.U32 R2, RZ, RZ, R4 ;  /* 0x000000ffff027224 */ /* 0x001fe400078e0004 */
[----:B------:R-:W-:Y:S01]  /*15fb60*/  IMAD.MOV.U32 R0, RZ, RZ, R7 ;  /* 0x000000ffff007224 */ /* 0x000fe200078e0007 */
[----:B--2---:R-:W-:-:S15]  /*15fb70*/  HMMA.16816.F32 R8, R12, R4, R8 ;  /* 0x000000040c08723c */ /* 0x004fde0000001808 */
[----:B------:R-:W-:-:S08]  /*15fb80*/  NOP ;  /* 0x0000000000007918 */ /* 0x000fd00000000000 */
[----:B------:R-:W-:Y:S04]  /*15fb90*/  STL.64 [R1+0x1f30], R8 ;  /* 0x001f300801007387 */ /* 0x000fe80000100a00 */
[----:B------:R3:W-:Y:S02]  /*15fba0*/  STL.64 [R1+0x1f38], R10 ;  /* 0x001f380a01007387 */ /* 0x0007e40000100a00 */
[----:B---3--:R-:W-:Y:S01]  /*15fbb0*/  HMMA.16816.F32 R8, R12, R6, R16 ;  /* 0x000000060c08723c */ /* 0x008fe20000001810 */
[----:B------:R-:W-:Y:S02]  /*15fbc0*/  F2FP.F16.E4M3.UNPACK_B R4, R24 ;  /* 0x00000018ff04723e */ /* 0x000fe400020006ff */
[----:B------:R-:W-:-:S03]  /*15fbd0*/  F2FP.F16.E4M3.UNPACK_B R5, R25 ;  /* 0x00000019ff05723e */ /* 0x000fc600020006ff */
[----:B------:R-:W-:Y:S04]  /*15fbe0*/  STL.64 [R1+0x88], R6 ;  /* 0x0000880601007387 */ /* 0x000fe80000100a00 */
[----:B------:R-:W-:Y:S04]  /*15fbf0*/  STL [R1+0xbfc4], R3 ;  /* 0x00bfc40301007387 */ /* 0x000fe80000100800 */
[----:B------:R-:W-:Y:S09]  /*15fc00*/  STL [R1+0xbfc0], R2 ;  /* 0x00bfc00201007387 */ /* 0x000ff20000100800 */
[----:B------:R-:W-:Y:S04]  /*15fc10*/  STL.64 [R1+0x20e0], R8 ;  /* 0x0020e00801007387 */ /* 0x000fe80000100a00 */
[----:B------:R0:W-:Y:S02]  /*15fc20*/  STL.64 [R1+0x20e8], R10 ;  /* 0x0020e80a01007387 */ /* 0x0001e40000100a00 */
[----:B0-----:R-:W-:Y:S01]  /*15fc30*/  HMMA.16816.F32 R8, R12, R4, R20 ;  /* 0x000000040c08723c */ /* 0x001fe20000001814 */
[----:B------:R-:W-:-:S05]  /*15fc40*/  IMAD.MOV.U32 R2, RZ, RZ, R6 ;  /* 0x000000ffff027224 */ /* 0x000fca00078e0006 */
[----:B------:R-:W-:Y:S04]  /*15fc50*/  STL.64 [R1+0x80], R4 ;  /* 0x0000800401007387 */ /* 0x000fe80000100a00 */
[----:B------:R-:W-:Y:S01]  /*15fc60*/  STL [R1+0xbfcc], R0 ;  /* 0x00bfcc0001007387 */ /* 0x000fe20000100800 */
[----:B------:R-:W-:-:S03]  /*15fc70*/  F2FP.F16.E4M3.UNPACK_B R18, R26 ;  /* 0x0000001aff12723e */ /* 0x000fc600020006ff */
[----:B------:R0:W-:Y:S04]  /*15fc80*/  STL [R1+0xbfc8], R2 ;  /* 0x00bfc80201007387 */ /* 0x0001e80000100800 */
[----:B------:R-:W2:Y:S01]  /*15fc90*/  LDL.LU R24, [R1+0x140] ;  /* 0x0001400001187983 */ /* 0x000ea20000300800 */
[----:B------:R-:W-:-:S03]  /*15fca0*/  F2FP.F16.E4M3.UNPACK_B R19, R27 ;  /* 0x0000001bff13723e */ /* 0x000fc600020006ff */
[----:B------:R-:W2:Y:S04]  /*15fcb0*/  LDL.LU R25, [R1+0x144] ;  /* 0x0001440001197983 */ /* 0x000ea80000300800 */
[----:B------:R-:W2:Y:S01]  /*15fcc0*/  LDL.LU R26, [R1+0x148] ;  /* 0x00014800011a7983 */ /* 0x000ea20000300800 */
[----:B------:R-:W-:-:S03]  /*15fcd0*/  IMAD.MOV.U32 R3, RZ, RZ, R5 ;  /* 0x000000ffff037224 */ /* 0x000fc600078e0005 */
[----:B------:R-:W2:Y:S01]  /*15fce0*/  LDL.LU R27, [R1+0x14c] ;  /* 0x00014c00011b7983 */ /* 0x000ea20000300800 */
[----:B0-----:R-:W-:Y:S01]  /*15fcf0*/  IMAD.MOV.U32 R2, RZ, RZ, R4 ;  /* 0x000000ffff027224 */ /* 0x001fe200078e0004 */
[----:B------:R-:W-:Y:S02]  /*15fd00*/  F2FP.F16.E4M3.UNPACK_B R0, R29 ;  /* 0x0000001dff00723e */ /* 0x000fe400020006ff */
[----:B------:R0:W-:Y:S04]  /*15fd10*/  STL.64 [R1+0x20d0], R8 ;  /* 0x0020d00801007387 */ /* 0x0001e80000100a00 */
[----:B------:R-:W-:Y:S04]  /*15fd20*/  STL.64 [R1+0x20d8], R10 ;  /* 0x0020d80a01007387 */ /* 0x000fe80000100a00 */
[----:B------:R-:W-:Y:S04]  /*15fd30*/  STL.64 [R1+0x78], R18 ;  /* 0x0000781201007387 */ /* 0x000fe80000100a00 */
[----:B------:R-:W-:Y:S04]  /*15fd40*/  STL [R1+0xbfd4], R3 ;  /* 0x00bfd40301007387 */ /* 0x000fe80000100800 */
[----:B------:R1:W-:Y:S04]  /*15fd50*/  STL [R1+0xbfd0], R2 ;  /* 0x00bfd00201007387 */ /* 0x0003e80000100800 */
[----:B0-----:R-:W3:Y:S01]  /*15fd60*/  LDL.LU R8, [R1+0x180] ;  /* 0x0001800001087983 */ /* 0x001ee20000300800 */
[----:B-1----:R-:W-:-:S05]  /*15fd70*/  F2FP.F16.E4M3.UNPACK_B R2, R28 ;  /* 0x0000001cff02723e */ /* 0x002fca00020006ff */
[----:B------:R-:W-:Y:S04]  /*15fd80*/  STL [R1+0x70], R2 ;  /* 0x0000700201007387 */ /* 0x000fe80000100800 */
[----:B------:R-:W-:Y:S04]  /*15fd90*/  STL [R1+0x74], R0 ;  /* 0x0000740001007387 */ /* 0x000fe80000100800 */
[----:B------:R-:W3:Y:S04]  /*15fda0*/  LDL.LU R9, [R1+0x184] ;  /* 0x0001840001097983 */ /* 0x000ee80000300800 */
[----:B------:R-:W4:Y:S04]  /*15fdb0*/  LDL.LU R10, [R1+0x188] ;  /* 0x00018800010a7983 */ /* 0x000f280000300800 */
[----:B------:R-:W4:Y:S04]  /*15fdc0*/  LDL.LU R11, [R1+0x18c] ;  /* 0x00018c00010b7983 */ /* 0x000f280000300800 */
[----:B------:R-:W2:Y:S04]  /*15fdd0*/  LDL R6, [R1+0x3808] ;  /* 0x0038080001067983 */ /* 0x000ea80000100800 */
[----:B------:R-:W2:Y:S04]  /*15fde0*/  LDL R7, [R1+0x380c] ;  /* 0x00380c0001077983 */ /* 0x000ea80000100800 */
[----:B------:R-:W2:Y:S04]  /*15fdf0*/  LDL R4, [R1+0x3818] ;  /* 0x0038180001047983 */ /* 0x000ea80000100800 */
[----:B------:R-:W2:Y:S04]  /*15fe00*/  LDL R5, [R1+0x381c] ;  /* 0x00381c0001057983 */ /* 0x000ea80000100800 */
[----:B----4-:R-:W-:Y:S04]  /*15fe10*/  STL.64 [R1+0xc0f0], R10 ;  /* 0x00c0f00a01007387 */ /* 0x010fe80000100a00 */
[----:B---3--:R0:W-:Y:S04]  /*15fe20*/  STL.64 [R1+0xc0e8], R8 ;  /* 0x00c0e80801007387 */ /* 0x0081e80000100a00 */
[----:B0-----:R-:W3:Y:S04]  /*15fe30*/  LDL.LU R8, [R1+0x170] ;  /* 0x0001700001087983 */ /* 0x001ee80000300800 */
[----:B------:R-:W3:Y:S04]  /*15fe40*/  LDL.LU R9, [R1+0x174] ;  /* 0x0001740001097983 */ /* 0x000ee80000300800 */
[----:B------:R-:W4:Y:S04]  /*15fe50*/  LDL.LU R10, [R1+0x178] ;  /* 0x00017800010a7983 */ /* 0x000f280000300800 */
[----:B------:R-:W4:Y:S01]  /*15fe60*/  LDL.LU R11, [R1+0x17c] ;  /* 0x00017c00010b7983 */ /* 0x000f220000300800 */
[----:B--2---:R-:W-:Y:S06]  /*15fe70*/  HMMA.16816.F32 R20, R12, R18, R24 ;  /* 0x000000120c14723c */ /* 0x004fec0000001818 */
[----:B------:R-:W-:-:S02]  /*15fe80*/  IMAD.MOV.U32 R2, RZ, RZ, R18 ;  /* 0x000000ffff027224 */ /* 0x000fc400078e0012 */
[----:B------:R-:W-:Y:S01]  /*15fe90*/  IMAD.MOV.U32 R0, RZ, RZ, R19 ;  /* 0x000000ffff007224 */ /* 0x000fe200078e0013 */
[----:B----4-:R-:W-:Y:S04]  /*15fea0*/  STL.64 [R1+0xc100], R10 ;  /* 0x00c1000a01007387 */ /* 0x010fe80000100a00 */
[----:B---3--:R0:W-:Y:S04]  /*15feb0*/  STL.64 [R1+0xc0f8], R8 ;  /* 0x00c0f80801007387 */ /* 0x0081e80000100a00 */
[----:B0-----:R-:W2:Y:S04]  /*15fec0*/  LDL.LU R8, [R1+0x150] ;  /* 0x0001500001087983 */ /* 0x001ea80000300800 */
[----:B------:R-:W2:Y:S04]  /*15fed0*/  LDL.LU R9, [R1+0x154] ;  /* 0x0001540001097983 */ /* 0x000ea80000300800 */
[----:B------:R-:W2:Y:S04]  /*15fee0*/  LDL.LU R10, [R1+0x158] ;  /* 0x00015800010a7983 */ /* 0x000ea80000300800 */
[----:B------:R-:W2:Y:S04]  /*15fef0*/  LDL.LU R11, [R1+0x15c] ;  /* 0x00015c00010b7983 */ /* 0x000ea80000300800 */
[----:B------:R-:W3:Y:S04]  /*15ff00*/  LDL R16, [R1+0x3828] ;  /* 0x0038280001107983 */ /* 0x000ee80000100800 */
[----:B------:R-:W4:Y:S04]  /*15ff10*/  LDL R17, [R1+0x382c] ;  /* 0x00382c0001117983 */ /* 0x000f280000100800 */
[----:B------:R0:W-:Y:S04]  /*15ff20*/  STL.64 [R1+0x20c0], R20 ;  /* 0x0020c01401007387 */ /* 0x0001e80000100a00 */
[----:B------:R1:W-:Y:S04]  /*15ff30*/  STL.64 [R1+0x20c8], R22 ;  /* 0x0020c81601007387 */ /* 0x0003e80000100a00 */
[----:B------:R-:W4:Y:S04]  /*15ff40*/  LDL R18, [R1+0x3838] ;  /* 0x0038380001127983 */ /* 0x000f280000100800 */
[----:B------:R-:W4:Y:S04]  /*15ff50*/  LDL R19, [R1+0x383c] ;  /* 0x00383c0001137983 */ /* 0x000f280000100800 */
[----:B0-----:R-:W4:Y:S04]  /*15ff60*/  LDL.LU R20, [R1+0x190] ;  /* 0x0001900001147983 */ /* 0x001f280000300800 */
[----:B------:R-:W4:Y:S04]  /*15ff70*/  LDL.LU R21, [R1+0x194] ;  /* 0x0001940001157983 */ /* 0x000f280000300800 */
[----:B-1----:R-:W4:Y:S04]  /*15ff80*/  LDL.LU R22, [R1+0x198] ;  /* 0x0001980001167983 */ /* 0x002f280000300800 */
[----:B------:R-:W4:Y:S04]  /*15ff90*/  LDL.LU R23, [R1+0x19c] ;  /* 0x00019c0001177983 */ /* 0x000f280000300800 */
[----:B------:R-:W4:Y:S04]  /*15ffa0*/  LDL.LU R24, [R1+0x1b0] ;  /* 0x0001b00001187983 */ /* 0x000f280000300800 */
[----:B------:R-:W4:Y:S04]  /*15ffb0*/  LDL.LU R25, [R1+0x1b4] ;  /* 0x0001b40001197983 */ /* 0x000f280000300800 */
[----:B------:R-:W4:Y:S04]  /*15ffc0*/  LDL.LU R26, [R1+0x1b8] ;  /* 0x0001b800011a7983 */ /* 0x000f280000300800 */
[----:B------:R-:W4:Y:S04]  /*15ffd0*/  LDL.LU R27, [R1+0x1bc] ;  /* 0x0001bc00011b7983 */ /* 0x000f280000300800 */
[----:B------:R-:W4:Y:S04]  /*15ffe0*/  LDL R28, [R1+0x3848] ;  /* 0x00384800011c7983 */ /* 0x000f280000100800 */
[----:B------:R-:W4:Y:S04]  /*15fff0*/  LDL R29, [R1+0x384c] ;  /* 0x00384c00011d7983 */ /* 0x000f280000100800 */
        /* <DEDUP_REMOVED lines=20> */
[----:B------:R-:W-:-:S02]  /*160140*/  F2FP.F16.E4M3.UNPACK_B R4, R4 ;  /* 0x00000004ff04723e */ /* 0x000fc400020006ff */
[----:B------:R-:W-:Y:S01]  /*160150*/  F2FP.F16.E4M3.UNPACK_B R5, R5 ;  /* 0x00000005ff05723e */ /* 0x000fe200020006ff */
[----:B------:R-:W-:Y:S02]  /*160160*/  IMAD.MOV.U32 R2, RZ, RZ, R7 ;  /* 0x000000ffff027224 */ /* 0x000fe400078e0007 */
[----:B------:R-:W-:Y:S01]  /*160170*/  IMAD.MOV.U32 R0, RZ, RZ, R6 ;  /* 0x000000ffff007224 */ /* 0x000fe200078e0006 */
[----:B---3--:R-:W-:Y:S02]  /*160180*/  F2FP.F16.E4M3.UNPACK_B R6, R16 ;  /* 0x00000010ff06723e */ /* 0x008fe400020006ff */
[----:B----4-:R-:W-:Y:S01]  /*160190*/  F2FP.F16.E4M3.UNPACK_B R7, R17 ;  /* 0x00000011ff07723e */ /* 0x010fe200020006ff */
[----:B------:R-:W-:Y:S04]  /*1601a0*/  STL.64 [R1+0x60], R4 ;  /* 0x0000600401007387 */ /* 0x000fe80000100a00 */
        /* <DEDUP_REMOVED lines=14> */
[----:B------:R0:W-:Y:S09]  /*160290*/  STL [R1+0xbfec], R0 ;  /* 0x00bfec0001007387 */ /* 0x0001f20000100800 */
[----:B------:R-:W-:Y:S04]  /*1602a0*/  STL.64 [R1+0x2080], R8 ;  /* 0x0020800801007387 */ /* 0x000fe80000100a00 */
[----:B------:R1:W-:Y:S01]  /*1602b0*/  STL.64 [R1+0x2088], R10 ;  /* 0x0020880a01007387 */ /* 0x0003e20000100a00 */
[----:B0-----:R-:W-:Y:S01]  /*1602c0*/  IMAD.MOV.U32 R0, RZ, RZ, R6 ;  /* 0x000000ffff007224 */ /* 0x001fe200078e0006 */
[----:B-1----:R-:W-:Y:S06]  /*1602d0*/  HMMA.16816.F32 R8, R12, R4, R24 ;  /* 0x000000040c08723c */ /* 0x002fec0000001818 */
[----:B------:R-:W-:Y:S04]  /*1602e0*/  STL.64 [R1+0x50], R4 ;  /* 0x0000500401007387 */ /* 0x000fe80000100a00 */
[----:B------:R0:W-:Y:S04]  /*1602f0*/  STL [R1+0xbff8], R2 ;  /* 0x00bff80201007387 */ /* 0x0001e80000100800 */
[----:B------:R1:W-:Y:S01]  /*160300*/  STL [R1+0xbff4], R0 ;  /* 0x00bff40001007387 */ /* 0x0003e20000100800 */
[----:B------:R-:W-:Y:S01]  /*160310*/  IMAD.MOV.U32 R3, RZ, RZ, R5 ;  /* 0x000000ffff037224 */ /* 0x000fe200078e0005 */
[----:B0-----:R-:W-:-:S02]  /*160320*/  F2FP.F16.E4M3.UNPACK_B R2, R29 ;  /* 0x0000001dff02723e */ /* 0x001fc400020006ff */
[----:B-1----:R-:W-:-:S05]  /*160330*/  F2FP.F16.E4M3.UNPACK_B R0, R28 ;  /* 0x0000001cff00723e */ /* 0x002fca00020006ff */
[----:B------:R0:W-:Y:S04]  /*160340*/  STL [R1+0x48], R0 ;  /* 0x0000480001007387 */ /* 0x0001e80000100800 */
[----:B------:R-:W-:Y:S04]  /*160350*/  STL [R1+0x4c], R2 ;  /* 0x00004c0201007387 */ /* 0x000fe80000100800 */
[----:B------:R1:W-:Y:S04]  /*160360*/  STL.64 [R1+0x2070], R8 ;  /* 0x0020700801007387 */ /* 0x0003e80000100a00 */
[----:B------:R2:W-:Y:S04]  /*160370*/  STL.64 [R1+0x2078], R10 ;  /* 0x0020780a01007387 */ /* 0x0005e80000100a00 */
[----:B------:R-:W3:Y:S01]  /*160380*/  LDL R6, [R1+0x3858] ;  /* 0x0038580001067983 */ /* 0x000ee20000100800 */
[----:B0-----:R-:W-:-:S03]  /*160390*/  IMAD.MOV.U32 R0, RZ, RZ, R4 ;  /* 0x000000ffff007224 */ /* 0x001fc600078e0004 */
[----:B------:R-:W4:Y:S04]  /*1603a0*/  LDL R7, [R1+0x385c] ;  /* 0x00385c0001077983 */ /* 0x000f280000100800 */
[----:B------:R-:W4:Y:S04]  /*1603b0*/  LDL R4, [R1+0x3868] ;  /* 0x0038680001047983 */ /* 0x000f280000100800 */
[----:B------:R-:W4:Y:S04]  /*1603c0*/  LDL R5, [R1+0x386c] ;  /* 0x00386c0001057983 */ /* 0x000f280000100800 */
[----:B------:R-:W4:Y:S04]  /*1603d0*/  LDL R16, [R1+0x3878] ;  /* 0x0038780001107983 */ /* 0x000f280000100800 */
[----:B------:R-:W4:Y:S04]  /*1603e0*/  LDL R17, [R1+0x387c] ;  /* 0x00387c0001117983 */ /* 0x000f280000100800 */
[----:B-1----:R-:W3:Y:S04]  /*1603f0*/  LDL.LU R8, [R1+0x1f0] ;  /* 0x0001f00001087983 */ /* 0x002ee80000300800 */
[----:B------:R-:W3:Y:S04]  /*160400*/  LDL.LU R9, [R1+0x1f4] ;  /* 0x0001f40001097983 */ /* 0x000ee80000300800 */
[----:B--2---:R-:W2:Y:S04]  /*160410*/  LDL.LU R10, [R1+0x1f8] ;  /* 0x0001f800010a7983 */ /* 0x004ea80000300800 */
[----:B------:R-:W2:Y:S04]  /*160420*/  LDL.LU R11, [R1+0x1fc] ;  /* 0x0001fc00010b7983 */ /* 0x000ea80000300800 */
        /* <DEDUP_REMOVED lines=22> */
[----:B------:R-:W3:Y:S04]  /*160590*/  LDL R28, [R1+0x3898] ;  /* 0x00389800011c7983 */ /* 0x000ee80000100800 */
[----:B------:R-:W3:Y:S04]  /*1605a0*/  LDL R29, [R1+0x389c] ;  /* 0x00389c00011d7983 */ /* 0x000ee80000100800 */
[----:B------:R0:W-:Y:S04]  /*1605b0*/  STL [R1+0xc000], R3 ;  /* 0x00c0000301007387 */ /* 0x0001e80000100800 */
[----:B0-----:R-:W2:Y:S04]  /*1605c0*/  LDL.64 R2, [R1+0x48] ;  /* 0x0000480001027983 */ /* 0x001ea80000100a00 */
        /* <DEDUP_REMOVED lines=8> */
[----:B----4-:R-:W-:Y:S01]  /*160650*/  F2FP.F16.E4M3.UNPACK_B R7, R7 ;  /* 0x00000007ff07723e */ /* 0x010fe200020006ff */
[----:B------:R-:W-:Y:S02]  /*160660*/  IMAD.MOV.U32 R0, RZ, RZ, R2 ;  /* 0x000000ffff007224 */ /* 0x000fe400078e0002 */
[----:B------:R-:W-:Y:S02]  /*160670*/  IMAD.MOV.U32 R2, RZ, RZ, R3 ;  /* 0x000000ffff027224 */ /* 0x000fe400078e0003 */
[----:B------:R-:W-:Y:S04]  /*160680*/  STL.64 [R1+0x40], R6 ;  /* 0x0000400601007387 */ /* 0x000fe80000100a00 */
        /* <DEDUP_REMOVED lines=10> */
[----:B------:R-:W-:Y:S01]  /*160730*/  IMAD.MOV.U32 R3, RZ, RZ, R7 ;  /* 0x000000ffff037224 */ /* 0x000fe200078e0007 */
[----:B------:R-:W-:Y:S02]  /*160740*/  F2FP.F16.E4M3.UNPACK_B R6, R16 ;  /* 0x00000010ff06723e */ /* 0x000fe400020006ff */
[----:B------:R-:W-:Y:S01]  /*160750*/  F2FP.F16.E4M3.UNPACK_B R7, R17 ;  /* 0x00000011ff07723e */ /* 0x000fe200020006ff */
[----:B------:R-:W-:Y:S04]  /*160760*/  STL [R1+0x38], R4 ;  /* 0x0000380401007387 */ /* 0x000fe80000100800 */
[----:B------:R0:W-:Y:S04]  /*160770*/  STL [R1+0xc00c], R3 ;  /* 0x00c00c0301007387 */ /* 0x0001e80000100800 */
[----:B------:R-:W-:Y:S01]  /*160780*/  STL [R1+0x3c], R5 ;  /* 0x00003c0501007387 */ /* 0x000fe20000100800 */
[----:B------:R-:W-:-:S02]  /*160790*/  IMAD.MOV.U32 R0, RZ, RZ, R5 ;  /* 0x000000ffff007224 */ /* 0x000fc400078e0005 */
[----:B------:R-:W-:Y:S02]  /*1607a0*/  IMAD.MOV.U32 R2, RZ, RZ, R4 ;  /* 0x000000ffff027224 */ /* 0x000fe400078e0004 */
[----:B0-----:R-:W-:Y:S01]  /*1607b0*/  IMAD.MOV.U32 R3, RZ, RZ, R7 ;  /* 0x000000ffff037224 */ /* 0x001fe200078e0007 */
        /* <DEDUP_REMOVED lines=15> */
[----:B------:R-:W-:Y:S04]  /*1608b0*/  STL [R1+0xc01c], R3 ;  /* 0x00c01c0301007387 */ /* 0x000fe80000100800 */
[----:B------:R0:W-:Y:S01]  /*1608c0*/  STL [R1+0xc018], R2 ;  /* 0x00c0180201007387 */ /* 0x0001e20000100800 */
[----:B------:R-:W-:-:S02]  /*1608d0*/  F2FP.F16.E4M3.UNPACK_B R0, R29 ;  /* 0x0000001dff00723e */ /* 0x000fc400020006ff */
[----:B0-----:R-:W-:-:S05]  /*1608e0*/  F2FP.F16.E4M3.UNPACK_B R2, R28 ;  /* 0x0000001cff02723e */ /* 0x001fca00020006ff */
[----:B------:R-:W-:Y:S04]  /*1608f0*/  STL [R1+0x20], R2 ;  /* 0x0000200201007387 */ /* 0x000fe80000100800 */
[----:B------:R-:W-:Y:S04]  /*160900*/  STL [R1+0x24], R0 ;  /* 0x0000240001007387 */ /* 0x000fe80000100800 */
[----:B------:R0:W-:Y:S04]  /*160910*/  STL.64 [R1+0x2020], R8 ;  /* 0x0020200801007387 */ /* 0x0001e80000100a00 */
[----:B------:R1:W-:Y:S04]  /*160920*/  STL.64 [R1+0x2028], R10 ;  /* 0x0020280a01007387 */ /* 0x0003e80000100a00 */
[----:B------:R-:W2:Y:S04]  /*160930*/  LDL.LU R20, [R1+0x2c0] ;  /* 0x0002c00001147983 */ /* 0x000ea80000300800 */
        /* <DEDUP_REMOVED lines=20> */
[----:B0-----:R-:W3:Y:S04]  /*160a80*/  LDL R10, [R1+0x38b8] ;  /* 0x0038b800010a7983 */ /* 0x001ee80000100800 */
[----:B------:R-:W3:Y:S04]  /*160a90*/  LDL R11, [R1+0x38bc] ;  /* 0x0038bc00010b7983 */ /* 0x000ee80000100800 */
[----:B--2---:R0:W-:Y:S04]  /*160aa0*/  STL.64 [R1+0xc098], R8 ;  /* 0x00c0980801007387 */ /* 0x0041e80000100a00 */
[----:B------:R-:W2:Y:S04]  /*160ab0*/  LDL R4, [R1+0x38d8] ;  /* 0x0038d80001047983 */ /* 0x000ea80000100800 */
[----:B------:R-:W2:Y:S04]  /*160ac0*/  LDL R5, [R1+0x38dc] ;  /* 0x0038dc0001057983 */ /* 0x000ea80000100800 */
[----:B0-----:R-:W3:Y:S04]  /*160ad0*/  LDL R8, [R1+0x38a8] ;  /* 0x0038a80001087983 */ /* 0x001ee80000100800 */
[----:B------:R-:W3:Y:S04]  /*160ae0*/  LDL R9, [R1+0x38ac] ;  /* 0x0038ac0001097983 */ /* 0x000ee80000100800 */
        /* <DEDUP_REMOVED lines=35> */
[----:B---3--:R-:W-:-:S02]  /*160d20*/  F2FP.F16.E4M3.UNPACK_B R8, R8 ;  /* 0x00000008ff08723e */ /* 0x008fc400020006ff */
[----:B------:R-:W-:Y:S02]  /*160d30*/  F2FP.F16.E4M3.UNPACK_B R9, R9 ;  /* 0x00000009ff09723e */ /* 0x000fe400020006ff */
[----:B------:R-:W-:Y:S01]  /*160d40*/  F2FP.F16.E4M3.UNPACK_B R2, R10 ;  /* 0x0000000aff02723e */ /* 0x000fe200020006ff */
[----:B------:R-:W-:Y:S04]  /*160d50*/  STL [R1+0x18], R8 ;  /* 0x0000180801007387 */ /* 0x000fe80000100800 */
[----:B------:R0:W-:Y:S04]  /*160d60*/  STL [R1+0xc028], R3 ;  /* 0x00c0280301007387 */ /* 0x0001e80000100800 */
[----:B------:R2:W-:Y:S01]  /*160d70*/  STL [R1+0x1c], R9 ;  /* 0x00001c0901007387 */ /* 0x0005e20000100800 */
[----:B0-----:R-:W-:-:S02]  /*160d80*/  F2FP.F16.E4M3.UNPACK_B R3, R11 ;  /* 0x0000000bff03723e */ /* 0x001fc400020006ff */
[----:B--2---:R-:W-:Y:S01]  /*160d90*/  HMMA.16816.F32 R8, R12, R8, R4 ;  /* 0x000000080c08723c */ /* 0x004fe20000001804 */
[----:B------:R-:W2:Y:S04]  /*160da0*/  LDL.LU.64 R6, [R1+0xc0b0] ;  /* 0x00c0b00001067983 */ /* 0x000ea80000300a00 */
[----:B------:R-:W3:-:S15]  /*160db0*/  LDL.LU.64 R4, [R1+0xc0a8] ;  /* 0x00c0a80001047983 */ /* 0x000ede0000300a00 */
[----:B------:R-:W-:-:S03]  /*160dc0*/  NOP ;  /* 0x0000000000007918 */ /* 0x000fc60000000000 */
[----:B------:R-:W-:Y:S04]  /*160dd0*/  STL.64 [R1+0x2000], R8 ;  /* 0x0020000801007387 */ /* 0x000fe80000100a00 */
[----:B------:R0:W-:Y:S04]  /*160de0*/  STL.64 [R1+0x2008], R10 ;  /* 0x0020080a01007387 */ /* 0x0001e80000100a00 */
[----:B0-----:R-:W4:Y:S04]  /*160df0*/  LDL.LU.64 R10, [R1+0xc0a0] ;  /* 0x00c0a000010a7983 */ /* 0x001f280000300a00 */
[----:B------:R-:W4:Y:S04]  /*160e00*/  LDL.LU.64 R8, [R1+0xc098] ;  /* 0x00c0980001087983 */ /* 0x000f280000300a00 */
[----:B------:R-:W-:Y:S04]  /*160e10*/  STL [R1+0x10], R2 ;  /* 0x0000100201007387 */ /* 0x000fe80000100800 */
[----:B------:R-:W-:Y:S01]  /*160e20*/  STL [R1+0x14], R3 ;  /* 0x0000140301007387 */ /* 0x000fe20000100800 */
[----:B------:R-:W-:Y:S01]  /*160e30*/  IMAD.MOV.U32 R0, RZ, RZ, R2 ;  /* 0x000000ffff007224 */ /* 0x000fe200078e0002 */
[----:B----4-:R-:W-:Y:S01]  /*160e40*/  HMMA.16816.F32 R8, R12, R2, R8 ;  /* 0x000000020c08723c */ /* 0x010fe20000001808 */
[----:B--2---:R-:W-:-:S02]  /*160e50*/  F2FP.F16.E4M3.UNPACK_B R6, R6 ;  /* 0x00000006ff06723e */ /* 0x004fc400020006ff */
[----:B------:R-:W-:-:S15]  /*160e60*/  F2FP.F16.E4M3.UNPACK_B R7, R7 ;  /* 0x00000007ff07723e */ /* 0x000fde00020006ff */
[----:B------:R-:W-:-:S05]  /*160e70*/  NOP ;  /* 0x0000000000007918 */ /* 0x000fca0000000000 */
[----:B------:R-:W-:Y:S04]  /*160e80*/  STL.64 [R1+0x1ff0], R8 ;  /* 0x001ff00801007387 */ /* 0x000fe80000100a00 */
[----:B------:R0:W-:Y:S04]  /*160e90*/  STL.64 [R1+0x1ff8], R10 ;  /* 0x001ff80a01007387 */ /* 0x0001e80000100a00 */
[----:B0-----:R-:W2:Y:S04]  /*160ea0*/  LDL.LU.64 R10, [R1+0xc090] ;  /* 0x00c09000010a7983 */ /* 0x001ea80000300a00 */
[----:B------:R-:W2:Y:S01]  /*160eb0*/  LDL.LU.64 R8, [R1+0xc088] ;  /* 0x00c0880001087983 */ /* 0x000ea20000300a00 */
[----:B------:R-:W-:Y:S01]  /*160ec0*/  HMMA.16816.F32 R20, R12, R6, R20 ;  /* 0x000000060c14723c */ /* 0x000fe20000001814 */
[----:B------:R-:W-:-:S05]  /*160ed0*/  IMAD.MOV.U32 R2, RZ, RZ, R3 ;  /* 0x000000ffff027224 */ /* 0x000fca00078e0003 */
[----:B------:R-:W-:Y:S04]  /*160ee0*/  STL.64 [R1+0x8], R6 ;  /* 0x0000080601007387 */ /* 0x000fe80000100a00 */
[----:B------:R-:W-:Y:S04]  /*160ef0*/  STL [R1+0xc030], R2 ;  /* 0x00c0300201007387 */ /* 0x000fe80000100800 */
[----:B------:R-:W-:Y:S09]  /*160f00*/  STL [R1+0xc02c], R0 ;  /* 0x00c02c0001007387 */ /* 0x000ff20000100800 */
[----:B------:R-:W-:Y:S04]  /*160f10*/  STL.64 [R1+0x1fe0], R20 ;  /* 0x001fe01401007387 */ /* 0x000fe80000100a00 */
[----:B------:R0:W-:Y:S04]  /*160f20*/  STL.64 [R1+0x1fe8], R22 ;  /* 0x001fe81601007387 */ /* 0x0001e80000100a00 */
[----:B0-----:R-:W4:Y:S04]  /*160f30*/  LDL.LU.64 R22, [R1+0xc080] ;  /* 0x00c0800001167983 */ /* 0x001f280000300a00 */
[----:B------:R-:W4:Y:S01]  /*160f40*/  LDL.LU.64 R20, [R1+0xc078] ;  /* 0x00c0780001147983 */ /* 0x000f220000300a00 */
[----:B---3--:R-:W-:-:S02]  /*160f50*/  F2FP.F16.E4M3.UNPACK_B R4, R4 ;  /* 0x00000004ff04723e */ /* 0x008fc400020006ff */
[----:B------:R-:W-:Y:S01]  /*160f60*/  F2FP.F16.E4M3.UNPACK_B R5, R5 ;  /* 0x00000005ff05723e */ /* 0x000fe200020006ff */
[----:B------:R-:W-:Y:S02]  /*160f70*/  IMAD.MOV.U32 R0, RZ, RZ, R6 ;  /* 0x000000ffff007224 */ /* 0x000fe400078e0006 */
[----:B------:R-:W-:Y:S02]  /*160f80*/  IMAD.MOV.U32 R3, RZ, RZ, R7 ;  /* 0x000000ffff037224 */ /* 0x000fe400078e0007 */
[----:B------:R2:W-:Y:S01]  /*160f90*/  STL.64 [R1], R4 ;  /* 0x0000000401007387 */ /* 0x0005e20000100a00 */
[----:B------:R-:W-:Y:S02]  /*160fa0*/  F2FP.F16.E4M3.UNPACK_B R28, R28 ;  /* 0x0000001cff1c723e */ /* 0x000fe400020006ff */
[----:B------:R-:W-:Y:S01]  /*160fb0*/  F2FP.F16.E4M3.UNPACK_B R29, R29 ;  /* 0x0000001dff1d723e */ /* 0x000fe200020006ff */
[----:B------:R-:W-:Y:S01]  /*160fc0*/  STL [R1+0xc034], R0 ;  /* 0x00c0340001007387 */ /* 0x000fe20000100800 */
[----:B------:R-:W-:-:S02]  /*160fd0*/  F2FP.F16.E4M3.UNPACK_B R26, R26 ;  /* 0x0000001aff1a723e */ /* 0x000fc400020006ff */
[----:B------:R-:W-:Y:S01]  /*160fe0*/  F2FP.F16.E4M3.UNPACK_B R27, R27 ;  /* 0x0000001bff1b723e */ /* 0x000fe200020006ff */
[----:B--2---:R-:W-:-:S15]  /*160ff0*/  HMMA.16816.F32 R4, R12, R4, R8 ;  /* 0x000000040c04723c */ /* 0x004fde0000001808 */
[----:B------:R-:W-:-:S08]  /*161000*/  NOP ;  /* 0x0000000000007918 */ /* 0x000fd00000000000 */
[----:B------:R-:W-:Y:S04]  /*161010*/  STL.64 [R1+0x1fd0], R4 ;  /* 0x001fd00401007387 */ /* 0x000fe80000100a00 */
[----:B------:R0:W-:Y:S02]  /*161020*/  STL.64 [R1+0x1fd8], R6 ;  /* 0x001fd80601007387 */ /* 0x0001e40000100a00 */
[----:B0-----:R-:W-:Y:S06]  /*161030*/  HMMA.16816.F32 R4, R12, R28, R16 ;  /* 0x0000001c0c04723c */ /* 0x001fec0000001810 */
[----:B------:R-:W-:-:S15]  /*161040*/  STL.64 [R1+0xbf80], R28 ;  /* 0x00bf801c01007387 */ /* 0x000fde0000100a00 */
[----:B------:R-:W-:-:S02]  /*161050*/  NOP ;  /* 0x0000000000007918 */ /* 0x000fc40000000000 */
        /* <DEDUP_REMOVED lines=27> */
[----:B------:R-:W4:Y:S04]  /*161210*/  LDL.LU R4, [R1+0x6fe8] ;  /* 0x006fe80001047983 */ /* 0x000f280000300800 */
[----:B------:R-:W3:Y:S04]  /*161220*/  LDL.LU R2, [R1+0x6ff4] ;  /* 0x006ff40001027983 */ /* 0x000ee80000300800 */
[----:B------:R-:W4:Y:S04]  /*161230*/  LDL.LU R5, [R1+0x6ff0] ;  /* 0x006ff00001057983 */ /* 0x000f280000300800 */
[----:B------:R-:W3:Y:S04]  /*161240*/  LDL.LU R28, [R1+0x6ffc] ;  /* 0x006ffc00011c7983 */ /* 0x000ee80000300800 */
[----:B------:R-:W2:Y:S04]  /*161250*/  LDL.LU R6, [R1+0x6ff8] ;  /* 0x006ff80001067983 */ /* 0x000ea80000300800 */
[----:B------:R-:W3:Y:S04]  /*161260*/  LDL R10, [R1+0x3958] ;  /* 0x00395800010a7983 */ /* 0x000ee80000100800 */
[----:B------:R-:W3:Y:S04]  /*161270*/  LDL R11, [R1+0x395c] ;  /* 0x00395c00010b7983 */ /* 0x000ee80000100800 */
[----:B------:R-:W3:Y:S04]  /*161280*/  LDL.LU R29, [R1+0x7004] ;  /* 0x00700400011d7983 */ /* 0x000ee80000300800 */
[----:B------:R-:W2:Y:S01]  /*161290*/  LDL.LU R7, [R1+0x7000] ;  /* 0x0070000001077983 */ /* 0x000ea20000300800 */
        /* <DEDUP_REMOVED lines=17> */
[----:B------:R-:W-:Y:S04]  /*1613b0*/  STL.64 [R1+0x1fa0], R16 ;  /* 0x001fa01001007387 */ /* 0x000fe80000100a00 */
[----:B------:R0:W-:Y:S04]  /*1613c0*/  STL.64 [R1+0x1fa8], R18 ;  /* 0x001fa81201007387 */ /* 0x0001e80000100a00 */
[----:B0-----:R-:W4:Y:S04]  /*1613d0*/  LDL.LU.64 R18, [R1+0xc070] ;  /* 0x00c0700001127983 */ /* 0x001f280000300a00 */
[----:B------:R-:W4:Y:S01]  /*1613e0*/  LDL.LU.64 R16, [R1+0xc068] ;  /* 0x00c0680001107983 */ /* 0x000f220000300a00 */
[----:B------:R-:W-:-:S02]  /*1613f0*/  F2FP.F16.E4M3.UNPACK_B R22, R22 ;  /* 0x00000016ff16723e */ /* 0x000fc400020006ff */
[----:B------:R-:W-:Y:S02]  /*161400*/  F2FP.F16.E4M3.UNPACK_B R23, R23 ;  /* 0x00000017ff17723e */ /* 0x000fe400020006ff */
[----:B---3--:R-:W-:Y:S02]  /*161410*/  F2FP.F16.E4M3.UNPACK_B R20, R20 ;  /* 0x00000014ff14723e */ /* 0x008fe400020006ff */
[----:B------:R-:W-:Y:S01]  /*161420*/  F2FP.F16.E4M3.UNPACK_B R21, R21 ;  /* 0x00000015ff15723e */ /* 0x000fe200020006ff */
        /* <DEDUP_REMOVED lines=23> */
[----:B--2---:R-:W-:-:S02]  /*1615a0*/  F2FP.F16.E4M3.UNPACK_B R18, R18 ;  /* 0x00000012ff12723e */ /* 0x004fc400020006ff */
[----:B------:R-:W-:-:S07]  /*1615b0*/  F2FP.F16.E4M3.UNPACK_B R19, R19 ;  /* 0x00000013ff13723e */ /* 0x000fce00020006ff */
[----:B---3--:R-:W-:-:S15]  /*1615c0*/  HMMA.16816.F32 R4, R12, R18, R4 ;  /* 0x000000120c04723c */ /* 0x008fde0000001804 */
[----:B------:R-:W-:-:S08]  /*1615d0*/  NOP ;  /* 0x0000000000007918 */ /* 0x000fd00000000000 */
[----:B------:R-:W-:Y:S04]  /*1615e0*/  STL.64 [R1+0x1f70], R4 ;  /* 0x001f700401007387 */ /* 0x000fe80000100a00 */
[----:B------:R0:W-:Y:S04]  /*1615f0*/  STL.64 [R1+0x1f78], R6 ;  /* 0x001f780601007387 */ /* 0x0001e80000100a00 */
[----:B0-----:R-:W2:Y:S04]  /*161600*/  LDL.LU.64 R6, [R1+0xc040] ;  /* 0x00c0400001067983 */ /* 0x001ea80000300a00 */
[----:B------:R-:W3:Y:S01]  /*161610*/  LDL.LU.64 R4, [R1+0xc038] ;  /* 0x00c0380001047983 */ /* 0x000ee20000300a00 */
[----:B----4-:R-:W-:-:S02]  /*161620*/  F2FP.F16.E4M3.UNPACK_B R16, R16 ;  /* 0x00000010ff10723e */ /* 0x010fc400020006ff */
[----:B------:R-:W-:Y:S02]  /*161630*/  F2FP.F16.E4M3.UNPACK_B R17, R17 ;  /* 0x00000011ff11723e */ /* 0x000fe400020006ff */
[----:B------:R-:W-:Y:S02]  /*161640*/  F2FP.F16.E4M3.UNPACK_B R10, R10 ;  /* 0x0000000aff0a723e */ /* 0x000fe400020006ff */
[----:B------:R-:W-:-:S03]  /*161650*/  F2FP.F16.E4M3.UNPACK_B R11, R11 ;  /* 0x0000000bff0b723e */ /* 0x000fc600020006ff */
[----:B------:R-:W-:Y:S01]  /*161660*/  HMMA.16816.F32 R20, R12, R16, R20 ;  /* 0x000000100c14723c */ /* 0x000fe20000001814 */
[----:B---3--:R-:W-:Y:S02]  /*161670*/  IMAD R4, R4, 0x100, R0 ;  /* 0x0000010004047824 */ /* 0x008fe400078e0200 */
[----:B------:R-:W3:Y:S01]  /*161680*/  LDL.LU R0, [R1+0xc034] ;  /* 0x00c0340001007983 */ /* 0x000ee20000300800 */
[----:B------:R-:W-:-:S03]  /*161690*/  IMAD R5, R5, 0x100, R2 ;  /* 0x0000010005057824 */ /* 0x000fc600078e0202 */
[----:B------:R-:W4:Y:S04]  /*1616a0*/  LDL.LU R2, [R1+0xc030] ;  /* 0x00c0300001027983 */ /* 0x000f280000300800 */
[----:B------:R-:W-:Y:S04]  /*1616b0*/  STL.64 [R1+0xbd80], R18 ;  /* 0x00bd801201007387 */ /* 0x000fe80000100a00 */
[----:B------:R0:W-:Y:S02]  /*1616c0*/  STL.64 [R1+0xbd78], R16 ;  /* 0x00bd781001007387 */ /* 0x0001e40000100a00 */
[----:B0-----:R-:W-:Y:S06]  /*1616d0*/  HMMA.16816.F32 R16, R12, R10, R24 ;  /* 0x0000000a0c10723c */ /* 0x001fec0000001818 */
[----:B------:R0:W-:Y:S04]  /*1616e0*/  STL.64 [R1+0x1f60], R20 ;  /* 0x001f601401007387 */ /* 0x0001e80000100a00 */
[----:B------:R1:W-:Y:S01]  /*1616f0*/  STL.64 [R1+0x1f68], R22 ;  /* 0x001f681601007387 */ /* 0x0003e20000100a00 */
[----:B------:R-:W-:-:S02]  /*161700*/  IMAD.MOV.U32 R27, RZ, RZ, R3 ;  /* 0x000000ffff1b7224 */ /* 0x000fc400078e0003 */
[----:B---3--:R-:W-:Y:S02]  /*161710*/  IMAD.MOV.U32 R26, RZ, RZ, R0 ;  /* 0x000000ffff1a7224 */ /* 0x008fe400078e0000 */
[----:B------:R-:W3:Y:S08]  /*161720*/  LDL.LU R0, [R1+0xc02c] ;  /* 0x00c02c0001007983 */ /* 0x000ef00000300800 */
[----:B------:R2:W-:Y:S04]  /*161730*/  STL.64 [R1+0x2110], R16 ;  /* 0x0021101001007387 */ /* 0x0005e80000100a00 */
[----:B------:R2:W-:Y:S04]  /*161740*/  STL.64 [R1+0x2118], R18 ;  /* 0x0021181201007387 */ /* 0x0005e80000100a00 */
[----:B------:R-:W2:Y:S04]  /*161750*/  LDL.LU R3, [R1+0xc028] ;  /* 0x00c0280001037983 */ /* 0x000ea80000300800 */
[----:B0-----:R-:W2:Y:S04]  /*161760*/  LDL.LU R20, [R1+0x5e0] ;  /* 0x0005e00001147983 */ /* 0x001ea80000300800 */
[----:B------:R-:W2:Y:S04]  /*161770*/  LDL.LU R21, [R1+0x5e4] ;  /* 0x0005e40001157983 */ /* 0x000ea80000300800 */
[----:B-1----:R-:W2:Y:S04]  /*161780*/  LDL.LU R22, [R1+0x5e8] ;  /* 0x0005e80001167983 */ /* 0x002ea80000300800 */
[----:B------:R-:W2:Y:S01]  /*161790*/  LDL.LU R23, [R1+0x5ec] ;  /* 0x0005ec0001177983 */ /* 0x000ea20000300800 */
[----:B----4-:R-:W-:-:S02]  /*1617a0*/  IMAD.MOV.U32 R25, RZ, RZ, R2 ;  /* 0x000000ffff197224 */ /* 0x010fc400078e0002 */
[----:B---3--:R-:W-:Y:S01]  /*1617b0*/  IMAD.MOV.U32 R24, RZ, RZ, R0 ;  /* 0x000000ffff187224 */ /* 0x008fe200078e0000 */
[----:B--2---:R0:W-:Y:S04]  /*1617c0*/  STL.64 [R1+0xbdf0], R22 ;  /* 0x00bdf01601007387 */ /* 0x0041e80000100a00 */
[----:B------:R1:W-:Y:S04]  /*1617d0*/  STL.64 [R1+0xbde8], R20 ;  /* 0x00bde81401007387 */ /* 0x0003e80000100a00 */
[----:B------:R-:W2:Y:S04]  /*1617e0*/  LDL.LU R0, [R1+0xc024] ;  /* 0x00c0240001007983 */ /* 0x000ea80000300800 */
[----:B------:R-:W1:Y:S04]  /*1617f0*/  LDL.LU R2, [R1+0xc020] ;  /* 0x00c0200001027983 */ /* 0x000e680000300800 */
[----:B------:R-:W-:Y:S04]  /*161800*/  STL.64 [R1+0xbe00], R26 ;  /* 0x00be001a01007387 */ /* 0x000fe80000100a00 */
[----:B------:R-:W-:Y:S04]  /*161810*/  STL.64 [R1+0xbdf8], R24 ;  /* 0x00bdf81801007387 */ /* 0x000fe80000100a00 */
[----:B------:R-:W3:Y:S04]  /*161820*/  LDL.LU R16, [R1+0x5f0] ;  /* 0x0005f00001107983 */ /* 0x000ee80000300800 */
[----:B------:R-:W3:Y:S04]  /*161830*/  LDL.LU R17, [R1+0x5f4] ;  /* 0x0005f40001117983 */ /* 0x000ee80000300800 */
[----:B------:R-:W4:Y:S04]  /*161840*/  LDL.LU R18, [R1+0x5f8] ;  /* 0x0005f80001127983 */ /* 0x000f280000300800 */
[----:B------:R-:W4:Y:S01]  /*161850*/  LDL.LU R19, [R1+0x5fc] ;  /* 0x0005fc0001137983 */ /* 0x000f220000300800 */
[----:B0-----:R-:W-:-:S03]  /*161860*/  IMAD.MOV.U32 R23, RZ, RZ, R3 ;  /* 0x000000ffff177224 */ /* 0x001fc600078e0003 */
[----:B----4-:R-:W-:Y:S04]  /*161870*/  STL.64 [R1+0xbe10], R18 ;  /* 0x00be101201007387 */ /* 0x010fe80000100a00 */
[----:B---3--:R-:W-:Y:S04]  /*161880*/  STL.64 [R1+0xbe08], R16 ;  /* 0x00be081001007387 */ /* 0x008fe80000100a00 */
[----:B------:R0:W-:Y:S04]  /*161890*/  STL [R1+0xbd54], R10 ;  /* 0x00bd540a01007387 */ /* 0x0001e80000100800 */
[----:B------:R3:W-:Y:S04]  /*1618a0*/  STL [R1+0xbd50], R11 ;  /* 0x00bd500b01007387 */ /* 0x0007e80000100800 */
[----:B------:R-:W4:Y:S01]  /*1618b0*/  LDL R22, [R1+0x20] ;  /* 0x0000200001167983 */ /* 0x000f220000100800 */
[----:B-1----:R-:W-:-:S02]  /*1618c0*/  IMAD.MOV.U32 R20, RZ, RZ, R2 ;  /* 0x000000ffff147224 */ /* 0x002fc400078e0002 */
[----:B--2---:R-:W-:Y:S01]  /*1618d0*/  IMAD.MOV.U32 R21, RZ, RZ, R0 ;  /* 0x000000ffff157224 */ /* 0x004fe200078e0000 */
[----:B0-----:R-:W2:Y:S04]  /*1618e0*/  LDL R10, [R1+0x18] ;  /* 0x00001800010a7983 */ /* 0x001ea80000100800 */
[----:B---3--:R-:W2:Y:S04]  /*1618f0*/  LDL R11, [R1+0x1c] ;  /* 0x00001c00010b7983 */ /* 0x008ea80000100800 */
[----:B------:R-:W3:Y:S04]  /*161900*/  LDL.LU R3, [R1+0xc01c] ;  /* 0x00c01c0001037983 */ /* 0x000ee80000300800 */
[----:B------:R-:W2:Y:S04]  /*161910*/  LDL.LU R2, [R1+0xc018] ;  /* 0x00c0180001027983 */ /* 0x000ea80000300800 */
[----:B------:R-:W3:Y:S04]  /*161920*/  LDL.LU R0, [R1+0xc014] ;  /* 0x00c0140001007983 */ /* 0x000ee80000300800 */
[----:B----4-:R2:W-:Y:S04]  /*161930*/  STL.64 [R1+0xbe20], R22 ;  /* 0x00be201601007387 */ /* 0x0105e80000100a00 */
[----:B------:R-:W-:Y:S04]  /*161940*/  STL.64 [R1+0xbe18], R20 ;  /* 0x00be181401007387 */ /* 0x000fe80000100a00 */
[----:B------:R-:W4:Y:S04]  /*161950*/  LDL.LU R16, [R1+0x620] ;  /* 0x0006200001107983 */ /* 0x000f280000300800 */
[----:B------:R-:W4:Y:S04]  /*161960*/  LDL.LU R17, [R1+0x624] ;  /* 0x0006240001117983 */ /* 0x000f280000300800 */
[----:B------:R-:W4:Y:S04]  /*161970*/  LDL.LU R18, [R1+0x628] ;  /* 0x0006280001127983 */ /* 0x000f280000300800 */
[----:B------:R-:W4:Y:S01]  /*161980*/  LDL.LU R19, [R1+0x62c] ;  /* 0x00062c0001137983 */ /* 0x000f220000300800 */
[----:B--2---:R-:W-:-:S02]  /*161990*/  IMAD.MOV.U32 R22, RZ, RZ, R2 ;  /* 0x000000ffff167224 */ /* 0x004fc400078e0002 */
[----:B---3--:R-:W-:Y:S01]  /*1619a0*/  IMAD.MOV.U32 R23, RZ, RZ, R3 ;  /* 0x000000ffff177224 */ /* 0x008fe200078e0003 */
[----:B----4-:R-:W-:Y:S04]  /*1619b0*/  STL.64 [R1+0xbe30], R18 ;  /* 0x00be301201007387 */ /* 0x010fe80000100a00 */
        /* <DEDUP_REMOVED lines=22> */
[----:B------:R-:W2:Y:S01]  /*161b20*/  LDL R22, [R1+0x40] ;  /* 0x0000400001167983 */ /* 0x000ea20000100800 */
[----:B---3--:R-:W-:Y:S02]  /*161b30*/  IMAD.MOV.U32 R20, RZ, RZ, R0 ;  /* 0x000000ffff147224 */ /* 0x008fe400078e0000 */
[----:B------:R-:W-:Y:S01]  /*161b40*/  IMAD.MOV.U32 R21, RZ, RZ, R2 ;  /* 0x000000ffff157224 */ /* 0x000fe200078e0002 */
[----:B------:R-:W3:Y:S04]  /*161b50*/  LDL.LU R3, [R1+0xc000] ;  /* 0x00c0000001037983 */ /* 0x000ee80000300800 */
[----:B------:R-:W4:Y:S04]  /*161b60*/  LDL.LU R0, [R1+0xbffc] ;  /* 0x00bffc0001007983 */ /* 0x000f280000300800 */
[----:B------:R-:W3:Y:S04]  /*161b70*/  LDL.LU R2, [R1+0xbff8] ;  /* 0x00bff80001027983 */ /* 0x000ee80000300800 */
[----:B--2---:R4:W-:Y:S04]  /*161b80*/  STL.64 [R1+0xbe68], R22 ;  /* 0x00be681601007387 */ /* 0x0049e80000100a00 */
[----:B------:R-:W-:Y:S04]  /*161b90*/  STL.64 [R1+0xbe80], R20 ;  /* 0x00be801401007387 */ /* 0x000fe80000100a00 */
[----:B0-----:R-:W2:Y:S04]  /*161ba0*/  LDL.LU R16, [R1+0x650] ;  /* 0x0006500001107983 */ /* 0x001ea80000300800 */
[----:B------:R-:W2:Y:S04]  /*161bb0*/  LDL.LU R17, [R1+0x654] ;  /* 0x0006540001117983 */ /* 0x000ea80000300800 */
[----:B------:R-:W2:Y:S04]  /*161bc0*/  LDL.LU R18, [R1+0x658] ;  /* 0x0006580001127983 */ /* 0x000ea80000300800 */
[----:B------:R-:W2:Y:S01]  /*161bd0*/  LDL.LU R19, [R1+0x65c] ;  /* 0x00065c0001137983 */ /* 0x000ea20000300800 */
[----:B----4-:R-:W-:-:S02]  /*161be0*/  IMAD.MOV.U32 R22, RZ, RZ, R0 ;  /* 0x000000ffff167224 */ /* 0x010fc400078e0000 */
[----:B---3--:R-:W-:Y:S01]  /*161bf0*/  IMAD.MOV.U32 R23, RZ, RZ, R3 ;  /* 0x000000ffff177224 */ /* 0x008fe200078e0003 */
[----:B------:R-:W3:Y:S04]  /*161c00*/  LDL.LU R0, [R1+0xbff4] ;  /* 0x00bff40001007983 */ /* 0x000ee80000300800 */
[----:B------:R-:W4:Y:S04]  /*161c10*/  LDL.LU R3, [R1+0xbff0] ;  /* 0x00bff00001037983 */ /* 0x000f280000300800 */
[----:B------:R-:W-:Y:S04]  /*161c20*/  STL.64 [R1+0xbe98], R22 ;  /* 0x00be981601007387 */ /* 0x000fe80000100a00 */
[----:B--2---:R-:W-:Y:S04]  /*161c30*/  STL.64 [R1+0xbe78], R18 ;  /* 0x00be781201007387 */ /* 0x004fe80000100a00 */
[----:B------:R0:W-:Y:S04]  /*161c40*/  STL.64 [R1+0xbe70], R16 ;  /* 0x00be701001007387 */ /* 0x0001e80000100a00 */
        /* <DEDUP_REMOVED lines=36> */
[----:B------:R-:W4:Y:S04]  /*161e90*/  LDL.LU R19, [R1+0x69c] ;  /* 0x00069c0001137983 */ /* 0x000f280000300800 */
[----:B------:R-:W2:Y:S01]  /*161ea0*/  LDL R22, [R1+0x70] ;  /* 0x0000700001167983 */ /* 0x000ea20000100800 */
[----:B------:R-:W-:-:S02]  /*161eb0*/  IMAD.MOV.U32 R23, RZ, RZ, R3 ;  /* 0x000000ffff177224 */ /* 0x000fc400078e0003 */
[----:B---3--:R-:W-:Y:S02]  /*161ec0*/  IMAD.MOV.U32 R20, RZ, RZ, R2 ;  /* 0x000000ffff147224 */ /* 0x008fe400078e0002 */
[----:B------:R-:W-:Y:S01]  /*161ed0*/  IMAD.MOV.U32 R21, RZ, RZ, R0 ;  /* 0x000000ffff157224 */ /* 0x000fe200078e0000 */
[----:B------:R-:W3:Y:S04]  /*161ee0*/  LDL.LU R3, [R1+0xbfd4] ;  /* 0x00bfd40001037983 */ /* 0x000ee80000300800 */
[----:B------:R-:W3:Y:S04]  /*161ef0*/  LDL.LU R2, [R1+0xbfd0] ;  /* 0x00bfd00001027983 */ /* 0x000ee80000300800 */
[----:B------:R-:W3:Y:S04]  /*161f00*/  LDL.LU R0, [R1+0xbfcc] ;  /* 0x00bfcc0001007983 */ /* 0x000ee80000300800 */
[----:B--2---:R-:W-:Y:S04]  /*161f10*/  STL.64 [R1+0xbef8], R22 ;  /* 0x00bef81601007387 */ /* 0x004fe80000100a00 */
[----:B------:R-:W-:Y:S04]  /*161f20*/  STL.64 [R1+0xbf10], R20 ;  /* 0x00bf101401007387 */ /* 0x000fe80000100a00 */
[----:B----4-:R-:W-:Y:S04]  /*161f30*/  STL.64 [R1+0xbed8], R18 ;  /* 0x00bed81201007387 */ /* 0x010fe80000100a00 */
        /* <DEDUP_REMOVED lines=37> */
[----:B------:R-:W2:Y:S01]  /*162190*/  LDL.64 R22, [R1+0xa8] ;  /* 0x0000a80001167983 */ /* 0x000ea20000100a00 */
[----:B---3--:R-:W-:-:S02]  /*1621a0*/  IMAD.MOV.U32 R20, RZ, RZ, R2 ;  /* 0x000000ffff147224 */ /* 0x008fc400078e0002 */
[----:B------:R-:W-:Y:S01]  /*1621b0*/  IMAD.MOV.U32 R21, RZ, RZ, R0 ;  /* 0x000000ffff157224 */ /* 0x000fe200078e0000 */
[----:B--2---:R-:W-:Y:S04]  /*1621c0*/  STL.64 [R1+0xbf90], R22 ;  /* 0x00bf901601007387 */ /* 0x004fe80000100a00 */
[----:B------:R-:W-:Y:S04]  /*1621d0*/  STL.64 [R1+0xbf88], R20 ;  /* 0x00bf881401007387 */ /* 0x000fe80000100a00 */
        /* <DEDUP_REMOVED lines=16> */
[----:B------:R-:W-:-:S03]  /*1622e0*/  IMAD R7, R7, 0x100, R29 ;  /* 0x0000010007077824 */ /* 0x000fc600078e021d */
[----:B------:R-:W3:Y:S04]  /*1622f0*/  LDL R2, [R1+0x3978] ;  /* 0x0039780001027983 */ /* 0x000ee80000100800 */
[----:B------:R-:W3:Y:S04]  /*162300*/  LDL R3, [R1+0x397c] ;  /* 0x00397c0001037983 */ /* 0x000ee80000100800 */
        /* <DEDUP_REMOVED lines=38> */
[----:B------:R-:W-:Y:S01]  /*162570*/  F2FP.F16.E4M3.UNPACK_B R3, R3 ;  /* 0x00000003ff03723e */ /* 0x000fe200020006ff */
[----:B------:R-:W-:Y:S01]  /*162580*/  IMAD R6, R6, 0x100, R28 ;  /* 0x0000010006067824 */ /* 0x000fe200078e021c */
[----:B------:R-:W-:-:S05]  /*162590*/  F2FP.F16.E4M3.UNPACK_B R28, R29 ;  /* 0x0000001dff1c723e */ /* 0x000fca00020006ff */
[----:B------:R-:W-:Y:S01]  /*1625a0*/  STL [R1+0xa0], R28 ;  /* 0x0000a01c01007387 */ /* 0x000fe20000100800 */
[----:B----4-:R-:W-:-:S15]  /*1625b0*/  HMMA.16816.F32 R20, R12, R2, R20 ;  /* 0x000000020c14723c */ /* 0x010fde0000001814 */
[----:B------:R-:W-:-:S08]  /*1625c0*/  NOP ;  /* 0x0000000000007918 */ /* 0x000fd00000000000 */
[----:B------:R-:W-:Y:S04]  /*1625d0*/  STL.64 [R1+0x2140], R20 ;  /* 0x0021401401007387 */ /* 0x000fe80000100a00 */
[----:B------:R0:W-:Y:S04]  /*1625e0*/  STL.64 [R1+0x2148], R22 ;  /* 0x0021481601007387 */ /* 0x0001e80000100a00 */
[----:B0-----:R-:W4:Y:S04]  /*1625f0*/  LDL.LU.64 R22, [R1+0xbfa0] ;  /* 0x00bfa00001167983 */ /* 0x001f280000300a00 */
[----:B------:R-:W4:Y:S01]  /*162600*/  LDL.LU.64 R20, [R1+0xbf98] ;  /* 0x00bf980001147983 */ /* 0x000f220000300a00 */
[----:B------:R-:W-:-:S05]  /*162610*/  F2FP.F16.E4M3.UNPACK_B R29, R0 ;  /* 0x00000000ff1d723e */ /* 0x000fca00020006ff */
[----:B------:R0:W-:Y:S02]  /*162620*/  STL [R1+0xa4], R29 ;  /* 0x0000a41d01007387 */ /* 0x0001e40000100800 */
[----:B----4-:R-:W-:Y:S02]  /*162630*/  HMMA.16816.F32 R12, R12, R28, R20 ;  /* 0x0000001c0c0c723c */ /* 0x010fe40000001814 */
[----:B------:R-:W2:Y:S01]  /*162640*/  LDL.LU.64 R22, [R1+0xbf90] ;  /* 0x00bf900001167983 */ /* 0x000ea20000300a00 */
[----:B------:R-:W-:Y:S02]  /*162650*/  F2FP.F16.E4M3.UNPACK_B R4, R4 ;  /* 0x00000004ff04723e */ /* 0x000fe400020006ff */
[----:B------:R-:W-:Y:S02]  /*162660*/  F2FP.F16.E4M3.UNPACK_B R5, R5 ;  /* 0x00000005ff05723e */ /* 0x000fe400020006ff */
[----:B------:R-:W-:Y:S02]  /*162670*/  F2FP.F16.E4M3.UNPACK_B R6, R6 ;  /* 0x00000006ff06723e */ /* 0x000fe400020006ff */
[----:B------:R-:W-:Y:S01]  /*162680*/  F2FP.F16.E4M3.UNPACK_B R7, R7 ;  /* 0x00000007ff07723e */ /* 0x000fe200020006ff */
[----:B------:R-:W4:Y:S04]  /*162690*/  LDL.LU.64 R20, [R1+0xbf88] ;  /* 0x00bf880001147983 */ /* 0x000f280000300a00 */
[----:B0-----:R-:W3:Y:S09]  /*1626a0*/  LDL.LU.64 R28, [R1+0xbf80] ;  /* 0x00bf8000011c7983 */ /* 0x001ef20000300a00 */
        /* <DEDUP_REMOVED lines=128> */
[----:B------:R0:W-:Y:S04]  /*162eb0*/  STL.64 [R1+0x1de8], R14 ;  /* 0x001de80e01007387 */ /* 0x0001e80000100a00 */
[----:B0-----:R-:W4:Y:S04]  /*162ec0*/  LDL.LU R14, [R1+0x7018] ;  /* 0x00701800010e7983 */ /* 0x001f280000300800 */
[----:B------:R-:W4:Y:S01]  /*162ed0*/  LDL.LU R15, [R1+0x7020] ;  /* 0x00702000010f7983 */ /* 0x000f220000300800 */
[----:B--2---:R-:W-:-:S15]  /*162ee0*/  HMMA.16816.F32 R16, R4, R24, R16 ;  /* 0x000000180410723c */ /* 0x004fde0000001810 */
[----:B------:R-:W-:-:S08]  /*162ef0*/  NOP ;  /* 0x0000000000007918 */ /* 0x000fd00000000000 */
[----:B------:R-:W-:Y:S04]  /*162f00*/  STL.64 [R1+0x1dd0], R16 ;  /* 0x001dd01001007387 */ /* 0x000fe80000100a00 */
[----:B------:R3:W-:Y:S02]  /*162f10*/  STL.64 [R1+0x1dd8], R18 ;  /* 0x001dd81201007387 */ /* 0x0007e40000100a00 */
[----:B---3--:R-:W-:Y:S02]  /*162f20*/  HMMA.16816.F32 R16, R4, R26, R20 ;  /* 0x0000001a0410723c */ /* 0x008fe40000001814 */
        /* <DEDUP_REMOVED lines=39> */
[----:B------:R-:W4:Y:S01]  /*1631a0*/  LDL.LU R11, [R1+0x7014] ;  /* 0x00701400010b7983 */ /* 0x000f220000300800 */
[C---:B--2---:R-:W-:Y:S03]  /*1631b0*/  HMMA.16816.F32 R24, R4.reuse, R26, R20 ;  /* 0x0000001a0418723c */ /* 0x044fe60000001814 */
        /* <DEDUP_REMOVED lines=13> */
[----:B------:R-:W3:Y:S04]  /*163290*/  LDL.LU.64 R22, [R1+0xbde0] ;  /* 0x00bde00001167983 */ /* 0x000ee80000300a00 */
[----:B------:R-:W3:Y:S04]  /*1632a0*/  LDL.LU.64 R20, [R1+0xbdd8] ;  /* 0x00bdd80001147983 */ /* 0x000ee80000300a00 */
        /* <DEDUP_REMOVED lines=83> */
[----:B------:R-:W-:Y:S04]  /*1637e0*/  STL [R1+0xbb34], R8 ;  /* 0x00bb340801007387 */ /* 0x000fe80000100800 */
[----:B------:R-:W-:-:S13]  /*1637f0*/  STL [R1+0xbb30], R9 ;  /* 0x00bb300901007387 */ /* 0x000fda0000100800 */
[----:B------:R-:W-:Y:S04]  /*163800*/  STL.64 [R1+0x1d30], R16 ;  /* 0x001d301001007387 */ /* 0x000fe80000100a00 */
[----:B------:R-:W-:Y:S04]  /*163810*/  STL.64 [R1+0x1d38], R18 ;  /* 0x001d381201007387 */ /* 0x000fe80000100a00 */
[----:B------:R-:W-:Y:S04]  /*163820*/  STL.64 [R1+0xbd48], R14 ;  /* 0x00bd480e01007387 */ /* 0x000fe80000100a00 */
[----:B------:R0:W-:Y:S04]  /*163830*/  STL.64 [R1+0xbd40], R12 ;  /* 0x00bd400c01007387 */ /* 0x0001e80000100a00 */
[----:B------:R-:W2:Y:S01]  /*163840*/  LDL.64 R10, [R1+0x80] ;  /* 0x00008000010a7983 */ /* 0x000ea20000100a00 */
[----:B0-----:R-:W-:Y:S03]  /*163850*/  HMMA.16816.F32 R12, R4, R2, R24 ;  /* 0x00000002040c723c */ /* 0x001fe60000001818 */
[----:B--2---:R0:W-:-:S15]  /*163860*/  STL.64 [R1+0xbcf8], R10 ;  /* 0x00bcf80a01007387 */ /* 0x0041de0000100a00 */
[----:B------:R-:W-:-:S05]  /*163870*/  NOP ;  /* 0x0000000000007918 */ /* 0x000fca0000000000 */
[----:B------:R-:W-:Y:S04]  /*163880*/  STL.64 [R1+0x1d20], R12 ;  /* 0x001d200c01007387 */ /* 0x000fe80000100a00 */
[----:B------:R-:W-:Y:S04]  /*163890*/  STL.64 [R1+0x1d28], R14 ;  /* 0x001d280e01007387 */ /* 0x000fe80000100a00 */
        /* <DEDUP_REMOVED lines=8> */
[----:B0-----:R-:W2:Y:S04]  /*163920*/  LDL.64 R8, [R1+0x98] ;  /* 0x0000980001087983 */ /* 0x001ea80000100a00 */
[----:B---3--:R0:W-:Y:S04]  /*163930*/  STL.64 [R1+0xbd28], R10 ;  /* 0x00bd280a01007387 */ /* 0x0081e80000100a00 */
[----:B0-----:R-:W3:Y:S04]  /*163940*/  LDL R10, [R1+0xa8] ;  /* 0x0000a800010a7983 */ /* 0x001ee80000100800 */
[----:B------:R-:W4:Y:S04]  /*163950*/  LDL.LU R12, [R1+0x540] ;  /* 0x00054000010c7983 */ /* 0x000f280000300800 */
[----:B------:R-:W4:Y:S04]  /*163960*/  LDL.LU R13, [R1+0x544] ;  /* 0x00054400010d7983 */ /* 0x000f280000300800 */
[----:B------:R-:W4:Y:S04]  /*163970*/  LDL.LU R14, [R1+0x548] ;  /* 0x00054800010e7983 */ /* 0x000f280000300800 */
[----:B------:R-:W4:Y:S04]  /*163980*/  LDL.LU R15, [R1+0x54c] ;  /* 0x00054c00010f7983 */ /* 0x000f280000300800 */
[----:B--2---:R0:W-:Y:S04]  /*163990*/  STL.64 [R1+0xbd20], R8 ;  /* 0x00bd200801007387 */ /* 0x0041e80000100a00 */
[----:B------:R-:W2:Y:S04]  /*1639a0*/  LDL.64 R20, [R1+0x78] ;  /* 0x0000780001147983 */ /* 0x000ea80000100a00 */
[----:B0-----:R-:W4:Y:S04]  /*1639b0*/  LDL.64 R8, [R1+0xa0] ;  /* 0x0000a00001087983 */ /* 0x001f280000100a00 */
        /* <DEDUP_REMOVED lines=31> */
[----:B0-----:R-:W3:Y:S04]  /*163bb0*/  LDL.64 R2, [R1+0x88] ;  /* 0x0000880001027983 */ /* 0x001ee80000100a00 */
[----:B------:R-:W2:Y:S04]  /*163bc0*/  LDL.LU.64 R14, [R1+0xbd48] ;  /* 0x00bd4800010e7983 */ /* 0x000ea80000300a00 */
[----:B------:R-:W2:Y:S01]  /*163bd0*/  LDL.LU.64 R12, [R1+0xbd40] ;  /* 0x00bd4000010c7983 */ /* 0x000ea20000300a00 */
[----:B------:R-:W-:-:S02]  /*163be0*/  IMAD.MOV.U32 R11, RZ, RZ, R0 ;  /* 0x000000ffff0b7224 */ /* 0x000fc400078e0000 */
[----:B------:R-:W-:Y:S01]  /*163bf0*/  IMAD.MOV.U32 R0, RZ, RZ, R9 ;  /* 0x000000ffff007224 */ /* 0x000fe200078e0009 */
[----:B------:R0:W-:Y:S04]  /*163c00*/  STL.64 [R1+0x1d00], R4 ;  /* 0x001d000401007387 */ /* 0x0001e80000100a00 */
[----:B------:R1:W-:Y:S04]  /*163c10*/  STL.64 [R1+0x1d08], R6 ;  /* 0x001d080601007387 */ /* 0x0003e80000100a00 */
[----:B0-----:R-:W4:Y:S04]  /*163c20*/  LDL.LU R4, [R1+0x520] ;  /* 0x0005200001047983 */ /* 0x001f280000300800 */
[----:B------:R-:W4:Y:S04]  /*163c30*/  LDL.LU R5, [R1+0x524] ;  /* 0x0005240001057983 */ /* 0x000f280000300800 */
[----:B-1----:R-:W4:Y:S04]  /*163c40*/  LDL.LU R6, [R1+0x528] ;  /* 0x0005280001067983 */ /* 0x002f280000300800 */
        /* <DEDUP_REMOVED lines=13> */
[----:B------:R0:W-:Y:S02]  /*163d20*/  STL.64 [R1+0x1ce8], R6 ;  /* 0x001ce80601007387 */ /* 0x0001e40000100a00 */
[----:B0-----:R-:W-:Y:S02]  /*163d30*/  IMAD.MOV.U32 R7, RZ, RZ, R8 ;  /* 0x000000ffff077224 */ /* 0x001fe400078e0008 */
[----:B------:R-:W-:Y:S02]  /*163d40*/  IMAD.MOV.U32 R6, RZ, RZ, R9 ;  /* 0x000000ffff067224 */ /* 0x000fe400078e0009 */
[C---:B--2---:R-:W-:Y:S03]  /*163d50*/  HMMA.16816.F32 R8, R12.reuse, R10, R16 ;  /* 0x0000000a0c08723c */ /* 0x044fe60000001810 */
[----:B------:R0:W-:Y:S04]  /*163d60*/  STL [R1+0xbb48], R6 ;  /* 0x00bb480601007387 */ /* 0x0001e80000100800 */
[----:B------:R1:W-:Y:S04]  /*163d70*/  STL [R1+0xbb44], R7 ;  /* 0x00bb440701007387 */ /* 0x0003e80000100800 */
[----:B------:R-:W2:Y:S04]  /*163d80*/  LDL.LU R4, [R1+0x4e0] ;  /* 0x0004e00001047983 */ /* 0x000ea80000300800 */
[----:B------:R-:W2:Y:S04]  /*163d90*/  LDL.LU R5, [R1+0x4e4] ;  /* 0x0004e40001057983 */ /* 0x000ea80000300800 */
[----:B0-----:R-:W2:Y:S04]  /*163da0*/  LDL.LU R6, [R1+0x4e8] ;  /* 0x0004e80001067983 */ /* 0x001ea80000300800 */
[----:B-1----:R-:W2:Y:S04]  /*163db0*/  LDL.LU R7, [R1+0x4ec] ;  /* 0x0004ec0001077983 */ /* 0x002ea80000300800 */
[----:B------:R-:W4:Y:S04]  /*163dc0*/  LDL.LU.64 R18, [R1+0xbd18] ;  /* 0x00bd180001127983 */ /* 0x000f280000300a00 */
[----:B------:R-:W4:Y:S04]  /*163dd0*/  LDL.LU.64 R16, [R1+0xbd10] ;  /* 0x00bd100001107983 */ /* 0x000f280000300a00 */
        /* <DEDUP_REMOVED lines=8> */
[----:B0-----:R-:W4:Y:S01]  /*163e60*/  LDL.LU.64 R10, [R1+0xbcf8] ;  /* 0x00bcf800010a7983 */ /* 0x001f220000300a00 */
[----:B------:R-:W-:Y:S02]  /*163e70*/  IMAD.MOV.U32 R8, RZ, RZ, R3 ;  /* 0x000000ffff087224 */ /* 0x000fe400078e0003 */
        /* <DEDUP_REMOVED lines=11> */
[----:B--2---:R-:W-:Y:S06]  /*163f30*/  HMMA.16816.F32 R8, R12, R20, R4 ;  /* 0x000000140c08723c */ /* 0x004fec0000001804 */
[----:B------:R-:W-:Y:S01]  /*163f40*/  IMAD.MOV.U32 R0, RZ, RZ, R21 ;  /* 0x000000ffff007224 */ /* 0x000fe200078e0015 */
[----:B------:R-:W-:Y:S04]  /*163f50*/  STL [R1+0xbb58], R3 ;  /* 0x00bb580301007387 */ /* 0x000fe80000100800 */
[----:B------:R-:W-:Y:S01]  /*163f60*/  STL [R1+0xbb54], R2 ;  /* 0x00bb540201007387 */ /* 0x000fe20000100800 */
[----:B------:R-:W-:-:S11]  /*163f70*/  IMAD.MOV.U32 R7, RZ, RZ, R20 ;  /* 0x000000ffff077224 */ /* 0x000fd600078e0014 */
[----:B------:R0:W-:Y:S04]  /*163f80*/  STL.64 [R1+0x1ca0], R8 ;  /* 0x001ca00801007387 */ /* 0x0001e80000100a00 */
[----:B------:R-:W-:Y:S04]  /*163f90*/  STL.64 [R1+0x1ca8], R10 ;  /* 0x001ca80a01007387 */ /* 0x000fe80000100a00 */
[----:B------:R-:W-:Y:S04]  /*163fa0*/  STL [R1+0xbb68], R0 ;  /* 0x00bb680001007387 */ /* 0x000fe80000100800 */
[----:B------:R-:W-:Y:S01]  /*163fb0*/  STL [R1+0xbb5c], R7 ;  /* 0x00bb5c0701007387 */ /* 0x000fe20000100800 */
[----:B0-----:R-:W-:-:S02]  /*163fc0*/  IMAD.MOV.U32 R9, RZ, RZ, R22 ;  /* 0x000000ffff097224 */ /* 0x001fc400078e0016 */
        /* <DEDUP_REMOVED lines=22> */
[----:B------:R-:W-:Y:S04]  /*164130*/  STL [R1+0xbce0], R6 ;  /* 0x00bce00601007387 */ /* 0x000fe80000100800 */
[----:B---3--:R-:W-:Y:S04]  /*164140*/  STL.64 [R1+0xbcd8], R4 ;  /* 0x00bcd80401007387 */ /* 0x008fe80000100a00 */
        /* <DEDUP_REMOVED lines=83> */
[----:B------:R-:W2:Y:S04]  /*164680*/  LDL R26, [R1+0x58] ;  /* 0x00005800011a7983 */ /* 0x000ea80000100800 */
[----:B------:R-:W2:Y:S04]  /*164690*/  LDL R27, [R1+0x5c] ;  /* 0x00005c00011b7983 */ /* 0x000ea80000100800 */
[----:B------:R-:W4:Y:S04]  /*1646a0*/  LDL.LU R4, [R1+0x4b0] ;  /* 0x0004b00001047983 */ /* 0x000f280000300800 */
[----:B------:R-:W4:Y:S04]  /*1646b0*/  LDL.LU R5, [R1+0x4b4] ;  /* 0x0004b40001057983 */ /* 0x000f280000300800 */
[----:B------:R-:W4:Y:S04]  /*1646c0*/  LDL.LU R6, [R1+0x4b8] ;  /* 0x0004b80001067983 */ /* 0x000f280000300800 */
[----:B------:R-:W4:Y:S04]  /*1646d0*/  LDL.LU R7, [R1+0x4bc] ;  /* 0x0004bc0001077983 */ /* 0x000f280000300800 */
[----:B------:R-:W4:Y:S04]  /*1646e0*/  LDL.64 R24, [R1+0x60] ;  /* 0x0000600001187983 */ /* 0x000f280000100a00 */
[----:B0-----:R-:W2:Y:S04]  /*1646f0*/  LDL.LU R8, [R1+0x4a0] ;  /* 0x0004a00001087983 */ /* 0x001ea80000300800 */
[----:B------:R-:W2:Y:S04]  /*164700*/  LDL.LU R9, [R1+0x4a4] ;  /* 0x0004a40001097983 */ /* 0x000ea80000300800 */
[----:B------:R-:W2:Y:S04]  /*164710*/  LDL.LU R10, [R1+0x4a8] ;  /* 0x0004a800010a7983 */ /* 0x000ea80000300800 */
[----:B------:R-:W2:Y:S04]  /*164720*/  LDL.LU R11, [R1+0x4ac] ;  /* 0x0004ac00010b7983 */ /* 0x000ea80000300800 */
        /* <DEDUP_REMOVED lines=31> */
[----:B------:R-:W-:Y:S04]  /*164920*/  STL.64 [R1+0x1c70], R4 ;  /* 0x001c700401007387 */ /* 0x000fe80000100a00 */
[----:B------:R0:W-:Y:S02]  /*164930*/  STL.64 [R1+0x1c78], R6 ;  /* 0x001c780601007387 */ /* 0x0001e40000100a00 */
[----:B0-----:R-:W-:-:S02]  /*164940*/  IMAD.MOV.U32 R7, RZ, RZ, R24 ;  /* 0x000000ffff077224 */ /* 0x001fc400078e0018 */
[----:B------:R-:W4:Y:S01]  /*164950*/  LDL.LU R6, [R1+0xbce0] ;  /* 0x00bce00001067983 */ /* 0x000f220000300800 */
[----:B------:R-:W-:Y:S03]  /*164960*/  HMMA.16816.F32 R24, R12, R26, R8 ;  /* 0x0000001a0c18723c */ /* 0x000fe60000001808 */
[----:B------:R-:W2:Y:S04]  /*164970*/  LDL.LU.64 R4, [R1+0xbcd8] ;  /* 0x00bcd80001047983 */ /* 0x000ea80000300a00 */
[----:B------:R-:W3:Y:S04]  /*164980*/  LDL.LU.64 R10, [R1+0xbcd0] ;  /* 0x00bcd000010a7983 */ /* 0x000ee80000300a00 */
[----:B------:R-:W3:-:S12]  /*164990*/  LDL.LU.64 R8, [R1+0xbcc8] ;  /* 0x00bcc80001087983 */ /* 0x000ed80000300a00 */
[----:B------:R-:W-:Y:S04]  /*1649a0*/  STL.64 [R1+0x1c60], R24 ;  /* 0x001c601801007387 */ /* 0x000fe80000100a00 */
[----:B------:R0:W-:Y:S04]  /*1649b0*/  STL.64 [R1+0x1c68], R26 ;  /* 0x001c681a01007387 */ /* 0x0001e80000100a00 */
[----:B0-----:R-:W4:Y:S04]  /*1649c0*/  LDL.LU.64 R26, [R1+0xbcc0] ;  /* 0x00bcc000011a7983 */ /* 0x001f280000300a00 */
[----:B------:R-:W2:Y:S01]  /*1649d0*/  LDL.LU.64 R24, [R1+0xbcb8] ;  /* 0x00bcb80001187983 */ /* 0x000ea20000300a00 */
[C---:B---3--:R-:W-:Y:S06]  /*1649e0*/  HMMA.16816.F32 R8, R12.reuse, R28, R8 ;  /* 0x0000001c0c08723c */ /* 0x048fec0000001808 */
[----:B----4-:R-:W-:-:S15]  /*1649f0*/  HMMA.16816.F32 R20, R12, R26, R20 ;  /* 0x0000001a0c14723c */ /* 0x010fde0000001814 */
[----:B------:R-:W-:-:S02]  /*164a00*/  NOP ;  /* 0x0000000000007918 */ /* 0x000fc40000000000 */
[----:B------:R0:W-:Y:S04]  /*164a10*/  STL.64 [R1+0x1c50], R8 ;  /* 0x001c500801007387 */ /* 0x0001e80000100a00 */
[----:B------:R1:W-:Y:S04]  /*164a20*/  STL.64 [R1+0x1c58], R10 ;  /* 0x001c580a01007387 */ /* 0x0003e80000100a00 */
[----:B0-----:R-:W3:Y:S01]  /*164a30*/  LDL.LU R8, [R1+0xbcb0] ;  /* 0x00bcb00001087983 */ /* 0x001ee20000300800 */
[----:B-1----:R-:W-:Y:S02]  /*164a40*/  IMAD.MOV.U32 R10, RZ, RZ, R28 ;  /* 0x000000ffff0a7224 */ /* 0x002fe400078e001c */
[----:B------:R-:W-:-:S02]  /*164a50*/  IMAD.MOV.U32 R11, RZ, RZ, R29 ;  /* 0x000000ffff0b7224 */ /* 0x000fc400078e001d */
[----:B------:R-:W4:Y:S04]  /*164a60*/  LDL.LU.64 R28, [R1+0xbca8] ;  /* 0x00bca800011c7983 */ /* 0x000f280000300a00 */
        /* <DEDUP_REMOVED lines=194> */
[----:B------:R-:W2:Y:S04]  /*165690*/  LDL.LU R3, [R1+0xbb38] ;  /* 0x00bb380001037983 */ /* 0x000ea80000300800 */
[----:B------:R1:W-:Y:S04]  /*1656a0*/  STL.64 [R1+0xbaa8], R22 ;  /* 0x00baa81601007387 */ /* 0x0003e80000100a00 */
[----:B0-----:R-:W3:Y:S04]  /*1656b0*/  LDL.LU R16, [R1+0x3590] ;  /* 0x0035900001107983 */ /* 0x001ee80000300800 */
[----:B------:R-:W3:Y:S04]  /*1656c0*/  LDL.LU R17, [R1+0x3594] ;  /* 0x0035940001117983 */ /* 0x000ee80000300800 */
[----:B------:R-:W4:Y:S04]  /*1656d0*/  LDL.LU R18, [R1+0x3598] ;  /* 0x0035980001127983 */ /* 0x000f280000300800 */
[----:B------:R-:W4:Y:S04]  /*1656e0*/  LDL.LU R19, [R1+0x359c] ;  /* 0x00359c0001137983 */ /* 0x000f280000300800 */
[----:B-1----:R-:W2:Y:S01]  /*1656f0*/  LDL.64 R22, [R1+0x90] ;  /* 0x0000900001167983 */ /* 0x002ea20000100a00 */
[----:B------:R-:W-:-:S02]  /*165700*/  IMAD.MOV.U32 R20, RZ, RZ, R9 ;  /* 0x000000ffff147224 */ /* 0x000fc400078e0009 */
[----:B------:R-:W-:Y:S01]  /*165710*/  IMAD.MOV.U32 R21, RZ, RZ, R8 ;  /* 0x000000ffff157224 */ /* 0x000fe200078e0008 */
[----:B--2---:R-:W-:Y:S04]  /*165720*/  STL.64 [R1+0xbad8], R22 ;  /* 0x00bad81601007387 */ /* 0x004fe80000100a00 */
[----:B------:R-:W-:Y:S04]  /*165730*/  STL.64 [R1+0xbad0], R20 ;  /* 0x00bad01401007387 */ /* 0x000fe80000100a00 */
[----:B----4-:R-:W-:Y:S04]  /*165740*/  STL.64 [R1+0xbab8], R18 ;  /* 0x00bab81201007387 */ /* 0x010fe80000100a00 */
[----:B---3--:R0:W-:Y:S04]  /*165750*/  STL.64 [R1+0xbab0], R16 ;  /* 0x00bab01001007387 */ /* 0x0081e80000100a00 */
        /* <DEDUP_REMOVED lines=41> */
[----:B------:R-:W-:-:S02]  /*1659f0*/  IMAD R4, R4, 0x100, R26 ;  /* 0x0000010004047824 */ /* 0x000fc400078e021a */
[----:B------:R-:W-:Y:S02]  /*165a00*/  IMAD R5, R5, 0x100, R27 ;  /* 0x0000010005057824 */ /* 0x000fe400078e021b */
[----:B----4-:R-:W-:Y:S02]  /*165a10*/  IMAD R6, R6, 0x100, R8 ;  /* 0x0000010006067824 */ /* 0x010fe400078e0208 */
[----:B------:R-:W-:Y:S01]  /*165a20*/  IMAD R7, R7, 0x100, R9 ;  /* 0x0000010007077824 */ /* 0x000fe200078e0209 */
        /* <DEDUP_REMOVED lines=32> */
[----:B------:R-:W-:Y:S02]  /*165c30*/  F2FP.F16.E4M3.UNPACK_B R4, R4 ;  /* 0x00000004ff04723e */ /* 0x000fe400020006ff */
[----:B------:R-:W-:Y:S01]  /*165c40*/  F2FP.F16.E4M3.UNPACK_B R5, R5 ;  /* 0x00000005ff05723e */ /* 0x000fe200020006ff */
[----:B--2---:R-:W-:Y:S01]  /*165c50*/  HMMA.16816.F32 R12, R12, R8, R20 ;  /* 0x000000080c0c723c */ /* 0x004fe20000001814 */
[----:B------:R-:W2:Y:S04]  /*165c60*/  LDL.LU.64 R22, [R1+0xbb08] ;  /* 0x00bb080001167983 */ /* 0x000ea80000300a00 */
[----:B------:R-:W4:Y:S01]  /*165c70*/  LDL.LU.64 R20, [R1+0xbb00] ;  /* 0x00bb000001147983 */ /* 0x000f220000300a00 */
        /* <DEDUP_REMOVED lines=1341> */
[----:B----4-:R-:W-:Y:S04]  /*16b050*/  STL.64 [R1+0xb408], R18 ;  /* 0x00b4081201007387 */ /* 0x010fe80000100a00 */
[----:B--2---:R-:W-:Y:S04]  /*16b060*/  STL.64 [R1+0xb400], R16 ;  /* 0x00b4001001007387 */ /* 0x004fe80000100a00 */
[----:B------:R-:W2:Y:S04]  /*16b070*/  LDL.64 R24, [R1+0x60] ;  /* 0x0000600001187983 */ /* 0x000ea80000100a00 */
[----:B------:R-:W-:Y:S04]  /*16b080*/  STL.64 [R1+0xb3b8], R26 ;  /* 0x00b3b81a01007387 */ /* 0x000fe80000100a00 */
[----:B--2---:R0:W-:Y:S04]  /*16b090*/  STL.64 [R1+0xb3b0], R24 ;  /* 0x00b3b01801007387 */ /* 0x0041e80000100a00 */
[----:B0-----:R-:W2:Y:S04]  /*16b0a0*/  LDL.LU R24, [R1+0x30e0] ;  /* 0x0030e00001187983 */ /* 0x001ea80000300800 */
[----:B------:R-:W2:Y:S04]  /*16b0b0*/  LDL.LU R25, [R1+0x30e4] ;  /* 0x0030e40001197983 */ /* 0x000ea80000300800 */
[----:B------:R-:W4:Y:S04]  /*16b0c0*/  LDL.LU R26, [R1+0x30e8] ;  /* 0x0030e800011a7983 */ /* 0x000f280000300800 */
[----:B------:R-:W4:Y:S04]  /*16b0d0*/  LDL.LU R27, [R1+0x30ec] ;  /* 0x0030ec00011b7983 */ /* 0x000f280000300800 */
[----:B------:R-:W3:Y:S04]  /*16b0e0*/  LDL R18, [R1+0xa8] ;  /* 0x0000a80001127983 */ /* 0x000ee80000100800 */
[----:B------:R-:W3:Y:S04]  /*16b0f0*/  LDL.LU R8, [R1+0x3120] ;  /* 0x0031200001087983 */ /* 0x000ee80000300800 */
[----:B------:R-:W3:Y:S04]  /*16b100*/  LDL.LU R9, [R1+0x3124] ;  /* 0x0031240001097983 */ /* 0x000ee80000300800 */
[----:B------:R-:W3:Y:S04]  /*16b110*/  LDL.LU R10, [R1+0x3128] ;  /* 0x00312800010a7983 */ /* 0x000ee80000300800 */
[----:B------:R-:W3:Y:S04]  /*16b120*/  LDL.LU R11, [R1+0x312c] ;  /* 0x00312c00010b7983 */ /* 0x000ee80000300800 */
        /* <DEDUP_REMOVED lines=26> */
[----:B------:R-:W2:Y:S01]  /*16b2d0*/  LDL.LU R27, [R1+0x13dc] ;  /* 0x0013dc00011b7983 */ /* 0x000ea20000300800 */
[----:B------:R-:W-:-:S02]  /*16b2e0*/  F2FP.F16.E4M3.UNPACK_B R14, R14 ;  /* 0x0000000eff0e723e */ /* 0x000fc400020006ff */
[----:B------:R-:W-:Y:S01]  /*16b2f0*/  F2FP.F16.E4M3.UNPACK_B R15, R15 ;  /* 0x0000000fff0f723e */ /* 0x000fe200020006ff */
[----:B---3--:R-:W-:Y:S01]  /*16b300*/  IMAD.MOV.U32 R19, RZ, RZ, R0 ;  /* 0x000000ffff137224 */ /* 0x008fe200078e0000 */
[----:B------:R-:W-:Y:S01]  /*16b310*/  HMMA.16816.F32 R4, R4, R16, R8 ;  /* 0x000000100404723c */ /* 0x000fe20000001808 */
[----:B------:R-:W3:Y:S04]  /*16b320*/  LDL.LU R20, [R1+0x30a0] ;  /* 0x0030a00001147983 */ /* 0x000ee80000300800 */
[----:B------:R-:W3:Y:S04]  /*16b330*/  LDL.LU R21, [R1+0x30a4] ;  /* 0x0030a40001157983 */ /* 0x000ee80000300800 */
[----:B------:R-:W3:Y:S04]  /*16b340*/  LDL.LU R22, [R1+0x30a8] ;  /* 0x0030a80001167983 */ /* 0x000ee80000300800 */
[----:B------:R-:W3:Y:S01]  /*16b350*/  LDL.LU R23, [R1+0x30ac] ;  /* 0x0030ac0001177983 */ /* 0x000ee20000300800 */
[----:B------:R-:W-:-:S02]  /*16b360*/  IMAD.MOV.U32 R8, RZ, RZ, R16 ;  /* 0x000000ffff087224 */ /* 0x000fc400078e0010 */
[----:B------:R-:W-:Y:S01]  /*16b370*/  IMAD.MOV.U32 R9, RZ, RZ, R17 ;  /* 0x000000ffff097224 */ /* 0x000fe200078e0011 */
[----:B------:R-:W-:Y:S04]  /*16b380*/  STL [R1+0xb1f4], R2 ;  /* 0x00b1f40201007387 */ /* 0x000fe80000100800 */
[----:B------:R-:W-:Y:S04]  /*16b390*/  STL [R1+0xb1f0], R3 ;  /* 0x00b1f00301007387 */ /* 0x000fe80000100800 */
[----:B------:R-:W4:Y:S04]  /*16b3a0*/  LDL.LU.64 R10, [R1+0xb420] ;  /* 0x00b42000010a7983 */ /* 0x000f280000300a00 */
[----:B------:R0:W-:Y:S04]  /*16b3b0*/  STL.64 [R1+0x13e0], R4 ;  /* 0x0013e00401007387 */ /* 0x0001e80000100a00 */
[----:B------:R-:W-:Y:S04]  /*16b3c0*/  STL.64 [R1+0x13e8], R6 ;  /* 0x0013e80601007387 */ /* 0x000fe80000100a00 */
[----:B0-----:R-:W3:Y:S04]  /*16b3d0*/  LDL.64 R4, [R1+0x68] ;  /* 0x0000680001047983 */ /* 0x001ee80000100a00 */
        /* <DEDUP_REMOVED lines=3652> */
[----:B0-----:R-:W2:Y:S04]  /*179820*/  LDL.LU.64 R10, [R1+0x98] ;  /* 0x00009800010a7983 */ /* 0x001ea80000300a00 */
        /* <DEDUP_REMOVED lines=34> */
[----:B------:R-:W4:Y:S04]  /*179a50*/  LDL.LU.64 R28, [R1+0x70] ;  /* 0x00007000011c7983 */ /* 0x000f280000300a00 */
[----:B------:R-:W-:Y:S04]  /*179a60*/  STL [R1+0x9f9c], R2 ;  /* 0x009f9c0201007387 */ /* 0x000fe80000100800 */
[----:B------:R0:W-:Y:S04]  /*179a70*/  STL [R1+0x9f98], R3 ;  /* 0x009f980301007387 */ /* 0x0001e80000100800 */
[----:B0-----:R-:W3:Y:S04]  /*179a80*/  LDL.LU.64 R2, [R1+0x90] ;  /* 0x0000900001027983 */ /* 0x001ee80000300a00 */
[----:B------:R-:W4:Y:S04]  /*179a90*/  LDL.LU.64 R10, [R1+0xa1a8] ;  /* 0x00a1a800010a7983 */ /* 0x000f280000300a00 */
[----:B------:R-:W-:Y:S04]  /*179aa0*/  STL.64 [R1+0x4d0], R4 ;  /* 0x0004d00401007387 */ /* 0x000fe80000100a00 */
[----:B------:R0:W-:Y:S04]  /*179ab0*/  STL.64 [R1+0x4d8], R6 ;  /* 0x0004d80601007387 */ /* 0x0001e80000100a00 */
[----:B------:R-:W2:Y:S04]  /*179ac0*/  LDL.LU.64 R12, [R1+0xa1a0] ;  /* 0x00a1a000010c7983 */ /* 0x000ea80000300a00 */
[----:B0-----:R-:W2:Y:S01]  /*179ad0*/  LDL.LU.64 R6, [R1+0xa8] ;  /* 0x0000a80001067983 */ /* 0x001ea20000300a00 */
[----:B------:R-:W-:-:S02]  /*179ae0*/  F2FP.F16.E4M3.UNPACK_B R14, R14 ;  /* 0x0000000eff0e723e */ /* 0x000fc400020006ff */
[----:B------:R-:W-:Y:S01]  /*179af0*/  F2FP.F16.E4M3.UNPACK_B R15, R15 ;  /* 0x0000000fff0f723e */ /* 0x000fe200020006ff */
[----:B------:R-:W-:Y:S04]  /*179b00*/  STL [R1+0x9fa4], R8 ;  /* 0x009fa40801007387 */ /* 0x000fe80000100800 */
[----:B------:R0:W-:Y:S04]  /*179b10*/  STL [R1+0x9fa0], R9 ;  /* 0x009fa00901007387 */ /* 0x0001e80000100800 */
[----:B0-----:R-:W4:Y:S01]  /*179b20*/  LDL.LU.64 R8, [R1+0x88] ;  /* 0x0000880001087983 */ /* 0x001f220000300a00 */
        /* <DEDUP_REMOVED lines=174> */
[----:B------:R-:W2:Y:S04]  /*17a610*/  LDL.LU.64 R8, [R1+0x68] ;  /* 0x0000680001087983 */ /* 0x000ea80000300a00 */
[----:B------:R-:W4:Y:S04]  /*17a620*/  LDL.64 R28, [R1+0x60] ;  /* 0x00006000011c7983 */ /* 0x000f280000100a00 */
[----:B------:R-:W4:Y:S04]  /*17a630*/  LDL.LU.64 R2, [R1+0x58] ;  /* 0x0000580001027983 */ /* 0x000f280000300a00 */
[----:B------:R-:W4:Y:S04]  /*17a640*/  LDL.LU.64 R22, [R1+0x50] ;  /* 0x0000500001167983 */ /* 0x000f280000300a00 */
        /* <DEDUP_REMOVED lines=336> */
[----:B0-----:R-:W3:Y:S01]  /*17bb50*/  LDL.LU R10, [R1+0x60] ;  /* 0x00006000010a7983 */ /* 0x001ee20000300800 */
[----:B------:R-:W-:-:S03]  /*17bb60*/  IMAD.MOV.U32 R11, RZ, RZ, R0 ;  /* 0x000000ffff0b7224 */ /* 0x000fc600078e0000 */
        /* <DEDUP_REMOVED lines=20> */
[----:B-1----:R-:W2:Y:S01]  /*17bcb0*/  LDL.LU R14, [R1+0x2258] ;  /* 0x00225800010e7983 */ /* 0x002ea20000300800 */
        /* <DEDUP_REMOVED lines=56> */
[----:B------:R-:W4:Y:S01]  /*17c040*/  LDL.LU.64 R24, [R1+0x9e78] ;  /* 0x009e780001187983 */ /* 0x000f220000300a00 */
[----:B---3--:R-:W-:-:S07]  /*17c050*/  IMAD.MOV.U32 R15, RZ, RZ, R0 ;  /* 0x000000ffff0f7224 */ /* 0x008fce00078e0000 */
[----:B--2---:R-:W-:-:S15]  /*17c060*/  HMMA.16816.F32 R12, R4, R10, R12 ;  /* 0x0000000a040c723c */ /* 0x004fde000000180c */
[----:B------:R-:W-:-:S08]  /*17c070*/  NOP ;  /* 0x0000000000007918 */ /* 0x000fd00000000000 */
[----:B------:R0:W-:Y:S04]  /*17c080*/  STL.64 [R1+0x260], R12 ;  /* 0x0002600c01007387 */ /* 0x0001e80000100a00 */
[----:B------:R1:W-:Y:S04]  /*17c090*/  STL.64 [R1+0x268], R14 ;  /* 0x0002680e01007387 */ /* 0x0003e80000100a00 */
[----:B0-----:R-:W2:Y:S04]  /*17c0a0*/  LDL.LU R13, [R1+0x71d0] ;  /* 0x0071d000010d7983 */ /* 0x001ea80000300800 */
[----:B-1----:R-:W3:Y:S01]  /*17c0b0*/  LDL.LU R14, [R1+0x71d8] ;  /* 0x0071d800010e7983 */ /* 0x002ee20000300800 */
[----:B----4-:R-:W-:-:S15]  /*17c0c0*/  HMMA.16816.F32 R8, R4, R24, R16 ;  /* 0x000000180408723c */ /* 0x010fde0000001810 */
[----:B------:R-:W-:-:S08]  /*17c0d0*/  NOP ;  /* 0x0000000000007918 */ /* 0x000fd00000000000 */
[----:B------:R-:W-:Y:S04]  /*17c0e0*/  STL.64 [R1+0x250], R8 ;  /* 0x0002500801007387 */ /* 0x000fe80000100a00 */
[----:B------:R0:W-:Y:S04]  /*17c0f0*/  STL.64 [R1+0x258], R10 ;  /* 0x0002580a01007387 */ /* 0x0001e80000100a00 */
[----:B------:R-:W3:Y:S01]  /*17c100*/  LDL.LU R15, [R1+0x71e0] ;  /* 0x0071e000010f7983 */ /* 0x000ee20000300800 */
[----:B0-----:R-:W-:-:S15]  /*17c110*/  HMMA.16816.F32 R8, R4, R26, R20 ;  /* 0x0000001a0408723c */ /* 0x001fde0000001814 */
[----:B------:R-:W-:-:S08]  /*17c120*/  NOP ;  /* 0x0000000000007918 */ /* 0x000fd00000000000 */
[----:B------:R0:W-:Y:S04]  /*17c130*/  STL.64 [R1+0x240], R8 ;  /* 0x0002400801007387 */ /* 0x0001e80000100a00 */
[----:B------:R1:W-:Y:S01]  /*17c140*/  STL [R1+0x248], R10 ;  /* 0x0002480a01007387 */ /* 0x0003e20000100800 */
[----:B------:R-:W-:-:S03]  /*17c150*/  IMAD.MOV.U32 R0, RZ, RZ, R11 ;  /* 0x000000ffff007224 */ /* 0x000fc600078e000b */
        /* <DEDUP_REMOVED lines=19> */
[----:B0-----:R-:W3:Y:S04]  /*17c290*/  LDL.LU R26, [R1] ;  /* 0x00000000011a7983 */ /* 0x001ee80000300800 */
[----:B------:R-:W3:Y:S04]  /*17c2a0*/  LDL.LU R27, [R1+0x4] ;  /* 0x00000400011b7983 */ /* 0x000ee80000300800 */
        /* <DEDUP_REMOVED lines=104> */
[----:B------:R-:W2:Y:S04]  /*17c930*/  LDL.LU R12, [R1+0x71c8] ;  /* 0x0071c800010c7983 */ /* 0x000ea80000300800 */
[----:B------:R-:W-:Y:S01]  /*17c940*/  STL.64 [R1+0x9d08], R14 ;  /* 0x009d080e01007387 */ /* 0x000fe20000100a00 */
[C---:B----4-:R-:W-:Y:S03]  /*17c950*/  HMMA.16816.F32 R24, R4.reuse, R24, R20 ;  /* 0x000000180418723c */ /* 0x050fe60000001814 */
[----:B--2---:R0:W-:Y:S04]  /*17c960*/  STL.64 [R1+0x9d00], R12 ;  /* 0x009d000c01007387 */ /* 0x0041e80000100a00 */
[----:B0-----:R-:W2:Y:S04]  /*17c970*/  LDL.LU R12, [R1+0x1f10] ;  /* 0x001f1000010c7983 */ /* 0x001ea80000300800 */
[----:B------:R-:W2:Y:S04]  /*17c980*/  LDL.LU R13, [R1+0x1f14] ;  /* 0x001f1400010d7983 */ /* 0x000ea80000300800 */
[----:B------:R-:W2:Y:S04]  /*17c990*/  LDL.LU R14, [R1+0x1f18] ;  /* 0x001f1800010e7983 */ /* 0x000ea80000300800 */
[----:B------:R-:W2:Y:S04]  /*17c9a0*/  LDL.LU R15, [R1+0x1f1c] ;  /* 0x001f1c00010f7983 */ /* 0x000ea80000300800 */
[----:B------:R0:W-:Y:S04]  /*17c9b0*/  STL [R1+0x7990], R0 ;  /* 0x0079900001007387 */ /* 0x0001e80000100800 */
[----:B0-----:R-:W4:Y:S04]  /*17c9c0*/  LDL.LU R0, [R1+0x379c] ;  /* 0x00379c0001007983 */ /* 0x001f280000300800 */
        /* <DEDUP_REMOVED lines=93> */
[C---:B--2---:R-:W-:Y:S06]  /*17cfa0*/  HMMA.16816.F32 R8, R4.reuse, R22, R8 ;  /* 0x000000160408723c */ /* 0x044fec0000001808 */
[----:B---3--:R-:W-:-:S15]  /*17cfb0*/  HMMA.16816.F32 R16, R4, R20, R16 ;  /* 0x000000140410723c */ /* 0x008fde0000001810 */
[----:B------:R-:W-:-:S02]  /*17cfc0*/  NOP ;  /* 0x0000000000007918 */ /* 0x000fc40000000000 */
[----:B------:R-:W-:Y:S04]  /*17cfd0*/  STL.64 [R1+0x130], R8 ;  /* 0x0001300801007387 */ /* 0x000fe80000100a00 */
[----:B------:R0:W-:Y:S04]  /*17cfe0*/  STL.64 [R1+0x138], R10 ;  /* 0x0001380a01007387 */ /* 0x0001e80000100a00 */
[----:B0-----:R-:W2:Y:S04]  /*17cff0*/  LDL.LU.64 R10, [R1+0x9d48] ;  /* 0x009d4800010a7983 */ /* 0x001ea80000300a00 */
[----:B------:R-:W2:Y:S04]  /*17d000*/  LDL.LU.64 R8, [R1+0x9d40] ;  /* 0x009d400001087983 */ /* 0x000ea80000300a00 */
[----:B------:R-:W3:Y:S04]  /*17d010*/  LDL.LU R22, [R1+0x71d4] ;  /* 0x0071d40001167983 */ /* 0x000ee80000300800 */
[----:B------:R-:W3:Y:S04]  /*17d020*/  LDL.LU R23, [R1+0x71dc] ;  /* 0x0071dc0001177983 */ /* 0x000ee80000300800 */
[----:B------:R-:W-:Y:S04]  /*17d030*/  STL.64 [R1+0x120], R16 ;  /* 0x0001201001007387 */ /* 0x000fe80000100a00 */
[----:B------:R0:W-:Y:S04]  /*17d040*/  STL.64 [R1+0x128], R18 ;  /* 0x0001281201007387 */ /* 0x0001e80000100a00 */
[----:B0-----:R-:W2:Y:S04]  /*17d050*/  LDL.LU.64 R18, [R1+0x9d38] ;  /* 0x009d380001127983 */ /* 0x001ea80000300a00 */
[----:B------:R-:W4:Y:S04]  /*17d060*/  LDL.LU.64 R16, [R1+0x9d30] ;  /* 0x009d300001107983 */ /* 0x000f280000300a00 */
        /* <DEDUP_REMOVED lines=17> */
[----:B------:R-:W-:Y:S01]  /*17d180*/  F2FP.F16.E4M3.UNPACK_B R0, R0.H1 ;  /* 0x00000000ff00723e */ /* 0x000fe200030006ff */
[C---:B--2---:R-:W-:Y:S06]  /*17d190*/  HMMA.16816.F32 R12, R4.reuse, R10, R12 ;  /* 0x0000000a040c723c */ /* 0x044fec000000180c */
[C---:B----4-:R-:W-:Y:S06]  /*17d1a0*/  HMMA.16816.F32 R8, R4.reuse, R8, R16 ;  /* 0x000000080408723c */ /* 0x050fec0000001810 */
[----:B------:R-:W-:Y:S11]  /*17d1b0*/  HMMA.16816.F32 R16, R4, R2, R24 ;  /* 0x000000020410723c */ /* 0x000ff60000001818 */
[----:B------:R-:W-:Y:S04]  /*17d1c0*/  STL.64 [R1+0xf0], R12 ;  /* 0x0000f00c01007387 */ /* 0x000fe80000100a00 */
[----:B------:R0:W-:Y:S04]  /*17d1d0*/  STL.64 [R1+0xf8], R14 ;  /* 0x0000f80e01007387 */ /* 0x0001e80000100a00 */
[----:B0-----:R-:W2:Y:S04]  /*17d1e0*/  LDL.LU.64 R14, [R1+0x9d08] ;  /* 0x009d0800010e7983 */ /* 0x001ea80000300a00 */
[----:B------:R-:W3:Y:S04]  /*17d1f0*/  LDL.LU.64 R12, [R1+0x9d00] ;  /* 0x009d0000010c7983 */ /* 0x000ee80000300a00 */
[----:B------:R0:W-:Y:S04]  /*17d200*/  STL.64 [R1+0xe0], R8 ;  /* 0x0000e00801007387 */ /* 0x0001e80000100a00 */
[----:B------:R-:W-:Y:S04]  /*17d210*/  STL.64 [R1+0xe8], R10 ;  /* 0x0000e80a01007387 */ /* 0x000fe80000100a00 */
[----:B------:R-:W4:Y:S04]  /*17d220*/  LDL.LU R24, [R1+0x2090] ;  /* 0x0020900001187983 */ /* 0x000f280000300800 */
[----:B------:R-:W-:Y:S04]  /*17d230*/  STL.64 [R1+0xd0], R16 ;  /* 0x0000d01001007387 */ /* 0x000fe80000100a00 */
[----:B------:R1:W-:Y:S01]  /*17d240*/  STL.64 [R1+0xd8], R18 ;  /* 0x0000d81201007387 */ /* 0x0003e20000100a00 */
[----:B0-----:R-:W-:-:S05]  /*17d250*/  F2FP.F16.E4M3.UNPACK_B R8, R29.H1 ;  /* 0x0000001dff08723e */ /* 0x001fca00030006ff */
[----:B------:R-:W-:Y:S04]  /*17d260*/  STL [R1+0xa8], R8 ;  /* 0x0000a80801007387 */ /* 0x000fe80000100800 */
[----:B------:R-:W4:Y:S04]  /*17d270*/  LDL.LU R25, [R1+0x2094] ;  /* 0x0020940001197983 */ /* 0x000f280000300800 */
[----:B------:R-:W-:Y:S04]  /*17d280*/  STL [R1+0xac], R0 ;  /* 0x0000ac0001007387 */ /* 0x000fe80000100800 */
[----:B------:R-:W4:Y:S04]  /*17d290*/  LDL.LU R26, [R1+0x2098] ;  /* 0x00209800011a7983 */ /* 0x000f280000300800 */
[----:B------:R-:W4:Y:S01]  /*17d2a0*/  LDL.LU R27, [R1+0x209c] ;  /* 0x00209c00011b7983 */ /* 0x000f220000300800 */
[----:B---3--:R-:W-:-:S02]  /*17d2b0*/  IMAD R12, R12, 0x100, R21 ;  /* 0x000001000c0c7824 */ /* 0x008fc400078e0215 */
[----:B------:R-:W-:Y:S02]  /*17d2c0*/  IMAD R13, R13, 0x100, R22 ;  /* 0x000001000d0d7824 */ /* 0x000fe400078e0216 */
[----:B--2---:R-:W-:Y:S01]  /*17d2d0*/  IMAD R14, R14, 0x100, R23 ;  /* 0x000001000e0e7824 */ /* 0x004fe200078e0217 */
[----:B----4-:R-:W-:Y:S04]  /*17d2e0*/  STL.64 [R1+0x9c68], R26 ;  /* 0x009c681a01007387 */ /* 0x010fe80000100a00 */
[----:B------:R0:W-:Y:S04]  /*17d2f0*/  STL.64 [R1+0x9c60], R24 ;  /* 0x009c601801007387 */ /* 0x0001e80000100a00 */
[----:B-1----:R-:W2:Y:S04]  /*17d300*/  LDL.LU R19, [R1+0x3818] ;  /* 0x0038180001137983 */ /* 0x002ea80000300800 */
        /* <DEDUP_REMOVED lines=11> */
[----:B---3--:R-:W-:Y:S04]  /*17d3c0*/  STL.64 [R1+0x9c80], R24 ;  /* 0x009c801801007387 */ /* 0x008fe80000100a00 */
[----:B-1----:R-:W3:Y:S04]  /*17d3d0*/  LDL.LU R20, [R1+0x20d0] ;  /* 0x0020d00001147983 */ /* 0x002ee80000300800 */
[----:B------:R-:W3:Y:S04]  /*17d3e0*/  LDL.LU R21, [R1+0x20d4] ;  /* 0x0020d40001157983 */ /* 0x000ee80000300800 */
[----:B------:R-:W4:Y:S04]  /*17d3f0*/  LDL.LU R22, [R1+0x20d8] ;  /* 0x0020d80001167983 */ /* 0x000f280000300800 */
[----:B------:R-:W4:Y:S04]  /*17d400*/  LDL.LU R23, [R1+0x20dc] ;  /* 0x0020dc0001177983 */ /* 0x000f280000300800 */
        /* <DEDUP_REMOVED lines=8> */
[----:B------:R-:W3:Y:S04]  /*17d490*/  LDL.LU R24, [R1+0x37c8] ;  /* 0x0037c80001187983 */ /* 0x000ee80000300800 */
[----:B------:R-:W3:Y:S04]  /*17d4a0*/  LDL.LU R25, [R1+0x37cc] ;  /* 0x0037cc0001197983 */ /* 0x000ee80000300800 */
[----:B--2---:R0:W-:Y:S04]  /*17d4b0*/  STL.64 [R1+0x9cb8], R26 ;  /* 0x009cb81a01007387 */ /* 0x0041e80000100a00 */
[----:B0-----:R-:W2:Y:S04]  /*17d4c0*/  LDL.LU R26, [R1+0x37b8] ;  /* 0x0037b800011a7983 */ /* 0x001ea80000300800 */
[----:B------:R-:W2:Y:S04]  /*17d4d0*/  LDL.LU R27, [R1+0x37bc] ;  /* 0x0037bc00011b7983 */ /* 0x000ea80000300800 */
[----:B---3--:R-:W-:Y:S04]  /*17d4e0*/  STL.64 [R1+0x9cb0], R24 ;  /* 0x009cb01801007387 */ /* 0x008fe80000100a00 */
[----:B----4-:R-:W-:Y:S04]  /*17d4f0*/  STL.64 [R1+0x9ca8], R22 ;  /* 0x009ca81601007387 */ /* 0x010fe80000100a00 */
[----:B------:R0:W-:Y:S04]  /*17d500*/  STL.64 [R1+0x9ca0], R20 ;  /* 0x009ca01401007387 */ /* 0x0001e80000100a00 */
[----:B0-----:R-:W3:Y:S04]  /*17d510*/  LDL.LU R20, [R1+0x1f30] ;  /* 0x001f300001147983 */ /* 0x001ee80000300800 */
[----:B------:R-:W3:Y:S04]  /*17d520*/  LDL.LU R21, [R1+0x1f34] ;  /* 0x001f340001157983 */ /* 0x000ee80000300800 */
[----:B------:R-:W4:Y:S04]  /*17d530*/  LDL.LU R22, [R1+0x1f38] ;  /* 0x001f380001167983 */ /* 0x000f280000300800 */
[----:B------:R-:W4:Y:S04]  /*17d540*/  LDL.LU R23, [R1+0x1f3c] ;  /* 0x001f3c0001177983 */ /* 0x000f280000300800 */
[----:B------:R-:W3:Y:S04]  /*17d550*/  LDL.LU R24, [R1+0x37a8] ;  /* 0x0037a80001187983 */ /* 0x000ee80000300800 */
[----:B------:R-:W3:Y:S04]  /*17d560*/  LDL.LU R25, [R1+0x37ac] ;  /* 0x0037ac0001197983 */ /* 0x000ee80000300800 */
        /* <DEDUP_REMOVED lines=16> */
[----:B------:R-:W3:Y:S04]  /*17d670*/  LDL.LU R2, [R1+0x37ec] ;  /* 0x0037ec0001027983 */ /* 0x000ee80000300800 */
[----:B------:R-:W4:Y:S04]  /*17d680*/  LDL.LU R3, [R1+0x37f8] ;  /* 0x0037f80001037983 */ /* 0x000f280000300800 */
[----:B------:R-:W2:Y:S04]  /*17d690*/  LDL.LU R16, [R1+0x37fc] ;  /* 0x0037fc0001107983 */ /* 0x000ea80000300800 */
[----:B------:R-:W2:Y:S04]  /*17d6a0*/  LDL.LU R17, [R1+0x3808] ;  /* 0x0038080001117983 */ /* 0x000ea80000300800 */
[----:B------:R-:W3:Y:S01]  /*17d6b0*/  LDL.LU R18, [R1+0x380c] ;  /* 0x00380c0001127983 */ /* 0x000ee20000300800 */
[----:B------:R-:W-:-:S02]  /*17d6c0*/  IMAD R15, R15, 0x100, R28 ;  /* 0x000001000f0f7824 */ /* 0x000fc400078e021c */
[----:B------:R-:W-:Y:S01]  /*17d6d0*/  IMAD.MOV.U32 R22, RZ, RZ, R8 ;  /* 0x000000ffff167224 */ /* 0x000fe200078e0008 */
[----:B---3--:R-:W-:Y:S04]  /*17d6e0*/  STL.64 [R1+0x9ce8], R18 ;  /* 0x009ce81201007387 */ /* 0x008fe80000100a00 */
[----:B--2---:R0:W-:Y:S04]  /*17d6f0*/  STL.64 [R1+0x9ce0], R16 ;  /* 0x009ce01001007387 */ /* 0x0041e80000100a00 */
[----:B0-----:R-:W2:Y:S04]  /*17d700*/  LDL.LU R16, [R1+0x1a0] ;  /* 0x0001a00001107983 */ /* 0x001ea80000300800 */
[----:B------:R-:W2:Y:S04]  /*17d710*/  LDL.LU R17, [R1+0x1a4] ;  /* 0x0001a40001117983 */ /* 0x000ea80000300800 */
[----:B------:R-:W2:Y:S04]  /*17d720*/  LDL.LU R18, [R1+0x1a8] ;  /* 0x0001a80001127983 */ /* 0x000ea80000300800 */
[----:B------:R-:W2:Y:S01]  /*17d730*/  LDL.LU R19, [R1+0x1ac] ;  /* 0x0001ac0001137983 */ /* 0x000ea20000300800 */
[----:B------:R-:W-:Y:S01]  /*17d740*/  IMAD.MOV.U32 R23, RZ, RZ, R0 ;  /* 0x000000ffff177224 */ /* 0x000fe200078e0000 */
[----:B------:R-:W-:-:S02]  /*17d750*/  F2FP.F16.E4M3.UNPACK_B R12, R12 ;  /* 0x0000000cff0c723e */ /* 0x000fc400020006ff */
[----:B------:R-:W-:Y:S02]  /*17d760*/  F2FP.F16.E4M3.UNPACK_B R13, R13 ;  /* 0x0000000dff0d723e */ /* 0x000fe400020006ff */
[----:B------:R-:W-:Y:S02]  /*17d770*/  F2FP.F16.E4M3.UNPACK_B R14, R14 ;  /* 0x0000000eff0e723e */ /* 0x000fe400020006ff */
[----:B------:R-:W-:Y:S01]  /*17d780*/  F2FP.F16.E4M3.UNPACK_B R15, R15 ;  /* 0x0000000fff0f723e */ /* 0x000fe200020006ff */
[----:B------:R-:W-:Y:S01]  /*17d790*/  HMMA.16816.F32 R4, R4, R20, R24 ;  /* 0x000000140404723c */ /* 0x000fe20000001818 */
[----:B------:R-:W3:Y:S04]  /*17d7a0*/  LDL.LU R8, [R1+0x20b0] ;  /* 0x0020b00001087983 */ /* 0x000ee80000300800 */
[----:B------:R-:W3:Y:S04]  /*17d7b0*/  LDL.LU R9, [R1+0x20b4] ;  /* 0x0020b40001097983 */ /* 0x000ee80000300800 */
[----:B------:R-:W3:Y:S04]  /*17d7c0*/  LDL.LU R10, [R1+0x20b8] ;  /* 0x0020b800010a7983 */ /* 0x000ee80000300800 */
[----:B------:R-:W3:Y:S04]  /*17d7d0*/  LDL.LU R11, [R1+0x20bc] ;  /* 0x0020bc00010b7983 */ /* 0x000ee80000300800 */
[----:B------:R-:W3:Y:S04]  /*17d7e0*/  LDL.LU R28, [R1+0x381c] ;  /* 0x00381c00011c7983 */ /* 0x000ee80000300800 */
[----:B------:R-:W3:Y:S04]  /*17d7f0*/  LDL.LU R29, [R1+0x3828] ;  /* 0x00382800011d7983 */ /* 0x000ee80000300800 */
[----:B------:R-:W3:Y:S04]  /*17d800*/  LDL.LU R0, [R1+0x382c] ;  /* 0x00382c0001007983 */ /* 0x000ee80000300800 */
[----:B------:R-:W4:Y:S04]  /*17d810*/  LDL.LU.64 R26, [R1+0x9cf8] ;  /* 0x009cf800011a7983 */ /* 0x000f280000300a00 */
[----:B------:R-:W3:Y:S04]  /*17d820*/  LDL.LU.64 R24, [R1+0x9cf0] ;  /* 0x009cf00001187983 */ /* 0x000ee80000300a00 */
[----:B------:R0:W-:Y:S04]  /*17d830*/  STL.64 [R1+0xc0], R4 ;  /* 0x0000c00401007387 */ /* 0x0001e80000100a00 */
[----:B------:R-:W-:Y:S04]  /*17d840*/  STL.64 [R1+0xc8], R6 ;  /* 0x0000c80601007387 */ /* 0x000fe80000100a00 */
[----:B0-----:R-:W4:Y:S01]  /*17d850*/  LDL.LU R5, [R1+0x37e8] ;  /* 0x0037e80001057983 */ /* 0x001f220000300800 */
[----:B--2---:R-:W-:Y:S03]  /*17d860*/  HMMA.16816.F32 R20, R12, R22, R16 ;  /* 0x000000160c14723c */ /* 0x004fe60000001810 */
[----:B------:R-:W2:Y:S04]  /*17d870*/  LDL.LU.64 R18, [R1+0x9ce8] ;  /* 0x009ce80001127983 */ /* 0x000ea80000300a00 */
[----:B------:R-:W2:-:S15]  /*17d880*/  LDL.LU.64 R16, [R1+0x9ce0] ;  /* 0x009ce00001107983 */ /* 0x000e9e0000300a00 */
[----:B------:R-:W-:-:S01]  /*17d890*/  NOP ;  /* 0x0000000000007918 */ /* 0x000fc20000000000 */
        /* <DEDUP_REMOVED lines=17> */
[----:B------:R-:W4:Y:S04]  /*17d9b0*/  LDL.LU.64 R24, [R1+0x9cb0] ;  /* 0x009cb00001187983 */ /* 0x000f280000300a00 */
        /* <DEDUP_REMOVED lines=8> */
[----:B----4-:R-:W-:-:S02]  /*17da40*/  F2FP.F16.E4M3.UNPACK_B R24, R24.H1 ;  /* 0x00000018ff18723e */ /* 0x010fc400030006ff */
[----:B------:R-:W-:Y:S02]  /*17da50*/  F2FP.F16.E4M3.UNPACK_B R25, R25.H1 ;  /* 0x00000019ff19723e */ /* 0x000fe400030006ff */
[----:B---3--:R-:W-:Y:S02]  /*17da60*/  F2FP.F16.E4M3.UNPACK_B R6, R26.H1 ;  /* 0x0000001aff06723e */ /* 0x008fe400030006ff */
        /* <DEDUP_REMOVED lines=13> */
[----:B------:R-:W-:-:S02]  /*17db40*/  F2FP.F16.E4M3.UNPACK_B R4, R5.H1 ;  /* 0x00000005ff04723e */ /* 0x000fc400030006ff */
[----:B------:R-:W-:Y:S01]  /*17db50*/  F2FP.F16.E4M3.UNPACK_B R5, R2.H1 ;  /* 0x00000002ff05723e */ /* 0x000fe200030006ff */
[----:B--2---:R-:W-:-:S15]  /*17db60*/  HMMA.16816.F32 R20, R12, R6, R20 ;  /* 0x000000060c14723c */ /* 0x004fde0000001814 */
[----:B------:R-:W-:-:S08]  /*17db70*/  NOP ;  /* 0x0000000000007918 */ /* 0x000fd00000000000 */
[----:B------:R-:W-:Y:S04]  /*17db80*/  STL.64 [R1+0x1ee0], R20 ;  /* 0x001ee01401007387 */ /* 0x000fe80000100a00 */
[----:B------:R0:W-:Y:S04]  /*17db90*/  STL.64 [R1+0x1ee8], R22 ;  /* 0x001ee81601007387 */ /* 0x0001e80000100a00 */
[----:B0-----:R-:W2:Y:S04]  /*17dba0*/  LDL.LU.64 R22, [R1+0x9c78] ;  /* 0x009c780001167983 */ /* 0x001ea80000300a00 */
[----:B------:R-:W2:Y:S04]  /*17dbb0*/  LDL.LU.64 R20, [R1+0x9c70] ;  /* 0x009c700001147983 */ /* 0x000ea80000300a00 */
[----:B------:R-:W-:Y:S04]  /*17dbc0*/  STL [R1+0x80], R4 ;  /* 0x0000800401007387 */ /* 0x000fe80000100800 */
[----:B------:R3:W-:Y:S02]  /*17dbd0*/  STL [R1+0x84], R5 ;  /* 0x0000840501007387 */ /* 0x0007e40000100800 */
[----:B---3--:R-:W-:Y:S02]  /*17dbe0*/  HMMA.16816.F32 R4, R12, R4, R24 ;  /* 0x000000040c04723c */ /* 0x008fe40000001818 */
[----:B------:R-:W3:Y:S04]  /*17dbf0*/  LDL.LU.64 R26, [R1+0x9c68] ;  /* 0x009c6800011a7983 */ /* 0x000ee80000300a00 */
[----:B------:R-:W3:Y:S01]  /*17dc00*/  LDL.LU.64 R24, [R1+0x9c60] ;  /* 0x009c600001187983 */ /* 0x000ee20000300a00 */
[----:B------:R-:W-:-:S02]  /*17dc10*/  F2FP.F16.E4M3.UNPACK_B R2, R3.H1 ;  /* 0x00000003ff02723e */ /* 0x000fc400030006ff */
[----:B------:R-:W-:-:S07]  /*17dc20*/  F2FP.F16.E4M3.UNPACK_B R3, R16.H1 ;  /* 0x00000010ff03723e */ /* 0x000fce00030006ff */
[----:B------:R-:W-:Y:S07]  /*17dc30*/  HMMA.16816.F32 R8, R12, R2, R8 ;  /* 0x000000020c08723c */ /* 0x000fee0000001808 */
[----:B------:R0:W-:Y:S04]  /*17dc40*/  STL.64 [R1+0x1f00], R4 ;  /* 0x001f000401007387 */ /* 0x0001e80000100a00 */
[----:B------:R-:W-:Y:S04]  /*17dc50*/  STL.64 [R1+0x1f08], R6 ;  /* 0x001f080601007387 */ /* 0x000fe80000100a00 */
[----:B------:R1:W-:Y:S04]  /*17dc60*/  STL [R1+0x78], R2 ;  /* 0x0000780201007387 */ /* 0x0003e80000100800 */
[----:B------:R4:W-:Y:S01]  /*17dc70*/  STL [R1+0x7c], R3 ;  /* 0x00007c0301007387 */ /* 0x0009e20000100800 */
[----:B0-----:R-:W-:-:S02]  /*17dc80*/  F2FP.F16.E4M3.UNPACK_B R4, R17.H1 ;  /* 0x00000011ff04723e */ /* 0x001fc400030006ff */
[----:B------:R-:W-:-:S03]  /*17dc90*/  F2FP.F16.E4M3.UNPACK_B R5, R18.H1 ;  /* 0x00000012ff05723e */ /* 0x000fc600030006ff */
[----:B------:R-:W-:Y:S04]  /*17dca0*/  STL [R1+0x70], R4 ;  /* 0x0000700401007387 */ /* 0x000fe80000100800 */
[----:B------:R-:W-:Y:S04]  /*17dcb0*/  STL.64 [R1+0x1f10], R8 ;  /* 0x001f100801007387 */ /* 0x000fe80000100a00 */
[----:B------:R-:W-:Y:S04]  /*17dcc0*/  STL.64 [R1+0x1f18], R10 ;  /* 0x001f180a01007387 */ /* 0x000fe80000100a00 */
[----:B------:R2:W-:Y:S01]  /*17dcd0*/  STL [R1+0x74], R5 ;  /* 0x0000740501007387 */ /* 0x0005e20000100800 */
[----:B-1----:R-:W-:-:S02]  /*17dce0*/  F2FP.F16.E4M3.UNPACK_B R2, R19.H1 ;  /* 0x00000013ff02723e */ /* 0x002fc400030006ff */
[----:B----4-:R-:W-:-:S03]  /*17dcf0*/  F2FP.F16.E4M3.UNPACK_B R3, R28.H1 ;  /* 0x0000001cff03723e */ /* 0x010fc600030006ff */
[----:B------:R-:W-:Y:S01]  /*17dd00*/  STL [R1+0x68], R2 ;  /* 0x0000680201007387 */ /* 0x000fe20000100800 */
[----:B------:R-:W-:Y:S02]  /*17dd10*/  F2FP.F16.E4M3.UNPACK_B R16, R29.H1 ;  /* 0x0000001dff10723e */ /* 0x000fe400030006ff */
[----:B------:R-:W-:Y:S01]  /*17dd20*/  F2FP.F16.E4M3.UNPACK_B R0, R0.H1 ;  /* 0x00000000ff00723e */ /* 0x000fe200030006ff */
[----:B--2---:R-:W-:-:S15]  /*17dd30*/  HMMA.16816.F32 R4, R12, R4, R20 ;  /* 0x000000040c04723c */ /* 0x004fde0000001814 */
[----:B------:R-:W-:-:S08]  /*17dd40*/  NOP ;  /* 0x0000000000007918 */ /* 0x000fd00000000000 */
[----:B------:R-:W-:Y:S04]  /*17dd50*/  STL.64 [R1+0x1f30], R4 ;  /* 0x001f300401007387 */ /* 0x000fe80000100a00 */
[----:B------:R3:W-:Y:S02]  /*17dd60*/  STL.64 [R1+0x1f38], R6 ;  /* 0x001f380601007387 */ /* 0x0007e40000100a00 */
[----:B---3--:R-:W-:Y:S06]  /*17dd70*/  HMMA.16816.F32 R4, R12, R2, R24 ;  /* 0x000000020c04723c */ /* 0x008fec0000001818 */
[----:B------:R-:W-:Y:S04]  /*17dd80*/  STL [R1+0x6c], R3 ;  /* 0x00006c0301007387 */ /* 0x000fe80000100800 */
[----:B------:R-:W2:-:S13]  /*17dd90*/  LDL.LU R20, [R1+0x2000] ;  /* 0x0020000001147983 */ /* 0x000e9a0000300800 */
[----:B------:R-:W-:Y:S04]  /*17dda0*/  STL.64 [R1+0x1f40], R4 ;  /* 0x001f400401007387 */ /* 0x000fe80000100a00 */
[----:B------:R0:W-:Y:S04]  /*17ddb0*/  STL.64 [R1+0x1f48], R6 ;  /* 0x001f480601007387 */ /* 0x0001e80000100a00 */
[----:B------:R-:W-:Y:S04]  /*17ddc0*/  STL [R1+0x60], R16 ;  /* 0x0000601001007387 */ /* 0x000fe80000100800 */
[----:B------:R-:W2:Y:S04]  /*17ddd0*/  LDL.LU R21, [R1+0x2004] ;  /* 0x0020040001157983 */ /* 0x000ea80000300800 */
[----:B------:R-:W-:Y:S04]  /*17dde0*/  STL [R1+0x64], R0 ;  /* 0x0000640001007387 */ /* 0x000fe80000100800 */
[----:B------:R-:W3:Y:S04]  /*17ddf0*/  LDL.LU R22, [R1+0x2008] ;  /* 0x0020080001167983 */ /* 0x000ee80000300800 */
[----:B------:R-:W3:Y:S04]  /*17de00*/  LDL.LU R23, [R1+0x200c] ;  /* 0x00200c0001177983 */ /* 0x000ee80000300800 */
[----:B---3--:R-:W-:Y:S04]  /*17de10*/  STL.64 [R1+0x9bc8], R22 ;  /* 0x009bc81601007387 */ /* 0x008fe80000100a00 */
[----:B--2---:R1:W-:Y:S04]  /*17de20*/  STL.64 [R1+0x9bc0], R20 ;  /* 0x009bc01401007387 */ /* 0x0043e80000100a00 */
        /* <DEDUP_REMOVED lines=164> */
[----:B------:R-:W-:Y:S04]  /*17e870*/  STL.64 [R1+0x2008], R10 ;  /* 0x0020080a01007387 */ /* 0x000fe80000100a00 */
[----:B------:R0:W-:Y:S01]  /*17e880*/  STL [R1+0x1c], R5 ;  /* 0x00001c0501007387 */ /* 0x0001e20000100800 */
[----:B------:R-:W-:-:S03]  /*17e890*/  F2FP.F16.E4M3.UNPACK_B R2, R29.H1 ;  /* 0x0000001dff02723e */ /* 0x000fc600030006ff */
[----:B------:R-:W2:Y:S01]  /*17e8a0*/  LDL.LU R18, [R1+0x3948] ;  /* 0x0039480001127983 */ /* 0x000ea20000300800 */
[----:B0-----:R-:W-:Y:S03]  /*17e8b0*/  HMMA.16816.F32 R4, R12, R4, R24 ;  /* 0x000000040c04723c */ /* 0x001fe60000001818 */
[----:B------:R-:W-:-:S15]  /*17e8c0*/  STL [R1+0x10], R2 ;  /* 0x0000100201007387 */ /* 0x000fde0000100800 */
[----:B------:R-:W-:-:S05]  /*17e8d0*/  NOP ;  /* 0x0000000000007918 */ /* 0x000fca0000000000 */
[----:B------:R0:W-:Y:S04]  /*17e8e0*/  STL.64 [R1+0x1ff0], R4 ;  /* 0x001ff00401007387 */ /* 0x0001e80000100a00 */
[----:B------:R1:W-:Y:S04]  /*17e8f0*/  STL.64 [R1+0x1ff8], R6 ;  /* 0x001ff80601007387 */ /* 0x0003e80000100a00 */
[----:B0-----:R-:W3:Y:S04]  /*17e900*/  LDL.LU R4, [R1+0x1f70] ;  /* 0x001f700001047983 */ /* 0x001ee80000300800 */
[----:B------:R-:W-:Y:S04]  /*17e910*/  STL [R1+0x14], R0 ;  /* 0x0000140001007387 */ /* 0x000fe80000100800 */
[----:B------:R-:W3:Y:S04]  /*17e920*/  LDL.LU R5, [R1+0x1f74] ;  /* 0x001f740001057983 */ /* 0x000ee80000300800 */
[----:B-1----:R-:W4:Y:S04]  /*17e930*/  LDL.LU R6, [R1+0x1f78] ;  /* 0x001f780001067983 */ /* 0x002f280000300800 */
[----:B------:R-:W4:Y:S04]  /*17e940*/  LDL.LU R7, [R1+0x1f7c] ;  /* 0x001f7c0001077983 */ /* 0x000f280000300800 */
[----:B------:R-:W2:Y:S04]  /*17e950*/  LDL.LU R26, [R1+0x3908] ;  /* 0x00390800011a7983 */ /* 0x000ea80000300800 */
[----:B------:R-:W2:Y:S04]  /*17e960*/  LDL.LU R27, [R1+0x390c] ;  /* 0x00390c00011b7983 */ /* 0x000ea80000300800 */
[----:B------:R-:W3:Y:S04]  /*17e970*/  LDL.LU R24, [R1+0x3918] ;  /* 0x0039180001187983 */ /* 0x000ee80000300800 */
        /* <DEDUP_REMOVED lines=14> */
[----:B------:R-:W3:Y:S04]  /*17ea60*/  LDL.LU R8, [R1+0x38d8] ;  /* 0x0038d80001087983 */ /* 0x000ee80000300800 */
[----:B------:R-:W3:Y:S04]  /*17ea70*/  LDL.LU R9, [R1+0x38dc] ;  /* 0x0038dc0001097983 */ /* 0x000ee80000300800 */
[----:B--2---:R-:W-:Y:S04]  /*17ea80*/  STL.64 [R1+0x9ba0], R24 ;  /* 0x009ba01801007387 */ /* 0x004fe80000100a00 */
[----:B------:R-:W2:Y:S04]  /*17ea90*/  LDL.LU R3, [R1+0x38e8] ;  /* 0x0038e80001037983 */ /* 0x000ea80000300800 */
[----:B------:R-:W2:Y:S04]  /*17eaa0*/  LDL.LU R10, [R1+0x38ec] ;  /* 0x0038ec00010a7983 */ /* 0x000ea80000300800 */
[----:B------:R-:W2:Y:S04]  /*17eab0*/  LDL.LU R28, [R1+0x38f8] ;  /* 0x0038f800011c7983 */ /* 0x000ea80000300800 */
[----:B------:R-:W2:Y:S04]  /*17eac0*/  LDL.LU R29, [R1+0x38fc] ;  /* 0x0038fc00011d7983 */ /* 0x000ea80000300800 */
[----:B------:R-:W2:Y:S04]  /*17ead0*/  LDL.LU R22, [R1+0x3928] ;  /* 0x0039280001167983 */ /* 0x000ea80000300800 */
[----:B------:R-:W2:Y:S04]  /*17eae0*/  LDL.LU R23, [R1+0x392c] ;  /* 0x00392c0001177983 */ /* 0x000ea80000300800 */
        /* <DEDUP_REMOVED lines=41> */
[----:B------:R-:W-:-:S02]  /*17ed80*/  F2FP.F16.E4M3.UNPACK_B R8, R8.H1 ;  /* 0x00000008ff08723e */ /* 0x000fc400030006ff */
[----:B------:R-:W-:-:S03]  /*17ed90*/  F2FP.F16.E4M3.UNPACK_B R9, R9.H1 ;  /* 0x00000009ff09723e */ /* 0x000fc600030006ff */
        /* <DEDUP_REMOVED lines=11> */
[----:B------:R-:W-:-:S07]  /*17ee50*/  F2FP.F16.E4M3.UNPACK_B R29, R29.H1 ;  /* 0x0000001dff1d723e */ /* 0x000fce00030006ff */
[C---:B---3--:R-:W-:Y:S01]  /*17ee60*/  HMMA.16816.F32 R4, R12.reuse, R28, R4 ;  /* 0x0000001c0c04723c */ /* 0x048fe20000001804 */
[----:B------:R-:W-:Y:S04]  /*17ee70*/  STL [R1], R2 ;  /* 0x0000000201007387 */ /* 0x000fe80000100800 */
[----:B------:R-:W-:Y:S01]  /*17ee80*/  STL [R1+0x4], R3 ;  /* 0x0000040301007387 */ /* 0x000fe20000100800 */
        /* <DEDUP_REMOVED lines=33> */
[----:B------:R-:W-:-:S02]  /*17f0a0*/  F2FP.F16.E4M3.UNPACK_B R22, R22.H1 ;  /* 0x00000016ff16723e */ /* 0x000fc400030006ff */
[----:B------:R-:W-:Y:S02]  /*17f0b0*/  F2FP.F16.E4M3.UNPACK_B R23, R23.H1 ;  /* 0x00000017ff17723e */ /* 0x000fe400030006ff */
[----:B------:R-:W-:Y:S02]  /*17f0c0*/  F2FP.F16.E4M3.UNPACK_B R20, R20.H1 ;  /* 0x00000014ff14723e */ /* 0x000fe400030006ff */
[----:B------:R-:W-:Y:S02]  /*17f0d0*/  F2FP.F16.E4M3.UNPACK_B R21, R21.H1 ;  /* 0x00000015ff15723e */ /* 0x000fe400030006ff */
[----:B------:R-:W-:-:S05]  /*17f0e0*/  F2FP.F16.E4M3.UNPACK_B R18, R18.H1 ;  /* 0x00000012ff12723e */ /* 0x000fca00030006ff */
[----:B------:R-:W-:Y:S01]  /*17f0f0*/  STL [R1+0x9b48], R18 ;  /* 0x009b481201007387 */ /* 0x000fe20000100800 */
[C---:B--2---:R-:W-:Y:S06]  /*17f100*/  HMMA.16816.F32 R4, R12.reuse, R20, R4 ;  /* 0x000000140c04723c */ /* 0x044fec0000001804 */
[----:B---3--:R-:W-:-:S15]  /*17f110*/  HMMA.16816.F32 R24, R12, R22, R24 ;  /* 0x000000160c18723c */ /* 0x008fde0000001818 */
[----:B------:R-:W-:-:S08]  /*17f120*/  NOP ;  /* 0x0000000000007918 */ /* 0x000fd00000000000 */
[----:B------:R0:W-:Y:S04]  /*17f130*/  STL.64 [R1+0x1f80], R24 ;  /* 0x001f801801007387 */ /* 0x0001e80000100a00 */
[----:B------:R1:W-:Y:S04]  /*17f140*/  STL.64 [R1+0x1f88], R26 ;  /* 0x001f881a01007387 */ /* 0x0003e80000100a00 */
[----:B------:R-:W-:Y:S04]  /*17f150*/  STL.64 [R1+0x9930], R22 ;  /* 0x0099301601007387 */ /* 0x000fe80000100a00 */
[----:B------:R-:W-:Y:S04]  /*17f160*/  STL.64 [R1+0x9928], R20 ;  /* 0x0099281401007387 */ /* 0x000fe80000100a00 */
[----:B------:R-:W-:Y:S04]  /*17f170*/  STL.64 [R1+0x1f70], R4 ;  /* 0x001f700401007387 */ /* 0x000fe80000100a00 */
[----:B------:R-:W-:Y:S04]  /*17f180*/  STL.64 [R1+0x1f78], R6 ;  /* 0x001f780601007387 */ /* 0x000fe80000100a00 */
[----:B0-----:R-:W2:Y:S04]  /*17f190*/  LDL.LU R24, [R1+0x1ef0] ;  /* 0x001ef00001187983 */ /* 0x001ea80000300800 */
[----:B------:R-:W2:Y:S04]  /*17f1a0*/  LDL.LU R25, [R1+0x1ef4] ;  /* 0x001ef40001197983 */ /* 0x000ea80000300800 */
[----:B-1----:R-:W3:Y:S04]  /*17f1b0*/  LDL.LU R26, [R1+0x1ef8] ;  /* 0x001ef800011a7983 */ /* 0x002ee80000300800 */
[----:B------:R-:W3:Y:S01]  /*17f1c0*/  LDL.LU R27, [R1+0x1efc] ;  /* 0x001efc00011b7983 */ /* 0x000ee20000300800 */
        /* <DEDUP_REMOVED lines=13> */
[----:B------:R-:W4:Y:S04]  /*17f2a0*/  LDL.LU R11, [R1+0x7200] ;  /* 0x00720000010b7983 */ /* 0x000f280000300800 */
[----:B------:R-:W3:Y:S04]  /*17f2b0*/  LDL.LU R6, [R1+0x3968] ;  /* 0x0039680001067983 */ /* 0x000ee80000300800 */
[----:B------:R-:W3:Y:S04]  /*17f2c0*/  LDL.LU R7, [R1+0x396c] ;  /* 0x00396c0001077983 */ /* 0x000ee80000300800 */
        /* <DEDUP_REMOVED lines=23> */
[----:B----4-:R-:W-:Y:S04]  /*17f440*/  STL.64 [R1+0x9b30], R26 ;  /* 0x009b301a01007387 */ /* 0x010fe80000100a00 */
[----:B--2---:R0:W-:Y:S04]  /*17f450*/  STL.64 [R1+0x9b28], R24 ;  /* 0x009b281801007387 */ /* 0x0041e80000100a00 */
[----:B0-----:R-:W2:Y:S04]  /*17f460*/  LDL.LU R24, [R1+0x2110] ;  /* 0x0021100001187983 */ /* 0x001ea80000300800 */
[----:B------:R-:W2:Y:S04]  /*17f470*/  LDL.LU R25, [R1+0x2114] ;  /* 0x0021140001197983 */ /* 0x000ea80000300800 */
[----:B------:R-:W2:Y:S04]  /*17f480*/  LDL.LU R26, [R1+0x2118] ;  /* 0x00211800011a7983 */ /* 0x000ea80000300800 */
[----:B------:R-:W2:Y:S04]  /*17f490*/  LDL.LU R27, [R1+0x211c] ;  /* 0x00211c00011b7983 */ /* 0x000ea80000300800 */
[----:B------:R-:W4:Y:S04]  /*17f4a0*/  LDL.64 R20, [R1+0xa8] ;  /* 0x0000a80001147983 */ /* 0x000f280000100a00 */
[----:B------:R-:W4:Y:S04]  /*17f4b0*/  LDL R22, [R1+0xa0] ;  /* 0x0000a00001167983 */ /* 0x000f280000100800 */
[----:B------:R-:W4:Y:S04]  /*17f4c0*/  LDL R23, [R1+0xa4] ;  /* 0x0000a40001177983 */ /* 0x000f280000100800 */
[----:B------:R-:W4:Y:S04]  /*17f4d0*/  LDL.64 R28, [R1+0x98] ;  /* 0x00009800011c7983 */ /* 0x000f280000100a00 */
[----:B------:R-:W3:Y:S01]  /*17f4e0*/  LDL.LU R18, [R1+0x9b48] ;  /* 0x009b480001127983 */ /* 0x000ee20000300800 */
[----:B------:R-:W-:-:S02]  /*17f4f0*/  F2FP.F16.E4M3.UNPACK_B R19, R19.H1 ;  /* 0x00000013ff13723e */ /* 0x000fc400030006ff */
[----:B------:R-:W-:Y:S02]  /*17f500*/  F2FP.F16.E4M3.UNPACK_B R16, R16.H1 ;  /* 0x00000010ff10723e */ /* 0x000fe400030006ff */
[----:B------:R-:W-:-:S03]  /*17f510*/  F2FP.F16.E4M3.UNPACK_B R17, R17.H1 ;  /* 0x00000011ff11723e */ /* 0x000fc600030006ff */
[C---:B---3--:R-:W-:Y:S06]  /*17f520*/  HMMA.16816.F32 R4, R12.reuse, R18, R4 ;  /* 0x000000120c04723c */ /* 0x048fec0000001804 */
[----:B--2---:R-:W-:-:S15]  /*17f530*/  HMMA.16816.F32 R24, R12, R16, R24 ;  /* 0x000000100c18723c */ /* 0x004fde0000001818 */
[----:B------:R-:W-:-:S02]  /*17f540*/  NOP ;  /* 0x0000000000007918 */ /* 0x000fc40000000000 */
[----:B------:R-:W-:Y:S04]  /*17f550*/  STL.64 [R1+0x1f60], R4 ;  /* 0x001f600401007387 */ /* 0x000fe80000100a00 */
[----:B------:R0:W-:Y:S04]  /*17f560*/  STL.64 [R1+0x1f68], R6 ;  /* 0x001f680601007387 */ /* 0x0001e80000100a00 */
[----:B0-----:R-:W2:Y:S04]  /*17f570*/  LDL.LU.64 R6, [R1+0x9b40] ;  /* 0x009b400001067983 */ /* 0x001ea80000300a00 */
        /* <DEDUP_REMOVED lines=8> */
[----:B------:R1:W-:Y:S04]  /*17f600*/  STL [R1+0x9908], R17 ;  /* 0x0099081101007387 */ /* 0x0003e80000100800 */
[----:B0-----:R-:W3:Y:S04]  /*17f610*/  LDL.LU R16, [R1+0x1f20] ;  /* 0x001f200001107983 */ /* 0x001ee80000300800 */
[----:B-1----:R-:W3:Y:S04]  /*17f620*/  LDL.LU R17, [R1+0x1f24] ;  /* 0x001f240001117983 */ /* 0x002ee80000300800 */
[----:B------:R-:W3:Y:S04]  /*17f630*/  LDL.LU R18, [R1+0x1f28] ;  /* 0x001f280001127983 */ /* 0x000ee80000300800 */
[----:B------:R-:W3:Y:S01]  /*17f640*/  LDL.LU R19, [R1+0x1f2c] ;  /* 0x001f2c0001137983 */ /* 0x000ee20000300800 */
        /* <DEDUP_REMOVED lines=8> */
[----:B---3--:R-:W-:Y:S01]  /*17f6d0*/  IMAD R11, R11, 0x100, R4 ;  /* 0x000001000b0b7824 */ /* 0x008fe200078e0204 */
[----:B------:R-:W-:-:S02]  /*17f6e0*/  F2FP.F16.E4M3.UNPACK_B R4, R5.H1 ;  /* 0x00000005ff04723e */ /* 0x000fc400030006ff */
[----:B------:R-:W-:Y:S01]  /*17f6f0*/  F2FP.F16.E4M3.UNPACK_B R5, R2.H1 ;  /* 0x00000002ff05723e */ /* 0x000fe200030006ff */
[----:B------:R-:W-:Y:S06]  /*17f700*/  STL [R1+0x98f0], R7 ;  /* 0x0098f00701007387 */ /* 0x000fec0000100800 */
        /* <DEDUP_REMOVED lines=8> */
[----:B--2---:R-:W-:Y:S01]  /*17f790*/  HMMA.16816.F32 R12, R12, R2, R24 ;  /* 0x000000020c0c723c */ /* 0x004fe20000001818 */
        /* <DEDUP_REMOVED lines=13> */
[----:B------:R-:W-:-:S06]  /*17f870*/  IMAD.MOV.U32 R7, RZ, RZ, R20 ;  /* 0x000000ffff077224 */ /* 0x000fcc00078e0014 */
[----:B------:R-:W-:Y:S01]  /*17f880*/  HMMA.16816.F32 R16, R8, R22, R16 ;  /* 0x000000160810723c */ /* 0x000fe20000001810 */
[----:B------:R-:W-:-:S05]  /*17f890*/  IMAD.MOV.U32 R0, RZ, RZ, R21 ;  /* 0x000000ffff007224 */ /* 0x000fca00078e0015 */
[----:B---3--:R-:W-:-:S15]  /*17f8a0*/  HMMA.16816.F32 R12, R8, R20, R12 ;  /* 0x00000014080c723c */ /* 0x008fde000000180c */
[----:B------:R-:W-:-:S08]  /*17f8b0*/  NOP ;  /* 0x0000000000007918 */ /* 0x000fd00000000000 */
[----:B------:R-:W-:Y:S04]  /*17f8c0*/  STL.64 [R1+0x2f80], R12 ;  /* 0x002f800c01007387 */ /* 0x000fe80000100a00 */
[----:B------:R-:W-:Y:S04]  /*17f8d0*/  STL.64 [R1+0x2f88], R14 ;  /* 0x002f880e01007387 */ /* 0x000fe80000100a00 */
[----:B------:R-:W-:Y:S04]  /*17f8e0*/  STL.64 [R1+0x9920], R6 ;  /* 0x0099200601007387 */ /* 0x000fe80000100a00 */
[----:B------:R2:W-:Y:S02]  /*17f8f0*/  STL.64 [R1+0x9918], R4 ;  /* 0x0099180401007387 */ /* 0x0005e40000100a00 */
[----:B--2---:R-:W-:Y:S06]  /*17f900*/  HMMA.16816.F32 R4, R8, R28, R24 ;  /* 0x0000001c0804723c */ /* 0x004fec0000001818 */
[----:B------:R-:W-:-:S02]  /*17f910*/  IMAD.MOV.U32 R15, RZ, RZ, R28 ;  /* 0x000000ffff0f7224 */ /* 0x000fc400078e001c */
[----:B------:R-:W-:Y:S01]  /*17f920*/  IMAD.MOV.U32 R14, RZ, RZ, R29 ;  /* 0x000000ffff0e7224 */ /* 0x000fe200078e001d */
[----:B------:R-:W-:Y:S04]  /*17f930*/  STL.64 [R1+0x2f70], R16 ;  /* 0x002f701001007387 */ /* 0x000fe80000100a00 */
[----:B------:R-:W-:Y:S10]  /*17f940*/  STL.64 [R1+0x2f78], R18 ;  /* 0x002f781201007387 */ /* 0x000ff40000100a00 */
[----:B------:R-:W-:Y:S04]  /*17f950*/  STL.64 [R1+0x2f60], R4 ;  /* 0x002f600401007387 */ /* 0x000fe80000100a00 */
        /* <DEDUP_REMOVED lines=82> */
[----:B----4-:R0:W-:Y:S04]  /*17fe80*/  STL.64 [R1+0x9a30], R12 ;  /* 0x009a300c01007387 */ /* 0x0101e80000100a00 */
[----:B--2---:R-:W-:Y:S04]  /*17fe90*/  STL.64 [R1+0x9a48], R14 ;  /* 0x009a480e01007387 */ /* 0x004fe80000100a00 */
[----:B------:R-:W2:Y:S04]  /*17fea0*/  LDL.LU R24, [R1+0x1e20] ;  /* 0x001e200001187983 */ /* 0x000ea80000300800 */
[----:B------:R-:W2:Y:S04]  /*17feb0*/  LDL.LU R25, [R1+0x1e24] ;  /* 0x001e240001197983 */ /* 0x000ea80000300800 */
[----:B------:R-:W4:Y:S04]  /*17fec0*/  LDL.LU R26, [R1+0x1e28] ;  /* 0x001e2800011a7983 */ /* 0x000f280000300800 */
[----:B------:R-:W4:Y:S04]  /*17fed0*/  LDL.LU R27, [R1+0x1e2c] ;  /* 0x001e2c00011b7983 */ /* 0x000f280000300800 */
[----:B0-----:R-:W3:Y:S04]  /*17fee0*/  LDL R12, [R1+0x50] ;  /* 0x00005000010c7983 */ /* 0x001ee80000100800 */
        /* <DEDUP_REMOVED lines=92> */
[----:B0-----:R-:W4:Y:S01]  /*1804b0*/  LDL.LU.64 R18, [R1+0x9af0] ;  /* 0x009af00001127983 */ /* 0x001f220000300a00 */
[----:B--2---:R-:W-:Y:S01]  /*1804c0*/  HMMA.16816.F32 R24, R8, R12, R24 ;  /* 0x0000000c0818723c */ /* 0x004fe20000001818 */
[----:B------:R-:W-:-:S02]  /*1804d0*/  IMAD.MOV.U32 R16, RZ, RZ, R28 ;  /* 0x000000ffff107224 */ /* 0x000fc400078e001c */
[----:B------:R-:W-:Y:S02]  /*1804e0*/  IMAD.MOV.U32 R17, RZ, RZ, R29 ;  /* 0x000000ffff117224 */ /* 0x000fe400078e001d */
[----:B------:R-:W2:Y:S01]  /*1804f0*/  LDL.LU.64 R28, [R1+0x9ae8] ;  /* 0x009ae800011c7983 */ /* 0x000ea20000300a00 */
[----:B----4-:R-:W-:-:S15]  /*180500*/  HMMA.16816.F32 R4, R8, R18, R4 ;  /* 0x000000120804723c */ /* 0x010fde0000001804 */
[----:B------:R-:W-:-:S08]  /*180510*/  NOP ;  /* 0x0000000000007918 */ /* 0x000fd00000000000 */
[----:B------:R0:W-:Y:S04]  /*180520*/  STL.64 [R1+0x2f40], R4 ;  /* 0x002f400401007387 */ /* 0x0001e80000100a00 */
[----:B------:R1:W-:Y:S04]  /*180530*/  STL.64 [R1+0x2f48], R6 ;  /* 0x002f480601007387 */ /* 0x0003e80000100a00 */
[----:B0-----:R-:W4:Y:S04]  /*180540*/  LDL.LU R4, [R1+0x1d60] ;  /* 0x001d600001047983 */ /* 0x001f280000300800 */
[----:B------:R-:W4:Y:S04]  /*180550*/  LDL.LU R5, [R1+0x1d64] ;  /* 0x001d640001057983 */ /* 0x000f280000300800 */
[----:B-1----:R-:W4:Y:S04]  /*180560*/  LDL.LU R6, [R1+0x1d68] ;  /* 0x001d680001067983 */ /* 0x002f280000300800 */
[----:B------:R-:W4:Y:S04]  /*180570*/  LDL.LU R7, [R1+0x1d6c] ;  /* 0x001d6c0001077983 */ /* 0x000f280000300800 */
        /* <DEDUP_REMOVED lines=56> */
[----:B------:R-:W3:-:S15]  /*180900*/  LDL.LU.64 R24, [R1+0x9a28] ;  /* 0x009a280001187983 */ /* 0x000ede0000300a00 */
[----:B------:R-:W-:-:S06]  /*180910*/  NOP ;  /* 0x0000000000007918 */ /* 0x000fcc0000000000 */
[----:B------:R-:W-:Y:S04]  /*180920*/  STL.64 [R1+0x2eb0], R12 ;  /* 0x002eb00c01007387 */ /* 0x000fe80000100a00 */
[----:B------:R0:W-:Y:S04]  /*180930*/  STL.64 [R1+0x2eb8], R14 ;  /* 0x002eb80e01007387 */ /* 0x0001e80000100a00 */
[----:B0-----:R-:W4:Y:S04]  /*180940*/  LDL.LU.64 R14, [R1+0x9a20] ;  /* 0x009a2000010e7983 */ /* 0x001f280000300a00 */
        /* <DEDUP_REMOVED lines=89> */
[----:B------:R-:W3:Y:S04]  /*180ee0*/  LDL.LU.64 R4, [R1+0x9918] ;  /* 0x0099180001047983 */ /* 0x000ee80000300a00 */
[----:B------:R0:W-:Y:S04]  /*180ef0*/  STL.64 [R1+0x2de0], R24 ;  /* 0x002de01801007387 */ /* 0x0001e80000100a00 */
[----:B------:R1:W-:Y:S01]  /*180f00*/  STL.64 [R1+0x2de8], R26 ;  /* 0x002de81a01007387 */ /* 0x0003e20000100a00 */
[----:B0-----:R-:W-:-:S02]  /*180f10*/  IMAD.MOV.U32 R24, RZ, RZ, R18 ;  /* 0x000000ffff187224 */ /* 0x001fc400078e0012 */
[----:B------:R-:W-:Y:S01]  /*180f20*/  IMAD.MOV.U32 R25, RZ, RZ, R19 ;  /* 0x000000ffff197224 */ /* 0x000fe200078e0013 */
[----:B------:R-:W4:Y:S04]  /*180f30*/  LDL.LU R18, [R1+0x9914] ;  /* 0x0099140001127983 */ /* 0x000f280000300800 */
[----:B------:R-:W4:Y:S04]  /*180f40*/  LDL.LU R19, [R1+0x9910] ;  /* 0x0099100001137983 */ /* 0x000f280000300800 */
[----:B-1----:R-:W2:Y:S04]  /*180f50*/  LDL.64 R26, [R1+0x78] ;  /* 0x00007800011a7983 */ /* 0x002ea80000100a00 */
[----:B--2---:R0:W-:Y:S04]  /*180f60*/  STL.64 [R1+0x9868], R26 ;  /* 0x0098681a01007387 */ /* 0x0041e80000100a00 */
[----:B0-----:R-:W2:Y:S04]  /*180f70*/  LDL.LU R26, [R1+0x720c] ;  /* 0x00720c00011a7983 */ /* 0x001ea80000300800 */
        /* <DEDUP_REMOVED lines=13> */
[----:B------:R-:W2:Y:S01]  /*181050*/  LDL.LU R23, [R1+0x1d4c] ;  /* 0x001d4c0001177983 */ /* 0x000ea20000300800 */
[----:B------:R-:W-:-:S02]  /*181060*/  IMAD R12, R12, 0x100, R26 ;  /* 0x000001000c0c7824 */ /* 0x000fc400078e021a */
[----:B---3--:R-:W-:Y:S02]  /*181070*/  IMAD R13, R13, 0x100, R27 ;  /* 0x000001000d0d7824 */ /* 0x008fe400078e021b */
[----:B------:R-:W-:Y:S02]  /*181080*/  IMAD.MOV.U32 R26, RZ, RZ, R16 ;  /* 0x000000ffff1a7224 */ /* 0x000fe400078e0010 */
[----:B------:R-:W-:Y:S01]  /*181090*/  IMAD.MOV.U32 R27, RZ, RZ, R17 ;  /* 0x000000ffff1b7224 */ /* 0x000fe200078e0011 */
[----:B--2---:R-:W-:-:S15]  /*1810a0*/  HMMA.16816.F32 R20, R8, R18, R20 ;  /* 0x000000120814723c */ /* 0x004fde0000001814 */
[----:B------:R-:W-:-:S08]  /*1810b0*/  NOP ;  /* 0x0000000000007918 */ /* 0x000fd00000000000 */
[----:B------:R0:W-:Y:S04]  /*1810c0*/  STL.64 [R1+0x2dd0], R20 ;  /* 0x002dd01401007387 */ /* 0x0001e80000100a00 */
[----:B------:R1:W-:Y:S04]  /*1810d0*/  STL.64 [R1+0x2dd8], R22 ;  /* 0x002dd81601007387 */ /* 0x0003e80000100a00 */
[----:B------:R-:W2:Y:S04]  /*1810e0*/  LDL.LU R16, [R1+0x990c] ;  /* 0x00990c0001107983 */ /* 0x000ea80000300800 */
[----:B------:R-:W2:Y:S04]  /*1810f0*/  LDL.LU R17, [R1+0x9908] ;  /* 0x0099080001117983 */ /* 0x000ea80000300800 */
[----:B------:R3:W-:Y:S04]  /*181100*/  STL.64 [R1+0x9880], R26 ;  /* 0x0098801a01007387 */ /* 0x0007e80000100a00 */
[----:B0-----:R-:W4:Y:S04]  /*181110*/  LDL.LU R20, [R1+0x1cc0] ;  /* 0x001cc00001147983 */ /* 0x001f280000300800 */
[----:B------:R-:W4:Y:S04]  /*181120*/  LDL.LU R21, [R1+0x1cc4] ;  /* 0x001cc40001157983 */ /* 0x000f280000300800 */
[----:B-1----:R-:W2:Y:S04]  /*181130*/  LDL.LU R22, [R1+0x1cc8] ;  /* 0x001cc80001167983 */ /* 0x002ea80000300800 */
[----:B------:R-:W2:Y:S04]  /*181140*/  LDL.LU R23, [R1+0x1ccc] ;  /* 0x001ccc0001177983 */ /* 0x000ea80000300800 */
[----:B---3--:R-:W3:Y:S01]  /*181150*/  LDL.64 R26, [R1+0xa0] ;  /* 0x0000a000011a7983 */ /* 0x008ee20000100a00 */
[----:B------:R-:W-:-:S02]  /*181160*/  IMAD.MOV.U32 R24, RZ, RZ, R15 ;  /* 0x000000ffff187224 */ /* 0x000fc400078e000f */
[----:B------:R-:W-:Y:S01]  /*181170*/  IMAD.MOV.U32 R25, RZ, RZ, R14 ;  /* 0x000000ffff197224 */ /* 0x000fe200078e000e */
[----:B---3--:R0:W-:Y:S04]  /*181180*/  STL.64 [R1+0x98b0], R26 ;  /* 0x0098b01a01007387 */ /* 0x0081e80000100a00 */
[----:B------:R-:W-:Y:S04]  /*181190*/  STL.64 [R1+0x98a8], R24 ;  /* 0x0098a81801007387 */ /* 0x000fe80000100a00 */
[----:B--2---:R-:W-:Y:S04]  /*1811a0*/  STL.64 [R1+0x9890], R22 ;  /* 0x0098901601007387 */ /* 0x004fe80000100a00 */
[----:B----4-:R1:W-:Y:S01]  /*1811b0*/  STL.64 [R1+0x9888], R20 ;  /* 0x0098881401007387 */ /* 0x0103e20000100a00 */
[----:B0-----:R-:W-:-:S02]  /*1811c0*/  IMAD.MOV.U32 R26, RZ, RZ, R7 ;  /* 0x000000ffff1a7224 */ /* 0x001fc400078e0007 */
[----:B------:R-:W-:Y:S01]  /*1811d0*/  IMAD.MOV.U32 R27, RZ, RZ, R0 ;  /* 0x000000ffff1b7224 */ /* 0x000fe200078e0000 */
[----:B-1----:R-:W2:Y:S04]  /*1811e0*/  LDL.LU R20, [R1+0x1cd0] ;  /* 0x001cd00001147983 */ /* 0x002ea80000300800 */
[----:B------:R-:W2:Y:S04]  /*1811f0*/  LDL.LU R21, [R1+0x1cd4] ;  /* 0x001cd40001157983 */ /* 0x000ea80000300800 */
[----:B------:R-:W3:Y:S04]  /*181200*/  LDL.LU R22, [R1+0x1cd8] ;  /* 0x001cd80001167983 */ /* 0x000ee80000300800 */
[----:B------:R-:W3:Y:S04]  /*181210*/  LDL.LU R23, [R1+0x1cdc] ;  /* 0x001cdc0001177983 */ /* 0x000ee80000300800 */
[----:B------:R0:W-:Y:S04]  /*181220*/  STL.64 [R1+0x98c8], R26 ;  /* 0x0098c81a01007387 */ /* 0x0001e80000100a00 */
[----:B------:R-:W4:Y:S04]  /*181230*/  LDL.LU R24, [R1+0x1d00] ;  /* 0x001d000001187983 */ /* 0x000f280000300800 */
[----:B------:R-:W4:Y:S04]  /*181240*/  LDL.LU R25, [R1+0x1d04] ;  /* 0x001d040001197983 */ /* 0x000f280000300800 */
[----:B0-----:R-:W2:Y:S04]  /*181250*/  LDL.LU R26, [R1+0x1d08] ;  /* 0x001d0800011a7983 */ /* 0x001ea80000300800 */
[----:B------:R-:W2:Y:S04]  /*181260*/  LDL.LU R27, [R1+0x1d0c] ;  /* 0x001d0c00011b7983 */ /* 0x000ea80000300800 */
[----:B------:R-:W3:Y:S04]  /*181270*/  LDL.LU R7, [R1+0x721c] ;  /* 0x00721c0001077983 */ /* 0x000ee80000300800 */
[----:B---3--:R-:W-:Y:S04]  /*181280*/  STL.64 [R1+0x9900], R6 ;  /* 0x0099000601007387 */ /* 0x008fe80000100a00 */
        /* <DEDUP_REMOVED lines=24> */
[----:B------:R-:W2:Y:S04]  /*181410*/  LDL.LU R22, [R1+0x1ce8] ;  /* 0x001ce80001167983 */ /* 0x000ea80000300800 */
[----:B------:R-:W2:Y:S01]  /*181420*/  LDL.LU R23, [R1+0x1cec] ;  /* 0x001cec0001177983 */ /* 0x000ea20000300800 */
[----:B---3--:R-:W-:Y:S03]  /*181430*/  HMMA.16816.F32 R4, R8, R16, R4 ;  /* 0x000000100804723c */ /* 0x008fe60000001804 */
        /* <DEDUP_REMOVED lines=11> */
[----:B------:R1:W-:Y:S04]  /*1814f0*/  STL [R1+0x96a8], R17 ;  /* 0x0096a81101007387 */ /* 0x0003e80000100800 */
[----:B------:R1:W-:Y:S04]  /*181500*/  STL.64 [R1+0x9700], R18 ;  /* 0x0097001201007387 */ /* 0x0003e80000100a00 */
[----:B0-----:R-:W2:Y:S04]  /*181510*/  LDL.LU R16, [R1+0x1ca0] ;  /* 0x001ca00001107983 */ /* 0x001ea80000300800 */
[----:B-1----:R-:W2:Y:S04]  /*181520*/  LDL.LU R17, [R1+0x1ca4] ;  /* 0x001ca40001117983 */ /* 0x002ea80000300800 */
[----:B------:R-:W2:Y:S04]  /*181530*/  LDL.LU R18, [R1+0x1ca8] ;  /* 0x001ca80001127983 */ /* 0x000ea80000300800 */
[----:B------:R-:W2:Y:S01]  /*181540*/  LDL.LU R19, [R1+0x1cac] ;  /* 0x001cac0001137983 */ /* 0x000ea20000300800 */
[----:B---3--:R-:W-:-:S03]  /*181550*/  IMAD R14, R14, 0x100, R7 ;  /* 0x000001000e0e7824 */ /* 0x008fc600078e0207 */
[----:B------:R-:W3:Y:S02]  /*181560*/  LDL.LU R7, [R1+0x98f0] ;  /* 0x0098f00001077983 */ /* 0x000ee40000300800 */
[----:B---3--:R-:W-:-:S15]  /*181570*/  HMMA.16816.F32 R24, R8, R6, R24 ;  /* 0x000000060818723c */ /* 0x008fde0000001818 */
[----:B------:R-:W-:-:S08]  /*181580*/  NOP ;  /* 0x0000000000007918 */ /* 0x000fd00000000000 */
[----:B------:R-:W-:Y:S04]  /*181590*/  STL.64 [R1+0x3170], R24 ;  /* 0x0031701801007387 */ /* 0x000fe80000100a00 */
[----:B------:R0:W-:Y:S04]  /*1815a0*/  STL.64 [R1+0x3178], R26 ;  /* 0x0031781a01007387 */ /* 0x0001e80000100a00 */
[----:B0-----:R-:W4:Y:S04]  /*1815b0*/  LDL.LU.64 R26, [R1+0x98e8] ;  /* 0x0098e800011a7983 */ /* 0x001f280000300a00 */
[----:B------:R-:W4:Y:S04]  /*1815c0*/  LDL.LU.64 R24, [R1+0x98e0] ;  /* 0x0098e00001187983 */ /* 0x000f280000300a00 */
        /* <DEDUP_REMOVED lines=8> */
[----:B------:R-:W4:Y:S04]  /*181650*/  LDL.LU.64 R24, [R1+0x98d0] ;  /* 0x0098d00001187983 */ /* 0x000f280000300a00 */
[----:B------:R-:W-:Y:S01]  /*181660*/  STL.64 [R1+0x9708], R4 ;  /* 0x0097080401007387 */ /* 0x000fe20000100a00 */
[----:B------:R-:W-:Y:S01]  /*181670*/  IMAD R15, R0, 0x100, R15 ;  /* 0x00000100000f7824 */ /* 0x000fe200078e020f */
[----:B------:R-:W-:-:S02]  /*181680*/  F2FP.F16.E4M3.UNPACK_B R12, R12 ;  /* 0x0000000cff0c723e */ /* 0x000fc400020006ff */
[----:B------:R-:W-:Y:S02]  /*181690*/  F2FP.F16.E4M3.UNPACK_B R13, R13 ;  /* 0x0000000dff0d723e */ /* 0x000fe400020006ff */
[----:B------:R-:W-:Y:S01]  /*1816a0*/  F2FP.F16.E4M3.UNPACK_B R14, R14 ;  /* 0x0000000eff0e723e */ /* 0x000fe200020006ff */
[----:B----4-:R-:W-:Y:S01]  /*1816b0*/  HMMA.16816.F32 R8, R8, R2, R24 ;  /* 0x000000020808723c */ /* 0x010fe20000001818 */
[----:B------:R-:W2:Y:S01]  /*1816c0*/  LDL.LU.64 R26, [R1+0x98c8] ;  /* 0x0098c800011a7983 */ /* 0x000ea20000300a00 */
[----:B------:R-:W-:-:S15]  /*1816d0*/  F2FP.F16.E4M3.UNPACK_B R15, R15 ;  /* 0x0000000fff0f723e */ /* 0x000fde00020006ff */
        /* <DEDUP_REMOVED lines=38> */
[----:B---3--:R-:W-:Y:S06]  /*181940*/  HMMA.16816.F32 R8, R12, R6, R8 ;  /* 0x000000060c08723c */ /* 0x008fec0000001808 */
[----:B------:R-:W-:-:S05]  /*181950*/  IMAD.MOV.U32 R0, RZ, RZ, R7 ;  /* 0x000000ffff007224 */ /* 0x000fca00078e0007 */
[----:B------:R-:W-:-:S12]  /*181960*/  STL [R1+0x9654], R0 ;  /* 0x0096540001007387 */ /* 0x000fd80000100800 */
        /* <DEDUP_REMOVED lines=12> */
[----:B------:R-:W4:Y:S01]  /*181a30*/  LDL.LU R11, [R1+0x1b7c] ;  /* 0x001b7c00010b7983 */ /* 0x000f220000300800 */
[----:B------:R-:W-:-:S03]  /*181a40*/  IMAD.MOV.U32 R0, RZ, RZ, R27 ;  /* 0x000000ffff007224 */ /* 0x000fc600078e001b */
[----:B----4-:R-:W-:Y:S04]  /*181a50*/  STL.64 [R1+0x9718], R10 ;  /* 0x0097180a01007387 */ /* 0x010fe80000100a00 */
[----:B--2---:R1:W-:Y:S04]  /*181a60*/  STL.64 [R1+0x9710], R8 ;  /* 0x0097100801007387 */ /* 0x0043e80000100a00 */
[----:B------:R-:W2:Y:S04]  /*181a70*/  LDL.LU R24, [R1+0x1b90] ;  /* 0x001b900001187983 */ /* 0x000ea80000300800 */
[----:B------:R-:W2:Y:S04]  /*181a80*/  LDL.LU R25, [R1+0x1b94] ;  /* 0x001b940001197983 */ /* 0x000ea80000300800 */
[----:B------:R-:W4:Y:S04]  /*181a90*/  LDL.LU R26, [R1+0x1b98] ;  /* 0x001b9800011a7983 */ /* 0x000f280000300800 */
[----:B------:R-:W4:Y:S04]  /*181aa0*/  LDL.LU R27, [R1+0x1b9c] ;  /* 0x001b9c00011b7983 */ /* 0x000f280000300800 */
[----:B----4-:R4:W-:Y:S04]  /*181ab0*/  STL.64 [R1+0x9728], R26 ;  /* 0x0097281a01007387 */ /* 0x0109e80000100a00 */
[----:B--2---:R-:W-:Y:S04]  /*181ac0*/  STL.64 [R1+0x9720], R24 ;  /* 0x0097201801007387 */ /* 0x004fe80000100a00 */
[----:B------:R-:W2:Y:S04]  /*181ad0*/  LDL R16, [R1] ;  /* 0x0000000001107983 */ /* 0x000ea80000100800 */
[----:B------:R-:W2:Y:S04]  /*181ae0*/  LDL R17, [R1+0x4] ;  /* 0x0000040001117983 */ /* 0x000ea80000100800 */
[----:B0-----:R-:W4:Y:S04]  /*181af0*/  LDL.LU R4, [R1+0x1ba0] ;  /* 0x001ba00001047983 */ /* 0x001f280000300800 */
[----:B------:R-:W4:Y:S04]  /*181b00*/  LDL.LU R5, [R1+0x1ba4] ;  /* 0x001ba40001057983 */ /* 0x000f280000300800 */
[----:B---3--:R-:W3:Y:S04]  /*181b10*/  LDL.LU R6, [R1+0x1ba8] ;  /* 0x001ba80001067983 */ /* 0x008ee80000300800 */
[----:B------:R-:W3:Y:S04]  /*181b20*/  LDL.LU R7, [R1+0x1bac] ;  /* 0x001bac0001077983 */ /* 0x000ee80000300800 */
[----:B---3--:R-:W-:Y:S04]  /*181b30*/  STL.64 [R1+0x9738], R6 ;  /* 0x0097380601007387 */ /* 0x008fe80000100a00 */
[----:B----4-:R-:W-:Y:S04]  /*181b40*/  STL.64 [R1+0x9730], R4 ;  /* 0x0097300401007387 */ /* 0x010fe80000100a00 */
[----:B-1----:R-:W3:Y:S04]  /*181b50*/  LDL.LU R8, [R1+0x1bb0] ;  /* 0x001bb00001087983 */ /* 0x002ee80000300800 */
        /* <DEDUP_REMOVED lines=229> */
[----:B------:R-:W-:Y:S04]  /*1829b0*/  STL.64 [R1+0x2c50], R16 ;  /* 0x002c501001007387 */ /* 0x000fe80000100a00 */
[----:B------:R0:W-:Y:S04]  /*1829c0*/  STL.64 [R1+0x2c58], R18 ;  /* 0x002c581201007387 */ /* 0x0001e80000100a00 */
[----:B0-----:R-:W4:Y:S04]  /*1829d0*/  LDL.LU.64 R18, [R1+0x9700] ;  /* 0x0097000001127983 */ /* 0x001f280000300a00 */
        /* <DEDUP_REMOVED lines=11> */
[----:B------:R-:W2:Y:S04]  /*182a90*/  LDL.LU R16, [R1+0x722c] ;  /* 0x00722c0001107983 */ /* 0x000ea80000300800 */
[----:B------:R0:W-:Y:S04]  /*182aa0*/  STL.64 [R1+0x2c20], R8 ;  /* 0x002c200801007387 */ /* 0x0001e80000100a00 */
[----:B------:R-:W-:Y:S04]  /*182ab0*/  STL.64 [R1+0x2c28], R10 ;  /* 0x002c280a01007387 */ /* 0x000fe80000100a00 */
[----:B0-----:R-:W3:Y:S04]  /*182ac0*/  LDL.LU R8, [R1+0x7228] ;  /* 0x0072280001087983 */ /* 0x001ee80000300800 */
        /* <DEDUP_REMOVED lines=61> */
[----:B----4-:R-:W-:Y:S01]  /*182ea0*/  HMMA.16816.F32 R4, R12, R18, R4 ;  /* 0x000000120c04723c */ /* 0x010fe20000001804 */
[----:B---3--:R-:W-:-:S02]  /*182eb0*/  IMAD R8, R8, 0x100, R16 ;  /* 0x0000010008087824 */ /* 0x008fc400078e0210 */
[----:B------:R-:W-:-:S15]  /*182ec0*/  IMAD R9, R9, 0x100, R17 ;  /* 0x0000010009097824 */ /* 0x000fde00078e0211 */
[----:B------:R-:W-:-:S05]  /*182ed0*/  NOP ;  /* 0x0000000000007918 */ /* 0x000fca0000000000 */
[----:B------:R-:W-:Y:S04]  /*182ee0*/  STL.64 [R1+0x2bf0], R4 ;  /* 0x002bf00401007387 */ /* 0x000fe80000100a00 */
[----:B------:R0:W-:Y:S04]  /*182ef0*/  STL.64 [R1+0x2bf8], R6 ;  /* 0x002bf80601007387 */ /* 0x0001e80000100a00 */
[----:B0-----:R-:W3:Y:S04]  /*182f00*/  LDL.LU.64 R6, [R1+0x96b8] ;  /* 0x0096b80001067983 */ /* 0x001ee80000300a00 */
[----:B------:R-:W3:Y:S04]  /*182f10*/  LDL.LU.64 R4, [R1+0x96b0] ;  /* 0x0096b00001047983 */ /* 0x000ee80000300a00 */
[----:B------:R-:W3:Y:S04]  /*182f20*/  LDL.LU R16, [R1+0x96ac] ;  /* 0x0096ac0001107983 */ /* 0x000ee80000300800 */
[----:B------:R-:W3:Y:S02]  /*182f30*/  LDL.LU R17, [R1+0x96a8] ;  /* 0x0096a80001117983 */ /* 0x000ee40000300800 */
[----:B---3--:R-:W-:-:S15]  /*182f40*/  HMMA.16816.F32 R4, R12, R16, R4 ;  /* 0x000000100c04723c */ /* 0x008fde0000001804 */
[----:B------:R-:W-:-:S08]  /*182f50*/  NOP ;  /* 0x0000000000007918 */ /* 0x000fd00000000000 */
[----:B------:R-:W-:Y:S04]  /*182f60*/  STL.64 [R1+0x2be0], R4 ;  /* 0x002be00401007387 */ /* 0x000fe80000100a00 */
[----:B------:R0:W-:Y:S04]  /*182f70*/  STL.64 [R1+0x2be8], R6 ;  /* 0x002be80601007387 */ /* 0x0001e80000100a00 */
[----:B0-----:R-:W3:Y:S04]  /*182f80*/  LDL.LU.64 R6, [R1+0x96a0] ;  /* 0x0096a00001067983 */ /* 0x001ee80000300a00 */
[----:B------:R-:W4:Y:S04]  /*182f90*/  LDL.LU.64 R4, [R1+0x9698] ;  /* 0x0096980001047983 */ /* 0x000f280000300a00 */
[----:B------:R0:W-:Y:S04]  /*182fa0*/  STL [R1+0x9404], R16 ;  /* 0x0094041001007387 */ /* 0x0001e80000100800 */
[----:B------:R1:W-:Y:S04]  /*182fb0*/  STL [R1+0x9400], R17 ;  /* 0x0094001101007387 */ /* 0x0003e80000100800 */
[----:B------:R2:W-:Y:S04]  /*182fc0*/  STL.64 [R1+0x9458], R18 ;  /* 0x0094581201007387 */ /* 0x0005e80000100a00 */
[----:B0-----:R-:W4:Y:S04]  /*182fd0*/  LDL.LU R16, [R1+0x1980] ;  /* 0x0019800001107983 */ /* 0x001f280000300800 */
[----:B-1----:R-:W4:Y:S04]  /*182fe0*/  LDL.LU R17, [R1+0x1984] ;  /* 0x0019840001117983 */ /* 0x002f280000300800 */
[----:B--2---:R-:W2:Y:S04]  /*182ff0*/  LDL.LU R18, [R1+0x1988] ;  /* 0x0019880001127983 */ /* 0x004ea80000300800 */
[----:B------:R-:W2:Y:S01]  /*183000*/  LDL.LU R19, [R1+0x198c] ;  /* 0x00198c0001137983 */ /* 0x000ea20000300800 */
        /* <DEDUP_REMOVED lines=16> */
[----:B0-----:R-:W3:Y:S01]  /*183110*/  LDL.LU.64 R26, [R1+0x9678] ;  /* 0x00967800011a7983 */ /* 0x001ee20000300a00 */
[----:B------:R-:W-:Y:S02]  /*183120*/  F2FP.F16.E4M3.UNPACK_B R8, R8 ;  /* 0x00000008ff08723e */ /* 0x000fe400020006ff */
[----:B------:R-:W-:-:S02]  /*183130*/  F2FP.F16.E4M3.UNPACK_B R9, R9 ;  /* 0x00000009ff09723e */ /* 0x000fc400020006ff */
[----:B------:R-:W-:Y:S02]  /*183140*/  F2FP.F16.E4M3.UNPACK_B R10, R10 ;  /* 0x0000000aff0a723e */ /* 0x000fe400020006ff */
[----:B------:R-:W-:Y:S01]  /*183150*/  F2FP.F16.E4M3.UNPACK_B R11, R11 ;  /* 0x0000000bff0b723e */ /* 0x000fe200020006ff */
[----:B--2---:R-:W-:-:S15]  /*183160*/  HMMA.16816.F32 R16, R12, R2, R16 ;  /* 0x000000020c10723c */ /* 0x004fde0000001810 */
[----:B------:R-:W-:-:S08]  /*183170*/  NOP ;  /* 0x0000000000007918 */ /* 0x000fd00000000000 */
[----:B------:R0:W-:Y:S04]  /*183180*/  STL.64 [R1+0x2bd0], R16 ;  /* 0x002bd01001007387 */ /* 0x0001e80000100a00 */
[----:B------:R-:W-:Y:S01]  /*183190*/  STL.64 [R1+0x2bd8], R18 ;  /* 0x002bd81201007387 */ /* 0x000fe20000100a00 */
[----:B---3--:R-:W-:Y:S06]  /*1831a0*/  HMMA.16816.F32 R12, R8, R26, R20 ;  /* 0x0000001a080c723c */ /* 0x008fec0000001814 */
[----:B------:R-:W-:-:S02]  /*1831b0*/  IMAD.MOV.U32 R7, RZ, RZ, R26 ;  /* 0x000000ffff077224 */ /* 0x000fc400078e001a */
[----:B------:R-:W-:-:S15]  /*1831c0*/  IMAD.MOV.U32 R6, RZ, RZ, R27 ;  /* 0x000000ffff067224 */ /* 0x000fde00078e001b */
[----:B------:R-:W-:Y:S04]  /*1831d0*/  STL.64 [R1+0x2bc0], R12 ;  /* 0x002bc00c01007387 */ /* 0x000fe80000100a00 */
[----:B------:R-:W-:Y:S04]  /*1831e0*/  STL.64 [R1+0x2bc8], R14 ;  /* 0x002bc80e01007387 */ /* 0x000fe80000100a00 */
[----:B------:R-:W-:Y:S04]  /*1831f0*/  STL.64 [R1+0x9468], R6 ;  /* 0x0094680601007387 */ /* 0x000fe80000100a00 */
[----:B------:R1:W-:Y:S04]  /*183200*/  STL.64 [R1+0x9460], R4 ;  /* 0x0094600401007387 */ /* 0x0003e80000100a00 */
        /* <DEDUP_REMOVED lines=10> */
[----:B---3--:R3:W-:Y:S04]  /*1832b0*/  STL.64 [R1+0x9488], R26 ;  /* 0x0094881a01007387 */ /* 0x0087e80000100a00 */
[----:B--2---:R-:W-:Y:S04]  /*1832c0*/  STL.64 [R1+0x9480], R24 ;  /* 0x0094801801007387 */ /* 0x004fe80000100a00 */
[----:B0-----:R-:W2:Y:S04]  /*1832d0*/  LDL R16, [R1] ;  /* 0x0000000001107983 */ /* 0x001ea80000100800 */
[----:B------:R-:W2:Y:S04]  /*1832e0*/  LDL R17, [R1+0x4] ;  /* 0x0000040001117983 */ /* 0x000ea80000100800 */
[----:B-1----:R-:W4:Y:S04]  /*1832f0*/  LDL.LU R4, [R1+0x1820] ;  /* 0x0018200001047983 */ /* 0x002f280000300800 */
[----:B------:R-:W4:Y:S04]  /*183300*/  LDL.LU R5, [R1+0x1824] ;  /* 0x0018240001057983 */ /* 0x000f280000300800 */
[----:B------:R-:W3:Y:S04]  /*183310*/  LDL.LU R6, [R1+0x1828] ;  /* 0x0018280001067983 */ /* 0x000ee80000300800 */
[----:B------:R-:W3:Y:S01]  /*183320*/  LDL.LU R7, [R1+0x182c] ;  /* 0x00182c0001077983 */ /* 0x000ee20000300800 */
[----:B------:R-:W-:-:S03]  /*183330*/  IMAD.MOV.U32 R19, RZ, RZ, R0 ;  /* 0x000000ffff137224 */ /* 0x000fc600078e0000 */
[----:B---3--:R-:W-:Y:S04]  /*183340*/  STL.64 [R1+0x9498], R6 ;  /* 0x0094980601007387 */ /* 0x008fe80000100a00 */
[----:B----4-:R0:W-:Y:S04]  /*183350*/  STL.64 [R1+0x9490], R4 ;  /* 0x0094900401007387 */ /* 0x0101e80000100a00 */
[----:B------:R-:W3:Y:S04]  /*183360*/  LDL R18, [R1+0x8] ;  /* 0x0000080001127983 */ /* 0x000ee80000100800 */
[----:B------:R-:W4:Y:S04]  /*183370*/  LDL.LU R0, [R1+0x9670] ;  /* 0x0096700001007983 */ /* 0x000f280000300800 */
[----:B---3--:R-:W-:Y:S04]  /*183380*/  STL.64 [R1+0x94a8], R18 ;  /* 0x0094a81201007387 */ /* 0x008fe80000100a00 */
[----:B--2---:R1:W-:Y:S04]  /*183390*/  STL.64 [R1+0x94a0], R16 ;  /* 0x0094a01001007387 */ /* 0x0043e80000100a00 */
[----:B------:R-:W2:Y:S04]  /*1833a0*/  LDL R26, [R1+0x10] ;  /* 0x00001000011a7983 */ /* 0x000ea80000100800 */
[----:B------:R-:W2:Y:S04]  /*1833b0*/  LDL R27, [R1+0x14] ;  /* 0x00001400011b7983 */ /* 0x000ea80000100800 */
[----:B0-----:R-:W3:Y:S04]  /*1833c0*/  LDL.LU R4, [R1+0x1840] ;  /* 0x0018400001047983 */ /* 0x001ee80000300800 */
[----:B------:R-:W3:Y:S04]  /*1833d0*/  LDL.LU R5, [R1+0x1844] ;  /* 0x0018440001057983 */ /* 0x000ee80000300800 */
[----:B------:R-:W2:Y:S04]  /*1833e0*/  LDL.LU R6, [R1+0x1848] ;  /* 0x0018480001067983 */ /* 0x000ea80000300800 */
[----:B------:R-:W2:Y:S01]  /*1833f0*/  LDL.LU R7, [R1+0x184c] ;  /* 0x00184c0001077983 */ /* 0x000ea20000300800 */
[----:B----4-:R-:W-:-:S03]  /*183400*/  IMAD.MOV.U32 R25, RZ, RZ, R0 ;  /* 0x000000ffff197224 */ /* 0x010fc600078e0000 */
[----:B--2---:R0:W-:Y:S04]  /*183410*/  STL.64 [R1+0x94b8], R6 ;  /* 0x0094b80601007387 */ /* 0x0041e80000100a00 */
[----:B---3--:R-:W-:Y:S04]  /*183420*/  STL.64 [R1+0x94b0], R4 ;  /* 0x0094b00401007387 */ /* 0x008fe80000100a00 */
[----:B------:R-:W2:Y:S04]  /*183430*/  LDL R24, [R1+0x18] ;  /* 0x0000180001187983 */ /* 0x000ea80000100800 */
[----:B------:R-:W3:Y:S04]  /*183440*/  LDL.LU R0, [R1+0x966c] ;  /* 0x00966c0001007983 */ /* 0x000ee80000300800 */
[----:B------:R-:W-:Y:S04]  /*183450*/  STL.64 [R1+0x94c8], R26 ;  /* 0x0094c81a01007387 */ /* 0x000fe80000100a00 */
[----:B--2---:R2:W-:Y:S04]  /*183460*/  STL.64 [R1+0x94c0], R24 ;  /* 0x0094c01801007387 */ /* 0x0045e80000100a00 */
[----:B-1----:R-:W4:Y:S04]  /*183470*/  LDL.LU R16, [R1+0x1850] ;  /* 0x0018500001107983 */ /* 0x002f280000300800 */
[----:B------:R-:W4:Y:S04]  /*183480*/  LDL.LU R17, [R1+0x1854] ;  /* 0x0018540001117983 */ /* 0x000f280000300800 */
[----:B------:R-:W3:Y:S04]  /*183490*/  LDL.LU R18, [R1+0x1858] ;  /* 0x0018580001127983 */ /* 0x000ee80000300800 */
[----:B------:R-:W3:Y:S04]  /*1834a0*/  LDL.LU R19, [R1+0x185c] ;  /* 0x00185c0001137983 */ /* 0x000ee80000300800 */
[----:B---3--:R-:W-:Y:S04]  /*1834b0*/  STL.64 [R1+0x94d8], R18 ;  /* 0x0094d81201007387 */ /* 0x008fe80000100a00 */
[----:B----4-:R-:W-:Y:S04]  /*1834c0*/  STL.64 [R1+0x94d0], R16 ;  /* 0x0094d01001007387 */ /* 0x010fe80000100a00 */
[----:B0-----:R-:W3:Y:S04]  /*1834d0*/  LDL R6, [R1+0x20] ;  /* 0x0000200001067983 */ /* 0x001ee80000100800 */
[----:B------:R-:W3:Y:S04]  /*1834e0*/  LDL R7, [R1+0x24] ;  /* 0x0000240001077983 */ /* 0x000ee80000100800 */
[----:B--2---:R-:W2:Y:S04]  /*1834f0*/  LDL.LU R24, [R1+0x1860] ;  /* 0x0018600001187983 */ /* 0x004ea80000300800 */
[----:B------:R-:W2:Y:S04]  /*183500*/  LDL.LU R25, [R1+0x1864] ;  /* 0x0018640001197983 */ /* 0x000ea80000300800 */
[----:B------:R-:W4:Y:S04]  /*183510*/  LDL.LU R26, [R1+0x1868] ;  /* 0x00186800011a7983 */ /* 0x000f280000300800 */
[----:B------:R-:W4:Y:S01]  /*183520*/  LDL.LU R27, [R1+0x186c] ;  /* 0x00186c00011b7983 */ /* 0x000f220000300800 */
[----:B------:R-:W-:-:S03]  /*183530*/  IMAD.MOV.U32 R5, RZ, RZ, R0 ;  /* 0x000000ffff057224 */ /* 0x000fc600078e0000 */
[----:B----4-:R0:W-:Y:S04]  /*183540*/  STL.64 [R1+0x94e8], R26 ;  /* 0x0094e81a01007387 */ /* 0x0101e80000100a00 */
[----:B--2---:R-:W-:Y:S04]  /*183550*/  STL.64 [R1+0x94e0], R24 ;  /* 0x0094e01801007387 */ /* 0x004fe80000100a00 */
[----:B------:R-:W2:Y:S04]  /*183560*/  LDL R4, [R1+0x28] ;  /* 0x0000280001047983 */ /* 0x000ea80000100800 */
[----:B------:R-:W4:Y:S04]  /*183570*/  LDL.LU R0, [R1+0x9668] ;  /* 0x0096680001007983 */ /* 0x000f280000300800 */
[----:B---3--:R-:W-:Y:S04]  /*183580*/  STL.64 [R1+0x94f8], R6 ;  /* 0x0094f80601007387 */ /* 0x008fe80000100a00 */
[----:B--2---:R1:W-:Y:S04]  /*183590*/  STL.64 [R1+0x94f0], R4 ;  /* 0x0094f00401007387 */ /* 0x0043e80000100a00 */
[----:B0-----:R-:W2:Y:S04]  /*1835a0*/  LDL R26, [R1+0x30] ;  /* 0x00003000011a7983 */ /* 0x001ea80000100800 */
[----:B------:R-:W2:Y:S04]  /*1835b0*/  LDL R27, [R1+0x34] ;  /* 0x00003400011b7983 */ /* 0x000ea80000100800 */
[----:B--2---:R-:W-:Y:S04]  /*1835c0*/  STL.64 [R1+0x9500], R26 ;  /* 0x0095001a01007387 */ /* 0x004fe80000100a00 */
[----:B-1----:R-:W2:Y:S04]  /*1835d0*/  LDL.LU R4, [R1+0x1880] ;  /* 0x0018800001047983 */ /* 0x002ea80000300800 */
        /* <DEDUP_REMOVED lines=27> */
[----:B-1----:R-:W4:Y:S04]  /*183790*/  LDL.64 R26, [R1+0x50] ;  /* 0x00005000011a7983 */ /* 0x002f280000100a00 */
[----:B----4-:R1:W-:Y:S04]  /*1837a0*/  STL.64 [R1+0x9560], R26 ;  /* 0x0095601a01007387 */ /* 0x0103e80000100a00 */
[----:B--2---:R-:W-:Y:S04]  /*1837b0*/  STL.64 [R1+0x9558], R24 ;  /* 0x0095581801007387 */ /* 0x004fe80000100a00 */
        /* <DEDUP_REMOVED lines=14> */
[----:B------:R-:W2:Y:S04]  /*1838a0*/  LDL R24, [R1+0x60] ;  /* 0x0000600001187983 */ /* 0x000ea80000100800 */
[----:B------:R-:W2:Y:S01]  /*1838b0*/  LDL R25, [R1+0x64] ;  /* 0x0000640001197983 */ /* 0x000ea20000100800 */
[----:B---3--:R-:W-:-:S03]  /*1838c0*/  IMAD.MOV.U32 R27, RZ, RZ, R0 ;  /* 0x000000ffff1b7224 */ /* 0x008fc600078e0000 */
        /* <DEDUP_REMOVED lines=29> */
[----:B0-----:R-:W4:Y:S01]  /*183aa0*/  LDL R26, [R1+0x88] ;  /* 0x00008800011a7983 */ /* 0x001f220000100800 */
[----:B------:R-:W-:-:S03]  /*183ab0*/  IMAD.MOV.U32 R27, RZ, RZ, R0 ;  /* 0x000000ffff1b7224 */ /* 0x000fc600078e0000 */
        /* <DEDUP_REMOVED lines=195> */
[----:B0-----:R-:W3:Y:S04]  /*1846f0*/  LDL.LU.64 R18, [R1+0x94a8] ;  /* 0x0094a80001127983 */ /* 0x001ee80000300a00 */
[----:B------:R-:W2:Y:S04]  /*184700*/  LDL.LU.64 R16, [R1+0x94a0] ;  /* 0x0094a00001107983 */ /* 0x000ea80000300a00 */
[----:B------:R-:W2:Y:S04]  /*184710*/  LDL.LU.64 R6, [R1+0x9498] ;  /* 0x0094980001067983 */ /* 0x000ea80000300a00 */
[----:B------:R-:W2:Y:S04]  /*184720*/  LDL.LU.64 R4, [R1+0x9490] ;  /* 0x0094900001047983 */ /* 0x000ea80000300a00 */
[----:B------:R-:W-:Y:S04]  /*184730*/  STL.64 [R1+0x2890], R24 ;  /* 0x0028901801007387 */ /* 0x000fe80000100a00 */
[----:B------:R0:W-:Y:S04]  /*184740*/  STL.64 [R1+0x2898], R26 ;  /* 0x0028981a01007387 */ /* 0x0001e80000100a00 */
[----:B0-----:R-:W4:Y:S04]  /*184750*/  LDL.LU.64 R26, [R1+0x9488] ;  /* 0x00948800011a7983 */ /* 0x001f280000300a00 */
[----:B------:R-:W4:Y:S01]  /*184760*/  LDL.LU.64 R24, [R1+0x9480] ;  /* 0x0094800001187983 */ /* 0x000f220000300a00 */
[C---:B---3--:R-:W-:Y:S06]  /*184770*/  HMMA.16816.F32 R20, R8.reuse, R18, R20 ;  /* 0x000000120814723c */ /* 0x048fec0000001814 */
[C---:B--2---:R-:W-:Y:S06]  /*184780*/  HMMA.16816.F32 R16, R8.reuse, R16, R4 ;  /* 0x000000100810723c */ /* 0x044fec0000001804 */
[C---:B----4-:R-:W-:Y:S11]  /*184790*/  HMMA.16816.F32 R24, R8.reuse, R28, R24 ;  /* 0x0000001c0818723c */ /* 0x050ff60000001818 */
[----:B------:R-:W-:Y:S04]  /*1847a0*/  STL.64 [R1+0x2880], R20 ;  /* 0x0028801401007387 */ /* 0x000fe80000100a00 */
[----:B------:R0:W-:Y:S04]  /*1847b0*/  STL.64 [R1+0x2888], R22 ;  /* 0x0028881601007387 */ /* 0x0001e80000100a00 */
[----:B0-----:R-:W2:Y:S04]  /*1847c0*/  LDL.LU.64 R22, [R1+0x9478] ;  /* 0x0094780001167983 */ /* 0x001ea80000300a00 */
[----:B------:R-:W2:Y:S04]  /*1847d0*/  LDL.LU.64 R20, [R1+0x9470] ;  /* 0x0094700001147983 */ /* 0x000ea80000300a00 */
[----:B------:R-:W3:Y:S04]  /*1847e0*/  LDL.LU.64 R6, [R1+0x9468] ;  /* 0x0094680001067983 */ /* 0x000ee80000300a00 */
[----:B------:R-:W4:Y:S04]  /*1847f0*/  LDL.LU.64 R4, [R1+0x9460] ;  /* 0x0094600001047983 */ /* 0x000f280000300a00 */
[----:B------:R-:W-:Y:S04]  /*184800*/  STL.64 [R1+0x2870], R16 ;  /* 0x0028701001007387 */ /* 0x000fe80000100a00 */
[----:B------:R0:W-:Y:S04]  /*184810*/  STL.64 [R1+0x2878], R18 ;  /* 0x0028781201007387 */ /* 0x0001e80000100a00 */
[----:B0-----:R-:W4:Y:S04]  /*184820*/  LDL.LU.64 R18, [R1+0x9458] ;  /* 0x0094580001127983 */ /* 0x001f280000300a00 */
        /* <DEDUP_REMOVED lines=8> */
[----:B0-----:R-:W2:Y:S04]  /*1848b0*/  LDL.LU.64 R22, [R1+0x9440] ;  /* 0x0094400001167983 */ /* 0x001ea80000300a00 */
[----:B------:R-:W2:Y:S04]  /*1848c0*/  LDL.LU.64 R20, [R1+0x9438] ;  /* 0x0094380001147983 */ /* 0x000ea80000300a00 */
[----:B------:R0:W-:Y:S04]  /*1848d0*/  STL.64 [R1+0x91f8], R26 ;  /* 0x0091f81a01007387 */ /* 0x0001e80000100a00 */
[----:B0-----:R-:W4:Y:S01]  /*1848e0*/  LDL.64 R26, [R1+0xa0] ;  /* 0x0000a000011a7983 */ /* 0x001f220000100a00 */
[----:B---3--:R-:W-:-:S15]  /*1848f0*/  HMMA.16816.F32 R12, R8, R24, R12 ;  /* 0x00000018080c723c */ /* 0x008fde000000180c */
[----:B------:R-:W-:-:S08]  /*184900*/  NOP ;  /* 0x0000000000007918 */ /* 0x000fd00000000000 */
[----:B------:R-:W-:Y:S04]  /*184910*/  STL.64 [R1+0x2840], R12 ;  /* 0x0028400c01007387 */ /* 0x000fe80000100a00 */
[----:B------:R-:W-:Y:S04]  /*184920*/  STL.64 [R1+0x2848], R14 ;  /* 0x0028480e01007387 */ /* 0x000fe80000100a00 */
[----:B------:R0:W-:Y:S02]  /*184930*/  STL.64 [R1+0x91f0], R24 ;  /* 0x0091f01801007387 */ /* 0x0001e40000100a00 */
[----:B0-----:R-:W-:-:S02]  /*184940*/  IMAD.MOV.U32 R24, RZ, RZ, R7 ;  /* 0x000000ffff187224 */ /* 0x001fc400078e0007 */
[----:B------:R-:W-:Y:S01]  /*184950*/  IMAD.MOV.U32 R25, RZ, RZ, R6 ;  /* 0x000000ffff197224 */ /* 0x000fe200078e0006 */
[----:B----4-:R-:W-:Y:S04]  /*184960*/  STL.64 [R1+0x93c0], R26 ;  /* 0x0093c01a01007387 */ /* 0x010fe80000100a00 */
        /* <DEDUP_REMOVED lines=104> */
[----:B------:R-:W-:Y:S04]  /*184ff0*/  STL [R1+0x9164], R4 ;  /* 0x0091640401007387 */ /* 0x000fe80000100800 */
[----:B------:R-:W-:Y:S01]  /*185000*/  STL [R1+0x9160], R5 ;  /* 0x0091600501007387 */ /* 0x000fe20000100800 */
[----:B------:R-:W-:-:S02]  /*185010*/  F2FP.F16.E4M3.UNPACK_B R12, R12 ;  /* 0x0000000cff0c723e */ /* 0x000fc400020006ff */
[----:B------:R-:W-:Y:S02]  /*185020*/  F2FP.F16.E4M3.UNPACK_B R13, R13 ;  /* 0x0000000dff0d723e */ /* 0x000fe400020006ff */
[----:B------:R-:W-:Y:S01]  /*185030*/  F2FP.F16.E4M3.UNPACK_B R14, R14 ;  /* 0x0000000eff0e723e */ /* 0x000fe200020006ff */
[----:B--2---:R-:W-:Y:S01]  /*185040*/  HMMA.16816.F32 R8, R8, R2, R24 ;  /* 0x000000020808723c */ /* 0x004fe20000001818 */
[----:B------:R-:W2:Y:S04]  /*185050*/  LDL.LU.64 R26, [R1+0x93c0] ;  /* 0x0093c000011a7983 */ /* 0x000ea80000300a00 */
[----:B------:R-:W3:Y:S01]  /*185060*/  LDL.LU.64 R24, [R1+0x93b8] ;  /* 0x0093b80001187983 */ /* 0x000ee20000300a00 */
[----:B------:R-:W-:-:S03]  /*185070*/  F2FP.F16.E4M3.UNPACK_B R15, R15 ;  /* 0x0000000fff0f723e */ /* 0x000fc600020006ff */
[----:B------:R-:W-:Y:S04]  /*185080*/  STL [R1+0x916c], R2 ;  /* 0x00916c0201007387 */ /* 0x000fe80000100800 */
[----:B------:R-:W-:Y:S10]  /*185090*/  STL [R1+0x9168], R3 ;  /* 0x0091680301007387 */ /* 0x000ff40000100800 */
[----:B------:R-:W-:Y:S04]  /*1850a0*/  STL.64 [R1+0x27f0], R8 ;  /* 0x0027f00801007387 */ /* 0x000fe80000100a00 */
[----:B------:R2:W-:Y:S01]  /*1850b0*/  STL.64 [R1+0x27f8], R10 ;  /* 0x0027f80a01007387 */ /* 0x0005e20000100a00 */
[C---:B---3--:R-:W-:Y:S06]  /*1850c0*/  HMMA.16816.F32 R16, R12.reuse, R24, R16 ;  /* 0x000000180c10723c */ /* 0x048fec0000001810 */
[----:B--2---:R-:W-:Y:S06]  /*1850d0*/  HMMA.16816.F32 R8, R12, R26, R20 ;  /* 0x0000001a0c08723c */ /* 0x004fec0000001814 */
[----:B------:R-:W-:-:S02]  /*1850e0*/  IMAD.MOV.U32 R4, RZ, RZ, R26 ;  /* 0x000000ffff047224 */ /* 0x000fc400078e001a */
[----:B------:R-:W-:Y:S02]  /*1850f0*/  IMAD.MOV.U32 R5, RZ, RZ, R27 ;  /* 0x000000ffff057224 */ /* 0x000fe400078e001b */
[----:B------:R-:W-:-:S07]  /*185100*/  IMAD.MOV.U32 R27, RZ, RZ, R0 ;  /* 0x000000ffff1b7224 */ /* 0x000fce00078e0000 */
[----:B------:R-:W-:Y:S04]  /*185110*/  STL.64 [R1+0x27e0], R16 ;  /* 0x0027e01001007387 */ /* 0x000fe80000100a00 */
[----:B------:R-:W-:Y:S04]  /*185120*/  STL.64 [R1+0x27e8], R18 ;  /* 0x0027e81201007387 */ /* 0x000fe80000100a00 */
[----:B------:R-:W-:Y:S04]  /*185130*/  STL.64 [R1+0x27d0], R8 ;  /* 0x0027d00801007387 */ /* 0x000fe80000100a00 */
[----:B------:R0:W-:Y:S04]  /*185140*/  STL.64 [R1+0x27d8], R10 ;  /* 0x0027d80a01007387 */ /* 0x0001e80000100a00 */
[----:B------:R-:W2:Y:S04]  /*185150*/  LDL R26, [R1+0x50] ;  /* 0x00005000011a7983 */ /* 0x000ea80000100800 */
[----:B------:R-:W3:Y:S04]  /*185160*/  LDL.LU R0, [R1+0x93b0] ;  /* 0x0093b00001007983 */ /* 0x000ee80000300800 */
[----:B0-----:R-:W4:Y:S04]  /*185170*/  LDL.64 R10, [R1+0x60] ;  /* 0x00006000010a7983 */ /* 0x001f280000100a00 */
[----:B------:R-:W2:Y:S04]  /*185180*/  LDL.LU R16, [R1+0x16f0] ;  /* 0x0016f00001107983 */ /* 0x000ea80000300800 */
[----:B------:R-:W2:Y:S04]  /*185190*/  LDL.LU R17, [R1+0x16f4] ;  /* 0x0016f40001117983 */ /* 0x000ea80000300800 */
[----:B------:R-:W3:Y:S04]  /*1851a0*/  LDL.LU R18, [R1+0x16f8] ;  /* 0x0016f80001127983 */ /* 0x000ee80000300800 */
[----:B------:R-:W3:Y:S04]  /*1851b0*/  LDL.LU R19, [R1+0x16fc] ;  /* 0x0016fc0001137983 */ /* 0x000ee80000300800 */
[----:B------:R-:W2:Y:S04]  /*1851c0*/  LDL.64 R8, [R1+0x68] ;  /* 0x0000680001087983 */ /* 0x000ea80000100a00 */
[----:B----4-:R0:W-:Y:S04]  /*1851d0*/  STL.64 [R1+0x9320], R10 ;  /* 0x0093200a01007387 */ /* 0x0101e80000100a00 */
[----:B--2---:R-:W-:Y:S04]  /*1851e0*/  STL.64 [R1+0x9318], R8 ;  /* 0x0093180801007387 */ /* 0x004fe80000100a00 */
[----:B---3--:R-:W-:Y:S04]  /*1851f0*/  STL.64 [R1+0x9300], R18 ;  /* 0x0093001201007387 */ /* 0x008fe80000100a00 */
        /* <DEDUP_REMOVED lines=76> */
[----:B------:R-:W-:-:S05]  /*1856c0*/  IMAD.MOV.U32 R3, RZ, RZ, R9 ;  /* 0x000000ffff037224 */ /* 0x000fca00078e0009 */
[----:B------:R-:W-:Y:S04]  /*1856d0*/  STL [R1+0x917c], R3 ;  /* 0x00917c0301007387 */ /* 0x000fe80000100800 */
        /* <DEDUP_REMOVED lines=35> */
[----:B------:R-:W-:Y:S04]  /*185910*/  STL [R1+0x918c], R2 ;  /* 0x00918c0201007387 */ /* 0x000fe80000100800 */
        /* <DEDUP_REMOVED lines=22> */
[----:B------:R-:W-:Y:S01]  /*185a80*/  IMAD.MOV.U32 R5, RZ, RZ, R11 ;  /* 0x000000ffff057224 */ /* 0x000fe200078e000b */
[----:B------:R-:W-:Y:S04]  /*185a90*/  STL.64 [R1+0x9198], R6 ;  /* 0x0091980601007387 */ /* 0x000fe80000100a00 */
[----:B------:R2:W-:Y:S02]  /*185aa0*/  STL.64 [R1+0x9190], R4 ;  /* 0x0091900401007387 */ /* 0x0005e40000100a00 */
[----:B--2---:R-:W-:-:S15]  /*185ab0*/  HMMA.16816.F32 R4, R12, R24, R16 ;  /* 0x000000180c04723c */ /* 0x004fde0000001810 */
[----:B------:R-:W-:-:S08]  /*185ac0*/  NOP ;  /* 0x0000000000007918 */ /* 0x000fd00000000000 */
[----:B------:R-:W-:Y:S04]  /*185ad0*/  STL.64 [R1+0x2740], R4 ;  /* 0x0027400401007387 */ /* 0x000fe80000100a00 */
[----:B------:R3:W-:Y:S04]  /*185ae0*/  STL.64 [R1+0x2748], R6 ;  /* 0x0027480601007387 */ /* 0x0007e80000100a00 */
[----:B------:R-:W2:Y:S01]  /*185af0*/  LDL.LU R16, [R1+0x15f0] ;  /* 0x0015f00001107983 */ /* 0x000ea20000300800 */
[----:B---3--:R-:W-:-:S15]  /*185b00*/  HMMA.16816.F32 R4, R12, R26, R20 ;  /* 0x0000001a0c04723c */ /* 0x008fde0000001814 */
[----:B------:R-:W-:-:S08]  /*185b10*/  NOP ;  /* 0x0000000000007918 */ /* 0x000fd00000000000 */
        /* <DEDUP_REMOVED lines=16> */
[----:B0-----:R-:W4:Y:S04]  /*185c20*/  LDL R22, [R1] ;  /* 0x0000000001167983 */ /* 0x001f280000100800 */
[----:B------:R-:W4:Y:S04]  /*185c30*/  LDL R23, [R1+0x4] ;  /* 0x0000040001177983 */ /* 0x000f280000100800 */
[----:B--2---:R0:W-:Y:S01]  /*185c40*/  STL.64 [R1+0x9200], R20 ;  /* 0x0092001401007387 */ /* 0x0041e20000100a00 */
[----:B------:R-:W-:-:S02]  /*185c50*/  IMAD.MOV.U32 R2, RZ, RZ, R24 ;  /* 0x000000ffff027224 */ /* 0x000fc400078e0018 */
[----:B------:R-:W-:Y:S01]  /*185c60*/  IMAD.MOV.U32 R3, RZ, RZ, R25 ;  /* 0x000000ffff037224 */ /* 0x000fe200078e0019 */
[----:B----4-:R-:W-:Y:S04]  /*185c70*/  STL.64 [R1+0x9220], R22 ;  /* 0x0092201601007387 */ /* 0x010fe80000100a00 */
        /* <DEDUP_REMOVED lines=237> */
[----:B----4-:R-:W-:Y:S07]  /*186b50*/  HMMA.16816.F32 R16, R12, R6, R24 ;  /* 0x000000060c10723c */ /* 0x010fee0000001818 */
[----:B------:R-:W-:-:S02]  /*186b60*/  IMAD.MOV.U32 R26, RZ, RZ, R2 ;  /* 0x000000ffff1a7224 */ /* 0x000fc400078e0002 */
[----:B------:R-:W-:Y:S01]  /*186b70*/  IMAD.MOV.U32 R27, RZ, RZ, R3 ;  /* 0x000000ffff1b7224 */ /* 0x000fe200078e0003 */
[----:B------:R-:W3:Y:S01]  /*186b80*/  LDL.LU R2, [R1+0x918c] ;  /* 0x00918c0001027983 */ /* 0x000ee20000300800 */
[----:B--2---:R-:W-:Y:S02]  /*186b90*/  IMAD.MOV.U32 R24, RZ, RZ, R4 ;  /* 0x000000ffff187224 */ /* 0x004fe400078e0004 */
[----:B------:R-:W-:-:S10]  /*186ba0*/  IMAD.MOV.U32 R25, RZ, RZ, R5 ;  /* 0x000000ffff197224 */ /* 0x000fd400078e0005 */
[----:B------:R0:W-:Y:S04]  /*186bb0*/  STL.64 [R1+0x3110], R16 ;  /* 0x0031101001007387 */ /* 0x0001e80000100a00 */
[----:B------:R1:W-:Y:S04]  /*186bc0*/  STL.64 [R1+0x3118], R18 ;  /* 0x0031181201007387 */ /* 0x0003e80000100a00 */
[----:B------:R-:W2:Y:S04]  /*186bd0*/  LDL.LU R3, [R1+0x9188] ;  /* 0x0091880001037983 */ /* 0x000ea80000300800 */
[----:B------:R-:W4:Y:S04]  /*186be0*/  LDL.LU R4, [R1+0x9184] ;  /* 0x0091840001047983 */ /* 0x000f280000300800 */
[----:B------:R-:W4:Y:S04]  /*186bf0*/  LDL.LU R5, [R1+0x9180] ;  /* 0x0091800001057983 */ /* 0x000f280000300800 */
[----:B------:R-:W-:Y:S04]  /*186c00*/  STL.64 [R1+0x90a0], R26 ;  /* 0x0090a01a01007387 */ /* 0x000fe80000100a00 */
[----:B------:R-:W-:Y:S04]  /*186c10*/  STL.64 [R1+0x9098], R24 ;  /* 0x0090981801007387 */ /* 0x000fe80000100a00 */
[----:B0-----:R-:W4:Y:S04]  /*186c20*/  LDL.LU R16, [R1+0x1520] ;  /* 0x0015200001107983 */ /* 0x001f280000300800 */
[----:B------:R-:W4:Y:S04]  /*186c30*/  LDL.LU R17, [R1+0x1524] ;  /* 0x0015240001117983 */ /* 0x000f280000300800 */
[----:B-1----:R-:W3:Y:S04]  /*186c40*/  LDL.LU R18, [R1+0x1528] ;  /* 0x0015280001127983 */ /* 0x002ee80000300800 */
[----:B------:R-:W3:Y:S04]  /*186c50*/  LDL.LU R19, [R1+0x152c] ;  /* 0x00152c0001137983 */ /* 0x000ee80000300800 */
[----:B---3--:R2:W-:Y:S02]  /*186c60*/  STL.64 [R1+0x90b0], R18 ;  /* 0x0090b01201007387 */ /* 0x0085e40000100a00 */
[----:B--2---:R-:W-:-:S02]  /*186c70*/  IMAD.MOV.U32 R18, RZ, RZ, R3 ;  /* 0x000000ffff127224 */ /* 0x004fc400078e0003 */
[----:B------:R-:W-:Y:S01]  /*186c80*/  IMAD.MOV.U32 R19, RZ, RZ, R2 ;  /* 0x000000ffff137224 */ /* 0x000fe200078e0002 */
[----:B------:R-:W2:Y:S04]  /*186c90*/  LDL.LU R3, [R1+0x917c] ;  /* 0x00917c0001037983 */ /* 0x000ea80000300800 */
[----:B------:R-:W3:Y:S04]  /*186ca0*/  LDL.LU R2, [R1+0x9178] ;  /* 0x0091780001027983 */ /* 0x000ee80000300800 */
[----:B----4-:R0:W-:Y:S04]  /*186cb0*/  STL.64 [R1+0x90a8], R16 ;  /* 0x0090a81001007387 */ /* 0x0101e80000100a00 */
[----:B------:R-:W4:Y:S04]  /*186cc0*/  LDL.LU R24, [R1+0x1540] ;  /* 0x0015400001187983 */ /* 0x000f280000300800 */
[----:B------:R-:W4:Y:S04]  /*186cd0*/  LDL.LU R25, [R1+0x1544] ;  /* 0x0015440001197983 */ /* 0x000f280000300800 */
[----:B------:R-:W2:Y:S04]  /*186ce0*/  LDL.LU R26, [R1+0x1548] ;  /* 0x00154800011a7983 */ /* 0x000ea80000300800 */
[----:B------:R-:W2:Y:S04]  /*186cf0*/  LDL.LU R27, [R1+0x154c] ;  /* 0x00154c00011b7983 */ /* 0x000ea80000300800 */
[----:B0-----:R-:W3:Y:S04]  /*186d00*/  LDL.64 R16, [R1+0x80] ;  /* 0x0000800001107983 */ /* 0x001ee80000100a00 */
[----:B------:R0:W-:Y:S02]  /*186d10*/  STL.64 [R1+0x90e0], R18 ;  /* 0x0090e01201007387 */ /* 0x0001e40000100a00 */
[----:B0-----:R-:W-:-:S02]  /*186d20*/  IMAD.MOV.U32 R18, RZ, RZ, R5 ;  /* 0x000000ffff127224 */ /* 0x001fc400078e0005 */
[----:B------:R-:W-:Y:S01]  /*186d30*/  IMAD.MOV.U32 R19, RZ, RZ, R4 ;  /* 0x000000ffff137224 */ /* 0x000fe200078e0004 */
[----:B---3--:R-:W-:Y:S04]  /*186d40*/  STL.64 [R1+0x90d8], R16 ;  /* 0x0090d81001007387 */ /* 0x008fe80000100a00 */
[----:B--2---:R-:W-:Y:S04]  /*186d50*/  STL.64 [R1+0x90c0], R26 ;  /* 0x0090c01a01007387 */ /* 0x004fe80000100a00 */
[----:B----4-:R0:W-:Y:S04]  /*186d60*/  STL.64 [R1+0x90b8], R24 ;  /* 0x0090b81801007387 */ /* 0x0101e80000100a00 */
[----:B0-----:R-:W2:Y:S04]  /*186d70*/  LDL.LU R24, [R1+0x1550] ;  /* 0x0015500001187983 */ /* 0x001ea80000300800 */
[----:B------:R-:W2:Y:S04]  /*186d80*/  LDL.LU R25, [R1+0x1554] ;  /* 0x0015540001197983 */ /* 0x000ea80000300800 */
[----:B------:R-:W3:Y:S04]  /*186d90*/  LDL.LU R26, [R1+0x1558] ;  /* 0x00155800011a7983 */ /* 0x000ee80000300800 */
[----:B------:R-:W3:Y:S04]  /*186da0*/  LDL.LU R27, [R1+0x155c] ;  /* 0x00155c00011b7983 */ /* 0x000ee80000300800 */
[----:B------:R-:W4:Y:S04]  /*186db0*/  LDL.LU R5, [R1+0x9174] ;  /* 0x0091740001057983 */ /* 0x000f280000300800 */
[----:B------:R-:W4:Y:S04]  /*186dc0*/  LDL.LU R4, [R1+0x9170] ;  /* 0x0091700001047983 */ /* 0x000f280000300800 */
[----:B------:R-:W2:Y:S04]  /*186dd0*/  LDL.64 R16, [R1+0x90] ;  /* 0x0000900001107983 */ /* 0x000ea80000100a00 */
        /* <DEDUP_REMOVED lines=71> */
[----:B0-----:R-:W2:Y:S04]  /*187250*/  LDL.LU R4, [R1+0x15b0] ;  /* 0x0015b00001047983 */ /* 0x001ea80000300800 */
[----:B-1----:R-:W2:Y:S04]  /*187260*/  LDL.LU R5, [R1+0x15b4] ;  /* 0x0015b40001057983 */ /* 0x002ea80000300800 */
[----:B------:R-:W2:Y:S04]  /*187270*/  LDL.LU R6, [R1+0x15b8] ;  /* 0x0015b80001067983 */ /* 0x000ea80000300800 */
[----:B------:R-:W2:Y:S01]  /*187280*/  LDL.LU R7, [R1+0x15bc] ;  /* 0x0015bc0001077983 */ /* 0x000ea20000300800 */
[----:B----4-:R-:W-:Y:S03]  /*187290*/  HMMA.16816.F32 R12, R12, R2, R16 ;  /* 0x000000020c0c723c */ /* 0x010fe60000001810 */
[----:B------:R-:W2:Y:S04]  /*1872a0*/  LDL.LU.64 R18, [R1+0x9148] ;  /* 0x0091480001127983 */ /* 0x000ea80000300a00 */
[----:B------:R-:W4:Y:S01]  /*1872b0*/  LDL.LU.64 R16, [R1+0x9140] ;  /* 0x0091400001107983 */ /* 0x000f220000300a00 */
[----:B------:R-:W-:-:S02]  /*1872c0*/  F2FP.F16.E4M3.UNPACK_B R8, R8 ;  /* 0x00000008ff08723e */ /* 0x000fc400020006ff */
[----:B------:R-:W-:Y:S02]  /*1872d0*/  F2FP.F16.E4M3.UNPACK_B R9, R9 ;  /* 0x00000009ff09723e */ /* 0x000fe400020006ff */
[----:B------:R-:W-:Y:S02]  /*1872e0*/  F2FP.F16.E4M3.UNPACK_B R10, R10 ;  /* 0x0000000aff0a723e */ /* 0x000fe400020006ff */
[----:B------:R-:W-:-:S09]  /*1872f0*/  F2FP.F16.E4M3.UNPACK_B R11, R11 ;  /* 0x0000000bff0b723e */ /* 0x000fd200020006ff */
[----:B------:R0:W-:Y:S04]  /*187300*/  STL.64 [R1+0x2610], R12 ;  /* 0x0026100c01007387 */ /* 0x0001e80000100a00 */
[----:B------:R1:W-:Y:S04]  /*187310*/  STL.64 [R1+0x2618], R14 ;  /* 0x0026180e01007387 */ /* 0x0003e80000100a00 */
[----:B0-----:R-:W3:Y:S04]  /*187320*/  LDL.64 R12, [R1+0x70] ;  /* 0x00007000010c7983 */ /* 0x001ee80000100a00 */
[----:B-1----:R-:W3:Y:S04]  /*187330*/  LDL R14, [R1+0x68] ;  /* 0x00006800010e7983 */ /* 0x002ee80000100800 */
[----:B------:R-:W-:Y:S04]  /*187340*/  STL [R1+0x8f1c], R2 ;  /* 0x008f1c0201007387 */ /* 0x000fe80000100800 */
[----:B------:R-:W-:Y:S01]  /*187350*/  STL [R1+0x8f18], R3 ;  /* 0x008f180301007387 */ /* 0x000fe20000100800 */
[----:B--2---:R-:W-:-:S15]  /*187360*/  HMMA.16816.F32 R4, R8, R18, R4 ;  /* 0x000000120804723c */ /* 0x004fde0000001804 */
[----:B------:R-:W-:-:S08]  /*187370*/  NOP ;  /* 0x0000000000007918 */ /* 0x000fd00000000000 */
[----:B------:R0:W-:Y:S04]  /*187380*/  STL.64 [R1+0x2600], R4 ;  /* 0x0026000401007387 */ /* 0x0001e80000100a00 */
[----:B------:R1:W-:Y:S01]  /*187390*/  STL.64 [R1+0x2608], R6 ;  /* 0x0026080601007387 */ /* 0x0003e20000100a00 */
[----:B0-----:R-:W-:Y:S02]  /*1873a0*/  IMAD.MOV.U32 R5, RZ, RZ, R18 ;  /* 0x000000ffff057224 */ /* 0x001fe400078e0012 */
[----:B-1----:R-:W-:Y:S02]  /*1873b0*/  IMAD.MOV.U32 R6, RZ, RZ, R19 ;  /* 0x000000ffff067224 */ /* 0x002fe400078e0013 */
[----:B----4-:R-:W-:Y:S01]  /*1873c0*/  HMMA.16816.F32 R16, R8, R16, R24 ;  /* 0x000000100810723c */ /* 0x010fe20000001818 */
[----:B------:R-:W-:Y:S04]  /*1873d0*/  STL [R1+0x8f20], R5 ;  /* 0x008f200501007387 */ /* 0x000fe80000100800 */
[----:B------:R-:W2:Y:S04]  /*1873e0*/  LDL.LU.64 R26, [R1+0x9138] ;  /* 0x00913800011a7983 */ /* 0x000ea80000300a00 */
[----:B------:R-:W2:-:S14]  /*1873f0*/  LDL.LU.64 R24, [R1+0x9130] ;  /* 0x0091300001187983 */ /* 0x000e9c0000300a00 */
        /* <DEDUP_REMOVED lines=38> */
[----:B------:R-:W2:Y:S01]  /*187660*/  LDL.LU.64 R24, [R1+0x90b8] ;  /* 0x0090b80001187983 */ /* 0x000ea20000300a00 */
[----:B---3--:R-:W-:-:S15]  /*187670*/  IMAD.MOV.U32 R5, RZ, RZ, R12 ;  /* 0x000000ffff057224 */ /* 0x008fde00078e000c */
        /* <DEDUP_REMOVED lines=17> */
[----:B------:R-:W-:Y:S01]  /*187790*/  IMAD.MOV.U32 R2, RZ, RZ, R13 ;  /* 0x000000ffff027224 */ /* 0x000fe200078e000d */
[C---:B----4-:R-:W-:Y:S06]  /*1877a0*/  HMMA.16816.F32 R4, R8.reuse, R14, R4 ;  /* 0x0000000e0804723c */ /* 0x050fec0000001804 */
[----:B---3--:R-:W-:-:S15]  /*1877b0*/  HMMA.16816.F32 R12, R8, R24, R16 ;  /* 0x00000018080c723c */ /* 0x008fde0000001810 */
[----:B------:R-:W-:-:S02]  /*1877c0*/  NOP ;  /* 0x0000000000007918 */ /* 0x000fc40000000000 */
[----:B------:R-:W-:Y:S04]  /*1877d0*/  STL.64 [R1+0x2580], R4 ;  /* 0x0025800401007387 */ /* 0x000fe80000100a00 */
[----:B------:R2:W-:Y:S04]  /*1877e0*/  STL.64 [R1+0x2588], R6 ;  /* 0x0025880601007387 */ /* 0x0005e80000100a00 */
[----:B------:R-:W3:Y:S01]  /*1877f0*/  LDL.LU R16, [R1+0x1410] ;  /* 0x0014100001107983 */ /* 0x000ee20000300800 */
[----:B--2---:R-:W-:Y:S03]  /*187800*/  HMMA.16816.F32 R4, R8, R26, R20 ;  /* 0x0000001a0804723c */ /* 0x004fe60000001814 */
[----:B------:R-:W-:Y:S04]  /*187810*/  STL.64 [R1+0x2570], R12 ;  /* 0x0025700c01007387 */ /* 0x000fe80000100a00 */
[----:B------:R-:W-:-:S15]  /*187820*/  STL.64 [R1+0x2578], R14 ;  /* 0x0025780e01007387 */ /* 0x000fde0000100a00 */
[----:B------:R-:W-:-:S01]  /*187830*/  NOP ;  /* 0x0000000000007918 */ /* 0x000fc20000000000 */
[----:B------:R-:W-:Y:S04]  /*187840*/  STL.64 [R1+0x2560], R4 ;  /* 0x0025600401007387 */ /* 0x000fe80000100a00 */
[----:B------:R-:W-:Y:S04]  /*187850*/  STL.64 [R1+0x2568], R6 ;  /* 0x0025680601007387 */ /* 0x000fe80000100a00 */
        /* <DEDUP_REMOVED lines=11> */
[----:B----4-:R0:W-:Y:S04]  /*187910*/  STL.64 [R1+0x8f90], R26 ;  /* 0x008f901a01007387 */ /* 0x0101e80000100a00 */
[----:B0-----:R-:W4:Y:S04]  /*187920*/  LDL R26, [R1] ;  /* 0x00000000011a7983 */ /* 0x001f280000100800 */
[----:B------:R-:W4:Y:S04]  /*187930*/  LDL R27, [R1+0x4] ;  /* 0x00000400011b7983 */ /* 0x000f280000100800 */
[----:B--2---:R0:W-:Y:S04]  /*187940*/  STL.64 [R1+0x8f88], R24 ;  /* 0x008f881801007387 */ /* 0x0041e80000100a00 */
[----:B0-----:R-:W2:Y:S04]  /*187950*/  LDL R24, [R1+0x8] ;  /* 0x0000080001187983 */ /* 0x001ea80000100800 */
        /* <DEDUP_REMOVED lines=234> */
[----:B------:R-:W2:Y:S04]  /*188800*/  LDL.LU R23, [R1+0x7294] ;  /* 0x0072940001177983 */ /* 0x000ea80000300800 */
[----:B------:R0:W-:Y:S01]  /*188810*/  STL.64 [R1+0x8cf0], R20 ;  /* 0x008cf01401007387 */ /* 0x0001e20000100a00 */
[----:B---3--:R-:W-:Y:S01]  /*188820*/  HMMA.16816.F32 R4, R8, R18, R4 ;  /* 0x000000120804723c */ /* 0x008fe20000001804 */
[----:B----4-:R-:W-:-:S02]  /*188830*/  IMAD R12, R12, 0x100, R22 ;  /* 0x000001000c0c7824 */ /* 0x010fc400078e0216 */
[----:B--2---:R-:W-:-:S03]  /*188840*/  IMAD R13, R13, 0x100, R23 ;  /* 0x000001000d0d7824 */ /* 0x004fc600078e0217 */
[----:B0-----:R-:W-:-:S15]  /*188850*/  HMMA.16816.F32 R20, R8, R16, R24 ;  /* 0x000000100814723c */ /* 0x001fde0000001818 */
[----:B------:R-:W-:-:S02]  /*188860*/  NOP ;  /* 0x0000000000007918 */ /* 0x000fc40000000000 */
[----:B------:R-:W-:Y:S04]  /*188870*/  STL.64 [R1+0x2450], R4 ;  /* 0x0024500401007387 */ /* 0x000fe80000100a00 */
[----:B------:R0:W-:Y:S04]  /*188880*/  STL.64 [R1+0x2458], R6 ;  /* 0x0024580601007387 */ /* 0x0001e80000100a00 */
[----:B0-----:R-:W2:Y:S04]  /*188890*/  LDL.LU.64 R6, [R1+0x8f30] ;  /* 0x008f300001067983 */ /* 0x001ea80000300a00 */
[----:B------:R-:W3:Y:S04]  /*1888a0*/  LDL.LU.64 R4, [R1+0x8f28] ;  /* 0x008f280001047983 */ /* 0x000ee80000300a00 */
[----:B------:R-:W-:Y:S04]  /*1888b0*/  STL [R1+0x8ccc], R16 ;  /* 0x008ccc1001007387 */ /* 0x000fe80000100800 */
[----:B------:R-:W-:Y:S04]  /*1888c0*/  STL [R1+0x8cc8], R17 ;  /* 0x008cc81101007387 */ /* 0x000fe80000100800 */
[----:B------:R0:W-:Y:S04]  /*1888d0*/  STL.64 [R1+0x2440], R20 ;  /* 0x0024401401007387 */ /* 0x0001e80000100a00 */
[----:B------:R1:W-:Y:S04]  /*1888e0*/  STL.64 [R1+0x2448], R22 ;  /* 0x0024481601007387 */ /* 0x0003e80000100a00 */
[----:B------:R-:W-:Y:S04]  /*1888f0*/  STL.64 [R1+0x8ea0], R18 ;  /* 0x008ea01201007387 */ /* 0x000fe80000100a00 */
[----:B0-----:R-:W4:Y:S04]  /*188900*/  LDL.LU R20, [R1+0x1350] ;  /* 0x0013500001147983 */ /* 0x001f280000300800 */
[----:B------:R-:W4:Y:S04]  /*188910*/  LDL.LU R21, [R1+0x1354] ;  /* 0x0013540001157983 */ /* 0x000f280000300800 */
[----:B-1----:R-:W2:Y:S04]  /*188920*/  LDL.LU R22, [R1+0x1358] ;  /* 0x0013580001167983 */ /* 0x002ea80000300800 */
[----:B------:R-:W2:Y:S01]  /*188930*/  LDL.LU R23, [R1+0x135c] ;  /* 0x00135c0001177983 */ /* 0x000ea20000300800 */
[----:B------:R-:W-:-:S02]  /*188940*/  IMAD.MOV.U32 R25, RZ, RZ, R2 ;  /* 0x000000ffff197224 */ /* 0x000fc400078e0002 */
[----:B---3--:R-:W-:Y:S01]  /*188950*/  IMAD.MOV.U32 R24, RZ, RZ, R5 ;  /* 0x000000ffff187224 */ /* 0x008fe200078e0005 */
[----:B--2---:R0:W-:Y:S04]  /*188960*/  STL.64 [R1+0x8e58], R22 ;  /* 0x008e581601007387 */ /* 0x0041e80000100a00 */
[----:B----4-:R-:W-:Y:S04]  /*188970*/  STL.64 [R1+0x8e50], R20 ;  /* 0x008e501401007387 */ /* 0x010fe80000100a00 */
[----:B------:R-:W2:Y:S04]  /*188980*/  LDL.LU R5, [R1+0x8f20] ;  /* 0x008f200001057983 */ /* 0x000ea80000300800 */
[----:B------:R-:W3:Y:S04]  /*188990*/  LDL.LU R2, [R1+0x8f1c] ;  /* 0x008f1c0001027983 */ /* 0x000ee80000300800 */
[----:B------:R-:W4:Y:S01]  /*1889a0*/  LDL.64 R26, [R1+0x68] ;  /* 0x00006800011a7983 */ /* 0x000f220000100a00 */
[----:B0-----:R-:W-:-:S02]  /*1889b0*/  IMAD.MOV.U32 R22, RZ, RZ, R3 ;  /* 0x000000ffff167224 */ /* 0x001fc400078e0003 */
[----:B------:R-:W-:Y:S01]  /*1889c0*/  IMAD.MOV.U32 R23, RZ, RZ, R4 ;  /* 0x000000ffff177224 */ /* 0x000fe200078e0004 */
[----:B----4-:R-:W-:Y:S04]  /*1889d0*/  STL.64 [R1+0x8e68], R26 ;  /* 0x008e681a01007387 */ /* 0x010fe80000100a00 */
[----:B------:R0:W-:Y:S04]  /*1889e0*/  STL.64 [R1+0x8e60], R24 ;  /* 0x008e601801007387 */ /* 0x0001e80000100a00 */
[----:B------:R-:W3:Y:S04]  /*1889f0*/  LDL.LU R3, [R1+0x8f18] ;  /* 0x008f180001037983 */ /* 0x000ee80000300800 */
[----:B------:R-:W4:Y:S04]  /*188a00*/  LDL.LU R4, [R1+0x8f14] ;  /* 0x008f140001047983 */ /* 0x000f280000300800 */
        /* <DEDUP_REMOVED lines=26> */
[----:B------:R-:W4:Y:S04]  /*188bb0*/  LDL.LU R5, [R1+0x8f10] ;  /* 0x008f100001057983 */ /* 0x000f280000300800 */
[----:B------:R-:W3:Y:S04]  /*188bc0*/  LDL.LU R6, [R1+0x8f0c] ;  /* 0x008f0c0001067983 */ /* 0x000ee80000300800 */
[----:B--2---:R0:W-:Y:S04]  /*188bd0*/  STL.64 [R1+0x8ec0], R16 ;  /* 0x008ec01001007387 */ /* 0x0041e80000100a00 */
        /* <DEDUP_REMOVED lines=17> */
[----:B------:R0:W-:Y:S02]  /*188cf0*/  STL.64 [R1+0x8e88], R26 ;  /* 0x008e881a01007387 */ /* 0x0001e40000100a00 */
[----:B0-----:R-:W-:-:S02]  /*188d00*/  IMAD.MOV.U32 R26, RZ, RZ, R7 ;  /* 0x000000ffff1a7224 */ /* 0x001fc400078e0007 */
[----:B------:R-:W3:Y:S04]  /*188d10*/  LDL.LU R7, [R1+0x8f08] ;  /* 0x008f080001077983 */ /* 0x000ee80000300800 */
[----:B------:R0:W-:Y:S04]  /*188d20*/  STL.64 [R1+0x8e80], R24 ;  /* 0x008e801801007387 */ /* 0x0001e80000100a00 */
[----:B0-----:R-:W2:Y:S01]  /*188d30*/  LDL.64 R24, [R1+0x98] ;  /* 0x0000980001187983 */ /* 0x001ea20000100a00 */
[----:B------:R-:W-:-:S05]  /*188d40*/  IMAD.MOV.U32 R27, RZ, RZ, R0 ;  /* 0x000000ffff1b7224 */ /* 0x000fca00078e0000 */
[----:B------:R-:W-:Y:S04]  /*188d50*/  STL.64 [R1+0x8ed8], R26 ;  /* 0x008ed81a01007387 */ /* 0x000fe80000100a00 */
[----:B--2---:R0:W-:Y:S04]  /*188d60*/  STL.64 [R1+0x8ed0], R24 ;  /* 0x008ed01801007387 */ /* 0x0041e80000100a00 */
[----:B0-----:R-:W2:Y:S04]  /*188d70*/  LDL.LU R24, [R1+0x13d0] ;  /* 0x0013d00001187983 */ /* 0x001ea80000300800 */
[----:B------:R-:W2:Y:S04]  /*188d80*/  LDL.LU R25, [R1+0x13d4] ;  /* 0x0013d40001197983 */ /* 0x000ea80000300800 */
[----:B------:R-:W2:Y:S04]  /*188d90*/  LDL.LU R26, [R1+0x13d8] ;  /* 0x0013d800011a7983 */ /* 0x000ea80000300800 */
[----:B------:R-:W2:Y:S04]  /*188da0*/  LDL.LU R27, [R1+0x13dc] ;  /* 0x0013dc00011b7983 */ /* 0x000ea80000300800 */
[----:B------:R-:W4:Y:S01]  /*188db0*/  LDL.64 R20, [R1+0x88] ;  /* 0x0000880001147983 */ /* 0x000f220000100a00 */
[C---:B---3--:R-:W-:Y:S03]  /*188dc0*/  HMMA.16816.F32 R16, R8.reuse, R6, R16 ;  /* 0x000000060810723c */ /* 0x048fe60000001810 */
[----:B------:R-:W-:Y:S04]  /*188dd0*/  STL.64 [R1+0x8e98], R22 ;  /* 0x008e981601007387 */ /* 0x000fe80000100a00 */
        /* <DEDUP_REMOVED lines=22> */
[----:B------:R-:W2:-:S15]  /*188f40*/  LDL.LU.64 R18, [R1+0x8ee0] ;  /* 0x008ee00001127983 */ /* 0x000e9e0000300a00 */
[----:B------:R-:W-:-:S07]  /*188f50*/  NOP ;  /* 0x0000000000007918 */ /* 0x000fce0000000000 */
[----:B------:R0:W-:Y:S04]  /*188f60*/  STL.64 [R1+0x2430], R8 ;  /* 0x0024300801007387 */ /* 0x0001e80000100a00 */
[----:B------:R1:W-:Y:S04]  /*188f70*/  STL.64 [R1+0x2438], R10 ;  /* 0x0024380a01007387 */ /* 0x0003e80000100a00 */
[----:B0-----:R-:W4:Y:S04]  /*188f80*/  LDL.LU R8, [R1+0x1360] ;  /* 0x0013600001087983 */ /* 0x001f280000300800 */
[----:B------:R-:W4:Y:S04]  /*188f90*/  LDL.LU R9, [R1+0x1364] ;  /* 0x0013640001097983 */ /* 0x000f280000300800 */
[----:B-1----:R-:W4:Y:S04]  /*188fa0*/  LDL.LU R10, [R1+0x1368] ;  /* 0x00136800010a7983 */ /* 0x002f280000300800 */
[----:B------:R-:W4:Y:S01]  /*188fb0*/  LDL.LU R11, [R1+0x136c] ;  /* 0x00136c00010b7983 */ /* 0x000f220000300800 */
[----:B--2---:R-:W-:Y:S03]  /*188fc0*/  HMMA.16816.F32 R16, R12, R18, R24 ;  /* 0x000000120c10723c */ /* 0x004fe60000001818 */
[----:B------:R-:W3:Y:S04]  /*188fd0*/  LDL.LU.64 R26, [R1+0x8ed8] ;  /* 0x008ed800011a7983 */ /* 0x000ee80000300a00 */
        /* <DEDUP_REMOVED lines=14> */
[----:B------:R-:W4:Y:S04]  /*1890c0*/  LDL.LU.64 R28, [R1+0x8ea8] ;  /* 0x008ea800011c7983 */ /* 0x000f280000300a00 */
[----:B------:R0:W-:Y:S04]  /*1890d0*/  STL.64 [R1+0x8d08], R6 ;  /* 0x008d080601007387 */ /* 0x0001e80000100a00 */
[----:B0-----:R-:W4:Y:S04]  /*1890e0*/  LDL.64 R6, [R1+0x78] ;  /* 0x0000780001067983 */ /* 0x001f280000100a00 */
[----:B------:R-:W-:Y:S01]  /*1890f0*/  STL.64 [R1+0x8d00], R4 ;  /* 0x008d000401007387 */ /* 0x000fe20000100a00 */
[----:B--2---:R-:W-:-:S15]  /*189100*/  HMMA.16816.F32 R16, R12, R24, R16 ;  /* 0x000000180c10723c */ /* 0x004fde0000001810 */
[----:B------:R-:W-:-:S08]  /*189110*/  NOP ;  /* 0x0000000000007918 */ /* 0x000fd00000000000 */
[----:B------:R-:W-:Y:S04]  /*189120*/  STL.64 [R1+0x2400], R16 ;  /* 0x0024001001007387 */ /* 0x000fe80000100a00 */
[----:B------:R0:W-:Y:S04]  /*189130*/  STL.64 [R1+0x2408], R18 ;  /* 0x0024081201007387 */ /* 0x0001e80000100a00 */
[----:B0-----:R-:W2:Y:S01]  /*189140*/  LDL.LU.64 R18, [R1+0x8ea0] ;  /* 0x008ea00001127983 */ /* 0x001ea20000300a00 */
[----:B------:R-:W-:Y:S02]  /*189150*/  IMAD.MOV.U32 R17, RZ, RZ, R24 ;  /* 0x000000ffff117224 */ /* 0x000fe400078e0018 */
[----:B------:R-:W-:-:S02]  /*189160*/  IMAD.MOV.U32 R16, RZ, RZ, R25 ;  /* 0x000000ffff107224 */ /* 0x000fc400078e0019 */
[C---:B---3--:R-:W-:Y:S01]  /*189170*/  HMMA.16816.F32 R24, R12.reuse, R26, R20 ;  /* 0x0000001a0c18723c */ /* 0x048fe20000001814 */
[----:B--2---:R-:W-:Y:S04]  /*189180*/  STL.64 [R1+0x8d28], R18 ;  /* 0x008d281201007387 */ /* 0x004fe80000100a00 */
[----:B------:R0:W-:Y:S04]  /*189190*/  STL.64 [R1+0x8d20], R16 ;  /* 0x008d201001007387 */ /* 0x0001e80000100a00 */
[----:B0-----:R-:W4:Y:S04]  /*1891a0*/  LDL.LU R16, [R1+0x1370] ;  /* 0x0013700001107983 */ /* 0x001f280000300800 */
[----:B------:R-:W4:Y:S04]  /*1891b0*/  LDL.LU R17, [R1+0x1374] ;  /* 0x0013740001117983 */ /* 0x000f280000300800 */
        /* <DEDUP_REMOVED lines=22> */
[----:B0-----:R-:W2:Y:S04]  /*189320*/  LDL.LU.64 R22, [R1+0x8e58] ;  /* 0x008e580001167983 */ /* 0x001ea80000300a00 */
[----:B------:R-:W2:Y:S01]  /*189330*/  LDL.LU.64 R20, [R1+0x8e50] ;  /* 0x008e500001147983 */ /* 0x000ea20000300a00 */
[----:B----4-:R-:W-:Y:S06]  /*189340*/  HMMA.16816.F32 R16, R12, R6, R16 ;  /* 0x000000060c10723c */ /* 0x010fec0000001810 */
[----:B------:R-:W-:-:S05]  /*189350*/  IMAD.MOV.U32 R0, RZ, RZ, R7 ;  /* 0x000000ffff007224 */ /* 0x000fca00078e0007 */
[----:B------:R0:W-:-:S12]  /*189360*/  STL [R1+0x8c60], R0 ;  /* 0x008c600001007387 */ /* 0x0001d80000100800 */
[----:B------:R-:W-:Y:S04]  /*189370*/  STL.64 [R1+0x23c0], R16 ;  /* 0x0023c01001007387 */ /* 0x000fe80000100a00 */
[----:B------:R1:W-:Y:S01]  /*189380*/  STL.64 [R1+0x23c8], R18 ;  /* 0x0023c81201007387 */ /* 0x0003e20000100a00 */
[C---:B---3--:R-:W-:Y:S06]  /*189390*/  HMMA.16816.F32 R8, R12.reuse, R24, R8 ;  /* 0x000000180c08723c */ /* 0x048fec0000001808 */
[----:B--2---:R-:W-:-:S15]  /*1893a0*/  HMMA.16816.F32 R4, R12, R26, R20 ;  /* 0x0000001a0c04723c */ /* 0x004fde0000001814 */
[----:B------:R-:W-:-:S02]  /*1893b0*/  NOP ;  /* 0x0000000000007918 */ /* 0x000fc40000000000 */
        /* <DEDUP_REMOVED lines=17> */
[----:B-1----:R-:W3:Y:S04]  /*1894d0*/  LDL R18, [R1] ;  /* 0x0000000001127983 */ /* 0x002ee80000100800 */
[----:B------:R-:W3:Y:S04]  /*1894e0*/  LDL R19, [R1+0x4] ;  /* 0x0000040001137983 */ /* 0x000ee80000100800 */
[----:B0-----:R-:W4:Y:S04]  /*1894f0*/  LDL.LU R20, [R1+0x1270] ;  /* 0x0012700001147983 */ /* 0x001f280000300800 */
[----:B------:R-:W4:Y:S04]  /*189500*/  LDL.LU R21, [R1+0x1274] ;  /* 0x0012740001157983 */ /* 0x000f280000300800 */
[----:B------:R-:W2:Y:S04]  /*189510*/  LDL.LU R22, [R1+0x1278] ;  /* 0x0012780001167983 */ /* 0x000ea80000300800 */
[----:B------:R-:W2:Y:S04]  /*189520*/  LDL.LU R23, [R1+0x127c] ;  /* 0x00127c0001177983 */ /* 0x000ea80000300800 */
[----:B--2---:R0:W-:Y:S04]  /*189530*/  STL.64 [R1+0x8d58], R22 ;  /* 0x008d581601007387 */ /* 0x0041e80000100a00 */
[----:B----4-:R1:W-:Y:S04]  /*189540*/  STL.64 [R1+0x8d50], R20 ;  /* 0x008d501401007387 */ /* 0x0103e80000100a00 */
[----:B------:R-:W2:Y:S04]  /*189550*/  LDL.LU R24, [R1+0x1280] ;  /* 0x0012800001187983 */ /* 0x000ea80000300800 */
[----:B------:R-:W2:Y:S04]  /*189560*/  LDL.LU R25, [R1+0x1284] ;  /* 0x0012840001197983 */ /* 0x000ea80000300800 */
[----:B------:R-:W4:Y:S04]  /*189570*/  LDL.LU R26, [R1+0x1288] ;  /* 0x00128800011a7983 */ /* 0x000f280000300800 */
[----:B------:R-:W4:Y:S04]  /*189580*/  LDL.LU R27, [R1+0x128c] ;  /* 0x00128c00011b7983 */ /* 0x000f280000300800 */
[----:B----4-:R-:W-:Y:S04]  /*189590*/  STL.64 [R1+0x8d68], R26 ;  /* 0x008d681a01007387 */ /* 0x010fe80000100a00 */
[----:B--2---:R2:W-:Y:S04]  /*1895a0*/  STL.64 [R1+0x8d60], R24 ;  /* 0x008d601801007387 */ /* 0x0045e80000100a00 */
[----:B0-----:R-:W4:Y:S04]  /*1895b0*/  LDL R22, [R1+0x10] ;  /* 0x0000100001167983 */ /* 0x001f280000100800 */
[----:B------:R-:W4:Y:S04]  /*1895c0*/  LDL R23, [R1+0x14] ;  /* 0x0000140001177983 */ /* 0x000f280000100800 */
[----:B-1----:R-:W3:Y:S04]  /*1895d0*/  LDL.64 R20, [R1+0x18] ;  /* 0x0000180001147983 */ /* 0x002ee80000100a00 */
[----:B----4-:R0:W-:Y:S04]  /*1895e0*/  STL.64 [R1+0x8d88], R22 ;  /* 0x008d881601007387 */ /* 0x0101e80000100a00 */
[----:B---3--:R1:W-:Y:S04]  /*1895f0*/  STL.64 [R1+0x8d80], R20 ;  /* 0x008d801401007387 */ /* 0x0083e80000100a00 */
[----:B--2---:R-:W2:Y:S04]  /*189600*/  LDL.LU R24, [R1+0x1290] ;  /* 0x0012900001187983 */ /* 0x004ea80000300800 */
[----:B------:R-:W2:Y:S04]  /*189610*/  LDL.LU R25, [R1+0x1294] ;  /* 0x0012940001197983 */ /* 0x000ea80000300800 */
[----:B------:R-:W3:Y:S04]  /*189620*/  LDL.LU R26, [R1+0x1298] ;  /* 0x00129800011a7983 */ /* 0x000ee80000300800 */
[----:B------:R-:W3:Y:S04]  /*189630*/  LDL.LU R27, [R1+0x129c] ;  /* 0x00129c00011b7983 */ /* 0x000ee80000300800 */
[----:B0-----:R-:W4:Y:S04]  /*189640*/  LDL R22, [R1+0x20] ;  /* 0x0000200001167983 */ /* 0x001f280000100800 */
[----:B------:R-:W4:Y:S04]  /*189650*/  LDL R23, [R1+0x24] ;  /* 0x0000240001177983 */ /* 0x000f280000100800 */
[----:B-1----:R-:W2:Y:S04]  /*189660*/  LDL.64 R20, [R1+0x28] ;  /* 0x0000280001147983 */ /* 0x002ea80000100a00 */
        /* <DEDUP_REMOVED lines=177> */
[----:B------:R-:W2:Y:S01]  /*18a180*/  LDL.LU.64 R24, [R1+0x8d40] ;  /* 0x008d400001187983 */ /* 0x000ea20000300a00 */
[----:B------:R-:W-:-:S02]  /*18a190*/  IMAD.MOV.U32 R0, RZ, RZ, R17 ;  /* 0x000000ffff007224 */ /* 0x000fc400078e0011 */
[----:B---3--:R-:W-:Y:S01]  /*18a1a0*/  HMMA.16816.F32 R16, R12, R18, R20 ;  /* 0x000000120c10723c */ /* 0x008fe20000001814 */
[----:B------:R-:W3:Y:S04]  /*18a1b0*/  LDL.LU.64 R22, [R1+0x8d38] ;  /* 0x008d380001167983 */ /* 0x000ee80000300a00 */
[----:B------:R-:W3:-:S15]  /*18a1c0*/  LDL.LU.64 R20, [R1+0x8d30] ;  /* 0x008d300001147983 */ /* 0x000ede0000300a00 */
        /* <DEDUP_REMOVED lines=27> */
[----:B----4-:R-:W-:Y:S01]  /*18a380*/  HMMA.16816.F32 R8, R12, R22, R8 ;  /* 0x000000160c08723c */ /* 0x010fe20000001808 */
[----:B--2---:R-:W-:Y:S02]  /*18a390*/  IMAD.MOV.U32 R24, RZ, RZ, R7 ;  /* 0x000000ffff187224 */ /* 0x004fe400078e0007 */
[----:B------:R-:W-:-:S05]  /*18a3a0*/  IMAD.MOV.U32 R25, RZ, RZ, R6 ;  /* 0x000000ffff197224 */ /* 0x000fca00078e0006 */
[----:B------:R0:W-:Y:S04]  /*18a3b0*/  STL.64 [R1+0x8c80], R24 ;  /* 0x008c801801007387 */ /* 0x0001e80000100a00 */
[----:B0-----:R-:W2:Y:S11]  /*18a3c0*/  LDL.LU R24, [R1+0x11f0] ;  /* 0x0011f00001187983 */ /* 0x001eb60000300800 */
[----:B------:R0:W-:Y:S04]  /*18a3d0*/  STL.64 [R1+0x2290], R8 ;  /* 0x0022900801007387 */ /* 0x0001e80000100a00 */
[----:B------:R-:W-:Y:S04]  /*18a3e0*/  STL.64 [R1+0x2298], R10 ;  /* 0x0022980a01007387 */ /* 0x000fe80000100a00 */
[----:B------:R-:W2:Y:S04]  /*18a3f0*/  LDL.LU R25, [R1+0x11f4] ;  /* 0x0011f40001197983 */ /* 0x000ea80000300800 */
[----:B------:R-:W4:Y:S04]  /*18a400*/  LDL.LU R26, [R1+0x11f8] ;  /* 0x0011f800011a7983 */ /* 0x000f280000300800 */
[----:B------:R-:W4:Y:S04]  /*18a410*/  LDL.LU R27, [R1+0x11fc] ;  /* 0x0011fc00011b7983 */ /* 0x000f280000300800 */
[----:B------:R-:W3:Y:S04]  /*18a420*/  LDL.LU R16, [R1+0x72ac] ;  /* 0x0072ac0001107983 */ /* 0x000ee80000300800 */
[----:B0-----:R-:W2:Y:S04]  /*18a430*/  LDL.LU R8, [R1+0x72a8] ;  /* 0x0072a80001087983 */ /* 0x001ea80000300800 */
[----:B------:R-:W3:Y:S04]  /*18a440*/  LDL.LU R17, [R1+0x72b4] ;  /* 0x0072b40001117983 */ /* 0x000ee80000300800 */
[----:B------:R-:W-:Y:S04]  /*18a450*/  STL.64 [R1+0x8ce8], R18 ;  /* 0x008ce81201007387 */ /* 0x000fe80000100a00 */
[----:B---3--:R0:W-:Y:S04]  /*18a460*/  STL.64 [R1+0x8ce0], R16 ;  /* 0x008ce01001007387 */ /* 0x0081e80000100a00 */
[----:B0-----:R-:W3:Y:S04]  /*18a470*/  LDL.LU R16, [R1+0x1220] ;  /* 0x0012200001107983 */ /* 0x001ee80000300800 */
[----:B------:R-:W3:Y:S04]  /*18a480*/  LDL.LU R17, [R1+0x1224] ;  /* 0x0012240001117983 */ /* 0x000ee80000300800 */
[----:B------:R-:W3:Y:S04]  /*18a490*/  LDL.LU R18, [R1+0x1228] ;  /* 0x0012280001127983 */ /* 0x000ee80000300800 */
[----:B------:R-:W3:Y:S04]  /*18a4a0*/  LDL.LU R19, [R1+0x122c] ;  /* 0x00122c0001137983 */ /* 0x000ee80000300800 */
[----:B------:R-:W2:Y:S04]  /*18a4b0*/  LDL.LU R9, [R1+0x72b0] ;  /* 0x0072b00001097983 */ /* 0x000ea80000300800 */
[----:B------:R-:W4:Y:S04]  /*18a4c0*/  LDL.LU R6, [R1+0x72bc] ;  /* 0x0072bc0001067983 */ /* 0x000f280000300800 */
[----:B------:R-:W2:Y:S04]  /*18a4d0*/  LDL.LU R10, [R1+0x72b8] ;  /* 0x0072b800010a7983 */ /* 0x000ea80000300800 */
[----:B------:R-:W4:Y:S04]  /*18a4e0*/  LDL.LU R7, [R1+0x72c4] ;  /* 0x0072c40001077983 */ /* 0x000f280000300800 */
[----:B----4-:R-:W-:Y:S04]  /*18a4f0*/  STL.64 [R1+0x8cc0], R6 ;  /* 0x008cc00601007387 */ /* 0x010fe80000100a00 */
        /* <DEDUP_REMOVED lines=72> */
[----:B0-----:R-:W2:Y:S04]  /*18a980*/  LDL.LU.64 R26, [R1+0x8c98] ;  /* 0x008c9800011a7983 */ /* 0x001ea80000300a00 */
[----:B------:R-:W2:Y:S04]  /*18a990*/  LDL.LU.64 R24, [R1+0x8c90] ;  /* 0x008c900001187983 */ /* 0x000ea80000300a00 */
[----:B------:R0:W-:Y:S04]  /*18a9a0*/  STL [R1+0x8c58], R6 ;  /* 0x008c580601007387 */ /* 0x0001e80000100800 */
[----:B------:R-:W3:Y:S04]  /*18a9b0*/  LDL R7, [R1+0xac] ;  /* 0x0000ac0001077983 */ /* 0x000ee80000100800 */
[----:B0-----:R-:W3:Y:S04]  /*18a9c0*/  LDL R6, [R1+0xa8] ;  /* 0x0000a80001067983 */ /* 0x001ee80000100800 */
[----:B------:R-:W-:Y:S01]  /*18a9d0*/  STL.64 [R1+0x8c50], R4 ;  /* 0x008c500401007387 */ /* 0x000fe20000100a00 */
[----:B--2---:R-:W-:Y:S03]  /*18a9e0*/  HMMA.16816.F32 R12, R12, R2, R24 ;  /* 0x000000020c0c723c */ /* 0x004fe60000001818 */
[----:B------:R-:W2:Y:S04]  /*18a9f0*/  LDL.LU.64 R26, [R1+0x8c88] ;  /* 0x008c8800011a7983 */ /* 0x000ea80000300a00 */
[----:B------:R-:W4:-:S15]  /*18aa00*/  LDL.LU.64 R24, [R1+0x8c80] ;  /* 0x008c800001187983 */ /* 0x000f1e0000300a00 */
        /* <DEDUP_REMOVED lines=10> */
[----:B------:R-:W-:-:S07]  /*18aab0*/  F2FP.F16.E4M3.UNPACK_B R11, R11 ;  /* 0x0000000bff0b723e */ /* 0x000fce00020006ff */
        /* <DEDUP_REMOVED lines=210> */
[----:B------:R0:W-:Y:S01]  /*18b7e0*/  STL.64 [R1+0x1958], R6 ;  /* 0x0019580601007387 */ /* 0x0001e20000100a00 */
[----:B------:R-:W-:-:S02]  /*18b7f0*/  IMAD.MOV.U32 R0, RZ, RZ, R27 ;  /* 0x000000ffff007224 */ /* 0x000fc400078e001b */
[----:B0-----:R-:W-:Y:S01]  /*18b800*/  IMAD.MOV.U32 R7, RZ, RZ, R26 ;  /* 0x000000ffff077224 */ /* 0x001fe200078e001a */
[----:B------:R-:W3:Y:S04]  /*18b810*/  LDL.LU R6, [R1+0x8c58] ;  /* 0x008c580001067983 */ /* 0x000ee80000300800 */
        /* <DEDUP_REMOVED lines=156> */
[----:B0-----:R-:W3:Y:S01]  /*18c1e0*/  LDL.LU.64 R18, [R1+0x8a60] ;  /* 0x008a600001127983 */ /* 0x001ee20000300a00 */
[----:B----4-:R-:W-:Y:S03]  /*18c1f0*/  HMMA.16816.F32 R24, R8, R20, R24 ;  /* 0x000000140818723c */ /* 0x010fe60000001818 */
[----:B------:R-:W2:Y:S04]  /*18c200*/  LDL.LU.64 R16, [R1+0x8a58] ;  /* 0x008a580001107983 */ /* 0x000ea80000300a00 */
[----:B------:R-:W-:Y:S04]  /*18c210*/  STL.64 [R1+0x8840], R22 ;  /* 0x0088401601007387 */ /* 0x000fe80000100a00 */
[----:B------:R-:W-:-:S12]  /*18c220*/  STL.64 [R1+0x8838], R20 ;  /* 0x0088381401007387 */ /* 0x000fd80000100a00 */
[----:B------:R0:W-:Y:S04]  /*18c230*/  STL.64 [R1+0x1270], R24 ;  /* 0x0012701801007387 */ /* 0x0001e80000100a00 */
[----:B------:R1:W-:Y:S01]  /*18c240*/  STL.64 [R1+0x1278], R26 ;  /* 0x0012781a01007387 */ /* 0x0003e20000100a00 */
[----:B---3--:R-:W-:-:S15]  /*18c250*/  HMMA.16816.F32 R12, R8, R18, R12 ;  /* 0x00000012080c723c */ /* 0x008fde000000180c */
[----:B------:R-:W-:-:S08]  /*18c260*/  NOP ;  /* 0x0000000000007918 */ /* 0x000fd00000000000 */
[----:B------:R-:W-:Y:S04]  /*18c270*/  STL.64 [R1+0x1280], R12 ;  /* 0x0012800c01007387 */ /* 0x000fe80000100a00 */
[----:B------:R-:W-:Y:S04]  /*18c280*/  STL.64 [R1+0x1288], R14 ;  /* 0x0012880e01007387 */ /* 0x000fe80000100a00 */
[----:B0-----:R-:W3:Y:S01]  /*18c290*/  LDL.64 R24, [R1+0x98] ;  /* 0x0000980001187983 */ /* 0x001ee20000100a00 */
[----:B-1----:R-:W-:Y:S02]  /*18c2a0*/  IMAD.MOV.U32 R26, RZ, RZ, R7 ;  /* 0x000000ffff1a7224 */ /* 0x002fe400078e0007 */
[----:B------:R-:W-:-:S05]  /*18c2b0*/  IMAD.MOV.U32 R27, RZ, RZ, R0 ;  /* 0x000000ffff1b7224 */ /* 0x000fca00078e0000 */
[----:B------:R-:W-:Y:S04]  /*18c2c0*/  STL.64 [R1+0x8a08], R26 ;  /* 0x008a081a01007387 */ /* 0x000fe80000100a00 */
        /* <DEDUP_REMOVED lines=8> */
[----:B---3--:R-:W-:Y:S04]  /*18c350*/  STL.64 [R1+0x8a50], R6 ;  /* 0x008a500601007387 */ /* 0x008fe80000100a00 */
        /* <DEDUP_REMOVED lines=31> */
[----:B------:R0:W-:Y:S04]  /*18c550*/  STL [R1+0x8824], R18 ;  /* 0x0088241201007387 */ /* 0x0001e80000100800 */
[----:B0-----:R-:W3:Y:S04]  /*18c560*/  LDL.LU R18, [R1+0x72d4] ;  /* 0x0072d40001127983 */ /* 0x001ee80000300800 */
[----:B------:R0:W-:Y:S04]  /*18c570*/  STL [R1+0x8820], R19 ;  /* 0x0088201301007387 */ /* 0x0001e80000100800 */
[----:B0-----:R-:W2:Y:S04]  /*18c580*/  LDL.LU R19, [R1+0x72cc] ;  /* 0x0072cc0001137983 */ /* 0x001ea80000300800 */
[----:B------:R-:W-:Y:S04]  /*18c590*/  STL.64 [R1+0x1290], R4 ;  /* 0x0012900401007387 */ /* 0x000fe80000100a00 */
[----:B------:R0:W-:Y:S04]  /*18c5a0*/  STL.64 [R1+0x1298], R6 ;  /* 0x0012980601007387 */ /* 0x0001e80000100a00 */
[----:B0-----:R-:W4:Y:S04]  /*18c5b0*/  LDL.LU.64 R6, [R1+0x8a50] ;  /* 0x008a500001067983 */ /* 0x001f280000300a00 */
[----:B------:R-:W4:Y:S04]  /*18c5c0*/  LDL.LU.64 R4, [R1+0x8a48] ;  /* 0x008a480001047983 */ /* 0x000f280000300a00 */
[----:B------:R0:W-:Y:S04]  /*18c5d0*/  STL [R1+0x8814], R16 ;  /* 0x0088141001007387 */ /* 0x0001e80000100800 */
[----:B------:R1:W-:Y:S04]  /*18c5e0*/  STL [R1+0x8810], R17 ;  /* 0x0088101101007387 */ /* 0x0003e80000100800 */
[----:B0-----:R-:W4:Y:S04]  /*18c5f0*/  LDL.LU R16, [R1+0xfe0] ;  /* 0x000fe00001107983 */ /* 0x001f280000300800 */
[----:B-1----:R-:W4:Y:S01]  /*18c600*/  LDL.LU R17, [R1+0xfe4] ;  /* 0x000fe40001117983 */ /* 0x002f220000300800 */
[----:B---3--:R-:W-:-:S03]  /*18c610*/  IMAD R13, R13, 0x100, R18 ;  /* 0x000001000d0d7824 */ /* 0x008fc600078e0212 */
[----:B------:R-:W3:Y:S01]  /*18c620*/  LDL.LU R18, [R1+0xfe8] ;  /* 0x000fe80001127983 */ /* 0x000ee20000300800 */
[----:B--2---:R-:W-:-:S03]  /*18c630*/  IMAD R12, R12, 0x100, R19 ;  /* 0x000001000c0c7824 */ /* 0x004fc600078e0213 */
        /* <DEDUP_REMOVED lines=17> */
[----:B------:R-:W-:Y:S01]  /*18c750*/  STL [R1+0x881c], R5 ;  /* 0x00881c0501007387 */ /* 0x000fe20000100800 */
[----:B--2---:R-:W-:Y:S03]  /*18c760*/  HMMA.16816.F32 R8, R8, R2, R24 ;  /* 0x000000020808723c */ /* 0x004fe60000001818 */
[----:B------:R-:W2:Y:S04]  /*18c770*/  LDL.LU.64 R26, [R1+0x8a18] ;  /* 0x008a1800011a7983 */ /* 0x000ea80000300a00 */
[----:B------:R-:W2:-:S15]  /*18c780*/  LDL.LU.64 R24, [R1+0x8a10] ;  /* 0x008a100001187983 */ /* 0x000e9e0000300a00 */
[----:B------:R-:W-:-:S01]  /*18c790*/  NOP ;  /* 0x0000000000007918 */ /* 0x000fc20000000000 */
[----:B------:R0:W-:Y:S04]  /*18c7a0*/  STL.64 [R1+0x12b0], R8 ;  /* 0x0012b00801007387 */ /* 0x0001e80000100a00 */
[----:B------:R1:W-:Y:S01]  /*18c7b0*/  STL.64 [R1+0x12b8], R10 ;  /* 0x0012b80a01007387 */ /* 0x0003e20000100a00 */
[----:B------:R-:W-:Y:S01]  /*18c7c0*/  IMAD R15, R0, 0x100, R15 ;  /* 0x00000100000f7824 */ /* 0x000fe200078e020f */
[----:B------:R-:W-:Y:S02]  /*18c7d0*/  F2FP.F16.E4M3.UNPACK_B R12, R12 ;  /* 0x0000000cff0c723e */ /* 0x000fe400020006ff */
[----:B------:R-:W-:Y:S02]  /*18c7e0*/  F2FP.F16.E4M3.UNPACK_B R13, R13 ;  /* 0x0000000dff0d723e */ /* 0x000fe400020006ff */
[----:B------:R-:W-:Y:S01]  /*18c7f0*/  F2FP.F16.E4M3.UNPACK_B R14, R14 ;  /* 0x0000000eff0e723e */ /* 0x000fe200020006ff */
[----:B0-----:R-:W4:Y:S04]  /*18c800*/  LDL.64 R8, [R1+0xa0] ;  /* 0x0000a00001087983 */ /* 0x001f280000100a00 */
[----:B-1----:R-:W2:Y:S01]  /*18c810*/  LDL.64 R10, [R1+0xa8] ;  /* 0x0000a800010a7983 */ /* 0x002ea20000100a00 */
[----:B------:R-:W-:-:S07]  /*18c820*/  F2FP.F16.E4M3.UNPACK_B R15, R15 ;  /* 0x0000000fff0f723e */ /* 0x000fce00020006ff */
[----:B--2---:R-:W-:Y:S06]  /*18c830*/  HMMA.16816.F32 R24, R12, R10, R24 ;  /* 0x0000000a0c18723c */ /* 0x004fec0000001818 */
[----:B------:R-:W-:-:S15]  /*18c840*/  IMAD.MOV.U32 R7, RZ, RZ, R10 ;  /* 0x000000ffff077224 */ /* 0x000fde00078e000a */
[----:B------:R-:W-:-:S02]  /*18c850*/  NOP ;  /* 0x0000000000007918 */ /* 0x000fc40000000000 */
[----:B------:R-:W-:Y:S04]  /*18c860*/  STL.64 [R1+0x12e0], R24 ;  /* 0x0012e01801007387 */ /* 0x000fe80000100a00 */
[----:B------:R0:W-:Y:S04]  /*18c870*/  STL.64 [R1+0x12e8], R26 ;  /* 0x0012e81a01007387 */ /* 0x0001e80000100a00 */
[----:B0-----:R-:W2:Y:S04]  /*18c880*/  LDL.LU.64 R26, [R1+0x8a08] ;  /* 0x008a0800011a7983 */ /* 0x001ea80000300a00 */
[----:B------:R-:W3:Y:S04]  /*18c890*/  LDL.LU.64 R24, [R1+0x8a00] ;  /* 0x008a000001187983 */ /* 0x000ee80000300a00 */
[----:B------:R-:W-:Y:S04]  /*18c8a0*/  STL [R1+0x89fc], R7 ;  /* 0x0089fc0701007387 */ /* 0x000fe80000100800 */
[----:B------:R0:W-:Y:S04]  /*18c8b0*/  STL [R1+0x89f8], R4 ;  /* 0x0089f80401007387 */ /* 0x0001e80000100800 */
[----:B0-----:R-:W2:Y:S04]  /*18c8c0*/  LDL.LU R4, [R1+0xff0] ;  /* 0x000ff00001047983 */ /* 0x001ea80000300800 */
[----:B------:R-:W2:Y:S04]  /*18c8d0*/  LDL.LU R5, [R1+0xff4] ;  /* 0x000ff40001057983 */ /* 0x000ea80000300800 */
[----:B------:R-:W2:Y:S04]  /*18c8e0*/  LDL.LU R6, [R1+0xff8] ;  /* 0x000ff80001067983 */ /* 0x000ea80000300800 */
[----:B------:R-:W2:Y:S01]  /*18c8f0*/  LDL.LU R7, [R1+0xffc] ;  /* 0x000ffc0001077983 */ /* 0x000ea20000300800 */
[----:B------:R-:W-:-:S02]  /*18c900*/  IMAD.MOV.U32 R0, RZ, RZ, R11 ;  /* 0x000000ffff007224 */ /* 0x000fc400078e000b */
[----:B----4-:R-:W-:Y:S02]  /*18c910*/  IMAD.MOV.U32 R11, RZ, RZ, R8 ;  /* 0x000000ffff0b7224 */ /* 0x010fe400078e0008 */
[----:B------:R-:W-:Y:S01]  /*18c920*/  IMAD.MOV.U32 R10, RZ, RZ, R9 ;  /* 0x000000ffff0a7224 */ /* 0x000fe200078e0009 */
[----:B--2---:R-:W-:-:S15]  /*18c930*/  HMMA.16816.F32 R4, R12, R8, R4 ;  /* 0x000000080c04723c */ /* 0x004fde0000001804 */
[----:B------:R-:W-:-:S08]  /*18c940*/  NOP ;  /* 0x0000000000007918 */ /* 0x000fd00000000000 */
[----:B------:R-:W-:Y:S04]  /*18c950*/  STL.64 [R1+0x12f0], R4 ;  /* 0x0012f00401007387 */ /* 0x000fe80000100a00 */
[----:B------:R3:W-:Y:S02]  /*18c960*/  STL.64 [R1+0x12f8], R6 ;  /* 0x0012f80601007387 */ /* 0x0007e40000100a00 */
[----:B---3--:R-:W-:Y:S02]  /*18c970*/  HMMA.16816.F32 R4, R12, R24, R16 ;  /* 0x000000180c04723c */ /* 0x008fe40000001810 */
[----:B------:R-:W-:-:S15]  /*18c980*/  STL.64 [R1+0x8930], R10 ;  /* 0x0089300a01007387 */ /* 0x000fde0000100a00 */
[----:B------:R-:W-:-:S06]  /*18c990*/  NOP ;  /* 0x0000000000007918 */ /* 0x000fcc0000000000 */
[----:B------:R-:W-:Y:S04]  /*18c9a0*/  STL.64 [R1+0x1300], R4 ;  /* 0x0013000401007387 */ /* 0x000fe80000100a00 */
[----:B------:R0:W-:Y:S02]  /*18c9b0*/  STL.64 [R1+0x1308], R6 ;  /* 0x0013080601007387 */ /* 0x0001e40000100a00 */
[----:B0-----:R-:W-:Y:S01]  /*18c9c0*/  HMMA.16816.F32 R4, R12, R26, R20 ;  /* 0x0000001a0c04723c */ /* 0x001fe20000001814 */
[----:B------:R-:W-:Y:S02]  /*18c9d0*/  IMAD.MOV.U32 R16, RZ, RZ, R24 ;  /* 0x000000ffff107224 */ /* 0x000fe400078e0018 */
[----:B------:R-:W-:-:S05]  /*18c9e0*/  IMAD.MOV.U32 R17, RZ, RZ, R25 ;  /* 0x000000ffff117224 */ /* 0x000fca00078e0019 */
[----:B------:R-:W-:Y:S04]  /*18c9f0*/  STL.64 [R1+0x89d0], R16 ;  /* 0x0089d01001007387 */ /* 0x000fe80000100a00 */
[----:B------:R-:W2:Y:S11]  /*18ca00*/  LDL.LU R20, [R1+0xe80] ;  /* 0x000e800001147983 */ /* 0x000eb60000300800 */
        /* <DEDUP_REMOVED lines=82> */
[----:B------:R-:W2:Y:S04]  /*18cf30*/  LDL.LU R22, [R1+0xf38] ;  /* 0x000f380001167983 */ /* 0x000ea80000300800 */
[----:B------:R-:W2:Y:S04]  /*18cf40*/  LDL.LU R23, [R1+0xf3c] ;  /* 0x000f3c0001177983 */ /* 0x000ea80000300800 */
[----:B--2---:R-:W-:Y:S04]  /*18cf50*/  STL.64 [R1+0x8950], R22 ;  /* 0x0089501601007387 */ /* 0x004fe80000100a00 */
[----:B----4-:R1:W-:Y:S04]  /*18cf60*/  STL.64 [R1+0x8948], R20 ;  /* 0x0089481401007387 */ /* 0x0103e80000100a00 */
[----:B------:R-:W2:Y:S04]  /*18cf70*/  LDL R10, [R1+0x48] ;  /* 0x00004800010a7983 */ /* 0x000ea80000100800 */
[----:B------:R-:W2:Y:S04]  /*18cf80*/  LDL R11, [R1+0x4c] ;  /* 0x00004c00010b7983 */ /* 0x000ea80000100800 */
        /* <DEDUP_REMOVED lines=44> */
[----:B------:R-:W3:Y:S04]  /*18d250*/  LDL.LU R4, [R1+0xfc0] ;  /* 0x000fc00001047983 */ /* 0x000ee80000300800 */
[----:B------:R-:W3:Y:S04]  /*18d260*/  LDL.LU R5, [R1+0xfc4] ;  /* 0x000fc40001057983 */ /* 0x000ee80000300800 */
[----:B------:R-:W3:Y:S04]  /*18d270*/  LDL.LU R6, [R1+0xfc8] ;  /* 0x000fc80001067983 */ /* 0x000ee80000300800 */
[----:B------:R-:W3:Y:S04]  /*18d280*/  LDL.LU R7, [R1+0xfcc] ;  /* 0x000fcc0001077983 */ /* 0x000ee80000300800 */
[----:B--2---:R0:W-:Y:S04]  /*18d290*/  STL.64 [R1+0x89d8], R16 ;  /* 0x0089d81001007387 */ /* 0x0041e80000100a00 */
[----:B------:R-:W2:Y:S04]  /*18d2a0*/  LDL.64 R10, [R1+0x78] ;  /* 0x00007800010a7983 */ /* 0x000ea80000100a00 */
[----:B0-----:R-:W3:Y:S04]  /*18d2b0*/  LDL.64 R16, [R1+0x88] ;  /* 0x0000880001107983 */ /* 0x001ee80000100a00 */
        /* <DEDUP_REMOVED lines=34> */
[----:B------:R-:W2:Y:S01]  /*18d4e0*/  LDL.LU R4, [R1+0x89f8] ;  /* 0x0089f80001047983 */ /* 0x000ea20000300800 */
[----:B------:R-:W-:-:S02]  /*18d4f0*/  IMAD.MOV.U32 R5, RZ, RZ, R16 ;  /* 0x000000ffff057224 */ /* 0x000fc400078e0010 */
[----:B------:R-:W-:Y:S02]  /*18d500*/  IMAD.MOV.U32 R6, RZ, RZ, R17 ;  /* 0x000000ffff067224 */ /* 0x000fe400078e0011 */
[C---:B------:R-:W-:Y:S03]  /*18d510*/  HMMA.16816.F32 R16, R12.reuse, R18, R8 ;  /* 0x000000120c10723c */ /* 0x040fe60000001808 */
[----:B----4-:R-:W-:Y:S04]  /*18d520*/  STL.64 [R1+0x8830], R6 ;  /* 0x0088300601007387 */ /* 0x010fe80000100a00 */
[----:B--2---:R0:W-:Y:S04]  /*18d530*/  STL.64 [R1+0x8828], R4 ;  /* 0x0088280401007387 */ /* 0x0041e80000100a00 */
[----:B0-----:R-:W2:Y:S04]  /*18d540*/  LDL.LU R4, [R1+0xe70] ;  /* 0x000e700001047983 */ /* 0x001ea80000300800 */
[----:B------:R-:W2:Y:S04]  /*18d550*/  LDL.LU R5, [R1+0xe74] ;  /* 0x000e740001057983 */ /* 0x000ea80000300800 */
[----:B------:R-:W2:Y:S04]  /*18d560*/  LDL.LU R6, [R1+0xe78] ;  /* 0x000e780001067983 */ /* 0x000ea80000300800 */
[----:B------:R-:W2:Y:S04]  /*18d570*/  LDL.LU R7, [R1+0xe7c] ;  /* 0x000e7c0001077983 */ /* 0x000ea80000300800 */
[----:B------:R-:W4:Y:S04]  /*18d580*/  LDL.LU.64 R10, [R1+0x89f0] ;  /* 0x0089f000010a7983 */ /* 0x000f280000300a00 */
[----:B------:R-:W3:Y:S04]  /*18d590*/  LDL.LU.64 R8, [R1+0x89e8] ;  /* 0x0089e80001087983 */ /* 0x000ee80000300a00 */
        /* <DEDUP_REMOVED lines=8> */
[----:B0-----:R-:W4:Y:S01]  /*18d620*/  LDL.LU.64 R16, [R1+0x89d0] ;  /* 0x0089d00001107983 */ /* 0x001f220000300a00 */
[----:B-1----:R-:W-:Y:S02]  /*18d630*/  IMAD.MOV.U32 R18, RZ, RZ, R10 ;  /* 0x000000ffff127224 */ /* 0x002fe400078e000a */
[----:B------:R-:W-:-:S02]  /*18d640*/  IMAD.MOV.U32 R19, RZ, RZ, R11 ;  /* 0x000000ffff137224 */ /* 0x000fc400078e000b */
        /* <DEDUP_REMOVED lines=142> */
[----:B------:R-:W2:Y:S04]  /*18df30*/  LDL.LU R18, [R1+0x8824] ;  /* 0x0088240001127983 */ /* 0x000ea80000300800 */
[----:B------:R-:W2:Y:S04]  /*18df40*/  LDL.LU R19, [R1+0x8820] ;  /* 0x0088200001137983 */ /* 0x000ea80000300800 */
[----:B-1----:R-:W4:Y:S04]  /*18df50*/  LDL.64 R26, [R1+0x70] ;  /* 0x00007000011a7983 */ /* 0x002f280000100a00 */
[----:B----4-:R0:W-:Y:S04]  /*18df60*/  STL.64 [R1+0x8758], R26 ;  /* 0x0087581a01007387 */ /* 0x0101e80000100a00 */
[----:B0-----:R-:W4:Y:S04]  /*18df70*/  LDL.LU R26, [R1+0x72ec] ;  /* 0x0072ec00011a7983 */ /* 0x001f280000300800 */
[----:B------:R-:W3:Y:S04]  /*18df80*/  LDL.LU R27, [R1+0x72f4] ;  /* 0x0072f400011b7983 */ /* 0x000ee80000300800 */
        /* <DEDUP_REMOVED lines=22> */
[----:B------:R-:W3:Y:S04]  /*18e0f0*/  LDL.LU R6, [R1+0x8818] ;  /* 0x0088180001067983 */ /* 0x000ee80000300800 */
[----:B------:R-:W4:Y:S04]  /*18e100*/  LDL.64 R24, [R1+0x90] ;  /* 0x0000900001187983 */ /* 0x000f280000100a00 */
[----:B------:R1:W-:Y:S04]  /*18e110*/  STL.64 [R1+0x8788], R26 ;  /* 0x0087881a01007387 */ /* 0x0003e80000100a00 */
[----:B----4-:R-:W-:Y:S04]  /*18e120*/  STL.64 [R1+0x8780], R24 ;  /* 0x0087801801007387 */ /* 0x010fe80000100a00 */
[----:B0-----:R-:W4:Y:S04]  /*18e130*/  LDL.LU R20, [R1+0xde0] ;  /* 0x000de00001147983 */ /* 0x001f280000300800 */
[----:B------:R-:W4:Y:S04]  /*18e140*/  LDL.LU R21, [R1+0xde4] ;  /* 0x000de40001157983 */ /* 0x000f280000300800 */
[----:B-1----:R-:W2:Y:S04]  /*18e150*/  LDL.LU R22, [R1+0xde8] ;  /* 0x000de80001167983 */ /* 0x002ea80000300800 */
        /* <DEDUP_REMOVED lines=13> */
[----:B------:R-:W-:-:S05]  /*18e230*/  IMAD.MOV.U32 R25, RZ, RZ, R10 ;  /* 0x000000ffff197224 */ /* 0x000fca00078e000a */
[----:B------:R-:W-:Y:S01]  /*18e240*/  STL.64 [R1+0x87b8], R24 ;  /* 0x0087b81801007387 */ /* 0x000fe20000100a00 */
[----:B------:R-:W-:-:S03]  /*18e250*/  IMAD.MOV.U32 R26, RZ, RZ, R7 ;  /* 0x000000ffff1a7224 */ /* 0x000fc600078e0007 */
[----:B----4-:R-:W-:Y:S04]  /*18e260*/  STL.64 [R1+0x8798], R22 ;  /* 0x0087981601007387 */ /* 0x010fe80000100a00 */
[----:B--2---:R0:W-:Y:S04]  /*18e270*/  STL.64 [R1+0x8790], R20 ;  /* 0x0087901401007387 */ /* 0x0041e80000100a00 */
[----:B0-----:R-:W2:Y:S04]  /*18e280*/  LDL.LU R20, [R1+0xe00] ;  /* 0x000e000001147983 */ /* 0x001ea80000300800 */
[----:B------:R-:W2:Y:S04]  /*18e290*/  LDL.LU R21, [R1+0xe04] ;  /* 0x000e040001157983 */ /* 0x000ea80000300800 */
[----:B------:R-:W4:Y:S04]  /*18e2a0*/  LDL.LU R22, [R1+0xe08] ;  /* 0x000e080001167983 */ /* 0x000f280000300800 */
[----:B------:R-:W4:Y:S04]  /*18e2b0*/  LDL.LU R23, [R1+0xe0c] ;  /* 0x000e0c0001177983 */ /* 0x000f280000300800 */
[----:B------:R-:W3:Y:S01]  /*18e2c0*/  LDL.LU R7, [R1+0x72fc] ;  /* 0x0072fc0001077983 */ /* 0x000ee20000300800 */
[----:B------:R-:W-:-:S03]  /*18e2d0*/  IMAD.MOV.U32 R27, RZ, RZ, R0 ;  /* 0x000000ffff1b7224 */ /* 0x000fc600078e0000 */
        /* <DEDUP_REMOVED lines=8> */
[----:B------:R-:W2:Y:S04]  /*18e360*/  LDL.LU R0, [R1+0x7300] ;  /* 0x0073000001007983 */ /* 0x000ea80000300800 */
[----:B------:R0:W-:Y:S04]  /*18e370*/  STL.64 [R1+0x87d0], R26 ;  /* 0x0087d01a01007387 */ /* 0x0001e80000100a00 */
[----:B------:R-:W4:Y:S04]  /*18e380*/  LDL.LU R24, [R1+0xe30] ;  /* 0x000e300001187983 */ /* 0x000f280000300800 */
[----:B------:R-:W4:Y:S04]  /*18e390*/  LDL.LU R25, [R1+0xe34] ;  /* 0x000e340001197983 */ /* 0x000f280000300800 */
[----:B0-----:R-:W3:Y:S04]  /*18e3a0*/  LDL.LU R26, [R1+0xe38] ;  /* 0x000e3800011a7983 */ /* 0x001ee80000300800 */
[----:B------:R-:W3:Y:S04]  /*18e3b0*/  LDL.LU R27, [R1+0xe3c] ;  /* 0x000e3c00011b7983 */ /* 0x000ee80000300800 */
[----:B---3--:R-:W-:Y:S04]  /*18e3c0*/  STL.64 [R1+0x87e0], R26 ;  /* 0x0087e01a01007387 */ /* 0x008fe80000100a00 */
[----:B----4-:R0:W-:Y:S04]  /*18e3d0*/  STL.64 [R1+0x87d8], R24 ;  /* 0x0087d81801007387 */ /* 0x0101e80000100a00 */
        /* <DEDUP_REMOVED lines=26> */
[----:B------:R-:W2:Y:S04]  /*18e580*/  LDL.LU.64 R4, [R1+0x8800] ;  /* 0x0088000001047983 */ /* 0x000ea80000300a00 */
[----:B------:R-:W-:Y:S04]  /*18e590*/  STL [R1+0x85b4], R16 ;  /* 0x0085b41001007387 */ /* 0x000fe80000100800 */
[----:B------:R0:W-:Y:S04]  /*18e5a0*/  STL [R1+0x85b0], R17 ;  /* 0x0085b01101007387 */ /* 0x0001e80000100800 */
[----:B0-----:R-:W2:Y:S01]  /*18e5b0*/  LDL.64 R16, [R1+0x80] ;  /* 0x0000800001107983 */ /* 0x001ea20000100a00 */
[----:B----4-:R-:W-:-:S03]  /*18e5c0*/  IMAD R10, R10, 0x100, R7 ;  /* 0x000001000a0a7824 */ /* 0x010fc600078e0207 */
[----:B------:R-:W3:Y:S02]  /*18e5d0*/  LDL.LU R7, [R1+0x87f8] ;  /* 0x0087f80001077983 */ /* 0x000ee40000300800 */
        /* <DEDUP_REMOVED lines=14> */
[----:B------:R0:W-:Y:S04]  /*18e6c0*/  STL.64 [R1+0x8608], R4 ;  /* 0x0086080401007387 */ /* 0x0001e80000100a00 */
[----:B0-----:R-:W3:Y:S04]  /*18e6d0*/  LDL.LU R4, [R1+0xdc0] ;  /* 0x000dc00001047983 */ /* 0x001ee80000300800 */
[----:B------:R-:W3:Y:S04]  /*18e6e0*/  LDL.LU R5, [R1+0xdc4] ;  /* 0x000dc40001057983 */ /* 0x000ee80000300800 */
[----:B------:R-:W3:Y:S04]  /*18e6f0*/  LDL.LU R6, [R1+0xdc8] ;  /* 0x000dc80001067983 */ /* 0x000ee80000300800 */
[----:B------:R-:W3:Y:S01]  /*18e700*/  LDL.LU R7, [R1+0xdcc] ;  /* 0x000dcc0001077983 */ /* 0x000ee20000300800 */
[----:B--2---:R-:W-:Y:S03]  /*18e710*/  HMMA.16816.F32 R12, R12, R2, R24 ;  /* 0x000000020c0c723c */ /* 0x004fe60000001818 */
[----:B------:R-:W2:Y:S01]  /*18e720*/  LDL.LU.64 R26, [R1+0x87d0] ;  /* 0x0087d000011a7983 */ /* 0x000ea20000300a00 */
[----:B------:R-:W-:Y:S01]  /*18e730*/  IMAD R11, R0, 0x100, R11 ;  /* 0x00000100000b7824 */ /* 0x000fe200078e020b */
[----:B------:R-:W-:-:S02]  /*18e740*/  F2FP.F16.E4M3.UNPACK_B R8, R8 ;  /* 0x00000008ff08723e */ /* 0x000fc400020006ff */
[----:B------:R-:W-:Y:S02]  /*18e750*/  F2FP.F16.E4M3.UNPACK_B R9, R9 ;  /* 0x00000009ff09723e */ /* 0x000fe400020006ff */
[----:B------:R-:W-:Y:S02]  /*18e760*/  F2FP.F16.E4M3.UNPACK_B R10, R10 ;  /* 0x0000000aff0a723e */ /* 0x000fe400020006ff */
[----:B------:R-:W-:-:S12]  /*18e770*/  F2FP.F16.E4M3.UNPACK_B R11, R11 ;  /* 0x0000000bff0b723e */ /* 0x000fd800020006ff */
        /* <DEDUP_REMOVED lines=46> */
[----:B------:R-:W-:-:S12]  /*18ea60*/  STL [R1+0x8544], R0 ;  /* 0x0085440001007387 */ /* 0x000fd80000100800 */
[----:B------:R-:W-:Y:S04]  /*18ea70*/  STL.64 [R1+0x1530], R12 ;  /* 0x0015300c01007387 */ /* 0x000fe80000100a00 */
[----:B------:R3:W-:Y:S02]  /*18ea80*/  STL.64 [R1+0x1538], R14 ;  /* 0x0015380e01007387 */ /* 0x0007e40000100a00 */
[C---:B---3--:R-:W-:Y:S06]  /*18ea90*/  HMMA.16816.F32 R12, R8.reuse, R24, R4 ;  /* 0x00000018080c723c */ /* 0x048fec0000001804 */
[----:B--2---:R-:W-:-:S15]  /*18eaa0*/  HMMA.16816.F32 R4, R8, R26, R20 ;  /* 0x0000001a0804723c */ /* 0x004fde0000001814 */
[----:B------:R-:W-:-:S02]  /*18eab0*/  NOP ;  /* 0x0000000000007918 */ /* 0x000fc40000000000 */
[----:B------:R-:W-:Y:S04]  /*18eac0*/  STL.64 [R1+0x1540], R12 ;  /* 0x0015400c01007387 */ /* 0x000fe80000100a00 */
[----:B------:R-:W-:Y:S04]  /*18ead0*/  STL.64 [R1+0x1548], R14 ;  /* 0x0015480e01007387 */ /* 0x000fe80000100a00 */
[----:B------:R-:W2:Y:S04]  /*18eae0*/  LDL.LU R20, [R1+0xcb0] ;  /* 0x000cb00001147983 */ /* 0x000ea80000300800 */
[----:B------:R0:W-:Y:S04]  /*18eaf0*/  STL.64 [R1+0x1550], R4 ;  /* 0x0015500401007387 */ /* 0x0001e80000100a00 */
[----:B------:R1:W-:Y:S04]  /*18eb00*/  STL.64 [R1+0x1558], R6 ;  /* 0x0015580601007387 */ /* 0x0003e80000100a00 */
[----:B------:R-:W2:Y:S04]  /*18eb10*/  LDL.LU R21, [R1+0xcb4] ;  /* 0x000cb40001157983 */ /* 0x000ea80000300800 */
[----:B------:R-:W3:Y:S04]  /*18eb20*/  LDL.LU R22, [R1+0xcb8] ;  /* 0x000cb80001167983 */ /* 0x000ee80000300800 */
[----:B------:R-:W3:Y:S01]  /*18eb30*/  LDL.LU R23, [R1+0xcbc] ;  /* 0x000cbc0001177983 */ /* 0x000ee20000300800 */
[----:B------:R-:W-:-:S03]  /*18eb40*/  IMAD.MOV.U32 R0, RZ, RZ, R27 ;  /* 0x000000ffff007224 */ /* 0x000fc600078e001b */
        /* <DEDUP_REMOVED lines=10> */
[----:B-1----:R-:W4:Y:S04]  /*18ebf0*/  LDL.LU R6, [R1+0xcd8] ;  /* 0x000cd80001067983 */ /* 0x002f280000300800 */
[----:B------:R-:W4:Y:S04]  /*18ec00*/  LDL.LU R7, [R1+0xcdc] ;  /* 0x000cdc0001077983 */ /* 0x000f280000300800 */
[----:B----4-:R-:W-:Y:S04]  /*18ec10*/  STL.64 [R1+0x8638], R6 ;  /* 0x0086380601007387 */ /* 0x010fe80000100a00 */
[----:B--2---:R0:W-:Y:S04]  /*18ec20*/  STL.64 [R1+0x8630], R4 ;  /* 0x0086300401007387 */ /* 0x0041e80000100a00 */
[----:B---3--:R-:W2:Y:S04]  /*18ec30*/  LDL R22, [R1+0x8] ;  /* 0x0000080001167983 */ /* 0x008ea80000100800 */
        /* <DEDUP_REMOVED lines=217> */
[----:B------:R0:W-:Y:S04]  /*18f9d0*/  STL.64 [R1+0x1630], R4 ;  /* 0x0016300401007387 */ /* 0x0001e80000100a00 */
[----:B------:R-:W-:Y:S04]  /*18f9e0*/  STL.64 [R1+0x1638], R6 ;  /* 0x0016380601007387 */ /* 0x000fe80000100a00 */
[----:B0-----:R-:W2:Y:S04]  /*18f9f0*/  LDL.LU.64 R4, [R1+0x8608] ;  /* 0x0086080001047983 */ /* 0x001ea80000300a00 */
        /* <DEDUP_REMOVED lines=9> */
[----:B0-----:R-:W3:Y:S04]  /*18fa90*/  LDL.LU.64 R22, [R1+0x85f0] ;  /* 0x0085f00001167983 */ /* 0x001ee80000300a00 */
[----:B------:R-:W4:Y:S04]  /*18faa0*/  LDL.LU.64 R20, [R1+0x85e8] ;  /* 0x0085e80001147983 */ /* 0x000f280000300a00 */
[----:B------:R0:W-:Y:S04]  /*18fab0*/  STL.64 [R1+0x8378], R26 ;  /* 0x0083781a01007387 */ /* 0x0001e80000100a00 */
[----:B0-----:R-:W2:Y:S04]  /*18fac0*/  LDL.64 R26, [R1+0xa0] ;  /* 0x0000a000011a7983 */ /* 0x001ea80000100a00 */
[----:B------:R-:W-:Y:S04]  /*18fad0*/  STL.64 [R1+0x1660], R12 ;  /* 0x0016600c01007387 */ /* 0x000fe80000100a00 */
[----:B------:R-:W-:Y:S04]  /*18fae0*/  STL.64 [R1+0x1668], R14 ;  /* 0x0016680e01007387 */ /* 0x000fe80000100a00 */
[----:B------:R0:W-:Y:S04]  /*18faf0*/  STL.64 [R1+0x8370], R24 ;  /* 0x0083701801007387 */ /* 0x0001e80000100a00 */
[----:B0-----:R-:W3:Y:S01]  /*18fb00*/  LDL.64 R24, [R1+0xa8] ;  /* 0x0000a80001187983 */ /* 0x001ee20000100a00 */
[----:B------:R-:W-:-:S03]  /*18fb10*/  IMAD.MOV.U32 R0, RZ, RZ, R17 ;  /* 0x000000ffff007224 */ /* 0x000fc600078e0011 */
[----:B--2---:R-:W-:Y:S04]  /*18fb20*/  STL.64 [R1+0x8570], R26 ;  /* 0x0085701a01007387 */ /* 0x004fe80000100a00 */
[----:B---3--:R0:W-:Y:S04]  /*18fb30*/  STL.64 [R1+0x8568], R24 ;  /* 0x0085681801007387 */ /* 0x0081e80000100a00 */
[----:B0-----:R-:W2:Y:S04]  /*18fb40*/  LDL.LU R24, [R1+0xc50] ;  /* 0x000c500001187983 */ /* 0x001ea80000300800 */
[----:B------:R-:W2:Y:S04]  /*18fb50*/  LDL.LU R25, [R1+0xc54] ;  /* 0x000c540001197983 */ /* 0x000ea80000300800 */
[----:B------:R-:W3:Y:S04]  /*18fb60*/  LDL.LU R26, [R1+0xc58] ;  /* 0x000c5800011a7983 */ /* 0x000ee80000300800 */
[----:B------:R-:W3:Y:S04]  /*18fb70*/  LDL.LU R27, [R1+0xc5c] ;  /* 0x000c5c00011b7983 */ /* 0x000ee80000300800 */
[----:B------:R-:W4:Y:S04]  /*18fb80*/  LDL.LU R16, [R1+0x730c] ;  /* 0x00730c0001107983 */ /* 0x000f280000300800 */
[----:B------:R-:W2:Y:S04]  /*18fb90*/  LDL.LU R12, [R1+0x7308] ;  /* 0x00730800010c7983 */ /* 0x000ea80000300800 */
[----:B------:R-:W4:Y:S04]  /*18fba0*/  LDL.LU R17, [R1+0x7314] ;  /* 0x0073140001117983 */ /* 0x000f280000300800 */
        /* <DEDUP_REMOVED lines=13> */
[----:B------:R-:W2:Y:S04]  /*18fc80*/  LDL.LU R6, [R1+0x731c] ;  /* 0x00731c0001067983 */ /* 0x000ea80000300800 */
[----:B------:R-:W4:Y:S04]  /*18fc90*/  LDL.LU R14, [R1+0x7318] ;  /* 0x00731800010e7983 */ /* 0x000f280000300800 */
[----:B------:R-:W2:Y:S04]  /*18fca0*/  LDL.LU R7, [R1+0x7324] ;  /* 0x0073240001077983 */ /* 0x000ea80000300800 */
[----:B--2---:R-:W-:Y:S04]  /*18fcb0*/  STL.64 [R1+0x85a8], R6 ;  /* 0x0085a80601007387 */ /* 0x004fe80000100a00 */
[----:B------:R0:W-:Y:S04]  /*18fcc0*/  STL.64 [R1+0x85a0], R4 ;  /* 0x0085a00401007387 */ /* 0x0001e80000100a00 */
        /* <DEDUP_REMOVED lines=84> */
[----:B------:R-:W-:Y:S01]  /*190210*/  F2FP.F16.E4M3.UNPACK_B R15, R15 ;  /* 0x0000000fff0f723e */ /* 0x000fe200020006ff */
[----:B---3--:R-:W-:Y:S01]  /*190220*/  HMMA.16816.F32 R8, R8, R2, R24 ;  /* 0x000000020808723c */ /* 0x008fe20000001818 */
[----:B------:R-:W3:Y:S04]  /*190230*/  LDL.LU.64 R26, [R1+0x8570] ;  /* 0x00857000011a7983 */ /* 0x000ee80000300a00 */
[----:B------:R-:W2:-:S15]  /*190240*/  LDL.LU.64 R24, [R1+0x8568] ;  /* 0x0085680001187983 */ /* 0x000e9e0000300a00 */
[----:B------:R-:W-:-:S03]  /*190250*/  NOP ;  /* 0x0000000000007918 */ /* 0x000fc60000000000 */
[----:B------:R-:W-:Y:S04]  /*190260*/  STL.64 [R1+0x16c0], R8 ;  /* 0x0016c00801007387 */ /* 0x000fe80000100a00 */
[----:B------:R2:W-:Y:S02]  /*190270*/  STL.64 [R1+0x16c8], R10 ;  /* 0x0016c80a01007387 */ /* 0x0005e40000100a00 */
[----:B--2---:R-:W-:Y:S06]  /*190280*/  HMMA.16816.F32 R8, R12, R24, R16 ;  /* 0x000000180c08723c */ /* 0x004fec0000001810 */
[----:B------:R-:W-:-:S02]  /*190290*/  IMAD.MOV.U32 R7, RZ, RZ, R24 ;  /* 0x000000ffff077224 */ /* 0x000fc400078e0018 */
[----:B------:R-:W-:-:S15]  /*1902a0*/  IMAD.MOV.U32 R6, RZ, RZ, R25 ;  /* 0x000000ffff067224 */ /* 0x000fde00078e0019 */
[----:B------:R-:W-:Y:S04]  /*1902b0*/  STL.64 [R1+0x16e0], R8 ;  /* 0x0016e00801007387 */ /* 0x000fe80000100a00 */
[----:B------:R-:W-:Y:S04]  /*1902c0*/  STL.64 [R1+0x16e8], R10 ;  /* 0x0016e80a01007387 */ /* 0x000fe80000100a00 */
[----:B------:R-:W-:Y:S04]  /*1902d0*/  STL.64 [R1+0x8348], R6 ;  /* 0x0083480601007387 */ /* 0x000fe80000100a00 */
[----:B------:R3:W-:Y:S02]  /*1902e0*/  STL.64 [R1+0x8340], R4 ;  /* 0x0083400401007387 */ /* 0x0007e40000100a00 */
[----:B---3--:R-:W-:Y:S06]  /*1902f0*/  HMMA.16816.F32 R4, R12, R26, R20 ;  /* 0x0000001a0c04723c */ /* 0x008fec0000001814 */
        /* <DEDUP_REMOVED lines=14> */
[----:B0-----:R-:W2:Y:S01]  /*1903e0*/  LDL R26, [R1] ;  /* 0x00000000011a7983 */ /* 0x001ea20000100800 */
        /* <DEDUP_REMOVED lines=140> */
[----:B------:R-:W2:Y:S04]  /*190cb0*/  LDL R6, [R1+0x90] ;  /* 0x0000900001067983 */ /* 0x000ea80000100800 */
        /* <DEDUP_REMOVED lines=10> */
[----:B------:R-:W2:Y:S04]  /*190d60*/  LDL.64 R4, [R1+0x98] ;  /* 0x0000980001047983 */ /* 0x000ea80000100a00 */
[----:B----4-:R-:W-:Y:S04]  /*190d70*/  STL.64 [R1+0x8530], R26 ;  /* 0x0085301a01007387 */ /* 0x010fe80000100a00 */
[----:B---3--:R0:W-:Y:S04]  /*190d80*/  STL.64 [R1+0x8528], R24 ;  /* 0x0085281801007387 */ /* 0x0081e80000100a00 */
[----:B0-----:R-:W3:Y:S04]  /*190d90*/  LDL.LU R24, [R1+0xc10] ;  /* 0x000c100001187983 */ /* 0x001ee80000300800 */
[----:B------:R-:W3:Y:S04]  /*190da0*/  LDL.LU R25, [R1+0xc14] ;  /* 0x000c140001197983 */ /* 0x000ee80000300800 */
[----:B------:R-:W3:Y:S04]  /*190db0*/  LDL.LU R26, [R1+0xc18] ;  /* 0x000c1800011a7983 */ /* 0x000ee80000300800 */
[----:B------:R-:W3:Y:S04]  /*190dc0*/  LDL.LU R27, [R1+0xc1c] ;  /* 0x000c1c00011b7983 */ /* 0x000ee80000300800 */
[----:B------:R-:W4:Y:S04]  /*190dd0*/  LDL.64 R16, [R1+0x88] ;  /* 0x0000880001107983 */ /* 0x000f280000100a00 */
        /* <DEDUP_REMOVED lines=28> */
[----:B0-----:R-:W3:Y:S01]  /*190fa0*/  LDL.LU.64 R8, [R1+0x8538] ;  /* 0x0085380001087983 */ /* 0x001ee20000300a00 */
[----:B-1----:R-:W-:-:S02]  /*190fb0*/  IMAD.MOV.U32 R11, RZ, RZ, R4 ;  /* 0x000000ffff0b7224 */ /* 0x002fc400078e0004 */
[----:B------:R-:W-:Y:S02]  /*190fc0*/  IMAD.MOV.U32 R10, RZ, RZ, R5 ;  /* 0x000000ffff0a7224 */ /* 0x000fe400078e0005 */
[----:B------:R-:W-:Y:S01]  /*190fd0*/  HMMA.16816.F32 R4, R12, R6, R24 ;  /* 0x000000060c04723c */ /* 0x000fe20000001818 */
        /* <DEDUP_REMOVED lines=18> */
[----:B------:R-:W4:-:S15]  /*191100*/  LDL.LU.64 R24, [R1+0x8508] ;  /* 0x0085080001187983 */ /* 0x000f1e0000300a00 */
[----:B------:R-:W-:-:S03]  /*191110*/  NOP ;  /* 0x0000000000007918 */ /* 0x000fc60000000000 */
[----:B------:R-:W-:Y:S04]  /*191120*/  STL.64 [R1+0x1740], R16 ;  /* 0x0017401001007387 */ /* 0x000fe80000100a00 */
[----:B------:R0:W-:Y:S04]  /*191130*/  STL.64 [R1+0x1748], R18 ;  /* 0x0017481201007387 */ /* 0x0001e80000100a00 */
[----:B0-----:R-:W4:Y:S04]  /*191140*/  LDL.LU.64 R18, [R1+0x8500] ;  /* 0x0085000001127983 */ /* 0x001f280000300a00 */
[----:B------:R-:W4:Y:S02]  /*191150*/  LDL.LU.64 R16, [R1+0x84f8] ;  /* 0x0084f80001107983 */ /* 0x000f240000300a00 */
        /* <DEDUP_REMOVED lines=136> */
[C---:B---3--:R-:W-:Y:S06]  /*1919e0*/  HMMA.16816.F32 R4, R12.reuse, R22, R4 ;  /* 0x000000160c04723c */ /* 0x048fec0000001804 */
[----:B----4-:R-:W-:-:S15]  /*1919f0*/  HMMA.16816.F32 R24, R12, R20, R24 ;  /* 0x000000140c18723c */ /* 0x010fde0000001818 */
[----:B------:R-:W-:-:S02]  /*191a00*/  NOP ;  /* 0x0000000000007918 */ /* 0x000fc40000000000 */
[----:B------:R-:W-:Y:S04]  /*191a10*/  STL.64 [R1+0x1910], R4 ;  /* 0x0019100401007387 */ /* 0x000fe80000100a00 */
[----:B------:R0:W-:Y:S04]  /*191a20*/  STL.64 [R1+0x1918], R6 ;  /* 0x0019180601007387 */ /* 0x0001e80000100a00 */
[----:B0-----:R-:W3:Y:S04]  /*191a30*/  LDL.LU.64 R6, [R1+0x8348] ;  /* 0x0083480001067983 */ /* 0x001ee80000300a00 */
[----:B------:R-:W4:Y:S04]  /*191a40*/  LDL.LU.64 R4, [R1+0x8340] ;  /* 0x0083400001047983 */ /* 0x000f280000300a00 */
[----:B------:R0:W-:Y:S04]  /*191a50*/  STL.64 [R1+0x1920], R24 ;  /* 0x0019201801007387 */ /* 0x0001e80000100a00 */
[----:B------:R1:W-:Y:S04]  /*191a60*/  STL.64 [R1+0x1928], R26 ;  /* 0x0019281a01007387 */ /* 0x0003e80000100a00 */
[----:B0-----:R-:W2:Y:S01]  /*191a70*/  LDL.64 R24, [R1+0x80] ;  /* 0x0000800001187983 */ /* 0x001ea20000100a00 */
[----:B-1----:R-:W-:-:S02]  /*191a80*/  IMAD.MOV.U32 R26, RZ, RZ, R17 ;  /* 0x000000ffff1a7224 */ /* 0x002fc400078e0011 */
[----:B------:R-:W-:-:S05]  /*191a90*/  IMAD.MOV.U32 R27, RZ, RZ, R16 ;  /* 0x000000ffff1b7224 */ /* 0x000fca00078e0010 */
[----:B------:R-:W-:Y:S04]  /*191aa0*/  STL.64 [R1+0x8290], R26 ;  /* 0x0082901a01007387 */ /* 0x000fe80000100a00 */
[----:B--2---:R0:W-:Y:S04]  /*191ab0*/  STL.64 [R1+0x8288], R24 ;  /* 0x0082881801007387 */ /* 0x0041e80000100a00 */
[----:B0-----:R-:W2:Y:S04]  /*191ac0*/  LDL.LU R24, [R1+0xa30] ;  /* 0x000a300001187983 */ /* 0x001ea80000300800 */
[----:B------:R-:W2:Y:S04]  /*191ad0*/  LDL.LU R25, [R1+0xa34] ;  /* 0x000a340001197983 */ /* 0x000ea80000300800 */
[----:B------:R-:W3:Y:S04]  /*191ae0*/  LDL.LU R26, [R1+0xa38] ;  /* 0x000a3800011a7983 */ /* 0x000ee80000300800 */
[----:B------:R-:W3:Y:S04]  /*191af0*/  LDL.LU R27, [R1+0xa3c] ;  /* 0x000a3c00011b7983 */ /* 0x000ee80000300800 */
[----:B---3--:R0:W-:Y:S04]  /*191b00*/  STL.64 [R1+0x82a0], R26 ;  /* 0x0082a01a01007387 */ /* 0x0081e80000100a00 */
[----:B--2---:R-:W-:Y:S01]  /*191b10*/  STL.64 [R1+0x8298], R24 ;  /* 0x0082981801007387 */ /* 0x004fe20000100a00 */
[----:B0-----:R-:W-:-:S02]  /*191b20*/  IMAD.MOV.U32 R26, RZ, RZ, R11 ;  /* 0x000000ffff1a7224 */ /* 0x001fc400078e000b */
[----:B------:R-:W-:-:S05]  /*191b30*/  IMAD.MOV.U32 R27, RZ, RZ, R10 ;  /* 0x000000ffff1b7224 */ /* 0x000fca00078e000a */
[----:B------:R-:W-:Y:S04]  /*191b40*/  STL.64 [R1+0x82b8], R26 ;  /* 0x0082b81a01007387 */ /* 0x000fe80000100a00 */
        /* <DEDUP_REMOVED lines=22> */
[----:B------:R-:W2:Y:S04]  /*191cb0*/  LDL.LU R16, [R1+0x732c] ;  /* 0x00732c0001107983 */ /* 0x000ea80000300800 */
[----:B------:R-:W2:Y:S04]  /*191cc0*/  LDL.LU R8, [R1+0x7328] ;  /* 0x0073280001087983 */ /* 0x000ea80000300800 */
[----:B------:R-:W2:Y:S04]  /*191cd0*/  LDL.LU R17, [R1+0x7334] ;  /* 0x0073340001117983 */ /* 0x000ea80000300800 */
        /* <DEDUP_REMOVED lines=35> */
[----:B------:R-:W-:Y:S01]  /*191f10*/  HMMA.16816.F32 R4, R12, R18, R4 ;  /* 0x000000120c04723c */ /* 0x000fe20000001804 */
        /* <DEDUP_REMOVED lines=48> */
[----:B------:R-:W2:-:S15]  /*192220*/  LDL.LU.64 R26, [R1+0x82e8] ;  /* 0x0082e800011a7983 */ /* 0x000e9e0000300a00 */
[----:B------:R-:W-:-:S07]  /*192230*/  NOP ;  /* 0x0000000000007918 */ /* 0x000fce0000000000 */
[----:B------:R0:W-:Y:S04]  /*192240*/  STL.64 [R1+0x1960], R12 ;  /* 0x0019600c01007387 */ /* 0x0001e80000100a00 */
[----:B------:R1:W-:Y:S04]  /*192250*/  STL.64 [R1+0x1968], R14 ;  /* 0x0019680e01007387 */ /* 0x0003e80000100a00 */
[----:B0-----:R-:W3:Y:S04]  /*192260*/  LDL.64 R12, [R1+0x90] ;  /* 0x00009000010c7983 */ /* 0x001ee80000100a00 */
[----:B-1----:R-:W4:Y:S01]  /*192270*/  LDL R14, [R1+0x88] ;  /* 0x00008800010e7983 */ /* 0x002f220000100800 */
        /* <DEDUP_REMOVED lines=22> */
[----:B---3--:R-:W-:Y:S01]  /*1923e0*/  IMAD.MOV.U32 R7, RZ, RZ, R12 ;  /* 0x000000ffff077224 */ /* 0x008fe200078e000c */
        /* <DEDUP_REMOVED lines=12> */
[----:B------:R-:W-:-:S02]  /*1924b0*/  IMAD.MOV.U32 R15, RZ, RZ, R0 ;  /* 0x000000ffff0f7224 */ /* 0x000fc400078e0000 */
[----:B------:R-:W-:-:S05]  /*1924c0*/  IMAD.MOV.U32 R0, RZ, RZ, R13 ;  /* 0x000000ffff007224 */ /* 0x000fca00078e000d */
[C---:B----4-:R-:W-:Y:S06]  /*1924d0*/  HMMA.16816.F32 R12, R8.reuse, R14, R4 ;  /* 0x0000000e080c723c */ /* 0x050fec0000001804 */
[----:B---3--:R-:W-:-:S15]  /*1924e0*/  HMMA.16816.F32 R4, R8, R24, R16 ;  /* 0x000000180804723c */ /* 0x008fde0000001810 */
[----:B------:R-:W-:-:S02]  /*1924f0*/  NOP ;  /* 0x0000000000007918 */ /* 0x000fc40000000000 */
[----:B------:R-:W-:Y:S04]  /*192500*/  STL.64 [R1+0x2200], R12 ;  /* 0x0022000c01007387 */ /* 0x000fe80000100a00 */
[----:B------:R-:W-:Y:S04]  /*192510*/  STL.64 [R1+0x2208], R14 ;  /* 0x0022080e01007387 */ /* 0x000fe80000100a00 */
[----:B------:R-:W-:Y:S04]  /*192520*/  STL.64 [R1+0x21f0], R4 ;  /* 0x0021f00401007387 */ /* 0x000fe80000100a00 */
[----:B------:R2:W-:Y:S02]  /*192530*/  STL.64 [R1+0x21f8], R6 ;  /* 0x0021f80601007387 */ /* 0x0005e40000100a00 */
[----:B--2---:R-:W-:Y:S01]  /*192540*/  HMMA.16816.F32 R4, R8, R26, R20 ;  /* 0x0000001a0804723c */ /* 0x004fe20000001814 */
[----:B------:R-:W-:-:S02]  /*192550*/  IMAD.MOV.U32 R15, RZ, RZ, R24 ;  /* 0x000000ffff0f7224 */ /* 0x000fc400078e0018 */
        /* <DEDUP_REMOVED lines=162> */
[----:B------:R-:W-:Y:S04]  /*192f80*/  STL.64 [R1+0x1d50], R12 ;  /* 0x001d500c01007387 */ /* 0x000fe80000100a00 */
[----:B------:R0:W-:Y:S04]  /*192f90*/  STL.64 [R1+0x1d58], R14 ;  /* 0x001d580e01007387 */ /* 0x0001e80000100a00 */
[----:B0-----:R-:W4:Y:S04]  /*192fa0*/  LDL.LU.64 R14, [R1+0x8278] ;  /* 0x00827800010e7983 */ /* 0x001f280000300a00 */
        /* <DEDUP_REMOVED lines=181> */
[----:B------:R-:W4:Y:S04]  /*193b00*/  LDL.LU R7, [R1+0x735c] ;  /* 0x00735c0001077983 */ /* 0x000f280000300800 */
[----:B------:R-:W4:Y:S01]  /*193b10*/  LDL.LU R14, [R1+0x7358] ;  /* 0x00735800010e7983 */ /* 0x000f220000300800 */
[----:B------:R-:W-:-:S03]  /*193b20*/  IMAD.MOV.U32 R27, RZ, RZ, R0 ;  /* 0x000000ffff1b7224 */ /* 0x000fc600078e0000 */
        /* <DEDUP_REMOVED lines=20> */
[----:B------:R-:W-:-:S02]  /*193c70*/  IMAD R12, R12, 0x100, R28 ;  /* 0x000001000c0c7824 */ /* 0x000fc400078e021c */
[----:B------:R-:W-:Y:S02]  /*193c80*/  IMAD R13, R13, 0x100, R29 ;  /* 0x000001000d0d7824 */ /* 0x000fe400078e021d */
[----:B----4-:R-:W-:Y:S01]  /*193c90*/  IMAD R14, R14, 0x100, R7 ;  /* 0x000001000e0e7824 */ /* 0x010fe200078e0207 */
        /* <DEDUP_REMOVED lines=8> */
[----:B------:R0:W-:Y:S04]  /*193d20*/  STL [R1+0x7e84], R16 ;  /* 0x007e841001007387 */ /* 0x0001e80000100800 */
[----:B------:R1:W-:Y:S04]  /*193d30*/  STL [R1+0x7e80], R17 ;  /* 0x007e801101007387 */ /* 0x0003e80000100800 */
[----:B------:R1:W-:Y:S04]  /*193d40*/  STL.64 [R1+0x7ec8], R18 ;  /* 0x007ec81201007387 */ /* 0x0003e80000100a00 */
[----:B0-----:R-:W4:Y:S04]  /*193d50*/  LDL.LU R16, [R1+0x830] ;  /* 0x0008300001107983 */ /* 0x001f280000300800 */
[----:B-1----:R-:W4:Y:S04]  /*193d60*/  LDL.LU R17, [R1+0x834] ;  /* 0x0008340001117983 */ /* 0x002f280000300800 */
[----:B------:R-:W4:Y:S04]  /*193d70*/  LDL.LU R18, [R1+0x838] ;  /* 0x0008380001127983 */ /* 0x000f280000300800 */
[----:B------:R-:W4:Y:S04]  /*193d80*/  LDL.LU R19, [R1+0x83c] ;  /* 0x00083c0001137983 */ /* 0x000f280000300800 */
        /* <DEDUP_REMOVED lines=14> */
[----:B------:R-:W2:Y:S02]  /*193e70*/  LDL.LU.64 R20, [R1+0x80a8] ;  /* 0x0080a80001147983 */ /* 0x000ea40000300a00 */
[----:B--2---:R-:W-:Y:S02]  /*193e80*/  HMMA.16816.F32 R8, R8, R2, R20 ;  /* 0x000000020808723c */ /* 0x004fe40000001814 */
[----:B------:R-:W2:Y:S04]  /*193e90*/  LDL.LU.64 R22, [R1+0x80a0] ;  /* 0x0080a00001167983 */ /* 0x000ea80000300a00 */
[----:B------:R-:W2:-:S15]  /*193ea0*/  LDL.LU.64 R20, [R1+0x8098] ;  /* 0x0080980001147983 */ /* 0x000e9e0000300a00 */
[----:B------:R-:W-:-:S02]  /*193eb0*/  NOP ;  /* 0x0000000000007918 */ /* 0x000fc40000000000 */
[----:B------:R0:W-:Y:S04]  /*193ec0*/  STL.64 [R1+0x1b60], R8 ;  /* 0x001b600801007387 */ /* 0x0001e80000100a00 */
[----:B------:R1:W-:Y:S04]  /*193ed0*/  STL.64 [R1+0x1b68], R10 ;  /* 0x001b680a01007387 */ /* 0x0003e80000100a00 */
[----:B0-----:R-:W2:Y:S01]  /*193ee0*/  LDL.64 R8, [R1+0xa8] ;  /* 0x0000a80001087983 */ /* 0x001ea20000100a00 */
[----:B------:R-:W-:Y:S01]  /*193ef0*/  IMAD R15, R0, 0x100, R15 ;  /* 0x00000100000f7824 */ /* 0x000fe200078e020f */
[----:B------:R-:W-:-:S02]  /*193f00*/  F2FP.F16.E4M3.UNPACK_B R12, R12 ;  /* 0x0000000cff0c723e */ /* 0x000fc400020006ff */
[----:B------:R-:W-:Y:S02]  /*193f10*/  F2FP.F16.E4M3.UNPACK_B R13, R13 ;  /* 0x0000000dff0d723e */ /* 0x000fe400020006ff */
[----:B------:R-:W-:Y:S01]  /*193f20*/  F2FP.F16.E4M3.UNPACK_B R14, R14 ;  /* 0x0000000eff0e723e */ /* 0x000fe200020006ff */
[----:B-1----:R-:W3:Y:S01]  /*193f30*/  LDL.64 R10, [R1+0xa0] ;  /* 0x0000a000010a7983 */ /* 0x002ee20000100a00 */
[----:B------:R-:W-:-:S07]  /*193f40*/  F2FP.F16.E4M3.UNPACK_B R15, R15 ;  /* 0x0000000fff0f723e */ /* 0x000fce00020006ff */
        /* <DEDUP_REMOVED lines=29> */
[----:B------:R-:W4:Y:S04]  /*194120*/  LDL.LU.64 R22, [R1+0x8060] ;  /* 0x0080600001167983 */ /* 0x000f280000300a00 */
[----:B------:R-:W2:-:S15]  /*194130*/  LDL.LU.64 R20, [R1+0x8058] ;  /* 0x0080580001147983 */ /* 0x000e9e0000300a00 */
[----:B------:R-:W-:-:S01]  /*194140*/  NOP ;  /* 0x0000000000007918 */ /* 0x000fc20000000000 */
[----:B------:R-:W-:Y:S04]  /*194150*/  STL.64 [R1+0x1bb0], R24 ;  /* 0x001bb01801007387 */ /* 0x000fe80000100a00 */
[----:B------:R0:W-:Y:S04]  /*194160*/  STL.64 [R1+0x1bb8], R26 ;  /* 0x001bb81a01007387 */ /* 0x0001e80000100a00 */
[----:B0-----:R-:W3:Y:S04]  /*194170*/  LDL.LU.64 R26, [R1+0x8050] ;  /* 0x00805000011a7983 */ /* 0x001ee80000300a00 */
[----:B------:R-:W3:Y:S01]  /*194180*/  LDL.LU.64 R24, [R1+0x8048] ;  /* 0x0080480001187983 */ /* 0x000ee20000300a00 */
[C---:B--2---:R-:W-:Y:S06]  /*194190*/  HMMA.16816.F32 R4, R12.reuse, R20, R4 ;  /* 0x000000140c04723c */ /* 0x044fec0000001804 */
[----:B------:R-:W-:Y:S01]  /*1941a0*/  IMAD.MOV.U32 R0, RZ, RZ, R21 ;  /* 0x000000ffff007224 */ /* 0x000fe200078e0015 */
[----:B----4-:R-:W-:Y:S04]  /*1941b0*/  HMMA.16816.F32 R16, R12, R22, R16 ;  /* 0x000000160c10723c */ /* 0x010fe80000001810 */
[----:B------:R-:W-:-:S12]  /*1941c0*/  STL [R1+0x7e24], R0 ;  /* 0x007e240001007387 */ /* 0x000fd80000100800 */
[----:B------:R-:W-:Y:S04]  /*1941d0*/  STL.64 [R1+0x1bc0], R4 ;  /* 0x001bc00401007387 */ /* 0x000fe80000100a00 */
[----:B------:R3:W-:Y:S02]  /*1941e0*/  STL.64 [R1+0x1bc8], R6 ;  /* 0x001bc80601007387 */ /* 0x0007e40000100a00 */
[----:B---3--:R-:W-:Y:S02]  /*1941f0*/  HMMA.16816.F32 R4, R12, R28, R24 ;  /* 0x0000001c0c04723c */ /* 0x008fe40000001818 */
[----:B------:R-:W-:Y:S04]  /*194200*/  STL.64 [R1+0x1bd0], R16 ;  /* 0x001bd01001007387 */ /* 0x000fe80000100a00 */
[----:B------:R-:W-:Y:S04]  /*194210*/  STL.64 [R1+0x1bd8], R18 ;  /* 0x001bd81201007387 */ /* 0x000fe80000100a00 */
[----:B------:R-:W2:-:S13]  /*194220*/  LDL.LU R20, [R1+0x700] ;  /* 0x0007000001147983 */ /* 0x000e9a0000300800 */
[----:B------:R0:W-:Y:S04]  /*194230*/  STL.64 [R1+0x1be0], R4 ;  /* 0x001be00401007387 */ /* 0x0001e80000100a00 */
[----:B------:R1:W-:Y:S04]  /*194240*/  STL.64 [R1+0x1be8], R6 ;  /* 0x001be80601007387 */ /* 0x0003e80000100a00 */
[----:B------:R-:W2:Y:S04]  /*194250*/  LDL.LU R21, [R1+0x704] ;  /* 0x0007040001157983 */ /* 0x000ea80000300800 */
[----:B------:R-:W3:Y:S04]  /*194260*/  LDL.LU R22, [R1+0x708] ;  /* 0x0007080001167983 */ /* 0x000ee80000300800 */
[----:B------:R-:W3:Y:S04]  /*194270*/  LDL.LU R23, [R1+0x70c] ;  /* 0x00070c0001177983 */ /* 0x000ee80000300800 */
[----:B---3--:R-:W-:Y:S04]  /*194280*/  STL.64 [R1+0x7f00], R22 ;  /* 0x007f001601007387 */ /* 0x008fe80000100a00 */
[----:B--2---:R2:W-:Y:S04]  /*194290*/  STL.64 [R1+0x7ef8], R20 ;  /* 0x007ef81401007387 */ /* 0x0045e80000100a00 */
[----:B------:R-:W3:Y:S04]  /*1942a0*/  LDL.LU R24, [R1+0x720] ;  /* 0x0007200001187983 */ /* 0x000ee80000300800 */
[----:B------:R-:W3:Y:S04]  /*1942b0*/  LDL.LU R25, [R1+0x724] ;  /* 0x0007240001197983 */ /* 0x000ee80000300800 */
[----:B------:R-:W4:Y:S04]  /*1942c0*/  LDL.LU R26, [R1+0x728] ;  /* 0x00072800011a7983 */ /* 0x000f280000300800 */
[----:B------:R-:W4:Y:S01]  /*1942d0*/  LDL.LU R27, [R1+0x72c] ;  /* 0x00072c00011b7983 */ /* 0x000f220000300800 */
[----:B------:R-:W-:-:S02]  /*1942e0*/  IMAD.MOV.U32 R9, RZ, RZ, R10 ;  /* 0x000000ffff097224 */ /* 0x000fc400078e000a */
[----:B------:R-:W-:Y:S01]  /*1942f0*/  IMAD.MOV.U32 R8, RZ, RZ, R11 ;  /* 0x000000ffff087224 */ /* 0x000fe200078e000b */
[----:B----4-:R4:W-:Y:S04]  /*194300*/  STL.64 [R1+0x7f10], R26 ;  /* 0x007f101a01007387 */ /* 0x0109e80000100a00 */
[----:B---3--:R-:W-:Y:S04]  /*194310*/  STL.64 [R1+0x7f08], R24 ;  /* 0x007f081801007387 */ /* 0x008fe80000100a00 */
[----:B------:R-:W3:Y:S04]  /*194320*/  LDL R10, [R1] ;  /* 0x00000000010a7983 */ /* 0x000ee80000100800 */
[----:B------:R-:W3:Y:S04]  /*194330*/  LDL R11, [R1+0x4] ;  /* 0x00000400010b7983 */ /* 0x000ee80000100800 */
[----:B---3--:R-:W-:Y:S04]  /*194340*/  STL.64 [R1+0x7f20], R10 ;  /* 0x007f200a01007387 */ /* 0x008fe80000100a00 */
[----:B------:R-:W-:Y:S04]  /*194350*/  STL.64 [R1+0x7f18], R8 ;  /* 0x007f180801007387 */ /* 0x000fe80000100a00 */
[----:B0-----:R-:W3:Y:S04]  /*194360*/  LDL.LU R4, [R1+0x730] ;  /* 0x0007300001047983 */ /* 0x001ee80000300800 */
[----:B------:R-:W3:Y:S04]  /*194370*/  LDL.LU R5, [R1+0x734] ;  /* 0x0007340001057983 */ /* 0x000ee80000300800 */
[----:B-1----:R-:W2:Y:S04]  /*194380*/  LDL.LU R6, [R1+0x738] ;  /* 0x0007380001067983 */ /* 0x002ea80000300800 */
        /* <DEDUP_REMOVED lines=9> */
[----:B----4-:R-:W3:Y:S04]  /*194420*/  LDL R26, [R1+0x10] ;  /* 0x00001000011a7983 */ /* 0x010ee80000100800 */
[----:B------:R-:W3:Y:S04]  /*194430*/  LDL R27, [R1+0x14] ;  /* 0x00001400011b7983 */ /* 0x000ee80000100800 */
[----:B0-----:R-:W4:Y:S04]  /*194440*/  LDL.LU R4, [R1+0x760] ;  /* 0x0007600001047983 */ /* 0x001f280000300800 */
[----:B------:R-:W4:Y:S04]  /*194450*/  LDL.LU R5, [R1+0x764] ;  /* 0x0007640001057983 */ /* 0x000f280000300800 */
[----:B------:R-:W2:Y:S04]  /*194460*/  LDL.LU R6, [R1+0x768] ;  /* 0x0007680001067983 */ /* 0x000ea80000300800 */
[----:B------:R-:W2:Y:S04]  /*194470*/  LDL.LU R7, [R1+0x76c] ;  /* 0x00076c0001077983 */ /* 0x000ea80000300800 */
[----:B--2---:R-:W-:Y:S04]  /*194480*/  STL.64 [R1+0x7f50], R6 ;  /* 0x007f500601007387 */ /* 0x004fe80000100a00 */
[----:B----4-:R0:W-:Y:S04]  /*194490*/  STL.64 [R1+0x7f48], R4 ;  /* 0x007f480401007387 */ /* 0x0101e80000100a00 */
[----:B-1----:R-:W2:Y:S04]  /*1944a0*/  LDL R22, [R1+0x20] ;  /* 0x0000200001167983 */ /* 0x002ea80000100800 */
[----:B------:R-:W2:Y:S04]  /*1944b0*/  LDL R23, [R1+0x24] ;  /* 0x0000240001177983 */ /* 0x000ea80000100800 */
[----:B------:R-:W4:Y:S04]  /*1944c0*/  LDL.64 R20, [R1+0x28] ;  /* 0x0000280001147983 */ /* 0x000f280000100a00 */
        /* <DEDUP_REMOVED lines=8> */
[----:B----4-:R-:W-:Y:S04]  /*194550*/  STL.64 [R1+0x7f60], R6 ;  /* 0x007f600601007387 */ /* 0x010fe80000100a00 */
[----:B--2---:R0:W-:Y:S04]  /*194560*/  STL.64 [R1+0x7f58], R4 ;  /* 0x007f580401007387 */ /* 0x0041e80000100a00 */
[----:B0-----:R-:W2:Y:S04]  /*194570*/  LDL.LU R4, [R1+0x780] ;  /* 0x0007800001047983 */ /* 0x001ea80000300800 */
[----:B------:R-:W2:Y:S04]  /*194580*/  LDL.LU R5, [R1+0x784] ;  /* 0x0007840001057983 */ /* 0x000ea80000300800 */
[----:B------:R-:W4:Y:S04]  /*194590*/  LDL.LU R6, [R1+0x788] ;  /* 0x0007880001067983 */ /* 0x000f280000300800 */
[----:B------:R-:W4:Y:S04]  /*1945a0*/  LDL.LU R7, [R1+0x78c] ;  /* 0x00078c0001077983 */ /* 0x000f280000300800 */
[----:B------:R-:W2:Y:S04]  /*1945b0*/  LDL.64 R20, [R1+0x38] ;  /* 0x0000380001147983 */ /* 0x000ea80000100a00 */
[----:B---3--:R0:W-:Y:S04]  /*1945c0*/  STL.64 [R1+0x7fa0], R22 ;  /* 0x007fa01601007387 */ /* 0x0081e80000100a00 */
[----:B0-----:R-:W3:Y:S04]  /*1945d0*/  LDL R22, [R1+0x40] ;  /* 0x0000400001167983 */ /* 0x001ee80000100800 */
        /* <DEDUP_REMOVED lines=74> */
[----:B------:R-:W3:Y:S01]  /*194a80*/  LDL.LU R10, [R1+0x758] ;  /* 0x00075800010a7983 */ /* 0x000ee20000300800 */
[----:B------:R-:W-:-:S03]  /*194a90*/  IMAD.MOV.U32 R0, RZ, RZ, R29 ;  /* 0x000000ffff007224 */ /* 0x000fc600078e001d */
[----:B------:R-:W3:Y:S04]  /*194aa0*/  LDL.LU R11, [R1+0x75c] ;  /* 0x00075c00010b7983 */ /* 0x000ee80000300800 */
        /* <DEDUP_REMOVED lines=94> */
[----:B------:R-:W-:Y:S01]  /*195090*/  IMAD.MOV.U32 R0, RZ, RZ, R25 ;  /* 0x000000ffff007224 */ /* 0x000fe200078e0019 */
[C---:B--2---:R-:W-:Y:S06]  /*1950a0*/  HMMA.16816.F32 R4, R12.reuse, R24, R4 ;  /* 0x000000180c04723c */ /* 0x044fec0000001804 */
[----:B---3--:R-:W-:-:S15]  /*1950b0*/  HMMA.16816.F32 R24, R12, R26, R8 ;  /* 0x0000001a0c18723c */ /* 0x008fde0000001808 */
[----:B------:R-:W-:-:S02]  /*1950c0*/  NOP ;  /* 0x0000000000007918 */ /* 0x000fc40000000000 */
[----:B------:R-:W-:Y:S01]  /*1950d0*/  STL.64 [R1+0x1ca0], R4 ;  /* 0x001ca00401007387 */ /* 0x000fe20000100a00 */
[----:B----4-:R-:W-:Y:S03]  /*1950e0*/  HMMA.16816.F32 R20, R12, R28, R20 ;  /* 0x0000001c0c14723c */ /* 0x010fe60000001814 */
[----:B------:R0:W-:Y:S04]  /*1950f0*/  STL.64 [R1+0x1ca8], R6 ;  /* 0x001ca80601007387 */ /* 0x0001e80000100a00 */
[----:B0-----:R-:W2:Y:S04]  /*195100*/  LDL.LU.64 R6, [R1+0x7f30] ;  /* 0x007f300001067983 */ /* 0x001ea80000300a00 */
[----:B------:R-:W2:Y:S04]  /*195110*/  LDL.LU.64 R4, [R1+0x7f28] ;  /* 0x007f280001047983 */ /* 0x000ea80000300a00 */
[----:B------:R0:W-:Y:S04]  /*195120*/  STL [R1+0x7e40], R0 ;  /* 0x007e400001007387 */ /* 0x0001e80000100800 */
[----:B------:R-:W2:Y:S04]  /*195130*/  LDL.LU.64 R10, [R1+0x7f20] ;  /* 0x007f2000010a7983 */ /* 0x000ea80000300a00 */
[----:B------:R-:W3:Y:S04]  /*195140*/  LDL.LU.64 R8, [R1+0x7f18] ;  /* 0x007f180001087983 */ /* 0x000ee80000300a00 */
[----:B------:R-:W-:Y:S04]  /*195150*/  STL.64 [R1+0x1cb0], R24 ;  /* 0x001cb01801007387 */ /* 0x000fe80000100a00 */
[----:B------:R1:W-:Y:S01]  /*195160*/  STL.64 [R1+0x1cb8], R26 ;  /* 0x001cb81a01007387 */ /* 0x0003e20000100a00 */
[----:B0-----:R-:W-:-:S03]  /*195170*/  IMAD.MOV.U32 R0, RZ, RZ, R29 ;  /* 0x000000ffff007224 */ /* 0x001fc600078e001d */
[----:B-1----:R-:W4:Y:S04]  /*195180*/  LDL.LU.64 R26, [R1+0x7f10] ;  /* 0x007f1000011a7983 */ /* 0x002f280000300a00 */
[----:B------:R-:W4:Y:S04]  /*195190*/  LDL.LU.64 R24, [R1+0x7f08] ;  /* 0x007f080001187983 */ /* 0x000f280000300a00 */
[----:B------:R-:W-:Y:S04]  /*1951a0*/  STL.64 [R1+0x1cc0], R20 ;  /* 0x001cc01401007387 */ /* 0x000fe80000100a00 */
[----:B------:R0:W-:Y:S04]  /*1951b0*/  STL.64 [R1+0x1cc8], R22 ;  /* 0x001cc81601007387 */ /* 0x0001e80000100a00 */
[----:B0-----:R-:W3:Y:S04]  /*1951c0*/  LDL.LU.64 R22, [R1+0x7f00] ;  /* 0x007f000001167983 */ /* 0x001ee80000300a00 */
[----:B------:R-:W3:Y:S04]  /*1951d0*/  LDL.LU.64 R20, [R1+0x7ef8] ;  /* 0x007ef80001147983 */ /* 0x000ee80000300a00 */
        /* <DEDUP_REMOVED lines=11> */
[----:B------:R-:W2:Y:S01]  /*195290*/  LDL.LU.64 R24, [R1+0x7ed0] ;  /* 0x007ed00001187983 */ /* 0x000ea20000300a00 */
[C---:B---3--:R-:W-:Y:S06]  /*1952a0*/  HMMA.16816.F32 R16, R12.reuse, R26, R16 ;  /* 0x0000001a0c10723c */ /* 0x048fec0000001810 */
[----:B--2---:R-:W-:-:S15]  /*1952b0*/  HMMA.16816.F32 R20, R12, R24, R20 ;  /* 0x000000180c14723c */ /* 0x004fde0000001814 */
[----:B------:R-:W-:-:S02]  /*1952c0*/  NOP ;  /* 0x0000000000007918 */ /* 0x000fc40000000000 */
[----:B------:R-:W-:Y:S04]  /*1952d0*/  STL.64 [R1+0x1cf0], R16 ;  /* 0x001cf01001007387 */ /* 0x000fe80000100a00 */
[----:B------:R0:W-:Y:S04]  /*1952e0*/  STL.64 [R1+0x1cf8], R18 ;  /* 0x001cf81201007387 */ /* 0x0001e80000100a00 */
[----:B0-----:R-:W2:Y:S04]  /*1952f0*/  LDL.LU.64 R18, [R1+0x7ec8] ;  /* 0x007ec80001127983 */ /* 0x001ea80000300a00 */
[----:B------:R-:W-:Y:S04]  /*195300*/  STL.64 [R1+0x1d00], R20 ;  /* 0x001d001401007387 */ /* 0x000fe80000100a00 */
[----:B------:R0:W-:Y:S04]  /*195310*/  STL.64 [R1+0x1d08], R22 ;  /* 0x001d081601007387 */ /* 0x0001e80000100a00 */
[----:B0-----:R-:W3:Y:S04]  /*195320*/  LDL.LU.64 R22, [R1+0x7ec0] ;  /* 0x007ec00001167983 */ /* 0x001ee80000300a00 */
[----:B------:R-:W3:Y:S04]  /*195330*/  LDL.LU.64 R20, [R1+0x7eb8] ;  /* 0x007eb80001147983 */ /* 0x000ee80000300a00 */
[----:B------:R0:W-:Y:S04]  /*195340*/  STL.64 [R1+0x7c30], R26 ;  /* 0x007c301a01007387 */ /* 0x0001e80000100a00 */
[----:B------:R-:W-:Y:S04]  /*195350*/  STL.64 [R1+0x7c28], R24 ;  /* 0x007c281801007387 */ /* 0x000fe80000100a00 */
[----:B------:R-:W4:Y:S01]  /*195360*/  LDL.LU R16, [R1+0x736c] ;  /* 0x00736c0001107983 */ /* 0x000f220000300800 */
[----:B0-----:R-:W-:-:S03]  /*195370*/  IMAD.MOV.U32 R27, RZ, RZ, R8 ;  /* 0x000000ffff1b7224 */ /* 0x001fc600078e0008 */
[----:B------:R-:W3:Y:S04]  /*195380*/  LDL.LU R8, [R1+0x7368] ;  /* 0x0073680001087983 */ /* 0x000ee80000300800 */
[----:B------:R-:W4:Y:S04]  /*195390*/  LDL.LU R17, [R1+0x7374] ;  /* 0x0073740001117983 */ /* 0x000f280000300800 */
        /* <DEDUP_REMOVED lines=99> */
[----:B0-----:R-:W3:Y:S04]  /*1959d0*/  LDL.LU.64 R26, [R1+0x7e50] ;  /* 0x007e5000011a7983 */ /* 0x001ee80000300a00 */
[----:B------:R-:W2:Y:S04]  /*1959e0*/  LDL.LU.64 R24, [R1+0x7e48] ;  /* 0x007e480001187983 */ /* 0x000ea80000300a00 */
[----:B------:R-:W-:Y:S04]  /*1959f0*/  STL [R1+0x7c20], R6 ;  /* 0x007c200601007387 */ /* 0x000fe80000100800 */
[----:B------:R0:W-:Y:S04]  /*195a00*/  STL.64 [R1+0x7c18], R4 ;  /* 0x007c180401007387 */ /* 0x0001e80000100a00 */
[----:B0-----:R-:W4:Y:S04]  /*195a10*/  LDL.LU R4, [R1+0x6b0] ;  /* 0x0006b00001047983 */ /* 0x001f280000300800 */
[----:B------:R-:W4:Y:S04]  /*195a20*/  LDL.LU R5, [R1+0x6b4] ;  /* 0x0006b40001057983 */ /* 0x000f280000300800 */
[----:B------:R-:W4:Y:S04]  /*195a30*/  LDL.LU R6, [R1+0x6b8] ;  /* 0x0006b80001067983 */ /* 0x000f280000300800 */
[----:B------:R-:W4:Y:S01]  /*195a40*/  LDL.LU R7, [R1+0x6bc] ;  /* 0x0006bc0001077983 */ /* 0x000f220000300800 */
[----:B------:R-:W-:-:S02]  /*195a50*/  F2FP.F16.E4M3.UNPACK_B R8, R8 ;  /* 0x00000008ff08723e */ /* 0x000fc400020006ff */
[----:B------:R-:W-:Y:S02]  /*195a60*/  F2FP.F16.E4M3.UNPACK_B R9, R9 ;  /* 0x00000009ff09723e */ /* 0x000fe400020006ff */
[----:B------:R-:W-:Y:S02]  /*195a70*/  F2FP.F16.E4M3.UNPACK_B R10, R10 ;  /* 0x0000000aff0a723e */ /* 0x000fe400020006ff */
[----:B------:R-:W-:Y:S01]  /*195a80*/  F2FP.F16.E4M3.UNPACK_B R11, R11 ;  /* 0x0000000bff0b723e */ /* 0x000fe200020006ff */
[----:B----4-:R-:W-:Y:S06]  /*195a90*/  HMMA.16816.F32 R4, R12, R2, R4 ;  /* 0x000000020c04723c */ /* 0x010fec0000001804 */
[----:B--2---:R-:W-:-:S15]  /*195aa0*/  HMMA.16816.F32 R12, R8, R24, R16 ;  /* 0x00000018080c723c */ /* 0x004fde0000001810 */
[----:B------:R-:W-:-:S02]  /*195ab0*/  NOP ;  /* 0x0000000000007918 */ /* 0x000fc40000000000 */
[----:B------:R-:W-:Y:S04]  /*195ac0*/  STL.64 [R1+0x1d60], R4 ;  /* 0x001d600401007387 */ /* 0x000fe80000100a00 */
[----:B------:R3:W-:Y:S02]  /*195ad0*/  STL.64 [R1+0x1d68], R6 ;  /* 0x001d680601007387 */ /* 0x0007e40000100a00 */
[----:B---3--:R-:W-:Y:S02]  /*195ae0*/  HMMA.16816.F32 R4, R8, R26, R20 ;  /* 0x0000001a0804723c */ /* 0x008fe40000001814 */
        /* <DEDUP_REMOVED lines=383> */
[----:B0-----:R-:W4:Y:S01]  /*1972e0*/  LDL.LU.64 R18, [R1+0x7c00] ;  /* 0x007c000001127983 */ /* 0x001f220000300a00 */
[----:B--2---:R-:W-:Y:S03]  /*1972f0*/  HMMA.16816.F32 R24, R8, R20, R24 ;  /* 0x000000140818723c */ /* 0x004fe60000001818 */
[----:B------:R-:W-:Y:S04]  /*197300*/  STL.64 [R1+0x7a48], R22 ;  /* 0x007a481601007387 */ /* 0x000fe80000100a00 */
[----:B------:R4:W-:-:S15]  /*197310*/  STL.64 [R1+0x7a40], R20 ;  /* 0x007a401401007387 */ /* 0x0009de0000100a00 */
[----:B------:R-:W-:-:S01]  /*197320*/  NOP ;  /* 0x0000000000007918 */ /* 0x000fc20000000000 */
[----:B------:R-:W-:Y:S04]  /*197330*/  STL.64 [R1+0x1f20], R24 ;  /* 0x001f201801007387 */ /* 0x000fe80000100a00 */
[----:B------:R-:W-:Y:S04]  /*197340*/  STL.64 [R1+0x1f28], R26 ;  /* 0x001f281a01007387 */ /* 0x000fe80000100a00 */
[----:B------:R-:W2:Y:S01]  /*197350*/  LDL.LU R16, [R1+0x738c] ;  /* 0x00738c0001107983 */ /* 0x000ea20000300800 */
[----:B----4-:R-:W-:Y:S03]  /*197360*/  HMMA.16816.F32 R20, R8, R18, R12 ;  /* 0x000000120814723c */ /* 0x010fe6000000180c */
[----:B------:R-:W2:-:S15]  /*197370*/  LDL.LU R12, [R1+0x7388] ;  /* 0x00738800010c7983 */ /* 0x000e9e0000300800 */
[----:B------:R-:W-:-:S05]  /*197380*/  NOP ;  /* 0x0000000000007918 */ /* 0x000fca0000000000 */
[----:B------:R-:W-:Y:S04]  /*197390*/  STL.64 [R1+0x21a0], R20 ;  /* 0x0021a01401007387 */ /* 0x000fe80000100a00 */
[----:B------:R-:W-:Y:S04]  /*1973a0*/  STL.64 [R1+0x21a8], R22 ;  /* 0x0021a81601007387 */ /* 0x000fe80000100a00 */
[----:B------:R-:W4:Y:S04]  /*1973b0*/  LDL.LU R17, [R1+0x7394] ;  /* 0x0073940001117983 */ /* 0x000f280000300800 */
        /* <DEDUP_REMOVED lines=11> */
[----:B------:R-:W2:Y:S04]  /*197470*/  LDL.LU.64 R20, [R1+0xa8] ;  /* 0x0000a80001147983 */ /* 0x000ea80000300a00 */
[----:B------:R-:W4:Y:S04]  /*197480*/  LDL.LU.64 R22, [R1+0xa0] ;  /* 0x0000a00001167983 */ /* 0x000f280000300a00 */
        /* <DEDUP_REMOVED lines=24> */
[----:B------:R-:W4:Y:S04]  /*197610*/  LDL.LU.64 R28, [R1+0x98] ;  /* 0x00009800011c7983 */ /* 0x000f280000300a00 */
        /* <DEDUP_REMOVED lines=36> */
[----:B--2---:R-:W-:Y:S03]  /*197860*/  HMMA.16816.F32 R8, R8, R2, R20 ;  /* 0x000000020808723c */ /* 0x004fe60000001814 */
[----:B------:R-:W2:Y:S04]  /*197870*/  LDL.LU.64 R22, [R1+0x7bb8] ;  /* 0x007bb80001167983 */ /* 0x000ea80000300a00 */
[----:B------:R-:W3:Y:S01]  /*197880*/  LDL.LU.64 R20, [R1+0x7bb0] ;  /* 0x007bb00001147983 */ /* 0x000ee20000300a00 */
[----:B------:R-:W-:Y:S01]  /*197890*/  IMAD R15, R0, 0x100, R15 ;  /* 0x00000100000f7824 */ /* 0x000fe200078e020f */
[----:B------:R-:W-:-:S02]  /*1978a0*/  F2FP.F16.E4M3.UNPACK_B R12, R12 ;  /* 0x0000000cff0c723e */ /* 0x000fc400020006ff */
[----:B------:R-:W-:Y:S02]  /*1978b0*/  F2FP.F16.E4M3.UNPACK_B R13, R13 ;  /* 0x0000000dff0d723e */ /* 0x000fe400020006ff */
[----:B------:R-:W-:Y:S02]  /*1978c0*/  F2FP.F16.E4M3.UNPACK_B R14, R14 ;  /* 0x0000000eff0e723e */ /* 0x000fe400020006ff */
[----:B------:R-:W-:Y:S01]  /*1978d0*/  F2FP.F16.E4M3.UNPACK_B R15, R15 ;  /* 0x0000000fff0f723e */ /* 0x000fe200020006ff */
[----:B------:R-:W-:Y:S04]  /*1978e0*/  STL [R1+0x79cc], R2 ;  /* 0x0079cc0201007387 */ /* 0x000fe80000100800 */
[----:B------:R-:W-:Y:S04]  /*1978f0*/  STL [R1+0x79c8], R3 ;  /* 0x0079c80301007387 */ /* 0x000fe80000100800 */
[----:B------:R-:W-:Y:S04]  /*197900*/  STL.64 [R1+0x2190], R8 ;  /* 0x0021900801007387 */ /* 0x000fe80000100a00 */
[----:B------:R3:W-:Y:S02]  /*197910*/  STL.64 [R1+0x2198], R10 ;  /* 0x0021980a01007387 */ /* 0x0007e40000100a00 */
[----:B---3--:R-:W-:Y:S07]  /*197920*/  HMMA.16816.F32 R8, R12, R20, R4 ;  /* 0x000000140c08723c */ /* 0x008fee0000001804 */
[----:B------:R-:W-:-:S02]  /*197930*/  IMAD.MOV.U32 R6, RZ, RZ, R21 ;  /* 0x000000ffff067224 */ /* 0x000fc400078e0015 */
[----:B------:R-:W-:-:S14]  /*197940*/  IMAD.MOV.U32 R7, RZ, RZ, R20 ;  /* 0x000000ffff077224 */ /* 0x000fdc00078e0014 */
[----:B------:R-:W-:Y:S04]  /*197950*/  STL.64 [R1+0x2180], R8 ;  /* 0x0021800801007387 */ /* 0x000fe80000100a00 */
[----:B------:R-:W-:Y:S04]  /*197960*/  STL.64 [R1+0x2188], R10 ;  /* 0x0021880a01007387 */ /* 0x000fe80000100a00 */
[----:B------:R-:W-:Y:S04]  /*197970*/  STL [R1+0x79d4], R6 ;  /* 0x0079d40601007387 */ /* 0x000fe80000100800 */
[----:B------:R2:W-:Y:S02]  /*197980*/  STL [R1+0x79d0], R7 ;  /* 0x0079d00701007387 */ /* 0x0005e40000100800 */
[----:B--2---:R-:W-:Y:S06]  /*197990*/  HMMA.16816.F32 R4, R12, R22, R16 ;  /* 0x000000160c04723c */ /* 0x004fec0000001810 */
[----:B------:R-:W-:-:S02]  /*1979a0*/  IMAD.MOV.U32 R10, RZ, RZ, R23 ;  /* 0x000000ffff0a7224 */ /* 0x000fc400078e0017 */
[----:B------:R-:W-:-:S15]  /*1979b0*/  IMAD.MOV.U32 R11, RZ, RZ, R22 ;  /* 0x000000ffff0b7224 */ /* 0x000fde00078e0016 */
[----:B------:R-:W-:Y:S04]  /*1979c0*/  STL.64 [R1+0x2170], R4 ;  /* 0x0021700401007387 */ /* 0x000fe80000100a00 */
[----:B------:R-:W-:Y:S04]  /*1979d0*/  STL.64 [R1+0x2178], R6 ;  /* 0x0021780601007387 */ /* 0x000fe80000100a00 */
[----:B------:R-:W-:Y:S04]  /*1979e0*/  STL [R1+0x79dc], R10 ;  /* 0x0079dc0a01007387 */ /* 0x000fe80000100800 */
[----:B------:R0:W-:Y:S02]  /*1979f0*/  STL [R1+0x79d8], R11 ;  /* 0x0079d80b01007387 */ /* 0x0001e40000100800 */
[----:B0-----:R-:W-:-:S15]  /*197a00*/  HMMA.16816.F32 R8, R12, R28, R24 ;  /* 0x0000001c0c08723c */ /* 0x001fde0000001818 */
[----:B------:R-:W-:-:S08]  /*197a10*/  NOP ;  /* 0x0000000000007918 */ /* 0x000fd00000000000 */
[----:B------:R-:W-:Y:S04]  /*197a20*/  STL.64 [R1+0x2160], R8 ;  /* 0x0021600801007387 */ /* 0x000fe80000100a00 */
[----:B------:R0:W-:Y:S04]  /*197a30*/  STL.64 [R1+0x2168], R10 ;  /* 0x0021680a01007387 */ /* 0x0001e80000100a00 */
[----:B0-----:R-:W2:Y:S04]  /*197a40*/  LDL.LU.64 R10, [R1+0x88] ;  /* 0x00008800010a7983 */ /* 0x001ea80000300a00 */
[----:B--2---:R0:W-:Y:S04]  /*197a50*/  STL.64 [R1+0x7b98], R10 ;  /* 0x007b980a01007387 */ /* 0x0041e80000100a00 */
[----:B0-----:R-:W2:Y:S04]  /*197a60*/  LDL.LU.64 R10, [R1+0x90] ;  /* 0x00009000010a7983 */ /* 0x001ea80000300a00 */
[----:B------:R-:W3:Y:S04]  /*197a70*/  LDL.LU R20, [R1+0x420] ;  /* 0x0004200001147983 */ /* 0x000ee80000300800 */
[----:B------:R-:W3:Y:S04]  /*197a80*/  LDL.LU R21, [R1+0x424] ;  /* 0x0004240001157983 */ /* 0x000ee80000300800 */
[----:B------:R-:W4:Y:S04]  /*197a90*/  LDL.LU R22, [R1+0x428] ;  /* 0x0004280001167983 */ /* 0x000f280000300800 */
[----:B------:R-:W4:Y:S01]  /*197aa0*/  LDL.LU R23, [R1+0x42c] ;  /* 0x00042c0001177983 */ /* 0x000f220000300800 */
[----:B------:R-:W-:-:S02]  /*197ab0*/  IMAD.MOV.U32 R4, RZ, RZ, R28 ;  /* 0x000000ffff047224 */ /* 0x000fc400078e001c */
[----:B------:R-:W-:Y:S02]  /*197ac0*/  IMAD.MOV.U32 R5, RZ, RZ, R29 ;  /* 0x000000ffff057224 */ /* 0x000fe400078e001d */
[----:B------:R-:W2:Y:S04]  /*197ad0*/  LDL.LU.64 R28, [R1+0x80] ;  /* 0x00008000011c7983 */ /* 0x000ea80000300a00 */
        /* <DEDUP_REMOVED lines=19> */
[----:B------:R-:W4:Y:S04]  /*197c10*/  LDL.LU R16, [R1+0x430] ;  /* 0x0004300001107983 */ /* 0x000f280000300800 */
[----:B------:R-:W4:Y:S04]  /*197c20*/  LDL.LU R17, [R1+0x434] ;  /* 0x0004340001117983 */ /* 0x000f280000300800 */
[----:B------:R-:W4:Y:S04]  /*197c30*/  LDL.LU R18, [R1+0x438] ;  /* 0x0004380001127983 */ /* 0x000f280000300800 */
[----:B------:R-:W4:Y:S04]  /*197c40*/  LDL.LU R19, [R1+0x43c] ;  /* 0x00043c0001137983 */ /* 0x000f280000300800 */
[----:B------:R-:W4:Y:S04]  /*197c50*/  LDL.LU.64 R24, [R1+0x60] ;  /* 0x0000600001187983 */ /* 0x000f280000300a00 */
[----:B------:R-:W4:Y:S04]  /*197c60*/  LDL.64 R26, [R1+0x58] ;  /* 0x00005800011a7983 */ /* 0x000f280000100a00 */
[----:B------:R-:W-:Y:S04]  /*197c70*/  STL [R1+0x79e4], R5 ;  /* 0x0079e40501007387 */ /* 0x000fe80000100800 */
[----:B------:R0:W-:Y:S01]  /*197c80*/  STL [R1+0x79e0], R4 ;  /* 0x0079e00401007387 */ /* 0x0001e20000100800 */
[----:B--2---:R-:W-:-:S02]  /*197c90*/  IMAD.MOV.U32 R2, RZ, RZ, R10 ;  /* 0x000000ffff027224 */ /* 0x004fc400078e000a */
[----:B------:R-:W-:Y:S01]  /*197ca0*/  IMAD.MOV.U32 R3, RZ, RZ, R11 ;  /* 0x000000ffff037224 */ /* 0x000fe200078e000b */
        /* <DEDUP_REMOVED lines=9> */
[----:B------:R-:W3:Y:S04]  /*197d40*/  LDL.LU.64 R20, [R1+0x7ba0] ;  /* 0x007ba00001147983 */ /* 0x000ee80000300a00 */
[----:B------:R-:W2:Y:S04]  /*197d50*/  LDL.LU.64 R10, [R1+0x7b98] ;  /* 0x007b9800010a7983 */ /* 0x000ea80000300a00 */
[----:B------:R-:W-:Y:S04]  /*197d60*/  STL [R1+0x79ec], R3 ;  /* 0x0079ec0301007387 */ /* 0x000fe80000100800 */
[----:B------:R0:W-:Y:S04]  /*197d70*/  STL [R1+0x79e8], R2 ;  /* 0x0079e80201007387 */ /* 0x0001e80000100800 */
[----:B0-----:R-:W4:Y:S01]  /*197d80*/  LDL.LU.64 R2, [R1+0x78] ;  /* 0x0000780001027983 */ /* 0x001f220000300a00 */
[----:B--2---:R-:W-:-:S15]  /*197d90*/  HMMA.16816.F32 R4, R12, R10, R4 ;  /* 0x0000000a0c04723c */ /* 0x004fde0000001804 */
[----:B------:R-:W-:-:S08]  /*197da0*/  NOP ;  /* 0x0000000000007918 */ /* 0x000fd00000000000 */
[----:B------:R-:W-:Y:S04]  /*197db0*/  STL.64 [R1+0x2140], R4 ;  /* 0x0021400401007387 */ /* 0x000fe80000100a00 */
[----:B------:R0:W-:Y:S02]  /*197dc0*/  STL.64 [R1+0x2148], R6 ;  /* 0x0021480601007387 */ /* 0x0001e40000100a00 */
[----:B0-----:R-:W-:Y:S02]  /*197dd0*/  IMAD.MOV.U32 R7, RZ, RZ, R11 ;  /* 0x000000ffff077224 */ /* 0x001fe400078e000b */
[----:B------:R-:W-:-:S03]  /*197de0*/  IMAD.MOV.U32 R6, RZ, RZ, R10 ;  /* 0x000000ffff067224 */ /* 0x000fc600078e000a */
[----:B------:R-:W-:Y:S04]  /*197df0*/  STL [R1+0x79f4], R7 ;  /* 0x0079f40701007387 */ /* 0x000fe80000100800 */
[----:B------:R0:W-:Y:S04]  /*197e00*/  STL [R1+0x79f0], R6 ;  /* 0x0079f00601007387 */ /* 0x0001e80000100800 */
[----:B------:R-:W4:Y:S04]  /*197e10*/  LDL.LU R4, [R1+0x460] ;  /* 0x0004600001047983 */ /* 0x000f280000300800 */
[----:B------:R-:W4:Y:S04]  /*197e20*/  LDL.LU R5, [R1+0x464] ;  /* 0x0004640001057983 */ /* 0x000f280000300800 */
[----:B0-----:R-:W4:Y:S04]  /*197e30*/  LDL.LU R6, [R1+0x468] ;  /* 0x0004680001067983 */ /* 0x001f280000300800 */
[----:B------:R-:W4:Y:S01]  /*197e40*/  LDL.LU R7, [R1+0x46c] ;  /* 0x00046c0001077983 */ /* 0x000f220000300800 */
[----:B---3--:R-:W-:Y:S06]  /*197e50*/  HMMA.16816.F32 R20, R12, R28, R20 ;  /* 0x0000001c0c14723c */ /* 0x008fec0000001814 */
[----:B------:R-:W-:-:S02]  /*197e60*/  IMAD.MOV.U32 R11, RZ, RZ, R29 ;  /* 0x000000ffff0b7224 */ /* 0x000fc400078e001d */
[----:B------:R-:W-:-:S15]  /*197e70*/  IMAD.MOV.U32 R10, RZ, RZ, R28 ;  /* 0x000000ffff0a7224 */ /* 0x000fde00078e001c */
[----:B------:R-:W-:Y:S04]  /*197e80*/  STL.64 [R1+0x2130], R20 ;  /* 0x0021301401007387 */ /* 0x000fe80000100a00 */
[----:B------:R0:W-:Y:S04]  /*197e90*/  STL.64 [R1+0x2138], R22 ;  /* 0x0021381601007387 */ /* 0x0001e80000100a00 */
[----:B0-----:R-:W2:Y:S04]  /*197ea0*/  LDL.LU.64 R22, [R1+0x7b90] ;  /* 0x007b900001167983 */ /* 0x001ea80000300a00 */
[----:B------:R-:W2:Y:S04]  /*197eb0*/  LDL.LU.64 R20, [R1+0x7b88] ;  /* 0x007b880001147983 */ /* 0x000ea80000300a00 */
[----:B------:R-:W3:Y:S04]  /*197ec0*/  LDL.LU.64 R28, [R1+0x7b80] ;  /* 0x007b8000011c7983 */ /* 0x000ee80000300a00 */
[----:B------:R-:W-:Y:S04]  /*197ed0*/  STL [R1+0x79fc], R11 ;  /* 0x0079fc0b01007387 */ /* 0x000fe80000100800 */
[----:B------:R0:W-:Y:S04]  /*197ee0*/  STL [R1+0x79f8], R10 ;  /* 0x0079f80a01007387 */ /* 0x0001e80000100800 */
[----:B0-----:R-:W2:Y:S01]  /*197ef0*/  LDL.LU.64 R10, [R1+0x70] ;  /* 0x00007000010a7983 */ /* 0x001ea20000300a00 */
[----:B----4-:R-:W-:-:S15]  /*197f00*/  HMMA.16816.F32 R4, R12, R2, R4 ;  /* 0x000000020c04723c */ /* 0x010fde0000001804 */
        /* <DEDUP_REMOVED lines=21> */
[----:B------:R-:W-:Y:S02]  /*198060*/  IMAD.MOV.U32 R11, RZ, RZ, R24 ;  /* 0x000000ffff0b7224 */ /* 0x000fe400078e0018 */
[----:B------:R-:W-:Y:S02]  /*198070*/  IMAD.MOV.U32 R10, RZ, RZ, R25 ;  /* 0x000000ffff0a7224 */ /* 0x000fe400078e0019 */
[----:B------:R-:W-:Y:S01]  /*198080*/  IMAD.MOV.U32 R0, RZ, RZ, R27 ;  /* 0x000000ffff007224 */ /* 0x000fe200078e001b */
[----:B----4-:R-:W-:-:S15]  /*198090*/  HMMA.16816.F32 R4, R12, R8, R4 ;  /* 0x000000080c04723c */ /* 0x010fde0000001804 */
[----:B------:R-:W-:-:S08]  /*1980a0*/  NOP ;  /* 0x0000000000007918 */ /* 0x000fd00000000000 */
[----:B------:R-:W-:Y:S04]  /*1980b0*/  STL.64 [R1+0x2100], R4 ;  /* 0x0021000401007387 */ /* 0x000fe80000100a00 */
[----:B------:R0:W-:Y:S02]  /*1980c0*/  STL.64 [R1+0x2108], R6 ;  /* 0x0021080601007387 */ /* 0x0001e40000100a00 */
[----:B0-----:R-:W-:Y:S02]  /*1980d0*/  IMAD.MOV.U32 R7, RZ, RZ, R8 ;  /* 0x000000ffff077224 */ /* 0x001fe400078e0008 */
[----:B------:R-:W-:-:S05]  /*1980e0*/  IMAD.MOV.U32 R6, RZ, RZ, R9 ;  /* 0x000000ffff067224 */ /* 0x000fca00078e0009 */
[----:B------:R0:W-:Y:S02]  /*1980f0*/  STL.64 [R1+0x7b48], R6 ;  /* 0x007b480601007387 */ /* 0x0001e40000100a00 */
[----:B0-----:R-:W-:-:S15]  /*198100*/  HMMA.16816.F32 R4, R12, R24, R16 ;  /* 0x000000180c04723c */ /* 0x001fde0000001810 */
[----:B------:R-:W-:-:S08]  /*198110*/  NOP ;  /* 0x0000000000007918 */ /* 0x000fd00000000000 */
[----:B------:R-:W-:Y:S04]  /*198120*/  STL.64 [R1+0x20f0], R4 ;  /* 0x0020f00401007387 */ /* 0x000fe80000100a00 */
[----:B------:R2:W-:Y:S04]  /*198130*/  STL.64 [R1+0x20f8], R6 ;  /* 0x0020f80601007387 */ /* 0x0005e80000100a00 */
[----:B------:R-:W4:Y:S01]  /*198140*/  LDL.LU R16, [R1+0x320] ;  /* 0x0003200001107983 */ /* 0x000f220000300800 */
[----:B--2---:R-:W-:-:S15]  /*198150*/  HMMA.16816.F32 R4, R12, R26, R20 ;  /* 0x0000001a0c04723c */ /* 0x004fde0000001814 */
[----:B------:R-:W-:-:S08]  /*198160*/  NOP ;  /* 0x0000000000007918 */ /* 0x000fd00000000000 */
        /* <DEDUP_REMOVED lines=88> */
[----:B------:R-:W4:Y:S04]  /*1986f0*/  LDL.LU.64 R2, [R1+0x48] ;  /* 0x0000480001027983 */ /* 0x000f280000300a00 */
[----:B------:R-:W3:Y:S04]  /*198700*/  LDL.LU.64 R26, [R1+0x40] ;  /* 0x00004000011a7983 */ /* 0x000ee80000300a00 */
        /* <DEDUP_REMOVED lines=34> */
[----:B----4-:R0:W-:Y:S04]  /*198930*/  STL.64 [R1+0x7a10], R8 ;  /* 0x007a100801007387 */ /* 0x0101e80000100a00 */
        /* <DEDUP_REMOVED lines=8> */
[----:B0-----:R-:W4:Y:S04]  /*1989c0*/  LDL.LU.64 R6, [R1+0x7b58] ;  /* 0x007b580001067983 */ /* 0x001f280000300a00 */
[----:B------:R-:W4:Y:S01]  /*1989d0*/  LDL.LU.64 R4, [R1+0x7b50] ;  /* 0x007b500001047983 */ /* 0x000f220000300a00 */
[C---:B--2---:R-:W-:Y:S06]  /*1989e0*/  HMMA.16816.F32 R20, R12.reuse, R26, R20 ;  /* 0x0000001a0c14723c */ /* 0x044fec0000001814 */
[----:B----4-:R-:W-:-:S15]  /*1989f0*/  HMMA.16816.F32 R4, R12, R2, R4 ;  /* 0x000000020c04723c */ /* 0x010fde0000001804 */
[----:B------:R-:W-:-:S08]  /*198a00*/  NOP ;  /* 0x0000000000007918 */ /* 0x000fd00000000000 */
[----:B------:R-:W-:Y:S04]  /*198a10*/  STL.64 [R1+0x20c0], R4 ;  /* 0x0020c00401007387 */ /* 0x000fe80000100a00 */
[----:B------:R0:W-:Y:S04]  /*198a20*/  STL.64 [R1+0x20c8], R6 ;  /* 0x0020c80601007387 */ /* 0x0001e80000100a00 */
[----:B0-----:R-:W2:Y:S04]  /*198a30*/  LDL.LU.64 R6, [R1+0x7b48] ;  /* 0x007b480001067983 */ /* 0x001ea80000300a00 */
        /* <DEDUP_REMOVED lines=104> */
[----:B------:R-:W-:Y:S01]  /*1990c0*/  STL.64 [R1+0x7788], R20 ;  /* 0x0077881401007387 */ /* 0x000fe20000100a00 */
[----:B---3--:R-:W-:-:S15]  /*1990d0*/  HMMA.16816.F32 R8, R12, R18, R8 ;  /* 0x000000120c08723c */ /* 0x008fde0000001808 */
[----:B------:R-:W-:-:S08]  /*1990e0*/  NOP ;  /* 0x0000000000007918 */ /* 0x000fd00000000000 */
[----:B------:R-:W-:Y:S04]  /*1990f0*/  STL.64 [R1+0x2fc0], R8 ;  /* 0x002fc00801007387 */ /* 0x000fe80000100a00 */
[----:B------:R0:W-:Y:S04]  /*199100*/  STL.64 [R1+0x2fc8], R10 ;  /* 0x002fc80a01007387 */ /* 0x0001e80000100a00 */
[----:B0-----:R-:W3:Y:S04]  /*199110*/  LDL.LU.64 R10, [R1+0x7a18] ;  /* 0x007a1800010a7983 */ /* 0x001ee80000300a00 */
[----:B------:R-:W4:Y:S02]  /*199120*/  LDL.LU.64 R8, [R1+0x7a10] ;  /* 0x007a100001087983 */ /* 0x000f240000300a00 */
[----:B----4-:R-:W-:-:S02]  /*199130*/  IMAD R8, R8, 0x100, R22 ;  /* 0x0000010008087824 */ /* 0x010fc400078e0216 */
[----:B--2---:R-:W-:Y:S02]  /*199140*/  IMAD R9, R9, 0x100, R23 ;  /* 0x0000010009097824 */ /* 0x004fe400078e0217 */
[----:B------:R-:W-:Y:S07]  /*199150*/  HMMA.16816.F32 R20, R12, R16, R24 ;  /* 0x000000100c14723c */ /* 0x000fee0000001818 */
[----:B------:R-:W-:Y:S02]  /*199160*/  IMAD.MOV.U32 R26, RZ, RZ, R2 ;  /* 0x000000ffff1a7224 */ /* 0x000fe400078e0002 */
        /* <DEDUP_REMOVED lines=73> */
[----:B------:R-:W2:Y:S04]  /*199600*/  LDL.LU R6, [R1+0x79d4] ;  /* 0x0079d40001067983 */ /* 0x000ea80000300800 */
[----:B------:R-:W2:Y:S04]  /*199610*/  LDL.LU R7, [R1+0x79d0] ;  /* 0x0079d00001077983 */ /* 0x000ea80000300800 */
[----:B------:R1:W-:Y:S04]  /*199620*/  STL.64 [R1+0x7910], R26 ;  /* 0x0079101a01007387 */ /* 0x0003e80000100a00 */
[----:B------:R-:W-:Y:S04]  /*199630*/  STL.64 [R1+0x7928], R24 ;  /* 0x0079281801007387 */ /* 0x000fe80000100a00 */
[----:B0-----:R-:W3:Y:S04]  /*199640*/  LDL.LU R20, [R1+0x290] ;  /* 0x0002900001147983 */ /* 0x001ee80000300800 */
[----:B------:R-:W3:Y:S04]  /*199650*/  LDL.LU R21, [R1+0x294] ;  /* 0x0002940001157983 */ /* 0x000ee80000300800 */
[----:B------:R-:W4:Y:S04]  /*199660*/  LDL.LU R22, [R1+0x298] ;  /* 0x0002980001167983 */ /* 0x000f280000300800 */
[----:B------:R-:W4:Y:S01]  /*199670*/  LDL.LU R23, [R1+0x29c] ;  /* 0x00029c0001177983 */ /* 0x000f220000300800 */
[----:B-1----:R-:W-:-:S02]  /*199680*/  IMAD.MOV.U32 R26, RZ, RZ, R2 ;  /* 0x000000ffff1a7224 */ /* 0x002fc400078e0002 */
        /* <DEDUP_REMOVED lines=22> */
[----:B--2---:R-:W-:Y:S02]  /*1997f0*/  IMAD.MOV.U32 R27, RZ, RZ, R10 ;  /* 0x000000ffff1b7224 */ /* 0x004fe400078e000a */
[----:B------:R-:W-:Y:S02]  /*199800*/  IMAD.MOV.U32 R24, RZ, RZ, R7 ;  /* 0x000000ffff187224 */ /* 0x000fe400078e0007 */
[----:B------:R-:W-:Y:S01]  /*199810*/  IMAD.MOV.U32 R25, RZ, RZ, R6 ;  /* 0x000000ffff197224 */ /* 0x000fe200078e0006 */
[----:B------:R-:W-:Y:S04]  /*199820*/  STL.64 [R1+0x7970], R26 ;  /* 0x0079701a01007387 */ /* 0x000fe80000100a00 */
[----:B----4-:R-:W-:Y:S04]  /*199830*/  STL.64 [R1+0x7950], R22 ;  /* 0x0079501601007387 */ /* 0x010fe80000100a00 */
[----:B---3--:R0:W-:Y:S04]  /*199840*/  STL.64 [R1+0x7948], R20 ;  /* 0x0079481401007387 */ /* 0x0081e80000100a00 */
[----:B0-----:R-:W2:Y:S04]  /*199850*/  LDL.LU R20, [R1+0x2c0] ;  /* 0x0002c00001147983 */ /* 0x001ea80000300800 */
[----:B------:R-:W2:Y:S04]  /*199860*/  LDL.LU R21, [R1+0x2c4] ;  /* 0x0002c40001157983 */ /* 0x000ea80000300800 */
[----:B------:R-:W3:Y:S04]  /*199870*/  LDL.LU R22, [R1+0x2c8] ;  /* 0x0002c80001167983 */ /* 0x000ee80000300800 */
[----:B------:R-:W3:Y:S04]  /*199880*/  LDL.LU R23, [R1+0x2cc] ;  /* 0x0002cc0001177983 */ /* 0x000ee80000300800 */
[----:B------:R0:W-:Y:S04]  /*199890*/  STL.64 [R1+0x7988], R24 ;  /* 0x0079881801007387 */ /* 0x0001e80000100a00 */
[----:B0-----:R-:W4:Y:S04]  /*1998a0*/  LDL.LU R24, [R1+0x2f0] ;  /* 0x0002f00001187983 */ /* 0x001f280000300800 */
[----:B------:R-:W4:Y:S04]  /*1998b0*/  LDL.LU R25, [R1+0x2f4] ;  /* 0x0002f40001197983 */ /* 0x000f280000300800 */
[----:B------:R-:W2:Y:S04]  /*1998c0*/  LDL.LU R26, [R1+0x2f8] ;  /* 0x0002f800011a7983 */ /* 0x000ea80000300800 */
[----:B------:R-:W2:Y:S04]  /*1998d0*/  LDL.LU R27, [R1+0x2fc] ;  /* 0x0002fc00011b7983 */ /* 0x000ea80000300800 */
        /* <DEDUP_REMOVED lines=55> */
[----:B------:R-:W-:-:S03]  /*199c50*/  IMAD.MOV.U32 R5, RZ, RZ, R0 ;  /* 0x000000ffff057224 */ /* 0x000fc600078e0000 */
[----:B------:R-:W4:Y:S01]  /*199c60*/  LDL.LU R0, [R1+0x7990] ;  /* 0x0079900001007983 */ /* 0x000f220000300800 */
[----:B--2---:R-:W-:Y:S03]  /*199c70*/  HMMA.16816.F32 R12, R12, R2, R24 ;  /* 0x000000020c0c723c */ /* 0x004fe60000001818 */
[----:B------:R-:W3:Y:S01]  /*199c80*/  LDL.LU.64 R24, [R1+0x7988] ;  /* 0x0079880001187983 */ /* 0x000ee20000300a00 */
[----:B------:R-:W-:Y:S02]  /*199c90*/  F2FP.F16.E4M3.UNPACK_B R8, R8 ;  /* 0x00000008ff08723e */ /* 0x000fe400020006ff */
[----:B------:R-:W-:Y:S02]  /*199ca0*/  F2FP.F16.E4M3.UNPACK_B R9, R9 ;  /* 0x00000009ff09723e */ /* 0x000fe400020006ff */
[----:B------:R-:W-:Y:S02]  /*199cb0*/  F2FP.F16.E4M3.UNPACK_B R10, R10 ;  /* 0x0000000aff0a723e */ /* 0x000fe400020006ff */
[----:B------:R-:W-:-:S13]  /*199cc0*/  F2FP.F16.E4M3.UNPACK_B R11, R11 ;  /* 0x0000000bff0b723e */ /* 0x000fda00020006ff */
[----:B------:R0:W-:Y:S04]  /*199cd0*/  STL.64 [R1+0x3190], R12 ;  /* 0x0031900c01007387 */ /* 0x0001e80000100a00 */
[----:B------:R1:W-:Y:S04]  /*199ce0*/  STL.64 [R1+0x3198], R14 ;  /* 0x0031980e01007387 */ /* 0x0003e80000100a00 */
[----:B0-----:R-:W2:Y:S04]  /*199cf0*/  LDL.LU R12, [R1+0x240] ;  /* 0x00024000010c7983 */ /* 0x001ea80000300800 */
[----:B------:R-:W2:Y:S04]  /*199d00*/  LDL.LU R13, [R1+0x244] ;  /* 0x00024400010d7983 */ /* 0x000ea80000300800 */
[----:B-1----:R-:W2:Y:S01]  /*199d10*/  LDL.LU R14, [R1+0x248] ;  /* 0x00024800010e7983 */ /* 0x002ea20000300800 */
        /* <DEDUP_REMOVED lines=63> */
[----:B----4-:R-:W-:-:S07]  /*19a110*/  IMAD.MOV.U32 R15, RZ, RZ, R0 ;  /* 0x000000ffff0f7224 */ /* 0x010fce00078e0000 */
[C---:B--2---:R-:W-:Y:S06]  /*19a120*/  HMMA.16816.F32 R12, R8.reuse, R4, R12 ;  /* 0x00000004080c723c */ /* 0x044fec000000180c */
[----:B---3--:R-:W-:Y:S01]  /*19a130*/  HMMA.16816.F32 R24, R8, R26, R20 ;  /* 0x0000001a0818723c */ /* 0x008fe20000001814 */
[----:B------:R-:W2:Y:S04]  /*19a140*/  LDL.LU.64 R22, [R1+0x78a8] ;  /* 0x0078a80001167983 */ /* 0x000ea80000300a00 */
[----:B------:R-:W2:-:S15]  /*19a150*/  LDL.LU.64 R20, [R1+0x78a0] ;  /* 0x0078a00001147983 */ /* 0x000e9e0000300a00 */
[----:B------:R-:W-:-:S03]  /*19a160*/  NOP ;  /* 0x0000000000007918 */ /* 0x000fc60000000000 */
[----:B------:R-:W-:Y:S04]  /*19a170*/  STL.64 [R1+0xf20], R24 ;  /* 0x000f201801007387 */ /* 0x000fe80000100a00 */
[----:B------:R0:W-:Y:S04]  /*19a180*/  STL.64 [R1+0xf28], R26 ;  /* 0x000f281a01007387 */ /* 0x0001e80000100a00 */
[----:B0-----:R-:W3:Y:S04]  /*19a190*/  LDL.LU.64 R26, [R1+0x7898] ;  /* 0x00789800011a7983 */ /* 0x001ee80000300a00 */
[----:B------:R-:W4:Y:S04]  /*19a1a0*/  LDL.LU.64 R24, [R1+0x7890] ;  /* 0x0078900001187983 */ /* 0x000f280000300a00 */
[----:B------:R-:W-:Y:S04]  /*19a1b0*/  STL.64 [R1+0xeb0], R12 ;  /* 0x000eb00c01007387 */ /* 0x000fe80000100a00 */
[----:B------:R0:W-:Y:S04]  /*19a1c0*/  STL.64 [R1+0xeb8], R14 ;  /* 0x000eb80e01007387 */ /* 0x0001e80000100a00 */
[----:B0-----:R-:W3:Y:S01]  /*19a1d0*/  LDL.LU R15, [R1+0x4354] ;  /* 0x00435400010f7983 */ /* 0x001ee20000300800 */
[C---:B--2---:R-:W-:Y:S03]  /*19a1e0*/  HMMA.16816.F32 R4, R8.reuse, R6, R20 ;  /* 0x000000060804723c */ /* 0x044fe60000001814 */
[----:B------:R-:W2:Y:S04]  /*19a1f0*/  LDL.LU.64 R22, [R1+0x7888] ;  /* 0x0078880001167983 */ /* 0x000ea80000300a00 */
[----:B------:R-:W2:Y:S04]  /*19a200*/  LDL.LU.64 R20, [R1+0x7880] ;  /* 0x0078800001147983 */ /* 0x000ea80000300a00 */
[----:B------:R-:W2:Y:S04]  /*19a210*/  LDL.LU R12, [R1+0x4344] ;  /* 0x00434400010c7983 */ /* 0x000ea80000300800 */
[----:B------:R-:W2:Y:S08]  /*19a220*/  LDL.LU R13, [R1+0x399c] ;  /* 0x00399c00010d7983 */ /* 0x000eb00000300800 */
[----:B------:R0:W-:Y:S04]  /*19a230*/  STL.64 [R1+0xe70], R4 ;  /* 0x000e700401007387 */ /* 0x0001e80000100a00 */
[----:B------:R-:W-:Y:S01]  /*19a240*/  STL.64 [R1+0xe78], R6 ;  /* 0x000e780601007387 */ /* 0x000fe20000100a00 */
[C---:B----4-:R-:W-:Y:S03]  /*19a250*/  HMMA.16816.F32 R16, R8.reuse, R24, R16 ;  /* 0x000000180810723c */ /* 0x050fe60000001810 */
[----:B---3--:R-:W-:Y:S04]  /*19a260*/  STL [R1+0x77e0], R15 ;  /* 0x0077e00f01007387 */ /* 0x008fe80000100800 */
[----:B--2---:R1:W-:Y:S04]  /*19a270*/  STL.64 [R1+0x77d8], R12 ;  /* 0x0077d80c01007387 */ /* 0x0043e80000100a00 */
[----:B------:R-:W2:Y:S04]  /*19a280*/  LDL.LU R0, [R1+0x433c] ;  /* 0x00433c0001007983 */ /* 0x000ea80000300800 */
[----:B0-----:R-:W3:Y:S01]  /*19a290*/  LDL.LU R4, [R1+0xf0] ;  /* 0x0000f00001047983 */ /* 0x001ee20000300800 */
[----:B-1----:R-:W-:Y:S07]  /*19a2a0*/  HMMA.16816.F32 R12, R8, R26, R20 ;  /* 0x0000001a080c723c */ /* 0x002fee0000001814 */
[----:B------:R0:W-:Y:S04]  /*19a2b0*/  STL.64 [R1+0xe00], R16 ;  /* 0x000e001001007387 */ /* 0x0001e80000100a00 */
[----:B------:R1:W-:-:S12]  /*19a2c0*/  STL.64 [R1+0xe08], R18 ;  /* 0x000e081201007387 */ /* 0x0003d80000100a00 */
[----:B------:R-:W-:Y:S04]  /*19a2d0*/  STL.64 [R1+0xdc0], R12 ;  /* 0x000dc00c01007387 */ /* 0x000fe80000100a00 */
[----:B------:R-:W-:Y:S04]  /*19a2e0*/  STL.64 [R1+0xdc8], R14 ;  /* 0x000dc80e01007387 */ /* 0x000fe80000100a00 */
[----:B------:R-:W3:Y:S04]  /*19a2f0*/  LDL.LU R5, [R1+0xf4] ;  /* 0x0000f40001057983 */ /* 0x000ee80000300800 */
[----:B------:R-:W4:Y:S04]  /*19a300*/  LDL.LU R6, [R1+0xf8] ;  /* 0x0000f80001067983 */ /* 0x000f280000300800 */
[----:B------:R-:W4:Y:S04]  /*19a310*/  LDL.LU R7, [R1+0xfc] ;  /* 0x0000fc0001077983 */ /* 0x000f280000300800 */
        /* <DEDUP_REMOVED lines=13> */
[----:B0-----:R-:W4:Y:S04]  /*19a3f0*/  LDL.LU R26, [R1] ;  /* 0x00000000011a7983 */ /* 0x001f280000300800 */
[----:B------:R-:W4:Y:S04]  /*19a400*/  LDL.LU R27, [R1+0x4] ;  /* 0x00000400011b7983 */ /* 0x000f280000300800 */
[----:B------:R-:W2:Y:S04]  /*19a410*/  LDL.LU R14, [R1+0x8] ;  /* 0x00000800010e7983 */ /* 0x000ea80000300800 */
[----:B------:R-:W2:Y:S04]  /*19a420*/  LDL.LU R15, [R1+0xc] ;  /* 0x00000c00010f7983 */ /* 0x000ea80000300800 */
[----:B------:R-:W3:Y:S04]  /*19a430*/  LDL.LU R12, [R1+0x10] ;  /* 0x00001000010c7983 */ /* 0x000ee80000300800 */
[----:B------:R-:W3:Y:S04]  /*19a440*/  LDL.LU R13, [R1+0x14] ;  /* 0x00001400010d7983 */ /* 0x000ee80000300800 */
[----:B--2---:R-:W-:Y:S04]  /*19a450*/  STL.64 [R1+0x77f0], R14 ;  /* 0x0077f00e01007387 */ /* 0x004fe80000100a00 */
[----:B---3--:R-:W-:Y:S04]  /*19a460*/  STL.64 [R1+0x7808], R12 ;  /* 0x0078080c01007387 */ /* 0x008fe80000100a00 */
[----:B------:R0:W-:Y:S04]  /*19a470*/  STL.64 [R1+0x77b8], R24 ;  /* 0x0077b81801007387 */ /* 0x0001e80000100a00 */
[----:B----4-:R1:W-:Y:S04]  /*19a480*/  STL.64 [R1+0x77e8], R26 ;  /* 0x0077e81a01007387 */ /* 0x0103e80000100a00 */
[----:B0-----:R-:W2:Y:S04]  /*19a490*/  LDL.LU R24, [R1+0x170] ;  /* 0x0001700001187983 */ /* 0x001ea80000300800 */
[----:B------:R-:W2:Y:S04]  /*19a4a0*/  LDL.LU R25, [R1+0x174] ;  /* 0x0001740001197983 */ /* 0x000ea80000300800 */
[----:B-1----:R-:W3:Y:S04]  /*19a4b0*/  LDL.LU R26, [R1+0x178] ;  /* 0x00017800011a7983 */ /* 0x002ee80000300800 */
        /* <DEDUP_REMOVED lines=119> */
[----:B------:R-:W-:Y:S04]  /*19ac30*/  STL.64 [R1+0xbe0], R12 ;  /* 0x000be00c01007387 */ /* 0x000fe80000100a00 */
[----:B------:R0:W-:Y:S04]  /*19ac40*/  STL.64 [R1+0xbe8], R14 ;  /* 0x000be80e01007387 */ /* 0x0001e80000100a00 */
[----:B0-----:R-:W3:Y:S04]  /*19ac50*/  LDL.LU R15, [R1+0x77e0] ;  /* 0x0077e000010f7983 */ /* 0x001ee80000300800 */
[----:B------:R-:W4:Y:S04]  /*19ac60*/  LDL.LU.64 R12, [R1+0x77d8] ;  /* 0x0077d800010c7983 */ /* 0x000f280000300a00 */
        /* <DEDUP_REMOVED lines=34> */
[----:B0-----:R-:W4:Y:S04]  /*19ae90*/  LDL.LU.64 R22, [R1+0x7790] ;  /* 0x0077900001167983 */ /* 0x001f280000300a00 */
[----:B------:R-:W2:Y:S04]  /*19aea0*/  LDL.LU.64 R20, [R1+0x7788] ;  /* 0x0077880001147983 */ /* 0x000ea80000300a00 */
[----:B------:R-:W3:Y:S01]  /*19aeb0*/  LDL.LU R25, [R1+0x39a0] ;  /* 0x0039a00001197983 */ /* 0x000ee20000300800 */
[----:B----4-:R-:W-:-:S15]  /*19aec0*/  HMMA.16816.F32 R16, R8, R22, R16 ;  /* 0x000000160810723c */ /* 0x010fde0000001810 */
[----:B------:R-:W-:-:S08]  /*19aed0*/  NOP ;  /* 0x0000000000007918 */ /* 0x000fd00000000000 */
[----:B------:R-:W-:Y:S04]  /*19aee0*/  STL.64 [R1+0xa60], R16 ;  /* 0x000a601001007387 */ /* 0x000fe80000100a00 */
[----:B------:R0:W-:Y:S04]  /*19aef0*/  STL.64 [R1+0xa68], R18 ;  /* 0x000a681201007387 */ /* 0x0001e80000100a00 */
[----:B0-----:R-:W2:Y:S04]  /*19af00*/  LDL.LU.64 R18, [R1+0x7780] ;  /* 0x0077800001127983 */ /* 0x001ea80000300a00 */
[----:B------:R-:W2:Y:S02]  /*19af10*/  LDL.LU.64 R16, [R1+0x7778] ;  /* 0x0077780001107983 */ /* 0x000ea40000300a00 */
[----:B--2---:R-:W-:Y:S02]  /*19af20*/  HMMA.16816.F32 R20, R8, R20, R16 ;  /* 0x000000140814723c */ /* 0x004fe40000001810 */
        /* <DEDUP_REMOVED lines=31> */
[C---:B----4-:R-:W-:Y:S06]  /*19b120*/  HMMA.16816.F32 R16, R8.reuse, R4, R16 ;  /* 0x000000040810723c */ /* 0x050fec0000001810 */
[----:B---3--:R-:W-:Y:S01]  /*19b130*/  HMMA.16816.F32 R4, R8, R2, R20 ;  /* 0x000000020804723c */ /* 0x008fe20000001814 */
[----:B------:R-:W-:-:S02]  /*19b140*/  IADD3 R25, P6, R25, UR58, RZ ;  /* 0x0000003a19197c10 */ /* 0x000fc4000ffde0ff */
[----:B------:R-:W-:Y:S02]  /*19b150*/  IADD3 R26, P0, R26, UR58, RZ ;  /* 0x0000003a1a1a7c10 */ /* 0x000fe4000ff1e0ff */
[----:B------:R-:W-:Y:S02]  /*19b160*/  IADD3 R27, P1, R27, UR58, RZ ;  /* 0x0000003a1b1b7c10 */ /* 0x000fe4000ff3e0ff */
[----:B------:R-:W-:Y:S02]  /*19b170*/  IADD3 R28, P2, R28, UR58, RZ ;  /* 0x0000003a1c1c7c10 */ /* 0x000fe4000ff5e0ff */
[----:B------:R-:W-:-:S08]  /*19b180*/  IADD3 R29, P4, R29, UR58, RZ ;  /* 0x0000003a1d1d7c10 */ /* 0x000fd0000ff9e0ff */
[----:B------:R-:W-:Y:S04]  /*19b190*/  STL.64 [R1+0x970], R16 ;  /* 0x0009701001007387 */ /* 0x000fe80000100a00 */
[----:B------:R-:W-:Y:S04]  /*19b1a0*/  STL.64 [R1+0x978], R18 ;  /* 0x0009781201007387 */ /* 0x000fe80000100a00 */
[----:B------:R-:W-:Y:S04]  /*19b1b0*/  STL.64 [R1+0x8e0], R4 ;  /* 0x0008e00401007387 */ /* 0x000fe80000100a00 */
[----:B------:R-:W-:Y:S04]  /*19b1c0*/  STL.64 [R1+0x8e8], R6 ;  /* 0x0008e80601007387 */ /* 0x000fe80000100a00 */
[----:B------:R-:W-:Y:S04]  /*19b1d0*/  STL [R1+0x39a0], R25 ;  /* 0x0039a01901007387 */ /* 0x000fe80000100800 */
[----:B------:R-:W-:Y:S01]  /*19b1e0*/  STL [R1+0x39a4], R26 ;  /* 0x0039a41a01007387 */ /* 0x000fe20000100800 */
[----:B--2---:R-:W-:-:S02]  /*19b1f0*/  IADD3 R15, P3, R15, UR58, RZ ;  /* 0x0000003a0f0f7c10 */ /* 0x004fc4000ff7e0ff */
[----:B------:R-:W-:Y:S02]  /*19b200*/  IADD3 R12, P5, R12, UR58, RZ ;  /* 0x0000003a0c0c7c10 */ /* 0x000fe4000ffbe0ff */
[----:B------:R-:W-:Y:S01]  /*19b210*/  IADD3.X R13, R13, UR19, RZ, P6, !PT ;  /* 0x000000130d0d7c10 */ /* 0x000fe2000b7fe4ff */
[----:B------:R0:W-:Y:S04]  /*19b220*/  STL [R1+0x4354], R15 ;  /* 0x0043540f01007387 */ /* 0x0001e80000100800 */
[----:B------:R-:W-:Y:S01]  /*19b230*/  STL [R1+0x39a8], R27 ;  /* 0x0039a81b01007387 */ /* 0x000fe20000100800 */
[----:B------:R-:W-:-:S03]  /*19b240*/  IADD3 R0, P6, R0, UR58, RZ ;  /* 0x0000003a00007c10 */ /* 0x000fc6000ffde0ff */
[----:B0-----:R-:W2:Y:S04]  /*19b250*/  LDL.LU R15, [R1+0x4334] ;  /* 0x00433400010f7983 */ /* 0x001ea80000300800 */
[----:B------:R-:W-:Y:S04]  /*19b260*/  STL [R1+0x39ac], R28 ;  /* 0x0039ac1c01007387 */ /* 0x000fe80000100800 */
[----:B------:R-:W-:Y:S04]  /*19b270*/  STL [R1+0x434c], R29 ;  /* 0x00434c1d01007387 */ /* 0x000fe80000100800 */
[----:B------:R-:W3:Y:S04]  /*19b280*/  LDL.LU R8, [R1+0x3994] ;  /* 0x0039940001087983 */ /* 0x000ee80000300800 */
[----:B------:R-:W-:Y:S04]  /*19b290*/  STL [R1+0x4344], R12 ;  /* 0x0043440c01007387 */ /* 0x000fe80000100800 */
[----:B------:R-:W4:Y:S04]  /*19b2a0*/  LDL.LU R9, [R1+0x432c] ;  /* 0x00432c0001097983 */ /* 0x000f280000300800 */
[----:B------:R-:W-:Y:S04]  /*19b2b0*/  STL [R1+0x399c], R13 ;  /* 0x00399c0d01007387 */ /* 0x000fe80000100800 */
[----:B------:R-:W4:Y:S04]  /*19b2c0*/  LDL.LU R10, [R1+0x3990] ;  /* 0x00399000010a7983 */ /* 0x000f280000300800 */
[----:B------:R0:W-:Y:S04]  /*19b2d0*/  STL [R1+0x433c], R0 ;  /* 0x00433c0001007387 */ /* 0x0001e80000100800 */
[----:B------:R-:W4:Y:S04]  /*19b2e0*/  LDL.LU R11, [R1+0x4324] ;  /* 0x00432400010b7983 */ /* 0x000f280000300800 */
[----:B------:R-:W4:Y:S04]  /*19b2f0*/  LDL.LU R2, [R1+0x4350] ;  /* 0x0043500001027983 */ /* 0x000f280000300800 */
[----:B------:R-:W4:Y:S04]  /*19b300*/  LDL.LU R3, [R1+0x431c] ;  /* 0x00431c0001037983 */ /* 0x000f280000300800 */
[----:B------:R-:W4:Y:S04]  /*19b310*/  LDL.LU R4, [R1+0x4348] ;  /* 0x0043480001047983 */ /* 0x000f280000300800 */
[----:B------:R-:W4:Y:S04]  /*19b320*/  LDL.LU R5, [R1+0x4314] ;  /* 0x0043140001057983 */ /* 0x000f280000300800 */
[----:B0-----:R-:W4:Y:S01]  /*19b330*/  LDL.LU R0, [R1+0x4340] ;  /* 0x0043400001007983 */ /* 0x001f220000300800 */
[----:B------:R-:W-:-:S03]  /*19b340*/  IADD3.X R14, R14, UR19, RZ, P0, !PT ;  /* 0x000000130e0e7c10 */ /* 0x000fc600087fe4ff */
[----:B------:R-:W4:Y:S04]  /*19b350*/  LDL.LU R6, [R1+0x430c] ;  /* 0x00430c0001067983 */ /* 0x000f280000300800 */
[----:B------:R-:W4:Y:S04]  /*19b360*/  LDL.LU R7, [R1+0x4338] ;  /* 0x0043380001077983 */ /* 0x000f280000300800 */
[----:B------:R-:W4:Y:S04]  /*19b370*/  LDL.LU R16, [R1+0x4304] ;  /* 0x0043040001107983 */ /* 0x000f280000300800 */
        /* <DEDUP_REMOVED lines=16> */
[----:B------:R-:W4:Y:S01]  /*19b480*/  LDL.LU R13, [R1+0x42c4] ;  /* 0x0042c400010d7983 */ /* 0x000f220000300800 */
[----:B--2---:R-:W-:-:S05]  /*19b490*/  IADD3 R15, P0, R15, UR58, RZ ;  /* 0x0000003a0f0f7c10 */ /* 0x004fca000ff1e0ff */
[----:B------:R0:W-:Y:S01]  /*19b4a0*/  STL [R1+0x4334], R15 ;  /* 0x0043340f01007387 */ /* 0x0001e20000100800 */
[----:B---3--:R-:W-:Y:S02]  /*19b4b0*/  IADD3.X R8, R8, UR19, RZ, P1, !PT ;  /* 0x0000001308087c10 */ /* 0x008fe40008ffe4ff */
[----:B----4-:R-:W-:Y:S02]  /*19b4c0*/  IADD3 R9, P1, R9, UR58, RZ ;  /* 0x0000003a09097c10 */ /* 0x010fe4000ff3e0ff */
[----:B------:R-:W-:Y:S02]  /*19b4d0*/  IADD3.X R10, R10, UR19, RZ, P2, !PT ;  /* 0x000000130a0a7c10 */ /* 0x000fe400097fe4ff */
[----:B------:R-:W-:Y:S01]  /*19b4e0*/  IADD3 R11, P2, R11, UR58, RZ ;  /* 0x0000003a0b0b7c10 */ /* 0x000fe2000ff5e0ff */
[----:B0-----:R-:W2:Y:S01]  /*19b4f0*/  LDL.LU R15, [R1+0x42f0] ;  /* 0x0042f000010f7983 */ /* 0x001ea20000300800 */
[----:B------:R-:W-:-:S03]  /*19b500*/  IADD3.X R2, R2, UR19, RZ, P3, !PT ;  /* 0x0000001302027c10 */ /* 0x000fc60009ffe4ff */
[----:B------:R-:W-:Y:S01]  /*19b510*/  STL [R1+0x3994], R8 ;  /* 0x0039940801007387 */ /* 0x000fe20000100800 */
[----:B------:R-:W-:-:S03]  /*19b520*/  IADD3 R3, P3, R3, UR58, RZ ;  /* 0x0000003a03037c10 */ /* 0x000fc6000ff7e0ff */
[----:B------:R-:W-:Y:S01]  /*19b530*/  STL [R1+0x432c], R9 ;  /* 0x00432c0901007387 */ /* 0x000fe20000100800 */
[----:B------:R-:W-:-:S03]  /*19b540*/  IADD3.X R0, R0, UR19, RZ, P5, !PT ;  /* 0x0000001300007c10 */ /* 0x000fc6000affe4ff */
[----:B------:R-:W-:Y:S01]  /*19b550*/  STL [R1+0x3990], R10 ;  /* 0x0039900a01007387 */ /* 0x000fe20000100800 */
[----:B------:R-:W-:-:S03]  /*19b560*/  IADD3.X R4, R4, UR19, RZ, P4, !PT ;  /* 0x0000001304047c10 */ /* 0x000fc6000a7fe4ff */
[----:B------:R-:W-:Y:S04]  /*19b570*/  STL [R1+0x4324], R11 ;  /* 0x0043240b01007387 */ /* 0x000fe80000100800 */
[----:B------:R-:W-:Y:S04]  /*19b580*/  STL [R1+0x4350], R2 ;  /* 0x0043500201007387 */ /* 0x000fe80000100800 */
[----:B------:R-:W-:Y:S04]  /*19b590*/  STL [R1+0x431c], R3 ;  /* 0x00431c0301007387 */ /* 0x000fe80000100800 */
[----:B------:R0:W-:Y:S04]  /*19b5a0*/  STL [R1+0x4340], R0 ;  /* 0x0043400001007387 */ /* 0x0001e80000100800 */
[----:B------:R-:W-:Y:S04]  /*19b5b0*/  STL [R1+0x4348], R4 ;  /* 0x0043480401007387 */ /* 0x000fe80000100800 */
[----:B0-----:R-:W3:Y:S01]  /*19b5c0*/  LDL.LU R0, [R1+0x42bc] ;  /* 0x0042bc0001007983 */ /* 0x001ee20000300800 */
[----:B------:R-:W-:-:S02]  /*19b5d0*/  IADD3 R5, P4, R5, UR58, RZ ;  /* 0x0000003a05057c10 */ /* 0x000fc4000ff9e0ff */
[----:B------:R-:W-:Y:S02]  /*19b5e0*/  IADD3 R6, P5, R6, UR58, RZ ;  /* 0x0000003a06067c10 */ /* 0x000fe4000ffbe0ff */
[----:B------:R-:W-:Y:S02]  /*19b5f0*/  IADD3.X R7, R7, UR19, RZ, P6, !PT ;  /* 0x0000001307077c10 */ /* 0x000fe4000b7fe4ff */
[----:B------:R-:W-:Y:S02]  /*19b600*/  IADD3 R16, P6, R16, UR58, RZ ;  /* 0x0000003a10107c10 */ /* 0x000fe4000ffde0ff */
[----:B------:R-:W-:Y:S01]  /*19b610*/  IADD3.X R17, R17, UR19, RZ, P0, !PT ;  /* 0x0000001311117c10 */ /* 0x000fe200087fe4ff */
[----:B------:R-:W-:Y:S01]  /*19b620*/  STL [R1+0x4314], R5 ;  /* 0x0043140501007387 */ /* 0x000fe20000100800 */
[----:B------:R-:W-:-:S03]  /*19b630*/  IADD3 R18, P0, R18, UR58, RZ ;  /* 0x0000003a12127c10 */ /* 0x000fc6000ff1e0ff */
[----:B------:R-:W-:Y:S01]  /*19b640*/  STL [R1+0x430c], R6 ;  /* 0x00430c0601007387 */ /* 0x000fe20000100800 */
[----:B------:R-:W-:-:S03]  /*19b650*/  IADD3.X R19, R19, UR19, RZ, P1, !PT ;  /* 0x0000001313137c10 */ /* 0x000fc60008ffe4ff */
        /* <DEDUP_REMOVED lines=23> */
[----:B0-----:R-:W4:Y:S01]  /*19b7d0*/  LDL.LU R14, [R1+0x42e8] ;  /* 0x0042e800010e7983 */ /* 0x001f220000300800 */
[----:B------:R-:W-:-:S02]  /*19b7e0*/  IADD3 R28, P5, R28, UR58, RZ ;  /* 0x0000003a1c1c7c10 */ /* 0x000fc4000ffbe0ff */
[----:B------:R-:W-:Y:S02]  /*19b7f0*/  IADD3 R29, P6, R29, UR58, RZ ;  /* 0x0000003a1d1d7c10 */ /* 0x000fe4000ffde0ff */
[----:B------:R-:W-:Y:S02]  /*19b800*/  IADD3.X R12, R12, UR19, RZ, P0, !PT ;  /* 0x000000130c0c7c10 */ /* 0x000fe400087fe4ff */
[----:B------:R-:W-:Y:S01]  /*19b810*/  IADD3 R13, P0, R13, UR58, RZ ;  /* 0x0000003a0d0d7c10 */ /* 0x000fe2000ff1e0ff */
[----:B------:R-:W-:Y:S04]  /*19b820*/  STL [R1+0x42d4], R28 ;  /* 0x0042d41c01007387 */ /* 0x000fe80000100800 */
[----:B------:R-:W-:Y:S04]  /*19b830*/  STL [R1+0x42cc], R29 ;  /* 0x0042cc1d01007387 */ /* 0x000fe80000100800 */
[----:B------:R-:W4:Y:S04]  /*19b840*/  LDL.LU R8, [R1+0x42b4] ;  /* 0x0042b40001087983 */ /* 0x000f280000300800 */
[----:B------:R-:W-:Y:S04]  /*19b850*/  STL [R1+0x42f8], R12 ;  /* 0x0042f80c01007387 */ /* 0x000fe80000100800 */
[----:B------:R-:W4:Y:S04]  /*19b860*/  LDL.LU R9, [R1+0x42e0] ;  /* 0x0042e00001097983 */ /* 0x000f280000300800 */
[----:B------:R-:W-:Y:S04]  /*19b870*/  STL [R1+0x42c4], R13 ;  /* 0x0042c40d01007387 */ /* 0x000fe80000100800 */
[----:B------:R-:W4:Y:S01]  /*19b880*/  LDL.LU R10, [R1+0x42ac] ;  /* 0x0042ac00010a7983 */ /* 0x000f220000300800 */
[----:B--2---:R-:W-:-:S05]  /*19b890*/  IADD3.X R15, R15, UR19, RZ, P1, !PT ;  /* 0x000000130f0f7c10 */ /* 0x004fca0008ffe4ff */
[----:B------:R0:W-:Y:S04]  /*19b8a0*/  STL [R1+0x42f0], R15 ;  /* 0x0042f00f01007387 */ /* 0x0001e80000100800 */
[----:B------:R-:W2:Y:S04]  /*19b8b0*/  LDL.LU R11, [R1+0x42d8] ;  /* 0x0042d800010b7983 */ /* 0x000ea80000300800 */
[----:B------:R-:W2:Y:S04]  /*19b8c0*/  LDL.LU R2, [R1+0x42a4] ;  /* 0x0042a40001027983 */ /* 0x000ea80000300800 */
[----:B------:R-:W2:Y:S04]  /*19b8d0*/  LDL.LU R3, [R1+0x42d0] ;  /* 0x0042d00001037983 */ /* 0x000ea80000300800 */
[----:B------:R-:W2:Y:S04]  /*19b8e0*/  LDL.LU R4, [R1+0x429c] ;  /* 0x00429c0001047983 */ /* 0x000ea80000300800 */
[----:B------:R-:W2:Y:S04]  /*19b8f0*/  LDL.LU R5, [R1+0x42c8] ;  /* 0x0042c80001057983 */ /* 0x000ea80000300800 */
[----:B0-----:R-:W2:Y:S04]  /*19b900*/  LDL.LU R15, [R1+0x4294] ;  /* 0x00429400010f7983 */ /* 0x001ea80000300800 */
[----:B------:R-:W2:Y:S04]  /*19b910*/  LDL.LU R6, [R1+0x42c0] ;  /* 0x0042c00001067983 */ /* 0x000ea80000300800 */
[----:B------:R-:W2:Y:S04]  /*19b920*/  LDL.LU R7, [R1+0x428c] ;  /* 0x00428c0001077983 */ /* 0x000ea80000300800 */
[----:B------:R-:W2:Y:S01]  /*19b930*/  LDL.LU R16, [R1+0x42b8] ;  /* 0x0042b80001107983 */ /* 0x000ea20000300800 */
[----:B---3--:R-:W-:-:S05]  /*19b940*/  IADD3 R0, P1, R0, UR58, RZ ;  /* 0x0000003a00007c10 */ /* 0x008fca000ff3e0ff */
        /* <DEDUP_REMOVED lines=15> */
[----:B------:R-:W3:Y:S04]  /*19ba40*/  LDL.LU R12, [R1+0x424c] ;  /* 0x00424c00010c7983 */ /* 0x000ee80000300800 */
[----:B------:R-:W3:Y:S01]  /*19ba50*/  LDL.LU R13, [R1+0x4278] ;  /* 0x00427800010d7983 */ /* 0x000ee20000300800 */
[----:B----4-:R-:W-:-:S05]  /*19ba60*/  IADD3.X R14, R14, UR19, RZ, P2, !PT ;  /* 0x000000130e0e7c10 */ /* 0x010fca00097fe4ff */
[----:B------:R0:W-:Y:S04]  /*19ba70*/  STL [R1+0x42e8], R14 ;  /* 0x0042e80e01007387 */ /* 0x0001e80000100800 */
[----:B0-----:R-:W4:Y:S01]  /*19ba80*/  LDL.LU R14, [R1+0x4244] ;  /* 0x00424400010e7983 */ /* 0x001f220000300800 */
[----:B------:R-:W-:Y:S02]  /*19ba90*/  IADD3 R8, P2, R8, UR58, RZ ;  /* 0x0000003a08087c10 */ /* 0x000fe4000ff5e0ff */
[----:B------:R-:W-:Y:S02]  /*19baa0*/  IADD3.X R9, R9, UR19, RZ, P3, !PT ;  /* 0x0000001309097c10 */ /* 0x000fe40009ffe4ff */
[----:B------:R-:W-:Y:S01]  /*19bab0*/  IADD3 R10, P3, R10, UR58, RZ ;  /* 0x0000003a0a0a7c10 */ /* 0x000fe2000ff7e0ff */
[----:B------:R-:W-:Y:S04]  /*19bac0*/  STL [R1+0x42b4], R8 ;  /* 0x0042b40801007387 */ /* 0x000fe80000100800 */
[----:B------:R-:W-:Y:S04]  /*19bad0*/  STL [R1+0x42e0], R9 ;  /* 0x0042e00901007387 */ /* 0x000fe80000100800 */
[----:B------:R-:W-:Y:S01]  /*19bae0*/  STL [R1+0x42ac], R10 ;  /* 0x0042ac0a01007387 */ /* 0x000fe20000100800 */
[----:B--2---:R-:W-:-:S02]  /*19baf0*/  IADD3.X R11, R11, UR19, RZ, P4, !PT ;  /* 0x000000130b0b7c10 */ /* 0x004fc4000a7fe4ff */
[----:B------:R-:W-:Y:S02]  /*19bb00*/  IADD3 R2, P4, R2, UR58, RZ ;  /* 0x0000003a02027c10 */ /* 0x000fe4000ff9e0ff */
[----:B------:R-:W-:Y:S02]  /*19bb10*/  IADD3.X R3, R3, UR19, RZ, P5, !PT ;  /* 0x0000001303037c10 */ /* 0x000fe4000affe4ff */
[----:B------:R-:W-:Y:S02]  /*19bb20*/  IADD3.X R5, R5, UR19, RZ, P6, !PT ;  /* 0x0000001305057c10 */ /* 0x000fe4000b7fe4ff */
[----:B------:R-:W-:Y:S01]  /*19bb30*/  IADD3 R4, P5, R4, UR58, RZ ;  /* 0x0000003a04047c10 */ /* 0x000fe2000ffbe0ff */
[----:B------:R-:W-:Y:S01]  /*19bb40*/  STL [R1+0x42d8], R11 ;  /* 0x0042d80b01007387 */ /* 0x000fe20000100800 */
[----:B------:R-:W-:-:S03]  /*19bb50*/  IADD3 R15, P6, R15, UR58, RZ ;  /* 0x0000003a0f0f7c10 */ /* 0x000fc6000ffde0ff */
[----:B------:R-:W-:Y:S04]  /*19bb60*/  STL [R1+0x42a4], R2 ;  /* 0x0042a40201007387 */ /* 0x000fe80000100800 */
[----:B------:R-:W-:Y:S04]  /*19bb70*/  STL [R1+0x42d0], R3 ;  /* 0x0042d00301007387 */ /* 0x000fe80000100800 */
[----:B------:R0:W-:Y:S04]  /*19bb80*/  STL [R1+0x4294], R15 ;  /* 0x0042940f01007387 */ /* 0x0001e80000100800 */
[----:B------:R-:W-:Y:S01]  /*19bb90*/  STL [R1+0x429c], R4 ;  /* 0x00429c0401007387 */ /* 0x000fe20000100800 */
[----:B------:R-:W-:-:S02]  /*19bba0*/  IADD3.X R6, R6, UR19, RZ, P0, !PT ;  /* 0x0000001306067c10 */ /* 0x000fc400087fe4ff */
[----:B------:R-:W-:Y:S02]  /*19bbb0*/  IADD3 R7, P0, R7, UR58, RZ ;  /* 0x0000003a07077c10 */ /* 0x000fe4000ff1e0ff */
[----:B------:R-:W-:Y:S01]  /*19bbc0*/  IADD3.X R16, R16, UR19, RZ, P1, !PT ;  /* 0x0000001310107c10 */ /* 0x000fe20008ffe4ff */
[----:B0-----:R-:W2:Y:S01]  /*19bbd0*/  LDL.LU R15, [R1+0x4270] ;  /* 0x00427000010f7983 */ /* 0x001ea20000300800 */
[----:B---3--:R-:W-:-:S03]  /*19bbe0*/  IADD3 R17, P1, R17, UR58, RZ ;  /* 0x0000003a11117c10 */ /* 0x008fc6000ff3e0ff */
        /* <DEDUP_REMOVED lines=17> */
[----:B------:R-:W-:Y:S02]  /*19bd00*/  IADD3.X R26, R26, UR19, RZ, P6, !PT ;  /* 0x000000131a1a7c10 */ /* 0x000fe4000b7fe4ff */
[----:B------:R-:W-:Y:S01]  /*19bd10*/  IADD3.X R28, R28, UR19, RZ, P0, !PT ;  /* 0x000000131c1c7c10 */ /* 0x000fe200087fe4ff */
[----:B------:R-:W-:Y:S01]  /*19bd20*/  STL [R1+0x42a0], R22 ;  /* 0x0042a01601007387 */ /* 0x000fe20000100800 */
[----:B------:R-:W-:-:S03]  /*19bd30*/  IADD3 R0, P0, R0, UR58, RZ ;  /* 0x0000003a00007c10 */ /* 0x000fc6000ff1e0ff */
[----:B------:R-:W-:Y:S01]  /*19bd40*/  STL [R1+0x426c], R23 ;  /* 0x00426c1701007387 */ /* 0x000fe20000100800 */
[----:B------:R-:W-:-:S03]  /*19bd50*/  IADD3 R27, P6, R27, UR58, RZ ;  /* 0x0000003a1b1b7c10 */ /* 0x000fc6000ffde0ff */
[----:B------:R-:W-:Y:S04]  /*19bd60*/  STL [R1+0x4298], R24 ;  /* 0x0042981801007387 */ /* 0x000fe80000100800 */
[----:B------:R-:W-:Y:S04]  /*19bd70*/  STL [R1+0x4264], R25 ;  /* 0x0042641901007387 */ /* 0x000fe80000100800 */
[----:B------:R-:W-:Y:S04]  /*19bd80*/  STL [R1+0x4290], R26 ;  /* 0x0042901a01007387 */ /* 0x000fe80000100800 */
[----:B------:R0:W-:Y:S04]  /*19bd90*/  STL [R1+0x4254], R0 ;  /* 0x0042540001007387 */ /* 0x0001e80000100800 */
[----:B------:R-:W-:Y:S04]  /*19bda0*/  STL [R1+0x425c], R27 ;  /* 0x00425c1b01007387 */ /* 0x000fe80000100800 */
[----:B0-----:R-:W3:Y:S01]  /*19bdb0*/  LDL.LU R0, [R1+0x423c] ;  /* 0x00423c0001007983 */ /* 0x001ee20000300800 */
[----:B------:R-:W-:-:S02]  /*19bdc0*/  IADD3.X R29, R29, UR19, RZ, P1, !PT ;  /* 0x000000131d1d7c10 */ /* 0x000fc40008ffe4ff */
[----:B------:R-:W-:Y:S01]  /*19bdd0*/  IADD3 R12, P1, R12, UR58, RZ ;  /* 0x0000003a0c0c7c10 */ /* 0x000fe2000ff3e0ff */
[----:B------:R-:W-:Y:S01]  /*19bde0*/  STL [R1+0x4288], R28 ;  /* 0x0042881c01007387 */ /* 0x000fe20000100800 */
[----:B------:R-:W-:-:S03]  /*19bdf0*/  IADD3.X R13, R13, UR19, RZ, P2, !PT ;  /* 0x000000130d0d7c10 */ /* 0x000fc600097fe4ff */
[----:B------:R-:W-:Y:S04]  /*19be00*/  STL [R1+0x4280], R29 ;  /* 0x0042801d01007387 */ /* 0x000fe80000100800 */
[----:B------:R-:W3:Y:S04]  /*19be10*/  LDL.LU R8, [R1+0x4268] ;  /* 0x0042680001087983 */ /* 0x000ee80000300800 */
[----:B------:R-:W-:Y:S01]  /*19be20*/  STL [R1+0x424c], R12 ;  /* 0x00424c0c01007387 */ /* 0x000fe20000100800 */
[----:B----4-:R-:W-:-:S03]  /*19be30*/  IADD3 R14, P2, R14, UR58, RZ ;  /* 0x0000003a0e0e7c10 */ /* 0x010fc6000ff5e0ff */
        /* <DEDUP_REMOVED lines=33> */
[----:B0-----:R-:W3:Y:S01]  /*19c050*/  LDL.LU R0, [R1+0x41f8] ;  /* 0x0041f80001007983 */ /* 0x001ee20000300800 */
[----:B------:R-:W-:Y:S02]  /*19c060*/  IADD3.X R8, R8, UR19, RZ, P4, !PT ;  /* 0x0000001308087c10 */ /* 0x000fe4000a7fe4ff */
[----:B----4-:R-:W-:Y:S02]  /*19c070*/  IADD3 R9, P4, R9, UR58, RZ ;  /* 0x0000003a09097c10 */ /* 0x010fe4000ff9e0ff */
[----:B------:R-:W-:Y:S02]  /*19c080*/  IADD3.X R10, R10, UR19, RZ, P5, !PT ;  /* 0x000000130a0a7c10 */ /* 0x000fe4000affe4ff */
[----:B------:R-:W-:-:S02]  /*19c090*/  IADD3 R11, P5, R11, UR58, RZ ;  /* 0x0000003a0b0b7c10 */ /* 0x000fc4000ffbe0ff */
[----:B------:R-:W-:Y:S01]  /*19c0a0*/  IADD3.X R2, R2, UR19, RZ, P6, !PT ;  /* 0x0000001302027c10 */ /* 0x000fe2000b7fe4ff */
        /* <DEDUP_REMOVED lines=18> */
[----:B------:R-:W-:Y:S04]  /*19c1d0*/  STL [R1+0x4240], R7 ;  /* 0x0042400701007387 */ /* 0x000fe80000100800 */
[----:B------:R-:W-:Y:S01]  /*19c1e0*/  STL [R1+0x420c], R16 ;  /* 0x00420c1001007387 */ /* 0x000fe20000100800 */
[----:B--2---:R-:W-:-:S02]  /*19c1f0*/  IADD3.X R17, R17, UR19, RZ, P3, !PT ;  /* 0x0000001311117c10 */ /* 0x004fc40009ffe4ff */
        /* <DEDUP_REMOVED lines=18> */
[----:B------:R-:W-:Y:S01]  /*19c320*/  STL [R1+0x41ec], R24 ;  /* 0x0041ec1801007387 */ /* 0x000fe20000100800 */
[----:B------:R-:W-:-:S03]  /*19c330*/  IADD3 R28, P1, R28, UR58, RZ ;  /* 0x0000003a1c1c7c10 */ /* 0x000fc6000ff3e0ff */
[----:B------:R-:W-:Y:S04]  /*19c340*/  STL [R1+0x4218], R25 ;  /* 0x0042181901007387 */ /* 0x000fe80000100800 */
[----:B------:R-:W-:Y:S01]  /*19c350*/  STL [R1+0x41e4], R26 ;  /* 0x0041e41a01007387 */ /* 0x000fe20000100800 */
[----:B------:R-:W-:-:S03]  /*19c360*/  IADD3 R29, P2, R29, UR58, RZ ;  /* 0x0000003a1d1d7c10 */ /* 0x000fc6000ff5e0ff */
[----:B------:R0:W-:Y:S04]  /*19c370*/  STL [R1+0x4208], R15 ;  /* 0x0042080f01007387 */ /* 0x0001e80000100800 */
[----:B------:R-:W-:Y:S01]  /*19c380*/  STL [R1+0x4210], R27 ;  /* 0x0042101b01007387 */ /* 0x000fe20000100800 */
[----:B------:R-:W-:Y:S02]  /*19c390*/  IADD3.X R12, R12, UR19, RZ, P3, !PT ;  /* 0x000000130c0c7c10 */ /* 0x000fe40009ffe4ff */
[----:B------:R-:W-:Y:S01]  /*19c3a0*/  IADD3 R13, P3, R13, UR58, RZ ;  /* 0x0000003a0d0d7c10 */ /* 0x000fe2000ff7e0ff */
[----:B0-----:R-:W2:Y:S04]  /*19c3b0*/  LDL.LU R15, [R1+0x41f0] ;  /* 0x0041f000010f7983 */ /* 0x001ea80000300800 */
[----:B------:R-:W-:Y:S04]  /*19c3c0*/  STL [R1+0x41dc], R28 ;  /* 0x0041dc1c01007387 */ /* 0x000fe80000100800 */
[----:B------:R-:W-:Y:S04]  /*19c3d0*/  STL [R1+0x41d4], R29 ;  /* 0x0041d41d01007387 */ /* 0x000fe80000100800 */
[----:B------:R-:W2:Y:S04]  /*19c3e0*/  LDL.LU R8, [R1+0x41bc] ;  /* 0x0041bc0001087983 */ /* 0x000ea80000300800 */
[----:B------:R-:W-:Y:S04]  /*19c3f0*/  STL [R1+0x4200], R12 ;  /* 0x0042000c01007387 */ /* 0x000fe80000100800 */
[----:B------:R-:W2:Y:S04]  /*19c400*/  LDL.LU R9, [R1+0x41e8] ;  /* 0x0041e80001097983 */ /* 0x000ea80000300800 */
[----:B------:R-:W-:Y:S04]  /*19c410*/  STL [R1+0x41cc], R13 ;  /* 0x0041cc0d01007387 */ /* 0x000fe80000100800 */
[----:B------:R-:W2:Y:S01]  /*19c420*/  LDL.LU R10, [R1+0x41b4] ;  /* 0x0041b400010a7983 */ /* 0x000ea20000300800 */
[----:B---3--:R-:W-:-:S05]  /*19c430*/  IADD3.X R0, R0, UR19, RZ, P4, !PT ;  /* 0x0000001300007c10 */ /* 0x008fca000a7fe4ff */
[----:B------:R0:W-:Y:S04]  /*19c440*/  STL [R1+0x41f8], R0 ;  /* 0x0041f80001007387 */ /* 0x0001e80000100800 */
        /* <DEDUP_REMOVED lines=9> */
[----:B----4-:R-:W-:-:S05]  /*19c4e0*/  IADD3 R14, P4, R14, UR58, RZ ;  /* 0x0000003a0e0e7c10 */ /* 0x010fca000ff9e0ff */
        /* <DEDUP_REMOVED lines=18> */
[----:B------:R0:W-:Y:S01]  /*19c610*/  STL [R1+0x41f0], R15 ;  /* 0x0041f00f01007387 */ /* 0x0001e20000100800 */
[----:B------:R-:W-:Y:S02]  /*19c620*/  IADD3 R8, P5, R8, UR58, RZ ;  /* 0x0000003a08087c10 */ /* 0x000fe4000ffbe0ff */
[----:B------:R-:W-:Y:S02]  /*19c630*/  IADD3.X R9, R9, UR19, RZ, P6, !PT ;  /* 0x0000001309097c10 */ /* 0x000fe4000b7fe4ff */
[----:B------:R-:W-:Y:S01]  /*19c640*/  IADD3 R10, P6, R10, UR58, RZ ;  /* 0x0000003a0a0a7c10 */ /* 0x000fe2000ffde0ff */
[----:B0-----:R-:W2:Y:S04]  /*19c650*/  LDL.LU R15, [R1+0x414c] ;  /* 0x00414c00010f7983 */ /* 0x001ea80000300800 */
[----:B------:R-:W-:Y:S01]  /*19c660*/  STL [R1+0x41bc], R8 ;  /* 0x0041bc0801007387 */ /* 0x000fe20000100800 */
[----:B---3--:R-:W-:-:S02]  /*19c670*/  IADD3.X R11, R11, UR19, RZ, P0, !PT ;  /* 0x000000130b0b7c10 */ /* 0x008fc400087fe4ff */
[----:B------:R-:W-:Y:S02]  /*19c680*/  IADD3 R2, P0, R2, UR58, RZ ;  /* 0x0000003a02027c10 */ /* 0x000fe4000ff1e0ff */
[----:B------:R-:W-:Y:S01]  /*19c690*/  IADD3.X R3, R3, UR19, RZ, P1, !PT ;  /* 0x0000001303037c10 */ /* 0x000fe20008ffe4ff */
[----:B------:R-:W-:Y:S01]  /*19c6a0*/  STL [R1+0x41e8], R9 ;  /* 0x0041e80901007387 */ /* 0x000fe20000100800 */
[----:B------:R-:W-:-:S03]  /*19c6b0*/  IADD3.X R5, R5, UR19, RZ, P2, !PT ;  /* 0x0000001305057c10 */ /* 0x000fc600097fe4ff */
[----:B------:R-:W-:Y:S01]  /*19c6c0*/  STL [R1+0x41b4], R10 ;  /* 0x0041b40a01007387 */ /* 0x000fe20000100800 */
[----:B------:R-:W-:-:S03]  /*19c6d0*/  IADD3 R4, P1, R4, UR58, RZ ;  /* 0x0000003a04047c10 */ /* 0x000fc6000ff3e0ff */
[----:B------:R-:W-:Y:S01]  /*19c6e0*/  STL [R1+0x41e0], R11 ;  /* 0x0041e00b01007387 */ /* 0x000fe20000100800 */
[----:B------:R-:W-:-:S03]  /*19c6f0*/  IADD3 R0, P2, R0, UR58, RZ ;  /* 0x0000003a00007c10 */ /* 0x000fc6000ff5e0ff */
[----:B------:R-:W-:Y:S04]  /*19c700*/  STL [R1+0x41ac], R2 ;  /* 0x0041ac0201007387 */ /* 0x000fe80000100800 */
[----:B------:R-:W-:Y:S04]  /*19c710*/  STL [R1+0x41d8], R3 ;  /* 0x0041d80301007387 */ /* 0x000fe80000100800 */
[----:B------:R0:W-:Y:S04]  /*19c720*/  STL [R1+0x419c], R0 ;  /* 0x00419c0001007387 */ /* 0x0001e80000100800 */
[----:B------:R-:W-:Y:S04]  /*19c730*/  STL [R1+0x41a4], R4 ;  /* 0x0041a40401007387 */ /* 0x000fe80000100800 */
[----:B0-----:R-:W3:Y:S01]  /*19c740*/  LDL.LU R0, [R1+0x4178] ;  /* 0x0041780001007983 */ /* 0x001ee20000300800 */
[----:B------:R-:W-:-:S02]  /*19c750*/  IADD3.X R6, R6, UR19, RZ, P3, !PT ;  /* 0x0000001306067c10 */ /* 0x000fc40009ffe4ff */
[----:B------:R-:W-:Y:S02]  /*19c760*/  IADD3 R7, P3, R7, UR58, RZ ;  /* 0x0000003a07077c10 */ /* 0x000fe4000ff7e0ff */
[----:B------:R-:W-:Y:S02]  /*19c770*/  IADD3.X R16, R16, UR19, RZ, P4, !PT ;  /* 0x0000001310107c10 */ /* 0x000fe4000a7fe4ff */
[----:B----4-:R-:W-:Y:S01]  /*19c780*/  IADD3 R17, P4, R17, UR58, RZ ;  /* 0x0000003a11117c10 */ /* 0x010fe2000ff9e0ff */
        /* <DEDUP_REMOVED lines=28> */
[----:B0-----:R-:W4:Y:S01]  /*19c950*/  LDL.LU R14, [R1+0x4144] ;  /* 0x00414400010e7983 */ /* 0x001f220000300800 */
[----:B------:R-:W-:-:S02]  /*19c960*/  IADD3.X R29, R29, UR19, RZ, P4, !PT ;  /* 0x000000131d1d7c10 */ /* 0x000fc4000a7fe4ff */
[----:B------:R-:W-:Y:S01]  /*19c970*/  IADD3 R12, P4, R12, UR58, RZ ;  /* 0x0000003a0c0c7c10 */ /* 0x000fe2000ff9e0ff */
[----:B------:R-:W-:Y:S01]  /*19c980*/  STL [R1+0x4190], R28 ;  /* 0x0041901c01007387 */ /* 0x000fe20000100800 */
[----:B------:R-:W-:-:S03]  /*19c990*/  IADD3.X R13, R13, UR19, RZ, P5, !PT ;  /* 0x000000130d0d7c10 */ /* 0x000fc6000affe4ff */
[----:B------:R-:W-:Y:S04]  /*19c9a0*/  STL [R1+0x4188], R29 ;  /* 0x0041881d01007387 */ /* 0x000fe80000100800 */
[----:B------:R-:W4:Y:S04]  /*19c9b0*/  LDL.LU R8, [R1+0x4170] ;  /* 0x0041700001087983 */ /* 0x000f280000300800 */
[----:B------:R-:W-:Y:S04]  /*19c9c0*/  STL [R1+0x4154], R12 ;  /* 0x0041540c01007387 */ /* 0x000fe80000100800 */
[----:B------:R-:W4:Y:S04]  /*19c9d0*/  LDL.LU R9, [R1+0x413c] ;  /* 0x00413c0001097983 */ /* 0x000f280000300800 */
[----:B------:R-:W-:Y:S04]  /*19c9e0*/  STL [R1+0x4180], R13 ;  /* 0x0041800d01007387 */ /* 0x000fe80000100800 */
[----:B------:R-:W4:Y:S01]  /*19c9f0*/  LDL.LU R10, [R1+0x4168] ;  /* 0x00416800010a7983 */ /* 0x000f220000300800 */
[----:B--2---:R-:W-:-:S05]  /*19ca00*/  IADD3 R15, P5, R15, UR58, RZ ;  /* 0x0000003a0f0f7c10 */ /* 0x004fca000ffbe0ff */
        /* <DEDUP_REMOVED lines=30> */
[----:B0-----:R-:W4:Y:S01]  /*19cbf0*/  LDL.LU R14, [R1+0x4100] ;  /* 0x00410000010e7983 */ /* 0x001f220000300800 */
[----:B------:R-:W-:Y:S02]  /*19cc00*/  IADD3.X R8, R8, UR19, RZ, P0, !PT ;  /* 0x0000001308087c10 */ /* 0x000fe400087fe4ff */
[----:B------:R-:W-:Y:S02]  /*19cc10*/  IADD3 R9, P0, R9, UR58, RZ ;  /* 0x0000003a09097c10 */ /* 0x000fe4000ff1e0ff */
[----:B------:R-:W-:Y:S01]  /*19cc20*/  IADD3.X R10, R10, UR19, RZ, P1, !PT ;  /* 0x000000130a0a7c10 */ /* 0x000fe20008ffe4ff */
[----:B------:R-:W-:Y:S04]  /*19cc30*/  STL [R1+0x4170], R8 ;  /* 0x0041700801007387 */ /* 0x000fe80000100800 */
[----:B------:R-:W-:Y:S04]  /*19cc40*/  STL [R1+0x413c], R9 ;  /* 0x00413c0901007387 */ /* 0x000fe80000100800 */
[----:B------:R-:W-:Y:S01]  /*19cc50*/  STL [R1+0x4168], R10 ;  /* 0x0041680a01007387 */ /* 0x000fe20000100800 */
[----:B--2---:R-:W-:-:S02]  /*19cc60*/  IADD3 R11, P1, R11, UR58, RZ ;  /* 0x0000003a0b0b7c10 */ /* 0x004fc4000ff3e0ff */
[----:B------:R-:W-:Y:S02]  /*19cc70*/  IADD3.X R2, R2, UR19, RZ, P2, !PT ;  /* 0x0000001302027c10 */ /* 0x000fe400097fe4ff */
[----:B------:R-:W-:Y:S02]  /*19cc80*/  IADD3 R3, P2, R3, UR58, RZ ;  /* 0x0000003a03037c10 */ /* 0x000fe4000ff5e0ff */
[----:B------:R-:W-:Y:S01]  /*19cc90*/  IADD3.X R4, R4, UR19, RZ, P3, !PT ;  /* 0x0000001304047c10 */ /* 0x000fe20009ffe4ff */
[----:B------:R-:W-:Y:S04]  /*19cca0*/  STL [R1+0x4134], R11 ;  /* 0x0041340b01007387 */ /* 0x000fe80000100800 */
[----:B------:R-:W-:Y:S01]  /*19ccb0*/  STL [R1+0x4160], R2 ;  /* 0x0041600201007387 */ /* 0x000fe20000100800 */
[----:B------:R-:W-:-:S03]  /*19ccc0*/  IADD3.X R15, R15, UR19, RZ, P4, !PT ;  /* 0x000000130f0f7c10 */ /* 0x000fc6000a7fe4ff */
[----:B------:R-:W-:Y:S01]  /*19ccd0*/  STL [R1+0x412c], R3 ;  /* 0x00412c0301007387 */ /* 0x000fe20000100800 */
[----:B------:R-:W-:-:S03]  /*19cce0*/  IADD3 R5, P3, R5, UR58, RZ ;  /* 0x0000003a05057c10 */ /* 0x000fc6000ff7e0ff */
[----:B------:R0:W-:Y:S04]  /*19ccf0*/  STL [R1+0x4150], R15 ;  /* 0x0041500f01007387 */ /* 0x0001e80000100800 */
[----:B------:R-:W-:Y:S01]  /*19cd00*/  STL [R1+0x4158], R4 ;  /* 0x0041580401007387 */ /* 0x000fe20000100800 */
[----:B------:R-:W-:Y:S02]  /*19cd10*/  IADD3 R6, P4, R6, UR58, RZ ;  /* 0x0000003a06067c10 */ /* 0x000fe4000ff9e0ff */
[----:B------:R-:W-:Y:S02]  /*19cd20*/  IADD3.X R7, R7, UR19, RZ, P5, !PT ;  /* 0x0000001307077c10 */ /* 0x000fe4000affe4ff */
[----:B------:R-:W-:Y:S01]  /*19cd30*/  IADD3 R16, P5, R16, UR58, RZ ;  /* 0x0000003a10107c10 */ /* 0x000fe2000ffbe0ff */
[----:B0-----:R-:W2:Y:S04]  /*19cd40*/  LDL.LU R15, [R1+0x40cc] ;  /* 0x0040cc00010f7983 */ /* 0x001ea80000300800 */
[----:B------:R-:W-:Y:S01]  /*19cd50*/  STL [R1+0x4124], R5 ;  /* 0x0041240501007387 */ /* 0x000fe20000100800 */
[----:B---3--:R-:W-:-:S02]  /*19cd60*/  IADD3.X R17, R17, UR19, RZ, P6, !PT ;  /* 0x0000001311117c10 */ /* 0x008fc4000b7fe4ff */
[----:B------:R-:W-:Y:S01]  /*19cd70*/  IADD3 R18, P6, R18, UR58, RZ ;  /* 0x0000003a12127c10 */ /* 0x000fe2000ffde0ff */
        /* <DEDUP_REMOVED lines=29> */
[----:B------:R-:W-:Y:S01]  /*19cf50*/  IADD3 R13, P6, R13, UR58, RZ ;  /* 0x0000003a0d0d7c10 */ /* 0x000fe2000ffde0ff */
[----:B------:R-:W-:Y:S04]  /*19cf60*/  STL [R1+0x40e4], R28 ;  /* 0x0040e41c01007387 */ /* 0x000fe80000100800 */
[----:B------:R-:W-:Y:S04]  /*19cf70*/  STL [R1+0x40dc], R29 ;  /* 0x0040dc1d01007387 */ /* 0x000fe80000100800 */
[----:B------:R-:W3:Y:S04]  /*19cf80*/  LDL.LU R8, [R1+0x40c4] ;  /* 0x0040c40001087983 */ /* 0x000ee80000300800 */
[----:B------:R-:W-:Y:S04]  /*19cf90*/  STL [R1+0x4108], R12 ;  /* 0x0041080c01007387 */ /* 0x000fe80000100800 */
[----:B------:R-:W3:Y:S04]  /*19cfa0*/  LDL.LU R9, [R1+0x40f0] ;  /* 0x0040f00001097983 */ /* 0x000ee80000300800 */
[----:B------:R-:W-:Y:S04]  /*19cfb0*/  STL [R1+0x40d4], R13 ;  /* 0x0040d40d01007387 */ /* 0x000fe80000100800 */
[----:B------:R-:W3:Y:S01]  /*19cfc0*/  LDL.LU R10, [R1+0x40bc] ;  /* 0x0040bc00010a7983 */ /* 0x000ee20000300800 */
[----:B----4-:R-:W-:-:S05]  /*19cfd0*/  IADD3.X R14, R14, UR19, RZ, P0, !PT ;  /* 0x000000130e0e7c10 */ /* 0x010fca00087fe4ff */
        /* <DEDUP_REMOVED lines=30> */
[----:B0-----:R-:W3:Y:S01]  /*19d1c0*/  LDL.LU R0, [R1+0x4054] ;  /* 0x0040540001007983 */ /* 0x001ee20000300800 */
[----:B------:R-:W-:Y:S02]  /*19d1d0*/  IADD3 R8, P1, R8, UR58, RZ ;  /* 0x0000003a08087c10 */ /* 0x000fe4000ff3e0ff */
[----:B------:R-:W-:Y:S02]  /*19d1e0*/  IADD3.X R9, R9, UR19, RZ, P2, !PT ;  /* 0x0000001309097c10 */ /* 0x000fe400097fe4ff */
[----:B------:R-:W-:Y:S02]  /*19d1f0*/  IADD3 R10, P2, R10, UR58, RZ ;  /* 0x0000003a0a0a7c10 */ /* 0x000fe4000ff5e0ff */
[----:B----4-:R-:W-:-:S02]  /*19d200*/  IADD3.X R11, R11, UR19, RZ, P3, !PT ;  /* 0x000000130b0b7c10 */ /* 0x010fc40009ffe4ff */
[----:B------:R-:W-:Y:S01]  /*19d210*/  IADD3 R2, P3, R2, UR58, RZ ;  /* 0x0000003a02027c10 */ /* 0x000fe2000ff7e0ff */
[----:B------:R-:W-:Y:S01]  /*19d220*/  STL [R1+0x40c4], R8 ;  /* 0x0040c40801007387 */ /* 0x000fe20000100800 */
[----:B------:R-:W-:Y:S02]  /*19d230*/  IADD3.X R3, R3, UR19, RZ, P4, !PT ;  /* 0x0000001303037c10 */ /* 0x000fe4000a7fe4ff */
[----:B------:R-:W-:Y:S01]  /*19d240*/  IADD3.X R5, R5, UR19, RZ, P5, !PT ;  /* 0x0000001305057c10 */ /* 0x000fe2000affe4ff */
[----:B------:R-:W-:Y:S04]  /*19d250*/  STL [R1+0x40f0], R9 ;  /* 0x0040f00901007387 */ /* 0x000fe80000100800 */
[----:B------:R-:W-:Y:S01]  /*19d260*/  STL [R1+0x40bc], R10 ;  /* 0x0040bc0a01007387 */ /* 0x000fe20000100800 */
[----:B------:R-:W-:-:S02]  /*19d270*/  IADD3 R4, P4, R4, UR58, RZ ;  /* 0x0000003a04047c10 */ /* 0x000fc4000ff9e0ff */
[----:B------:R-:W-:Y:S01]  /*19d280*/  IADD3 R14, P5, R14, UR58, RZ ;  /* 0x0000003a0e0e7c10 */ /* 0x000fe2000ffbe0ff */
[----:B------:R-:W-:Y:S04]  /*19d290*/  STL [R1+0x40e8], R11 ;  /* 0x0040e80b01007387 */ /* 0x000fe80000100800 */
[----:B------:R-:W-:Y:S04]  /*19d2a0*/  STL [R1+0x40b4], R2 ;  /* 0x0040b40201007387 */ /* 0x000fe80000100800 */
[----:B------:R-:W-:Y:S04]  /*19d2b0*/  STL [R1+0x40e0], R3 ;  /* 0x0040e00301007387 */ /* 0x000fe80000100800 */
[----:B------:R0:W-:Y:S04]  /*19d2c0*/  STL [R1+0x40a4], R14 ;  /* 0x0040a40e01007387 */ /* 0x0001e80000100800 */
[----:B------:R-:W-:Y:S04]  /*19d2d0*/  STL [R1+0x40ac], R4 ;  /* 0x0040ac0401007387 */ /* 0x000fe80000100800 */
[----:B0-----:R-:W4:Y:S01]  /*19d2e0*/  LDL.LU R14, [R1+0x4080] ;  /* 0x00408000010e7983 */ /* 0x001f220000300800 */
[----:B------:R-:W-:-:S02]  /*19d2f0*/  IADD3.X R6, R6, UR19, RZ, P6, !PT ;  /* 0x0000001306067c10 */ /* 0x000fc4000b7fe4ff */
[----:B------:R-:W-:Y:S02]  /*19d300*/  IADD3 R7, P6, R7, UR58, RZ ;  /* 0x0000003a07077c10 */ /* 0x000fe4000ffde0ff */
[----:B------:R-:W-:Y:S01]  /*19d310*/  IADD3.X R16, R16, UR19, RZ, P0, !PT ;  /* 0x0000001310107c10 */ /* 0x000fe200087fe4ff */
[----:B------:R-:W-:Y:S04]  /*19d320*/  STL [R1+0x40d8], R5 ;  /* 0x0040d80501007387 */ /* 0x000fe80000100800 */
[----:B------:R-:W-:Y:S04]  /*19d330*/  STL [R1+0x40d0], R6 ;  /* 0x0040d00601007387 */ /* 0x000fe80000100800 */
[----:B------:R-:W-:Y:S04]  /*19d340*/  STL [R1+0x409c], R7 ;  /* 0x00409c0701007387 */ /* 0x000fe80000100800 */
[----:B------:R-:W-:Y:S01]  /*19d350*/  STL [R1+0x40c8], R16 ;  /* 0x0040c81001007387 */ /* 0x000fe20000100800 */
[----:B--2---:R-:W-:-:S02]  /*19d360*/  IADD3 R17, P0, R17, UR58, RZ ;  /* 0x0000003a11117c10 */ /* 0x004fc4000ff1e0ff */
[----:B------:R-:W-:Y:S02]  /*19d370*/  IADD3.X R18, R18, UR19, RZ, P1, !PT ;  /* 0x0000001312127c10 */ /* 0x000fe40008ffe4ff */
[----:B------:R-:W-:Y:S02]  /*19d380*/  IADD3 R19, P1, R19, UR58, RZ ;  /* 0x0000003a13137c10 */ /* 0x000fe4000ff3e0ff */
[----:B------:R-:W-:Y:S02]  /*19d390*/  IADD3.X R20, R20, UR19, RZ, P2, !PT ;  /* 0x0000001314147c10 */ /* 0x000fe400097fe4ff */
        /* <DEDUP_REMOVED lines=18> */
[----:B------:R-:W-:Y:S01]  /*19d4c0*/  STL [R1+0x40a0], R26 ;  /* 0x0040a01a01007387 */ /* 0x000fe20000100800 */
[----:B------:R-:W-:-:S03]  /*19d4d0*/  IADD3.X R29, R29, UR19, RZ, P0, !PT ;  /* 0x000000131d1d7c10 */ /* 0x000fc600087fe4ff */
[----:B------:R0:W-:Y:S04]  /*19d4e0*/  STL [R1+0x4064], R15 ;  /* 0x0040640f01007387 */ /* 0x0001e80000100800 */
[----:B------:R-:W-:Y:S01]  /*19d4f0*/  STL [R1+0x406c], R27 ;  /* 0x00406c1b01007387 */ /* 0x000fe20000100800 */
[----:B------:R-:W-:Y:S02]  /*19d500*/  IADD3 R12, P0, R12, UR58, RZ ;  /* 0x0000003a0c0c7c10 */ /* 0x000fe4000ff1e0ff */
[----:B------:R-:W-:Y:S01]  /*19d510*/  IADD3.X R13, R13, UR19, RZ, P1, !PT ;  /* 0x000000130d0d7c10 */ /* 0x000fe20008ffe4ff */
        /* <DEDUP_REMOVED lines=39> */
[----:B------:R-:W-:Y:S02]  /*19d790*/  IADD3.X R8, R8, UR19, RZ, P3, !PT ;  /* 0x0000001308087c10 */ /* 0x000fe40009ffe4ff */
[----:B------:R-:W-:Y:S02]  /*19d7a0*/  IADD3 R9, P3, R9, UR58, RZ ;  /* 0x0000003a09097c10 */ /* 0x000fe4000ff7e0ff */
[----:B------:R-:W-:Y:S01]  /*19d7b0*/  IADD3.X R10, R10, UR19, RZ, P4, !PT ;  /* 0x000000130a0a7c10 */ /* 0x000fe2000a7fe4ff */
[----:B0-----:R-:W2:Y:S04]  /*19d7c0*/  LDL.LU R15, [R1+0x4008] ;  /* 0x00400800010f7983 */ /* 0x001ea80000300800 */
[----:B------:R-:W-:Y:S01]  /*19d7d0*/  STL [R1+0x4078], R8 ;  /* 0x0040780801007387 */ /* 0x000fe20000100800 */
[----:B---3--:R-:W-:-:S02]  /*19d7e0*/  IADD3 R11, P4, R11, UR58, RZ ;  /* 0x0000003a0b0b7c10 */ /* 0x008fc4000ff9e0ff */
[----:B------:R-:W-:Y:S02]  /*19d7f0*/  IADD3.X R2, R2, UR19, RZ, P5, !PT ;  /* 0x0000001302027c10 */ /* 0x000fe4000affe4ff */
[----:B------:R-:W-:Y:S01]  /*19d800*/  IADD3 R3, P5, R3, UR58, RZ ;  /* 0x0000003a03037c10 */ /* 0x000fe2000ffbe0ff */
[----:B------:R-:W-:Y:S04]  /*19d810*/  STL [R1+0x4044], R9 ;  /* 0x0040440901007387 */ /* 0x000fe80000100800 */
[----:B------:R-:W-:Y:S01]  /*19d820*/  STL [R1+0x4070], R10 ;  /* 0x0040700a01007387 */ /* 0x000fe20000100800 */
[----:B------:R-:W-:-:S03]  /*19d830*/  IADD3.X R4, R4, UR19, RZ, P6, !PT ;  /* 0x0000001304047c10 */ /* 0x000fc6000b7fe4ff */
[----:B------:R-:W-:Y:S01]  /*19d840*/  STL [R1+0x403c], R11 ;  /* 0x00403c0b01007387 */ /* 0x000fe20000100800 */
[----:B------:R-:W-:-:S03]  /*19d850*/  IADD3.X R0, R0, UR19, RZ, P0, !PT ;  /* 0x0000001300007c10 */ /* 0x000fc600087fe4ff */
        /* <DEDUP_REMOVED lines=9> */
[----:B----4-:R-:W-:Y:S01]  /*19d8f0*/  IADD3.X R17, R17, UR19, RZ, P2, !PT ;  /* 0x0000001311117c10 */ /* 0x010fe200097fe4ff */
        /* <DEDUP_REMOVED lines=91> */
[----:B0-----:R-:W2:Y:S04]  /*19deb0*/  LDL.LU R15, [R1+0x3f88] ;  /* 0x003f8800010f7983 */ /* 0x001ea80000300800 */
[----:B------:R-:W-:Y:S01]  /*19dec0*/  STL [R1+0x3fe0], R5 ;  /* 0x003fe00501007387 */ /* 0x000fe20000100800 */
[----:B---3--:R-:W-:Y:S02]  /*19ded0*/  IADD3 R17, P3, R17, UR58, RZ ;  /* 0x0000003a11117c10 */ /* 0x008fe4000ff7e0ff */
        /* <DEDUP_REMOVED lines=34> */
[----:B------:R-:W-:Y:S04]  /*19e100*/  STL [R1+0x3f64], R12 ;  /* 0x003f640c01007387 */ /* 0x000fe80000100800 */
[----:B------:R-:W3:Y:S04]  /*19e110*/  LDL.LU R9, [R1+0x3f4c] ;  /* 0x003f4c0001097983 */ /* 0x000ee80000300800 */
[----:B------:R-:W-:Y:S04]  /*19e120*/  STL [R1+0x3f90], R13 ;  /* 0x003f900d01007387 */ /* 0x000fe80000100800 */
        /* <DEDUP_REMOVED lines=34> */
[----:B------:R-:W-:Y:S02]  /*19e350*/  IADD3 R9, P6, R9, UR58, RZ ;  /* 0x0000003a09097c10 */ /* 0x000fe4000ffde0ff */
[----:B------:R-:W-:Y:S02]  /*19e360*/  IADD3.X R10, R10, UR19, RZ, P0, !PT ;  /* 0x000000130a0a7c10 */ /* 0x000fe400087fe4ff */
[----:B----4-:R-:W-:-:S02]  /*19e370*/  IADD3 R11, P0, R11, UR58, RZ ;  /* 0x0000003a0b0b7c10 */ /* 0x010fc4000ff1e0ff */
[----:B------:R-:W-:Y:S01]  /*19e380*/  IADD3.X R2, R2, UR19, RZ, P1, !PT ;  /* 0x0000001302027c10 */ /* 0x000fe20008ffe4ff */
[----:B------:R-:W-:Y:S01]  /*19e390*/  STL [R1+0x3f80], R8 ;  /* 0x003f800801007387 */ /* 0x000fe20000100800 */
[----:B------:R-:W-:-:S03]  /*19e3a0*/  IADD3 R3, P1, R3, UR58, RZ ;  /* 0x0000003a03037c10 */ /* 0x000fc6000ff3e0ff */
        /* <DEDUP_REMOVED lines=89> */
[----:B------:R-:W-:Y:S04]  /*19e940*/  STL [R1+0x3ed4], R8 ;  /* 0x003ed40801007387 */ /* 0x000fe80000100800 */
[----:B------:R-:W-:Y:S01]  /*19e950*/  STL [R1+0x3f00], R9 ;  /* 0x003f000901007387 */ /* 0x000fe20000100800 */
[----:B---3--:R-:W-:-:S02]  /*19e960*/  IADD3.X R11, R11, UR19, RZ, P2, !PT ;  /* 0x000000130b0b7c10 */ /* 0x008fc400097fe4ff */
[----:B------:R-:W-:Y:S02]  /*19e970*/  IADD3 R2, P2, R2, UR58, RZ ;  /* 0x0000003a02027c10 */ /* 0x000fe4000ff5e0ff */
        /* <DEDUP_REMOVED lines=275> */
[----:B------:R-:W-:Y:S04]  /*19fab0*/  STL [R1+0x3d90], R8 ;  /* 0x003d900801007387 */ /* 0x000fe80000100800 */
[----:B------:R-:W-:Y:S01]  /*19fac0*/  STL [R1+0x3d5c], R9 ;  /* 0x003d5c0901007387 */ /* 0x000fe20000100800 */
[----:B---3--:R-:W-:-:S02]  /*19fad0*/  IADD3 R11, P6, R11, UR58, RZ ;  /* 0x0000003a0b0b7c10 */ /* 0x008fc4000ffde0ff */
[----:B------:R-:W-:Y:S02]  /*19fae0*/  IADD3.X R2, R2, UR19, RZ, P0, !PT ;  /* 0x0000001302027c10 */ /* 0x000fe400087fe4ff */
[----:B------:R-:W-:Y:S01]  /*19faf0*/  IADD3 R3, P0, R3, UR58, RZ ;  /* 0x0000003a03037c10 */ /* 0x000fe2000ff1e0ff */
[----:B------:R-:W-:Y:S01]  /*19fb00*/  STL [R1+0x3d88], R10 ;  /* 0x003d880a01007387 */ /* 0x000fe20000100800 */
[----:B------:R-:W-:-:S03]  /*19fb10*/  IADD3.X R4, R4, UR19, RZ, P1, !PT ;  /* 0x0000001304047c10 */ /* 0x000fc60008ffe4ff */
[----:B------:R-:W-:Y:S04]  /*19fb20*/  STL [R1+0x3d54], R11 ;  /* 0x003d540b01007387 */ /* 0x000fe80000100800 */
[----:B------:R-:W-:Y:S01]  /*19fb30*/  STL [R1+0x3d80], R2 ;  /* 0x003d800201007387 */ /* 0x000fe20000100800 */
[----:B------:R-:W-:-:S03]  /*19fb40*/  IADD3.X R0, R0, UR19, RZ, P2, !PT ;  /* 0x0000001300007c10 */ /* 0x000fc600097fe4ff */
        /* <DEDUP_REMOVED lines=8> */
[----:B------:R-:W-:Y:S01]  /*19fbd0*/  STL [R1+0x3d44], R5 ;  /* 0x003d440501007387 */ /* 0x000fe20000100800 */
[----:B----4-:R-:W-:Y:S02]  /*19fbe0*/  IADD3.X R17, R17, UR19, RZ, P4, !PT ;  /* 0x0000001311117c10 */ /* 0x010fe4000a7fe4ff */
        /* <DEDUP_REMOVED lines=276> */
[----:B------:R-:W-:Y:S01]  /*1a0d30*/  IADD3.X R16, R16, UR19, RZ, P1, !PT ;  /* 0x0000001310107c10 */ /* 0x000fe20008ffe4ff */
[----:B------:R-:W-:Y:S01]  /*1a0d40*/  STL [R1+0x6bf0], R5 ;  /* 0x006bf00501007387 */ /* 0x000fe20000100800 */
[----:B----4-:R-:W-:Y:S02]  /*1a0d50*/  IADD3 R17, P1, R17, UR58, RZ ;  /* 0x0000003a11117c10 */ /* 0x010fe4000ff3e0ff */
        /* <DEDUP_REMOVED lines=92> */
[----:B------:R-:W-:Y:S04]  /*1a1320*/  STL [R1+0x6b3c], R6 ;  /* 0x006b3c0601007387 */ /* 0x000fe80000100800 */
[----:B------:R-:W-:Y:S01]  /*1a1330*/  STL [R1+0x6b68], R7 ;  /* 0x006b680701007387 */ /* 0x000fe20000100800 */
[----:B---3--:R-:W-:-:S02]  /*1a1340*/  IADD3.X R17, R17, UR19, RZ, P3, !PT ;  /* 0x0000001311117c10 */ /* 0x008fc40009ffe4ff */
        /* <DEDUP_REMOVED lines=70> */
[----:B------:R-:W-:Y:S01]  /*1a17b0*/  IADD3 R10, P6, R10, UR58, RZ ;  /* 0x0000003a0a0a7c10 */ /* 0x000fe2000ffde0ff */
[----:B------:R-:W-:Y:S01]  /*1a17c0*/  STL [R1+0x6ae4], R8 ;  /* 0x006ae40801007387 */ /* 0x000fe20000100800 */
[----:B----4-:R-:W-:-:S02]  /*1a17d0*/  IADD3.X R11, R11, UR19, RZ, P0, !PT ;  /* 0x000000130b0b7c10 */ /* 0x010fc400087fe4ff */
        /* <DEDUP_REMOVED lines=1201> */
[----:B--2---:R-:W-:-:S02]  /*1a62f0*/  IADD3 R15, P3, R15, UR58, RZ ;  /* 0x0000003a0f0f7c10 */ /* 0x004fc4000ff7e0ff */
[----:B------:R-:W-:-:S03]  /*1a6300*/  IADD3.X R8, R8, UR19, RZ, P4, !PT ;  /* 0x0000001308087c10 */ /* 0x000fc6000a7fe4ff */
[----:B------:R0:W-:Y:S01]  /*1a6310*/  STL [R1+0x649c], R15 ;  /* 0x00649c0f01007387 */ /* 0x0001e20000100800 */
        /* <DEDUP_REMOVED lines=142> */
[----:B------:R1:W-:Y:S04]  /*1a6c00*/  STL [R1+0x63c4], R27 ;  /* 0x0063c41b01007387 */ /* 0x0003e80000100800 */
[----:B0-----:R-:W3:Y:S01]  /*1a6c10*/  LDL.LU R0, [R1+0x63a4] ;  /* 0x0063a40001007983 */ /* 0x001ee20000300800 */
[----:B------:R-:W-:-:S02]  /*1a6c20*/  IADD3.X R29, R29, UR19, RZ, P4, !PT ;  /* 0x000000131d1d7c10 */ /* 0x000fc4000a7fe4ff */
[----:B------:R-:W-:Y:S01]  /*1a6c30*/  IADD3 R12, P4, R12, UR58, RZ ;  /* 0x0000003a0c0c7c10 */ /* 0x000fe2000ff9e0ff */
[----:B------:R0:W-:Y:S01]  /*1a6c40*/  STL [R1+0x63f0], R28 ;  /* 0x0063f01c01007387 */ /* 0x0001e20000100800 */
[----:B------:R-:W-:-:S03]  /*1a6c50*/  IADD3.X R13, R13, UR19, RZ, P5, !PT ;  /* 0x000000130d0d7c10 */ /* 0x000fc6000affe4ff */
[----:B------:R0:W-:Y:S04]  /*1a6c60*/  STL [R1+0x63e8], R29 ;  /* 0x0063e81d01007387 */ /* 0x0001e80000100800 */
[----:B------:R-:W3:Y:S04]  /*1a6c70*/  LDL.LU R8, [R1+0x63d0] ;  /* 0x0063d00001087983 */ /* 0x000ee80000300800 */
[----:B------:R0:W-:Y:S04]  /*1a6c80*/  STL [R1+0x63b4], R12 ;  /* 0x0063b40c01007387 */ /* 0x0001e80000100800 */
[----:B------:R-:W3:Y:S04]  /*1a6c90*/  LDL.LU R9, [R1+0x639c] ;  /* 0x00639c0001097983 */ /* 0x000ee80000300800 */
[----:B------:R0:W-:Y:S04]  /*1a6ca0*/  STL [R1+0x63e0], R13 ;  /* 0x0063e00d01007387 */ /* 0x0001e80000100800 */
[----:B------:R-:W3:Y:S01]  /*1a6cb0*/  LDL.LU R10, [R1+0x63c8] ;  /* 0x0063c800010a7983 */ /* 0x000ee20000300800 */
[----:B----4-:R-:W-:-:S05]  /*1a6cc0*/  IADD3 R14, P5, R14, UR58, RZ ;  /* 0x0000003a0e0e7c10 */ /* 0x010fca000ffbe0ff */
        /* <DEDUP_REMOVED lines=10> */
[----:B--2---:R-:W-:-:S05]  /*1a6d70*/  IADD3.X R15, R15, UR19, RZ, P6, !PT ;  /* 0x000000130f0f7c10 */ /* 0x004fca000b7fe4ff */
        /* <DEDUP_REMOVED lines=10> */
[----:B-1----:R-:W3:Y:S04]  /*1a6e20*/  LDL.LU R27, [R1+0x5d88] ;  /* 0x005d8800011b7983 */ /* 0x002ee80000300800 */
[----:B0-----:R-:W3:Y:S04]  /*1a6e30*/  LDL.LU R28, [R1+0x6378] ;  /* 0x00637800011c7983 */ /* 0x001ee80000300800 */
[----:B------:R-:W3:Y:S04]  /*1a6e40*/  LDL.LU R29, [R1+0x5d84] ;  /* 0x005d8400011d7983 */ /* 0x000ee80000300800 */
[----:B------:R-:W3:Y:S04]  /*1a6e50*/  LDL.LU R12, [R1+0x6370] ;  /* 0x00637000010c7983 */ /* 0x000ee80000300800 */
[----:B------:R-:W3:Y:S04]  /*1a6e60*/  LDL.LU R13, [R1+0x5d80] ;  /* 0x005d8000010d7983 */ /* 0x000ee80000300800 */
[----:B----4-:R-:W4:Y:S04]  /*1a6e70*/  LDL.LU R14, [R1+0x6368] ;  /* 0x00636800010e7983 */ /* 0x010f280000300800 */
[----:B--2---:R-:W2:Y:S01]  /*1a6e80*/  LDL.LU R15, [R1+0x5d78] ;  /* 0x005d7800010f7983 */ /* 0x004ea20000300800 */
[----:B---3--:R-:W-:-:S05]  /*1a6e90*/  IADD3 R0, P6, R0, UR58, RZ ;  /* 0x0000003a00007c10 */ /* 0x008fca000ffde0ff */
[----:B------:R0:W-:Y:S04]  /*1a6ea0*/  STL [R1+0x63a4], R0 ;  /* 0x0063a40001007387 */ /* 0x0001e80000100800 */
[----:B0-----:R-:W3:Y:S01]  /*1a6eb0*/  LDL.LU R0, [R1+0x436c] ;  /* 0x00436c0001007983 */ /* 0x001ee20000300800 */
[----:B------:R-:W-:Y:S02]  /*1a6ec0*/  IADD3.X R8, R8, UR19, RZ, P0, !PT ;  /* 0x0000001308087c10 */ /* 0x000fe400087fe4ff */
[----:B------:R-:W-:Y:S02]  /*1a6ed0*/  IADD3 R9, P0, R9, UR58, RZ ;  /* 0x0000003a09097c10 */ /* 0x000fe4000ff1e0ff */
[----:B------:R-:W-:Y:S02]  /*1a6ee0*/  IADD3.X R10, R10, UR19, RZ, P1, !PT ;  /* 0x000000130a0a7c10 */ /* 0x000fe40008ffe4ff */
[----:B------:R-:W-:-:S02]  /*1a6ef0*/  IADD3 R11, P1, R11, UR58, RZ ;  /* 0x0000003a0b0b7c10 */ /* 0x000fc4000ff3e0ff */
[----:B------:R-:W-:Y:S01]  /*1a6f00*/  IADD3.X R2, R2, UR19, RZ, P2, !PT ;  /* 0x0000001302027c10 */ /* 0x000fe200097fe4ff */
[----:B------:R-:W-:Y:S01]  /*1a6f10*/  STL [R1+0x63d0], R8 ;  /* 0x0063d00801007387 */ /* 0x000fe20000100800 */
[----:B------:R-:W-:-:S03]  /*1a6f20*/  IADD3 R3, P2, R3, UR58, RZ ;  /* 0x0000003a03037c10 */ /* 0x000fc6000ff5e0ff */
[----:B------:R-:W-:Y:S01]  /*1a6f30*/  STL [R1+0x639c], R9 ;  /* 0x00639c0901007387 */ /* 0x000fe20000100800 */
[----:B------:R-:W-:-:S03]  /*1a6f40*/  IADD3.X R17, R17, UR19, RZ, P4, !PT ;  /* 0x0000001311117c10 */ /* 0x000fc6000a7fe4ff */
[----:B------:R-:W-:Y:S04]  /*1a6f50*/  STL [R1+0x63c8], R10 ;  /* 0x0063c80a01007387 */ /* 0x000fe80000100800 */
[----:B------:R-:W-:Y:S04]  /*1a6f60*/  STL [R1+0x6394], R11 ;  /* 0x0063940b01007387 */ /* 0x000fe80000100800 */
[----:B------:R-:W-:Y:S04]  /*1a6f70*/  STL [R1+0x63c0], R2 ;  /* 0x0063c00201007387 */ /* 0x000fe80000100800 */
[----:B------:R-:W-:Y:S04]  /*1a6f80*/  STL [R1+0x638c], R3 ;  /* 0x00638c0301007387 */ /* 0x000fe80000100800 */
[----:B------:R0:W-:Y:S02]  /*1a6f90*/  STL [R1+0x63b0], R17 ;  /* 0x0063b01101007387 */ /* 0x0001e40000100800 */
[----:B0-----:R-:W0:Y:S01]  /*1a6fa0*/  LDC R17, c[0x0][0x23c] ;  /* 0x00008f00ff117b82 */ /* 0x001e220000000800 */
[----:B------:R-:W-:-:S02]  /*1a6fb0*/  IADD3.X R4, R4, UR19, RZ, P3, !PT ;  /* 0x0000001304047c10 */ /* 0x000fc40009ffe4ff */
[----:B------:R-:W-:Y:S02]  /*1a6fc0*/  IADD3 R5, P3, R5, UR58, RZ ;  /* 0x0000003a05057c10 */ /* 0x000fe4000ff7e0ff */
[----:B------:R-:W-:Y:S02]  /*1a6fd0*/  IADD3 R6, P4, R6, UR58, RZ ;  /* 0x0000003a06067c10 */ /* 0x000fe4000ff9e0ff */
[----:B------:R-:W-:Y:S01]  /*1a6fe0*/  IADD3.X R7, R7, UR19, RZ, P5, !PT ;  /* 0x0000001307077c10 */ /* 0x000fe2000affe4ff */
[----:B------:R0:W-:Y:S01]  /*1a6ff0*/  STL [R1+0x63b8], R4 ;  /* 0x0063b80401007387 */ /* 0x0001e20000100800 */
[----:B------:R-:W-:-:S03]  /*1a7000*/  IADD3 R16, P5, R16, UR58, RZ ;  /* 0x0000003a10107c10 */ /* 0x000fc6000ffbe0ff */
[----:B------:R-:W-:Y:S04]  /*1a7010*/  STL [R1+0x6384], R5 ;  /* 0x0063840501007387 */ /* 0x000fe80000100800 */
[----:B------:R-:W-:Y:S04]  /*1a7020*/  STL [R1+0x637c], R6 ;  /* 0x00637c0601007387 */ /* 0x000fe80000100800 */
[----:B------:R-:W-:Y:S04]  /*1a7030*/  STL [R1+0x63a8], R7 ;  /* 0x0063a80701007387 */ /* 0x000fe80000100800 */
[----:B------:R-:W-:Y:S01]  /*1a7040*/  STL [R1+0x6374], R16 ;  /* 0x0063741001007387 */ /* 0x000fe20000100800 */
[----:B0-----:R-:W-:-:S05]  /*1a7050*/  IMAD.SHL.U32 R4, R17, 0x80, RZ ;  /* 0x0000008011047824 */ /* 0x001fca00078e00ff */
[----:B------:R-:W-:Y:S02]  /*1a7060*/  SHF.R.S32.HI R2, RZ, 0x1f, R4 ;  /* 0x0000001fff027819 */ /* 0x000fe40000011404 */
[----:B------:R-:W-:Y:S02]  /*1a7070*/  IADD3.X R18, R18, UR19, RZ, P6, !PT ;  /* 0x0000001312127c10 */ /* 0x000fe4000b7fe4ff */
[----:B------:R-:W-:Y:S02]  /*1a7080*/  IADD3 R19, P6, R19, UR58, RZ ;  /* 0x0000003a13137c10 */ /* 0x000fe4000ffde0ff */
[----:B------:R-:W-:Y:S02]  /*1a7090*/  IADD3.X R20, R20, UR19, RZ, P0, !PT ;  /* 0x0000001314147c10 */ /* 0x000fe400087fe4ff */
[----:B------:R-:W-:Y:S02]  /*1a70a0*/  IADD3 R21, P0, R4, R21, RZ ;  /* 0x0000001504157210 */ /* 0x000fe40007f1e0ff */
[----:B------:R-:W-:Y:S01]  /*1a70b0*/  IADD3.X R22, R22, UR19, RZ, P1, !PT ;  /* 0x0000001316167c10 */ /* 0x000fe20008ffe4ff */
[----:B------:R-:W-:Y:S01]  /*1a70c0*/  STL [R1+0x63a0], R18 ;  /* 0x0063a01201007387 */ /* 0x000fe20000100800 */
[----:B------:R-:W-:-:S03]  /*1a70d0*/  IADD3 R23, P1, R4, R23, RZ ;  /* 0x0000001704177210 */ /* 0x000fc60007f3e0ff */
[----:B------:R-:W-:Y:S01]  /*1a70e0*/  STL [R1+0x636c], R19 ;  /* 0x00636c1301007387 */ /* 0x000fe20000100800 */
[----:B------:R-:W-:-:S03]  /*1a70f0*/  IADD3.X R24, R24, UR19, RZ, P2, !PT ;  /* 0x0000001318187c10 */ /* 0x000fc600097fe4ff */
        /* <DEDUP_REMOVED lines=14> */
[----:B------:R-:W-:Y:S04]  /*1a71e0*/  STL [R1+0x5d88], R27 ;  /* 0x005d881b01007387 */ /* 0x000fe80000100800 */
[----:B------:R-:W-:Y:S01]  /*1a71f0*/  STL [R1+0x6378], R28 ;  /* 0x0063781c01007387 */ /* 0x000fe20000100800 */
[----:B----4-:R-:W-:-:S03]  /*1a7200*/  IADD3.X R14, R14, UR19, RZ, P6, !PT ;  /* 0x000000130e0e7c10 */ /* 0x010fc6000b7fe4ff */
[----:B------:R-:W-:Y:S04]  /*1a7210*/  STL [R1+0x5d84], R29 ;  /* 0x005d841d01007387 */ /* 0x000fe80000100800 */
[----:B------:R-:W-:Y:S01]  /*1a7220*/  STL [R1+0x6370], R12 ;  /* 0x0063700c01007387 */ /* 0x000fe20000100800 */
[----:B--2---:R-:W-:-:S03]  /*1a7230*/  IADD3 R15, P6, R4, R15, RZ ;  /* 0x0000000f040f7210 */ /* 0x004fc60007fde0ff */
[----:B------:R-:W-:Y:S04]  /*1a7240*/  STL [R1+0x5d80], R13 ;  /* 0x005d800d01007387 */ /* 0x000fe80000100800 */
[----:B------:R0:W-:Y:S04]  /*1a7250*/  STL [R1+0x7730], R2 ;  /* 0x0077300201007387 */ /* 0x0001e80000100800 */
[----:B------:R-:W-:Y:S01]  /*1a7260*/  STL [R1+0x6368], R14 ;  /* 0x0063680e01007387 */ /* 0x000fe20000100800 */
[----:B---3--:R-:W-:-:S03]  /*1a7270*/  IMAD.X R0, R2, 0x1, R0, P0 ;  /* 0x0000000102007824 */ /* 0x008fc600000e0600 */
[----:B0-----:R-:W2:Y:S04]  /*1a7280*/  LDL.LU R2, [R1+0x5d70] ;  /* 0x005d700001027983 */ /* 0x001ea80000300800 */
[----:B------:R-:W-:Y:S04]  /*1a7290*/  STL [R1+0x5d78], R15 ;  /* 0x005d780f01007387 */ /* 0x000fe80000100800 */
[----:B------:R-:W3:Y:S04]  /*1a72a0*/  LDL.LU R8, [R1+0x5d60] ;  /* 0x005d600001087983 */ /* 0x000ee80000300800 */
[----:B------:R-:W-:Y:S04]  /*1a72b0*/  STL [R1+0x436c], R0 ;  /* 0x00436c0001007387 */ /* 0x000fe80000100800 */
[----:B---3--:R0:W-:Y:S04]  /*1a72c0*/  STL [R1+0x7724], R8 ;  /* 0x0077240801007387 */ /* 0x0081e80000100800 */
[----:B0-----:R-:W3:Y:S04]  /*1a72d0*/  LDL.LU R8, [R1+0x4364] ;  /* 0x0043640001087983 */ /* 0x001ee80000300800 */
[----:B---3--:R0:W-:Y:S04]  /*1a72e0*/  STL [R1+0x7728], R8 ;  /* 0x0077280801007387 */ /* 0x0081e80000100800 */
[----:B0-----:R-:W3:Y:S01]  /*1a72f0*/  LDL.LU R8, [R1+0x5d68] ;  /* 0x005d680001087983 */ /* 0x001ee20000300800 */
[----:B--2---:R-:W-:-:S03]  /*1a7300*/  IADD3 R2, P0, R4, R2, RZ ;  /* 0x0000000204027210 */ /* 0x004fc60007f1e0ff */
[----:B---3--:R0:W-:Y:S04]  /*1a7310*/  STL [R1+0x772c], R8 ;  /* 0x00772c0801007387 */ /* 0x0081e80000100800 */
        /* <DEDUP_REMOVED lines=28> */
[----:B0-----:R-:W2:Y:S02]  /*1a74e0*/  LDL.LU R2, [R1+0x7730] ;  /* 0x0077300001027983 */ /* 0x001ea40000300800 */
[----:B--2---:R-:W-:-:S05]  /*1a74f0*/  IMAD.X R8, R2, 0x1, R8, P1 ;  /* 0x0000000102087824 */ /* 0x004fca00008e0608 */
[----:B------:R0:W-:Y:S04]  /*1a7500*/  STL [R1+0x4368], R8 ;  /* 0x0043680801007387 */ /* 0x0001e80000100800 */
[----:B0-----:R-:W2:Y:S02]  /*1a7510*/  LDL.LU R8, [R1+0x772c] ;  /* 0x00772c0001087983 */ /* 0x001ea40000300800 */
[----:B--2---:R-:W-:-:S05]  /*1a7520*/  IADD3 R8, P1, R4, R8, RZ ;  /* 0x0000000804087210 */ /* 0x004fca0007f3e0ff */
[----:B------:R0:W-:Y:S04]  /*1a7530*/  STL [R1+0x5d68], R8 ;  /* 0x005d680801007387 */ /* 0x0001e80000100800 */
[----:B0-----:R-:W2:Y:S02]  /*1a7540*/  LDL.LU R8, [R1+0x7728] ;  /* 0x0077280001087983 */ /* 0x001ea40000300800 */
[----:B--2---:R-:W-:-:S05]  /*1a7550*/  IMAD.X R8, R2, 0x1, R8, P2 ;  /* 0x0000000102087824 */ /* 0x004fca00010e0608 */
[----:B------:R0:W-:Y:S04]  /*1a7560*/  STL [R1+0x4364], R8 ;  /* 0x0043640801007387 */ /* 0x0001e80000100800 */
[----:B0-----:R-:W2:Y:S01]  /*1a7570*/  LDL.LU R8, [R1+0x7724] ;  /* 0x0077240001087983 */ /* 0x001ea20000300800 */
[----:B---3--:R-:W-:Y:S01]  /*1a7580*/  IMAD.X R9, R2, 0x1, R9, P3 ;  /* 0x0000000102097824 */ /* 0x008fe200018e0609 */
[----:B----4-:R-:W-:Y:S01]  /*1a7590*/  IADD3 R10, P3, R4, R10, RZ ;  /* 0x0000000a040a7210 */ /* 0x010fe20007f7e0ff */
[----:B------:R-:W-:Y:S01]  /*1a75a0*/  IMAD.X R11, R2, 0x1, R11, P4 ;  /* 0x00000001020b7824 */ /* 0x000fe200020e060b */
[----:B------:R-:W-:Y:S01]  /*1a75b0*/  IADD3 R3, P4, R4, R3, RZ ;  /* 0x0000000304037210 */ /* 0x000fe20007f9e0ff */
        /* <DEDUP_REMOVED lines=19> */
[----:B------:R-:W-:-:S02]  /*1a76f0*/  IADD3 R0, P1, R4, R0, RZ ;  /* 0x0000000004007210 */ /* 0x000fc40007f3e0ff */
[----:B--2---:R-:W-:-:S05]  /*1a7700*/  IADD3 R8, P2, R4, R8, RZ ;  /* 0x0000000804087210 */ /* 0x004fca0007f5e0ff */
        /* <DEDUP_REMOVED lines=9> */
[----:B------:R-:W-:-:S03]  /*1a77a0*/  IMAD.X R21, R2, 0x1, R21, P2 ;  /* 0x0000000102157824 */ /* 0x000fc600010e0615 */
[----:B------:R-:W-:Y:S01]  /*1a77b0*/  STL [R1+0x5d6c], R17 ;  /* 0x005d6c1101007387 */ /* 0x000fe20000100800 */
[----:B------:R-:W-:-:S03]  /*1a77c0*/  IADD3 R22, P2, R4, R22, RZ ;  /* 0x0000001604167210 */ /* 0x000fc60007f5e0ff */
        /* <DEDUP_REMOVED lines=24> */
[----:B--2---:R-:W-:-:S03]  /*1a7950*/  IMAD.X R4, R2, 0x1, R4, P2 ;  /* 0x0000000102047824 */ /* 0x004fc600010e0604 */
[----:B---3--:R0:W-:Y:S04]  /*1a7960*/  STL [R1+0x771c], R8 ;  /* 0x00771c0801007387 */ /* 0x0081e80000100800 */
[----:B0-----:R-:W2:Y:S04]  /*1a7970*/  LDL.LU R8, [R1+0x5cf0] ;  /* 0x005cf00001087983 */ /* 0x001ea80000300800 */
[----:B------:R-:W3:Y:S04]  /*1a7980*/  LDL.LU R9, [R1+0x5d9c] ;  /* 0x005d9c0001097983 */ /* 0x000ee80000300800 */
[----:B------:R-:W4:Y:S04]  /*1a7990*/  LDL.LU R10, [R1+0x5d0c] ;  /* 0x005d0c00010a7983 */ /* 0x000f280000300800 */
        /* <DEDUP_REMOVED lines=25> */
[----:B0-----:R-:W2:Y:S02]  /*1a7b30*/  LDL.LU R4, [R1+0x7720] ;  /* 0x0077200001047983 */ /* 0x001ea40000300800 */
[----:B--2---:R-:W-:-:S05]  /*1a7b40*/  IADD3 R8, P2, R4, R8, RZ ;  /* 0x0000000804087210 */ /* 0x004fca0007f5e0ff */
[----:B------:R0:W-:Y:S04]  /*1a7b50*/  STL [R1+0x5cf0], R8 ;  /* 0x005cf00801007387 */ /* 0x0001e80000100800 */
[----:B0-----:R-:W2:Y:S02]  /*1a7b60*/  LDL.LU R8, [R1+0x771c] ;  /* 0x00771c0001087983 */ /* 0x001ea40000300800 */
[----:B--2---:R-:W-:-:S05]  /*1a7b70*/  IMAD.X R8, R2, 0x1, R8, P3 ;  /* 0x0000000102087824 */ /* 0x004fca00018e0608 */
[----:B------:R0:W-:Y:S04]  /*1a7b80*/  STL [R1+0x5d1c], R8 ;  /* 0x005d1c0801007387 */ /* 0x0001e80000100800 */
[----:B0-----:R-:W2:Y:S02]  /*1a7b90*/  LDL.LU R8, [R1+0x7718] ;  /* 0x0077180001087983 */ /* 0x001ea40000300800 */
[----:B--2---:R-:W-:-:S05]  /*1a7ba0*/  IADD3 R8, P3, R4, R8, RZ ;  /* 0x0000000804087210 */ /* 0x004fca0007f7e0ff */
[----:B------:R0:W-:Y:S04]  /*1a7bb0*/  STL [R1+0x5da4], R8 ;  /* 0x005da40801007387 */ /* 0x0001e80000100800 */
[----:B0-----:R-:W2:Y:S01]  /*1a7bc0*/  LDL.LU R8, [R1+0x7714] ;  /* 0x0077140001087983 */ /* 0x001ea20000300800 */
[----:B----4-:R-:W-:Y:S01]  /*1a7bd0*/  IMAD.X R10, R2, 0x1, R10, P5 ;  /* 0x00000001020a7824 */ /* 0x010fe200028e060a */
[----:B---3--:R-:W-:Y:S01]  /*1a7be0*/  IADD3 R11, P5, R4, R11, RZ ;  /* 0x0000000b040b7210 */ /* 0x008fe20007fbe0ff */
        /* <DEDUP_REMOVED lines=20> */
[----:B------:R-:W-:-:S02]  /*1a7d30*/  IMAD.X R0, R2, 0x1, R0, P3 ;  /* 0x0000000102007824 */ /* 0x000fc400018e0600 */
[----:B--2---:R-:W-:Y:S01]  /*1a7d40*/  IMAD.X R8, R2, 0x1, R8, P4 ;  /* 0x0000000102087824 */ /* 0x004fe200020e0608 */
[----:B------:R-:W-:-:S04]  /*1a7d50*/  IADD3 R9, P4, R4, R9, RZ ;  /* 0x0000000904097210 */ /* 0x000fc80007f9e0ff */
        /* <DEDUP_REMOVED lines=5181> */
[----:B------:R0:W-:Y:S04]  /*1bc130*/  STL [R1+0x43e8], R0 ;  /* 0x0043e80001007387 */ /* 0x0001e80000100800 */
[----:B0-----:R-:W3:Y:S04]  /*1bc140*/  LDL.LU R0, [R1+0x4404] ;  /* 0x0044040001007983 */ /* 0x001ee80000300800 */
        /* <DEDUP_REMOVED lines=61> */
[C---:B------:R-:W-:Y:S02]  /*1bc520*/  IMAD.X R28, R2.reuse, 0x1, R28, P2 ;  /* 0x00000001021c7824 */ /* 0x040fe400010e061c */
[C---:B------:R-:W-:Y:S02]  /*1bc530*/  IMAD.X R29, R2.reuse, 0x1, R29, P3 ;  /* 0x00000001021d7824 */ /* 0x040fe400018e061d */
[C---:B------:R-:W-:Y:S02]  /*1bc540*/  IMAD.X R12, R2.reuse, 0x1, R12, P4 ;  /* 0x00000001020c7824 */ /* 0x040fe400020e060c */
[C---:B------:R-:W-:Y:S02]  /*1bc550*/  IMAD.X R15, R2.reuse, 0x1, R15, P0 ;  /* 0x00000001020f7824 */ /* 0x040fe400000e060f */
[C---:B------:R-:W-:Y:S02]  /*1bc560*/  IMAD.X R14, R2.reuse, 0x1, R14, P6 ;  /* 0x00000001020e7824 */ /* 0x040fe400030e060e */
[----:B--2---:R-:W-:Y:S01]  /*1bc570*/  IMAD.X R0, R2, 0x1, R0, P5 ;  /* 0x0000000102007824 */ /* 0x004fe200028e0600 */
[----:B------:R-:W-:-:S04]  /*1bc580*/  IADD3 R8, P5, R4, R8, RZ ;  /* 0x0000000804087210 */ /* 0x000fc80007fbe0ff */
[----:B------:R0:W-:Y:S01]  /*1bc590*/  STL [R1+0x4404], R0 ;  /* 0x0044040001007387 */ /* 0x0001e20000100800 */
[----:B------:R-:W-:-:S03]  /*1bc5a0*/  IMAD.X R21, R2, 0x1, R21, P5 ;  /* 0x0000000102157824 */ /* 0x000fc600028e0615 */
[----:B0-----:R-:W2:Y:S04]  /*1bc5b0*/  LDL.LU R0, [R1+0x73d0] ;  /* 0x0073d00001007983 */ /* 0x001ea80000300800 */
[----:B------:R0:W-:Y:S04]  /*1bc5c0*/  STL [R1+0x43d0], R8 ;  /* 0x0043d00801007387 */ /* 0x0001e80000100800 */
        /* <DEDUP_REMOVED lines=8> */
[----:B------:R4:W-:Y:S01]  /*1bc650*/  STL [R1+0x43dc], R17 ;  /* 0x0043dc1101007387 */ /* 0x0009e20000100800 */
[----:B------:R-:W-:-:S03]  /*1bc660*/  IADD3 R22, P5, R4, R22, RZ ;  /* 0x0000001604167210 */ /* 0x000fc60007fbe0ff */
        /* <DEDUP_REMOVED lines=9> */
[----:B------:R-:W-:Y:S01]  /*1bc700*/  STL [R1+0x43b4], R27 ;  /* 0x0043b41b01007387 */ /* 0x000fe20000100800 */
[----:B------:R-:W-:-:S03]  /*1bc710*/  IMAD.X R13, R2, 0x1, R13, P5 ;  /* 0x00000001020d7824 */ /* 0x000fc600028e060d */
[----:B------:R4:W-:Y:S04]  /*1bc720*/  STL [R1+0x43ac], R28 ;  /* 0x0043ac1c01007387 */ /* 0x0009e80000100800 */
[----:B------:R4:W-:Y:S04]  /*1bc730*/  STL [R1+0x43a4], R29 ;  /* 0x0043a41d01007387 */ /* 0x0009e80000100800 */
[----:B------:R4:W-:Y:S04]  /*1bc740*/  STL [R1+0x43a0], R12 ;  /* 0x0043a00c01007387 */ /* 0x0009e80000100800 */
[----:B------:R-:W-:Y:S04]  /*1bc750*/  STL [R1+0x4394], R15 ;  /* 0x0043940f01007387 */ /* 0x000fe80000100800 */
[----:B------:R4:W-:Y:S04]  /*1bc760*/  STL [R1+0x439c], R13 ;  /* 0x00439c0d01007387 */ /* 0x0009e80000100800 */
[----:B------:R4:W-:Y:S04]  /*1bc770*/  STL [R1+0x4398], R14 ;  /* 0x0043980e01007387 */ /* 0x0009e80000100800 */
[----:B0-----:R-:W2:Y:S04]  /*1bc780*/  LDL.LU R8, [R1+0x5dd4] ;  /* 0x005dd40001087983 */ /* 0x001ea80000300800 */
[----:B-1----:R-:W2:Y:S04]  /*1bc790*/  LDL.LU R9, [R1+0x5dd0] ;  /* 0x005dd00001097983 */ /* 0x002ea80000300800 */
[----:B---3--:R-:W3:Y:S04]  /*1bc7a0*/  LDL.LU R10, [R1+0x5de4] ;  /* 0x005de400010a7983 */ /* 0x008ee80000300800 */
[----:B----4-:R-:W4:Y:S04]  /*1bc7b0*/  LDL.LU R11, [R1+0x5de0] ;  /* 0x005de000010b7983 */ /* 0x010f280000300800 */
        /* <DEDUP_REMOVED lines=21> */
[----:B--2---:R-:W-:Y:S04]  /*1bc910*/  STL [R1+0x73d0], R0 ;  /* 0x0073d00001007387 */ /* 0x004fe80000100800 */
[----:B------:R-:W2:Y:S01]  /*1bc920*/  LDL.LU R27, [R1+0x3aa4] ;  /* 0x003aa400011b7983 */ /* 0x000ea20000300800 */
[----:B------:R-:W-:-:S02]  /*1bc930*/  IADD3 R8, P2, R4, R8, RZ ;  /* 0x0000000804087210 */ /* 0x000fc40007f5e0ff */
[C---:B------:R-:W-:Y:S02]  /*1bc940*/  IADD3 R9, P3, R4.reuse, R9, RZ ;  /* 0x0000000904097210 */ /* 0x040fe40007f7e0ff */
[C---:B---3--:R-:W-:Y:S02]  /*1bc950*/  IADD3 R10, P4, R4.reuse, R10, RZ ;  /* 0x0000000a040a7210 */ /* 0x048fe40007f9e0ff */
[C---:B----4-:R-:W-:Y:S02]  /*1bc960*/  IADD3 R11, P5, R4.reuse, R11, RZ ;  /* 0x0000000b040b7210 */ /* 0x050fe40007fbe0ff */
[C---:B------:R-:W-:Y:S02]  /*1bc970*/  IADD3 R3, P6, R4.reuse, R3, RZ ;  /* 0x0000000304037210 */ /* 0x040fe40007fde0ff */
[C---:B------:R-:W-:Y:S02]  /*1bc980*/  IADD3 R5, P0, R4.reuse, R5, RZ ;  /* 0x0000000504057210 */ /* 0x040fe40007f1e0ff */
        /* <DEDUP_REMOVED lines=19> */
[----:B--2---:R-:W-:-:S05]  /*1bcac0*/  VIADD R27, R27, 0x1 ;  /* 0x000000011b1b7836 */ /* 0x004fca0000000000 */
        /* <DEDUP_REMOVED lines=99> */
[----:B------:R-:W-:Y:S01]  /*1bd100*/  STL [R1+0x5de8], R27 ;  /* 0x005de81b01007387 */ /* 0x000fe20000100800 */
[----:B------:R-:W-:Y:S01]  /*1bd110*/  IMAD.X R20, R2, 0x1, R20, P6 ;  /* 0x0000000102147824 */ /* 0x000fe200030e0614 */
[C---:B------:R-:W-:Y:S02]  /*1bd120*/  IADD3 R21, P6, R4.reuse, R21, RZ ;  /* 0x0000001504157210 */ /* 0x040fe40007fde0ff */
        /* <DEDUP_REMOVED lines=98> */
[----:B------:R-:W-:Y:S01]  /*1bd750*/  STL [R1+0x5ed0], R27 ;  /* 0x005ed01b01007387 */ /* 0x000fe20000100800 */
[----:B------:R-:W-:Y:S01]  /*1bd760*/  IMAD.X R19, R2, 0x1, R19, P0 ;  /* 0x0000000102137824 */ /* 0x000fe200000e0613 */
[----:B------:R-:W-:Y:S02]  /*1bd770*/  IADD3 R20, P0, R4, R20, RZ ;  /* 0x0000001404147210 */ /* 0x000fe40007f1e0ff */
        /* <DEDUP_REMOVED lines=531> */
[----:B------:R-:W3:Y:S04]  /*1bf8b0*/  LDL.LU R27, [R1+0x61c4] ;  /* 0x0061c400011b7983 */ /* 0x000ee80000300800 */
[----:B---3--:R0:W-:Y:S04]  /*1bf8c0*/  STL [R1+0x73fc], R27 ;  /* 0x0073fc1b01007387 */ /* 0x0081e80000100800 */
[----:B------:R-:W-:Y:S04]  /*1bf8d0*/  STL [R1+0x6138], R15 ;  /* 0x0061380f01007387 */ /* 0x000fe80000100800 */
        /* <DEDUP_REMOVED lines=32> */
[----:B0-----:R-:W4:Y:S01]  /*1bfae0*/  LDL.LU R14, [R1+0x6220] ;  /* 0x00622000010e7983 */ /* 0x001f220000300800 */
        /* <DEDUP_REMOVED lines=28> */
[----:B------:R-:W-:Y:S01]  /*1bfcb0*/  IMAD.X R28, R2, 0x1, R28, P6 ;  /* 0x00000001021c7824 */ /* 0x000fe200030e061c */
[C---:B------:R-:W-:Y:S02]  /*1bfcc0*/  IADD3 R29, P6, R4.reuse, R29, RZ ;  /* 0x0000001d041d7210 */ /* 0x040fe40007fde0ff */
[----:B--2---:R-:W-:-:S05]  /*1bfcd0*/  IADD3 R27, P2, R4, R27, RZ ;  /* 0x0000001b041b7210 */ /* 0x004fca0007f5e0ff */
        /* <DEDUP_REMOVED lines=25> */
[----:B0-----:R-:W2:Y:S01]  /*1bfe70*/  LDL.LU R15, [R1+0x61b8] ;  /* 0x0061b800010f7983 */ /* 0x001ea20000300800 */
[----:B------:R-:W-:Y:S01]  /*1bfe80*/  IADD3 R12, P0, R4, R12, RZ ;  /* 0x0000000c040c7210 */ /* 0x000fe20007f1e0ff */
[----:B------:R-:W-:Y:S01]  /*1bfe90*/  IMAD.X R13, R2, 0x1, R13, P1 ;  /* 0x00000001020d7824 */ /* 0x000fe200008e060d */
[----:B------:R-:W-:Y:S01]  /*1bfea0*/  IADD3 R14, P1, R4, R14, RZ ;  /* 0x0000000e040e7210 */ /* 0x000fe20007f3e0ff */
[----:B------:R-:W-:Y:S04]  /*1bfeb0*/  STL [R1+0x6210], R29 ;  /* 0x0062101d01007387 */ /* 0x000fe80000100800 */
[----:B------:R-:W3:Y:S04]  /*1bfec0*/  LDL.LU R27, [R1+0x61c8] ;  /* 0x0061c800011b7983 */ /* 0x000ee80000300800 */
[----:B------:R-:W-:Y:S04]  /*1bfed0*/  STL [R1+0x6224], R12 ;  /* 0x0062240c01007387 */ /* 0x000fe80000100800 */
[----:B---3--:R0:W-:Y:S04]  /*1bfee0*/  STL [R1+0x73f0], R27 ;  /* 0x0073f01b01007387 */ /* 0x0081e80000100800 */
[----:B------:R-:W-:Y:S04]  /*1bfef0*/  STL [R1+0x61bc], R13 ;  /* 0x0061bc0d01007387 */ /* 0x000fe80000100800 */
[----:B0-----:R-:W3:Y:S04]  /*1bff00*/  LDL.LU R27, [R1+0x6230] ;  /* 0x00623000011b7983 */ /* 0x001ee80000300800 */
[----:B------:R-:W-:Y:S04]  /*1bff10*/  STL [R1+0x6220], R14 ;  /* 0x0062200e01007387 */ /* 0x000fe80000100800 */
        /* <DEDUP_REMOVED lines=29> */
[----:B------:R-:W3:Y:S04]  /*1c00f0*/  LDL.LU R12, [R1+0x6228] ;  /* 0x00622800010c7983 */ /* 0x000ee80000300800 */
[----:B------:R-:W3:Y:S04]  /*1c0100*/  LDL.LU R13, [R1+0x62a0] ;  /* 0x0062a000010d7983 */ /* 0x000ee80000300800 */
[----:B0-----:R-:W3:Y:S01]  /*1c0110*/  LDL.LU R15, [R1+0x623c] ;  /* 0x00623c00010f7983 */ /* 0x001ee20000300800 */
        /* <DEDUP_REMOVED lines=25> */
[----:B------:R-:W-:Y:S01]  /*1c02b0*/  IADD3 R25, P6, R4, R25, RZ ;  /* 0x0000001904197210 */ /* 0x000fe20007fde0ff */
[----:B------:R-:W-:Y:S01]  /*1c02c0*/  IMAD.X R28, R2, 0x1, R28, P1 ;  /* 0x00000001021c7824 */ /* 0x000fe200008e061c */
[C---:B------:R-:W-:Y:S02]  /*1c02d0*/  IADD3 R26, P0, R4.reuse, R26, RZ ;  /* 0x0000001a041a7210 */ /* 0x040fe40007f1e0ff */
[----:B------:R-:W-:Y:S01]  /*1c02e0*/  IADD3 R29, P1, R4, R29, RZ ;  /* 0x0000001d041d7210 */ /* 0x000fe20007f3e0ff */
[----:B--2---:R-:W-:Y:S01]  /*1c02f0*/  IMAD.X R27, R2, 0x1, R27, P4 ;  /* 0x00000001021b7824 */ /* 0x004fe200020e061b */
[----:B------:R-:W-:-:S04]  /*1c0300*/  IADD3 R0, P4, R4, R0, RZ ;  /* 0x0000000004007210 */ /* 0x000fc80007f9e0ff */
        /* <DEDUP_REMOVED lines=23> */
[----:B------:R-:W-:Y:S01]  /*1c0480*/  IMAD.X R12, R2, 0x1, R12, P2 ;  /* 0x00000001020c7824 */ /* 0x000fe200010e060c */
[----:B------:R-:W-:Y:S01]  /*1c0490*/  IADD3 R13, P2, R4, R13, RZ ;  /* 0x0000000d040d7210 */ /* 0x000fe20007f5e0ff */
[----:B------:R-:W-:Y:S01]  /*1c04a0*/  IMAD.X R15, R2, 0x1, R15, P3 ;  /* 0x00000001020f7824 */ /* 0x000fe200018e060f */
[----:B------:R-:W-:Y:S04]  /*1c04b0*/  STL [R1+0x6280], R25 ;  /* 0x0062801901007387 */ /* 0x000fe80000100800 */
[----:B------:R-:W-:Y:S04]  /*1c04c0*/  STL [R1+0x6294], R26 ;  /* 0x0062941a01007387 */ /* 0x000fe80000100800 */
[----:B------:R-:W-:Y:S04]  /*1c04d0*/  STL [R1+0x622c], R28 ;  /* 0x00622c1c01007387 */ /* 0x000fe80000100800 */
        /* <DEDUP_REMOVED lines=64> */
[----:B------:R-:W-:Y:S01]  /*1c08e0*/  IADD3 R23, P0, R4, R23, RZ ;  /* 0x0000001704177210 */ /* 0x000fe20007f1e0ff */
[----:B------:R-:W-:Y:S01]  /*1c08f0*/  IMAD.X R26, R2, 0x1, R26, P2 ;  /* 0x00000001021a7824 */ /* 0x000fe200010e061a */
[----:B------:R-:W-:Y:S01]  /*1c0900*/  IADD3 R25, P1, R4, R25, RZ ;  /* 0x0000001904197210 */ /* 0x000fe20007f3e0ff */
        /* <DEDUP_REMOVED lines=27> */
[----:B------:R-:W-:Y:S04]  /*1c0ac0*/  STL [R1+0x6300], R23 ;  /* 0x0063001701007387 */ /* 0x000fe80000100800 */
[----:B------:R-:W-:Y:S04]  /*1c0ad0*/  STL [R1+0x6298], R24 ;  /* 0x0062981801007387 */ /* 0x000fe80000100800 */
        /* <DEDUP_REMOVED lines=64> */
[----:B--2---:R-:W-:-:S05]  /*1c0ee0*/  IMAD.X R27, R2, 0x1, R27, P0 ;  /* 0x00000001021b7824 */ /* 0x004fca00000e061b */
[----:B------:R0:W-:Y:S04]  /*1c0ef0*/  STL [R1+0x62c8], R27 ;  /* 0x0062c81b01007387 */ /* 0x0001e80000100800 */
[----:B0-----:R-:W2:Y:S01]  /*1c0f00*/  LDL.LU R27, [R1+0x73d4] ;  /* 0x0073d400011b7983 */ /* 0x001ea20000300800 */
[----:B------:R-:W-:-:S05]  /*1c0f10*/  IADD3 R0, P0, R4, R0, RZ ;  /* 0x0000000004007210 */ /* 0x000fca0007f1e0ff */
[----:B------:R0:W-:Y:S01]  /*1c0f20*/  STL [R1+0x632c], R0 ;  /* 0x00632c0001007387 */ /* 0x0001e20000100800 */
[----:B------:R-:W-:-:S03]  /*1c0f30*/  IMAD.X R23, R2, 0x1, R23, P0 ;  /* 0x0000000102177824 */ /* 0x000fc600000e0617 */
[----:B0-----:R1:W5:Y:S01]  /*1c0f40*/  LDL.LU R0, [R1+0x73d0] ;  /* 0x0073d00001007983 */ /* 0x0013620000300800 */
[----:B------:R-:W-:Y:S01]  /*1c0f50*/  IADD3 R20, P0, R4, R20, RZ ;  /* 0x0000001404147210 */ /* 0x000fe20007f1e0ff */
[----:B------:R-:W-:Y:S01]  /*1c0f60*/  IMAD.X R24, R2, 0x1, R24, P2 ;  /* 0x0000000102187824 */ /* 0x000fe200010e0618 */
[C---:B------:R-:W-:Y:S01]  /*1c0f70*/  IADD3 R22, P1, R4.reuse, R22, RZ ;  /* 0x0000001604167210 */ /* 0x040fe20007f3e0ff */
[----:B------:R-:W-:Y:S01]  /*1c0f80*/  STL [R1+0x62d4], R8 ;  /* 0x0062d40801007387 */ /* 0x000fe20000100800 */
[----:B------:R-:W-:Y:S01]  /*1c0f90*/  IADD3 R25, P2, R4, R25, RZ ;  /* 0x0000001904197210 */ /* 0x000fe20007f5e0ff */
[C---:B------:R-:W-:Y:S02]  /*1c0fa0*/  IMAD.X R26, R2.reuse, 0x1, R26, P3 ;  /* 0x00000001021a7824 */ /* 0x040fe400018e061a */
[----:B------:R-:W-:Y:S01]  /*1c0fb0*/  STL [R1+0x6340], R9 ;  /* 0x0063400901007387 */ /* 0x000fe20000100800 */
[C---:B------:R-:W-:Y:S02]  /*1c0fc0*/  IMAD.X R28, R2.reuse, 0x1, R28, P4 ;  /* 0x00000001021c7824 */ /* 0x040fe400020e061c */
[C---:B------:R-:W-:Y:S01]  /*1c0fd0*/  IMAD.X R29, R2.reuse, 0x1, R29, P5 ;  /* 0x00000001021d7824 */ /* 0x040fe200028e061d */
[----:B------:R-:W-:Y:S01]  /*1c0fe0*/  STL [R1+0x62d8], R10 ;  /* 0x0062d80a01007387 */ /* 0x000fe20000100800 */
[----:B------:R-:W-:-:S02]  /*1c0ff0*/  IMAD.X R12, R2, 0x1, R12, P6 ;  /* 0x00000001020c7824 */ /* 0x000fc400030e060c */
[C---:B------:R-:W-:Y:S01]  /*1c1000*/  IMAD.X R15, R2.reuse, 0x1, R15, P2 ;  /* 0x00000001020f7824 */ /* 0x040fe200010e060f */
[----:B------:R-:W-:Y:S01]  /*1c1010*/  STL [R1+0x633c], R11 ;  /* 0x00633c0b01007387 */ /* 0x000fe20000100800 */
[C---:B------:R-:W-:Y:S02]  /*1c1020*/  IMAD.X R13, R2.reuse, 0x1, R13, P0 ;  /* 0x00000001020d7824 */ /* 0x040fe400000e060d */
[----:B------:R-:W-:Y:S01]  /*1c1030*/  IMAD.X R14, R2, 0x1, R14, P1 ;  /* 0x00000001020e7824 */ /* 0x000fe200008e060e */
[----:B------:R-:W-:Y:S04]  /*1c1040*/  STL [R1+0x62e4], R3 ;  /* 0x0062e40301007387 */ /* 0x000fe80000100800 */
[----:B------:R-:W-:Y:S04]  /*1c1050*/  STL [R1+0x6350], R5 ;  /* 0x0063500501007387 */ /* 0x000fe80000100800 */
[----:B------:R-:W-:Y:S04]  /*1c1060*/  STL [R1+0x62e8], R6 ;  /* 0x0062e80601007387 */ /* 0x000fe80000100800 */
[----:B------:R-:W-:Y:S04]  /*1c1070*/  STL [R1+0x634c], R7 ;  /* 0x00634c0701007387 */ /* 0x000fe80000100800 */
[----:B------:R-:W-:Y:S04]  /*1c1080*/  STL [R1+0x62f4], R16 ;  /* 0x0062f41001007387 */ /* 0x000fe80000100800 */
[----:B------:R-:W-:Y:S04]  /*1c1090*/  STL [R1+0x6358], R17 ;  /* 0x0063581101007387 */ /* 0x000fe80000100800 */
[----:B------:R0:W-:Y:S04]  /*1c10a0*/  STL [R1+0x6304], R23 ;  /* 0x0063041701007387 */ /* 0x0001e80000100800 */
[----:B------:R1:W-:Y:S04]  /*1c10b0*/  STL [R1+0x62f8], R18 ;  /* 0x0062f81201007387 */ /* 0x0003e80000100800 */
[----:B------:R1:W-:Y:S01]  /*1c10c0*/  STL [R1+0x6354], R19 ;  /* 0x0063541301007387 */ /* 0x0003e20000100800 */
[----:B0-----:R-:W0:Y:S03]  /*1c10d0*/  LDC R23, c[0x0][0x230] ;  /* 0x00008c00ff177b82 */ /* 0x001e260000000800 */
[----:B------:R1:W-:Y:S04]  /*1c10e0*/  STL [R1+0x6360], R20 ;  /* 0x0063601401007387 */ /* 0x0003e80000100800 */
[----:B------:R1:W-:Y:S04]  /*1c10f0*/  STL [R1+0x6308], R21 ;  /* 0x0063081501007387 */ /* 0x0003e80000100800 */
[----:B------:R1:W-:Y:S04]  /*1c1100*/  STL [R1+0x635c], R22 ;  /* 0x00635c1601007387 */ /* 0x0003e80000100800 */
[----:B------:R1:W-:Y:S04]  /*1c1110*/  STL [R1+0x6314], R24 ;  /* 0x0063141801007387 */ /* 0x0003e80000100800 */
[----:B------:R1:W-:Y:S04]  /*1c1120*/  STL [R1+0x6364], R25 ;  /* 0x0063641901007387 */ /* 0x0003e80000100800 */
[----:B------:R1:W-:Y:S01]  /*1c1130*/  STL [R1+0x6318], R26 ;  /* 0x0063181a01007387 */ /* 0x0003e20000100800 */
[----:B0-----:R-:W-:-:S03]  /*1c1140*/  VIADD R23, R23, 0x7f ;  /* 0x0000007f17177836 */ /* 0x001fc60000000000 */
[----:B------:R1:W-:Y:S02]  /*1c1150*/  STL [R1+0x6324], R28 ;  /* 0x0063241c01007387 */ /* 0x0003e40000100800 */
[----:B------:R-:W-:Y:S02]  /*1c1160*/  SHF.R.S32.HI R3, RZ, 0x1f, R23 ;  /* 0x0000001fff037819 */ /* 0x000fe40000011417 */
[----:B------:R1:W-:Y:S02]  /*1c1170*/  STL [R1+0x6328], R29 ;  /* 0x0063281d01007387 */ /* 0x0003e40000100800 */
[----:B------:R-:W-:Y:S02]  /*1c1180*/  LEA.HI R3, R3, R23, RZ, 0x7 ;  /* 0x0000001703037211 */ /* 0x000fe400078f38ff */
[----:B------:R1:W-:Y:S02]  /*1c1190*/  STL [R1+0x6334], R12 ;  /* 0x0063340c01007387 */ /* 0x0003e40000100800 */
[----:B------:R-:W-:-:S02]  /*1c11a0*/  SHF.R.S32.HI R3, RZ, 0x7, R3 ;  /* 0x00000007ff037819 */ /* 0x000fc40000011403 */
[----:B------:R1:W-:Y:S04]  /*1c11b0*/  STL [R1+0x6348], R15 ;  /* 0x0063480f01007387 */ /* 0x0003e80000100800 */
[----:B------:R1:W-:Y:S04]  /*1c11c0*/  STL [R1+0x6338], R13 ;  /* 0x0063380d01007387 */ /* 0x0003e80000100800 */
[----:B------:R1:W-:Y:S01]  /*1c11d0*/  STL [R1+0x6344], R14 ;  /* 0x0063440e01007387 */ /* 0x0003e20000100800 */
[----:B--2---:R-:W-:-:S13]  /*1c11e0*/  ISETP.NE.U32.AND P3, PT, R27, R3, PT ;  /* 0x000000031b00720c */ /* 0x004fda0003f65070 */
[----:B-1----:R-:W-:Y:S05]  /*1c11f0*/  @P3 BRA `(.L_x_2) ;  /* 0xffffe9e400703947 */ /* 0x002fea000383ffff */
.L_x_1:
[----:B------:R-:W0:Y:S01]  /*1c1200*/  LDL R15, [R1+0x12c0] ;  /* 0x0012c000010f7983 */ /* 0x000e220000100800 */
[----:B------:R-:W-:Y:S01]  /*1c1210*/  ULDC UR4, c[0x0][0x248] ;  /* 0x0000920000047ab9 */ /* 0x000fe20000000800 */
[----:B------:R-:W-:Y:S01]  /*1c1220*/  ULDC UR5, c[0x0][0x248] ;  /* 0x0000920000057ab9 */ /* 0x000fe20000000800 */
[----:B------:R-:W-:Y:S01]  /*1c1230*/  ULDC.64 UR36, c[0x0][0x228] ;  /* 0x00008a0000247ab9 */ /* 0x000fe20000000a00 */
[----:B------:R-:W-:Y:S01]  /*1c1240*/  ULDC UR10, c[0x0][0x248] ;  /* 0x00009200000a7ab9 */ /* 0x000fe20000000800 */
[----:B------:R-:W-:Y:S01]  /*1c1250*/  ULDC.64 UR38, c[0x0][0x228] ;  /* 0x00008a0000267ab9 */ /* 0x000fe20000000a00 */
[----:B------:R-:W-:Y:S01]  /*1c1260*/  ULDC UR13, c[0x0][0x248] ;  /* 0x00009200000d7ab9 */ /* 0x000fe20000000800 */
[----:B------:R-:W1:Y:S01]  /*1c1270*/  S2UR UR12, SR_CgaCtaId ;  /* 0x00000000000c79c3 */ /* 0x000e620000008800 */
[----:B------:R-:W-:Y:S01]  /*1c1280*/  ULDC UR23, c[0x0][0x248] ;  /* 0x0000920000177ab9 */ /* 0x000fe20000000800 */
[----:B------:R-:W-:Y:S01]  /*1c1290*/  ULDC UR22, c[0x0][0x228] ;  /* 0x00008a0000167ab9 */ /* 0x000fe20000000800 */
[----:B------:R-:W-:Y:S01]  /*1c12a0*/  ULDC UR17, c[0x0][0x228] ;  /* 0x00008a0000117ab9 */ /* 0x000fe20000000800 */
[----:B------:R-:W-:Y:S01]  /*1c12b0*/  ULDC UR16, c[0x0][0x228] ;  /* 0x00008a0000107ab9 */ /* 0x000fe20000000800 */
[----:B------:R-:W-:Y:S01]  /*1c12c0*/  ULDC UR7, c[0x0][0x228] ;  /* 0x00008a0000077ab9 */ /* 0x000fe20000000800 */
[----:B------:R-:W-:Y:S01]  /*1c12d0*/  ULDC UR6, c[0x0][0x228] ;  /* 0x00008a0000067ab9 */ /* 0x000fe20000000800 */
[----:B------:R-:W-:Y:S01]  /*1c12e0*/  ULDC.64 UR34, c[0x0][0x228] ;  /* 0x00008a0000227ab9 */ /* 0x000fe20000000a00 */
        /* <DEDUP_REMOVED lines=39> */
[C---:B0----5:R-:W-:Y:S01]  /*1c1560*/  IMAD R0, R15.reuse, UR4, RZ ;  /* 0x000000040f007c24 */ /* 0x061fe2000f8e02ff */
[----:B------:R-:W-:Y:S01]  /*1c1570*/  ULDC UR4, c[0x0][0x248] ;  /* 0x0000920000047ab9 */ /* 0x000fe20000000800 */
[----:B------:R-:W-:-:S03]  /*1c1580*/  VIADD R2, R15, 0x1aa ;  /* 0x000001aa0f027836 */ /* 0x000fc60000000000 */
[----:B------:R0:W-:Y:S02]  /*1c1590*/  STL [R1+0x534], R0 ;  /* 0x0005340001007387 */ /* 0x0001e40000100800 */
[----:B------:R-:W-:Y:S01]  /*1c15a0*/  ISETP.GE.AND P0, PT, R2, UR39, PT ;  /* 0x0000002702007c0c */ /* 0x000fe2000bf06270 */
[----:B------:R-:W-:Y:S01]  /*1c15b0*/  ULDC UR39, c[0x0][0x228] ;  /* 0x00008a0000277ab9 */ /* 0x000fe20000000800 */
[----:B0-----:R-:W-:Y:S01]  /*1c15c0*/  VIADD R0, R0, UR4 ;  /* 0x0000000400007c36 */ /* 0x001fe20008000000 */
[----:B------:R-:W-:-:S04]  /*1c15d0*/  ULDC UR4, c[0x0][0x248] ;  /* 0x0000920000047ab9 */ /* 0x000fc80000000800 */
[----:B------:R0:W-:Y:S02]  /*1c15e0*/  STL [R1+0x528], R0 ;  /* 0x0005280001007387 */ /* 0x0001e40000100800 */
        /* <DEDUP_REMOVED lines=115> */
[----:B------:R-:W-:-:S03]  /*1c1d20*/  ULDC UR4, c[0x0][0x248] ;  /* 0x0000920000047ab9 */ /* 0x000fc60000000800 */
[----:B------:R-:W-:Y:S01]  /*1c1d30*/  VIADD R3, R0, UR4 ;  /* 0x0000000400037c36 */ /* 0x000fe20008000000 */
[----:B------:R0:W-:Y:S01]  /*1c1d40*/  STL [R1+0x1e8], R0 ;  /* 0x0001e80001007387 */ /* 0x0001e20000100800 */
[----:B------:R-:W-:-:S03]  /*1c1d50*/  ULDC UR4, c[0x0][0x248] ;  /* 0x0000920000047ab9 */ /* 0x000fc60000000800 */
[----:B------:R2:W-:Y:S01]  /*1c1d60*/  STL [R1+0x1e4], R3 ;  /* 0x0001e40301007387 */ /* 0x0005e20000100800 */
[----:B0-----:R-:W-:Y:S02]  /*1c1d70*/  VIADD R0, R15, 0x1ab ;  /* 0x000001ab0f007836 */ /* 0x001fe40000000000 */
[----:B--2---:R-:W-:Y:S01]  /*1c1d80*/  VIADD R3, R3, UR5 ;  /* 0x0000000503037c36 */ /* 0x004fe20008000000 */
[----:B------:R-:W-:Y:S02]  /*1c1d90*/  ULDC UR5, c[0x0][0x248] ;  /* 0x0000920000057ab9 */ /* 0x000fe40000000800 */
[----:B------:R-:W-:Y:S01]  /*1c1da0*/  ISETP.GE.AND P1, PT, R0, UR37, PT ;  /* 0x0000002500007c0c */ /* 0x000fe2000bf26270 */
[----:B------:R-:W-:Y:S01]  /*1c1db0*/  ULDC UR37, c[0x0][0x228] ;  /* 0x00008a0000257ab9 */ /* 0x000fe20000000800 */
[----:B------:R0:W-:Y:S02]  /*1c1dc0*/  STL [R1+0x1e0], R3 ;  /* 0x0001e00301007387 */ /* 0x0001e40000100800 */
[----:B0-----:R-:W-:Y:S01]  /*1c1dd0*/  VIADD R3, R3, UR4 ;  /* 0x0000000403037c36 */ /* 0x001fe20008000000 */
[----:B------:R-:W-:-:S03]  /*1c1de0*/  UMOV UR4, 0x400 ;  /* 0x0000040000047882 */ /* 0x000fc60000000000 */
[----:B------:R-:W-:Y:S01]  /*1c1df0*/  VIADD R0, R3, UR5 ;  /* 0x0000000503007c36 */ /* 0x000fe20008000000 */
[----:B------:R-:W-:Y:S01]  /*1c1e00*/  STL [R1+0x1cc], R3 ;  /* 0x0001cc0301007387 */ /* 0x000fe20000100800 */
[----:B------:R-:W-:-:S03]  /*1c1e10*/  ULDC UR5, c[0x0][0x248] ;  /* 0x0000920000057ab9 */ /* 0x000fc60000000800 */
        /* <DEDUP_REMOVED lines=50> */
[----:B-1----:R-:W-:Y:S01]  /*1c2140*/  ULEA UR4, UR12, UR4, 0x18 ;  /* 0x000000040c047291 */ /* 0x002fe2000f8ec03f */
[----:B------:R-:W-:-:S03]  /*1c2150*/  ULDC UR5, c[0x0][0x228] ;  /* 0x00008a0000057ab9 */ /* 0x000fc60000000800 */
        /* <DEDUP_REMOVED lines=9> */
[----:B0-----:R-:W2:Y:S04]  /*1c21f0*/  LDL.LU R0, [R1+0x88] ;  /* 0x0000880001007983 */ /* 0x001ea80000300800 */
[----:B------:R0:W-:Y:S02]  /*1c2200*/  STL [R1+0x158], R2 ;  /* 0x0001580201007387 */ /* 0x0001e40000100800 */
[----:B0-----:R-:W-:Y:S01]  /*1c2210*/  VIADD R2, R2, UR13 ;  /* 0x0000000d02027c36 */ /* 0x001fe20008000000 */
[----:B------:R-:W-:-:S04]  /*1c2220*/  ULDC UR13, c[0x0][0x248] ;  /* 0x00009200000d7ab9 */ /* 0x000fc80000000800 */
[----:B------:R0:W-:Y:S04]  /*1c2230*/  STL [R1+0x154], R2 ;  /* 0x0001540201007387 */ /* 0x0001e80000100800 */
[----:B------:R-:W3:Y:S01]  /*1c2240*/  LDL R16, [R1+0x3788] ;  /* 0x0037880001107983 */ /* 0x000ee20000100800 */
[----:B0-----:R-:W-:Y:S01]  /*1c2250*/  VIADD R2, R2, UR13 ;  /* 0x0000000d02027c36 */ /* 0x001fe20008000000 */
[----:B------:R-:W-:-:S04]  /*1c2260*/  ULDC UR13, c[0x0][0x248] ;  /* 0x00009200000d7ab9 */ /* 0x000fc80000000800 */
[----:B------:R0:W-:Y:S02]  /*1c2270*/  STL [R1+0x150], R2 ;  /* 0x0001500201007387 */ /* 0x0001e40000100800 */
[----:B0-----:R-:W-:Y:S01]  /*1c2280*/  VIADD R2, R2, UR13 ;  /* 0x0000000d02027c36 */ /* 0x001fe20008000000 */
[----:B------:R-:W-:-:S04]  /*1c2290*/  ULDC UR13, c[0x0][0x248] ;  /* 0x00009200000d7ab9 */ /* 0x000fc80000000800 */
[----:B------:R0:W-:Y:S04]  /*1c22a0*/  STL [R1+0x14c], R2 ;  /* 0x00014c0201007387 */ /* 0x0001e80000100800 */
[----:B------:R-:W4:Y:S04]  /*1c22b0*/  LDL R17, [R1+0x378c] ;  /* 0x00378c0001117983 */ /* 0x000f280000100800 */
[----:B------:R-:W4:Y:S01]  /*1c22c0*/  LDL R19, [R1+0x3784] ;  /* 0x0037840001137983 */ /* 0x000f220000100800 */
[----:B0-----:R-:W-:Y:S01]  /*1c22d0*/  VIADD R2, R2, UR13 ;  /* 0x0000000d02027c36 */ /* 0x001fe20008000000 */
[----:B------:R-:W-:-:S04]  /*1c22e0*/  ULDC UR13, c[0x0][0x248] ;  /* 0x00009200000d7ab9 */ /* 0x000fc80000000800 */
[----:B------:R0:W-:Y:S02]  /*1c22f0*/  STL [R1+0x148], R2 ;  /* 0x0001480201007387 */ /* 0x0001e40000100800 */
[----:B0-----:R-:W-:Y:S01]  /*1c2300*/  VIADD R2, R2, UR13 ;  /* 0x0000000d02027c36 */ /* 0x001fe20008000000 */
[----:B------:R-:W-:-:S04]  /*1c2310*/  ULDC UR13, c[0x0][0x248] ;  /* 0x00009200000d7ab9 */ /* 0x000fc80000000800 */
[----:B------:R0:W-:Y:S02]  /*1c2320*/  STL [R1+0x144], R2 ;  /* 0x0001440201007387 */ /* 0x0001e40000100800 */
[----:B0-----:R-:W-:Y:S01]  /*1c2330*/  VIADD R2, R2, UR13 ;  /* 0x0000000d02027c36 */ /* 0x001fe20008000000 */
[----:B------:R-:W-:-:S04]  /*1c2340*/  ULDC.64 UR12, c[0x0][0x228] ;  /* 0x00008a00000c7ab9 */ /* 0x000fc80000000a00 */
[----:B------:R0:W-:Y:S04]  /*1c2350*/  STL [R1+0x140], R2 ;  /* 0x0001400201007387 */ /* 0x0001e80000100800 */
[----:B------:R-:W4:Y:S01]  /*1c2360*/  LDL R12, [R1+0x3780] ;  /* 0x00378000010c7983 */ /* 0x000f220000100800 */
[----:B0-----:R-:W-:Y:S01]  /*1c2370*/  VIADD R2, R2, UR23 ;  /* 0x0000001702027c36 */ /* 0x001fe20008000000 */
[----:B------:R-:W-:-:S04]  /*1c2380*/  ULDC UR23, c[0x0][0x248] ;  /* 0x0000920000177ab9 */ /* 0x000fc80000000800 */
[----:B------:R0:W-:Y:S02]  /*1c2390*/  STL [R1+0x13c], R2 ;  /* 0x00013c0201007387 */ /* 0x0001e40000100800 */
[----:B0-----:R-:W-:-:S05]  /*1c23a0*/  VIADD R2, R2, UR23 ;  /* 0x0000001702027c36 */ /* 0x001fca0008000000 */
[----:B------:R0:W-:Y:S01]  /*1c23b0*/  STL [R1+0x138], R2 ;  /* 0x0001380201007387 */ /* 0x0001e20000100800 */
[----:B---3--:R-:W-:Y:S01]  /*1c23c0*/  ISETP.LT.AND P2, PT, R16, UR12, !P1 ;  /* 0x0000000c10007c0c */ /* 0x008fe2000cf41270 */
[----:B------:R-:W-:Y:S02]  /*1c23d0*/  ULDC UR12, c[0x0][0x248] ;  /* 0x00009200000c7ab9 */ /* 0x000fe40000000800 */
[----:B0-----:R-:W-:Y:S01]  /*1c23e0*/  VIADD R2, R2, UR12 ;  /* 0x0000000c02027c36 */ /* 0x001fe20008000000 */
[----:B--2---:R-:W-:Y:S01]  /*1c23f0*/  LOP3.LUT R0, R0, 0xffffff7f, RZ, 0xc0, !PT ;  /* 0xffffff7f00007812 */ /* 0x004fe200078ec0ff */
[----:B------:R-:W-:-:S03]  /*1c2400*/  ULDC UR12, c[0x0][0x248] ;  /* 0x00009200000c7ab9 */ /* 0x000fc60000000800 */
[----:B------:R0:W-:Y:S04]  /*1c2410*/  STL [R1+0x134], R2 ;  /* 0x0001340201007387 */ /* 0x0001e80000100800 */
[----:B------:R-:W2:Y:S01]  /*1c2420*/  LDL.LU R4, [R1+0x84] ;  /* 0x0000840001047983 */ /* 0x000ea20000300800 */
[----:B------:R-:W-:-:S04]  /*1c2430*/  @P2 LOP3.LUT R0, R0, 0x80, RZ, 0xfc, !PT ;  /* 0x0000008000002812 */ /* 0x000fc800078efcff */
[----:B------:R-:W-:Y:S02]  /*1c2440*/  LOP3.LUT R0, R0, 0xffffffbf, RZ, 0xc0, !PT ;  /* 0xffffffbf00007812 */ /* 0x000fe400078ec0ff */
[----:B----4-:R-:W-:Y:S01]  /*1c2450*/  ISETP.LT.AND P3, PT, R17, UR22, !P1 ;  /* 0x0000001611007c0c */ /* 0x010fe2000cf61270 */
[----:B------:R-:W-:Y:S01]  /*1c2460*/  ULDC.64 UR22, c[0x0][0x228] ;  /* 0x00008a0000167ab9 */ /* 0x000fe20000000a00 */
[----:B------:R-:W-:-:S11]  /*1c2470*/  ISETP.LT.AND P2, PT, R19, UR17, !P1 ;  /* 0x0000001113007c0c */ /* 0x000fd6000cf41270 */
[----:B------:R-:W-:-:S04]  /*1c2480*/  @P3 LOP3.LUT R0, R0, 0x40, RZ, 0xfc, !PT ;  /* 0x0000004000003812 */ /* 0x000fc800078efcff */
[----:B------:R-:W-:-:S04]  /*1c2490*/  LOP3.LUT R0, R0, 0xffffffdf, RZ, 0xc0, !PT ;  /* 0xffffffdf00007812 */ /* 0x000fc800078ec0ff */
[----:B------:R-:W-:-:S04]  /*1c24a0*/  @P2 LOP3.LUT R0, R0, 0x20, RZ, 0xfc, !PT ;  /* 0x0000002000002812 */ /* 0x000fc800078efcff */
[----:B------:R-:W-:Y:S02]  /*1c24b0*/  LOP3.LUT R0, R0, 0xffffffef, RZ, 0xc0, !PT ;  /* 0xffffffef00007812 */ /* 0x000fe400078ec0ff */
[----:B------:R-:W-:-:S13]  /*1c24c0*/  ISETP.LT.AND P1, PT, R12, UR22, !P1 ;  /* 0x000000160c007c0c */ /* 0x000fda000cf21270 */
[----:B------:R-:W-:Y:S02]  /*1c24d0*/  @P1 LOP3.LUT R0, R0, 0x10, RZ, 0xfc, !PT ;  /* 0x0000001000001812 */ /* 0x000fe400078efcff */
[----:B------:R-:W-:Y:S01]  /*1c24e0*/  ISETP.LT.AND P1, PT, R16, UR16, !P0 ;  /* 0x0000001010007c0c */ /* 0x000fe2000c721270 */
[----:B0-----:R-:W-:Y:S01]  /*1c24f0*/  VIADD R2, R2, UR12 ;  /* 0x0000000c02027c36 */ /* 0x001fe20008000000 */
[----:B------:R-:W-:Y:S01]  /*1c2500*/  LOP3.LUT R0, R0, 0xfffffff7, RZ, 0xc0, !PT ;  /* 0xfffffff700007812 */ /* 0x000fe200078ec0ff */
[----:B------:R-:W-:Y:S01]  /*1c2510*/  ULDC UR12, c[0x0][0x248] ;  /* 0x00009200000c7ab9 */ /* 0x000fe20000000800 */
[----:B------:R-:W-:-:S09]  /*1c2520*/  ULDC.64 UR16, c[0x0][0x228] ;  /* 0x00008a0000107ab9 */ /* 0x000fd20000000a00 */
[----:B------:R-:W-:Y:S02]  /*1c2530*/  @P1 LOP3.LUT R0, R0, 0x8, RZ, 0xfc, !PT ;  /* 0x0000000800001812 */ /* 0x000fe400078efcff */
[----:B------:R-:W-:Y:S01]  /*1c2540*/  ISETP.LT.AND P1, PT, R17, UR7, !P0 ;  /* 0x0000000711007c0c */ /* 0x000fe2000c721270 */
[----:B------:R0:W-:Y:S01]  /*1c2550*/  STL [R1+0x130], R2 ;  /* 0x0001300201007387 */ /* 0x0001e20000100800 */
[----:B------:R-:W-:Y:S01]  /*1c2560*/  LOP3.LUT R0, R0, 0xfffffffb, RZ, 0xc0, !PT ;  /* 0xfffffffb00007812 */ /* 0x000fe200078ec0ff */
[----:B------:R-:W-:-:S10]  /*1c2570*/  ULDC UR7, c[0x0][0x248] ;  /* 0x0000920000077ab9 */ /* 0x000fd40000000800 */
[----:B------:R-:W-:Y:S02]  /*1c2580*/  @P1 LOP3.LUT R0, R0, 0x4, RZ, 0xfc, !PT ;  /* 0x0000000400001812 */ /* 0x000fe400078efcff */
[----:B------:R-:W-:Y:S01]  /*1c2590*/  ISETP.LT.AND P1, PT, R19, UR6, !P0 ;  /* 0x0000000613007c0c */ /* 0x000fe2000c721270 */
[----:B0-----:R-:W-:Y:S01]  /*1c25a0*/  VIADD R2, R2, UR12 ;  /* 0x0000000c02027c36 */ /* 0x001fe20008000000 */
[----:B------:R-:W-:Y:S01]  /*1c25b0*/  ISETP.LT.AND P0, PT, R12, UR16, !P0 ;  /* 0x000000100c007c0c */ /* 0x000fe2000c701270 */
[----:B------:R-:W-:Y:S01]  /*1c25c0*/  ULDC UR12, c[0x0][0x248] ;  /* 0x00009200000c7ab9 */ /* 0x000fe20000000800 */
[----:B------:R-:W-:Y:S01]  /*1c25d0*/  LOP3.LUT R0, R0, 0xfffffffd, RZ, 0xc0, !PT ;  /* 0xfffffffd00007812 */ /* 0x000fe200078ec0ff */
[----:B------:R-:W-:Y:S01]  /*1c25e0*/  ULDC UR6, c[0x0][0x248] ;  /* 0x0000920000067ab9 */ /* 0x000fe20000000800 */
[----:B------:R0:W-:Y:S07]  /*1c25f0*/  STL [R1+0x12c], R2 ;  /* 0x00012c0201007387 */ /* 0x0001ee0000100800 */
[----:B------:R-:W-:Y:S01]  /*1c2600*/  @P1 LOP3.LUT R0, R0, 0x2, RZ, 0xfc, !PT ;  /* 0x0000000200001812 */ /* 0x000fe200078efcff */
[----:B0-----:R-:W-:-:S03]  /*1c2610*/  VIADD R2, R2, UR12 ;  /* 0x0000000c02027c36 */ /* 0x001fc60008000000 */
[----:B------:R-:W-:Y:S01]  /*1c2620*/  LOP3.LUT R0, R0, 0xfffffffe, RZ, 0xc0, !PT ;  /* 0xfffffffe00007812 */ /* 0x000fe200078ec0ff */
[----:B------:R-:W-:Y:S01]  /*1c2630*/  ULDC UR12, c[0x0][0x248] ;  /* 0x00009200000c7ab9 */ /* 0x000fe20000000800 */
[----:B------:R0:W-:Y:S02]  /*1c2640*/  STL [R1+0x128], R2 ;  /* 0x0001280201007387 */ /* 0x0001e40000100800 */
[----:B------:R-:W-:Y:S01]  /*1c2650*/  @P0 LOP3.LUT R0, R0, 0x1, RZ, 0xfc, !PT ;  /* 0x0000000100000812 */ /* 0x000fe200078efcff */
[----:B0-----:R-:W-:-:S05]  /*1c2660*/  VIADD R2, R2, UR7 ;  /* 0x0000000702027c36 */ /* 0x001fca0008000000 */
[----:B------:R-:W-:Y:S04]  /*1c2670*/  STL [R1+0x124], R2 ;  /* 0x0001240201007387 */ /* 0x000fe80000100800 */
[----:B------:R0:W-:Y:S02]  /*1c2680*/  STL [R1+0x88], R0 ;  /* 0x0000880001007387 */ /* 0x0001e40000100800 */
[----:B0-----:R-:W-:-:S05]  /*1c2690*/  VIADD R0, R15, 0x1a9 ;  /* 0x000001a90f007836 */ /* 0x001fca0000000000 */
[----:B------:R-:W-:Y:S01]  /*1c26a0*/  ISETP.GE.AND P0, PT, R0, UR35, PT ;  /* 0x0000002300007c0c */ /* 0x000fe2000bf06270 */
[----:B------:R-:W-:Y:S01]  /*1c26b0*/  VIADD R2, R2, UR6 ;  /* 0x0000000602027c36 */ /* 0x000fe20008000000 */
[----:B------:R-:W-:Y:S01]  /*1c26c0*/  ULDC.64 UR6, c[0x0][0x228] ;  /* 0x00008a0000067ab9 */ /* 0x000fe20000000a00 */
[----:B------:R-:W-:Y:S01]  /*1c26d0*/  VIADD R0, R15, 0x1a8 ;  /* 0x000001a80f007836 */ /* 0x000fe20000000000 */
[----:B------:R-:W-:Y:S01]  /*1c26e0*/  ISETP.LT.AND P3, PT, R16, UR61, !P0 ;  /* 0x0000003d10007c0c */ /* 0x000fe2000c761270 */
[----:B------:R-:W-:Y:S01]  /*1c26f0*/  ULDC UR61, c[0x0][0x228] ;  /* 0x00008a00003d7ab9 */ /* 0x000fe20000000800 */
[----:B------:R-:W-:Y:S01]  /*1c2700*/  ISETP.LT.AND P2, PT, R17, UR8, !P0 ;  /* 0x0000000811007c0c */ /* 0x000fe2000c741270 */
[----:B------:R-:W-:Y:S01]  /*1c2710*/  ULDC UR35, c[0x0][0x228] ;  /* 0x00008a0000237ab9 */ /* 0x000fe20000000800 */
[----:B------:R-:W-:Y:S01]  /*1c2720*/  ISETP.LT.AND P1, PT, R19, UR9, !P0 ;  /* 0x0000000913007c0c */ /* 0x000fe2000c721270 */
[----:B------:R-:W-:Y:S01]  /*1c2730*/  ULDC.64 UR8, c[0x0][0x228] ;  /* 0x00008a0000087ab9 */ /* 0x000fe20000000a00 */
[----:B------:R-:W-:Y:S01]  /*1c2740*/  ISETP.LT.AND P0, PT, R12, UR6, !P0 ;  /* 0x000000060c007c0c */ /* 0x000fe2000c701270 */
[----:B------:R0:W-:Y:S01]  /*1c2750*/  STL [R1+0x120], R2 ;  /* 0x0001200201007387 */ /* 0x0001e20000100800 */
[----:B------:R-:W-:Y:S01]  /*1c2760*/  ULDC UR6, c[0x0][0x248] ;  /* 0x0000920000067ab9 */ /* 0x000fe20000000800 */
[----:B0-----:R-:W-:Y:S01]  /*1c2770*/  VIADD R2, R2, UR12 ;  /* 0x0000000c02027c36 */ /* 0x001fe20008000000 */
[----:B--2---:R-:W-:-:S04]  /*1c2780*/  LOP3.LUT R4, R4, 0x7fffffff, RZ, 0xc0, !PT ;  /* 0x7fffffff04047812 */ /* 0x004fc800078ec0ff */
[----:B------:R-:W-:-:S04]  /*1c2790*/  @P3 LOP3.LUT R4, R4, 0x80000000, RZ, 0xfc, !PT ;  /* 0x8000000004043812 */ /* 0x000fc800078efcff */
[----:B------:R-:W-:-:S04]  /*1c27a0*/  LOP3.LUT R4, R4, 0xbfffffff, RZ, 0xc0, !PT ;  /* 0xbfffffff04047812 */ /* 0x000fc800078ec0ff */
[----:B------:R-:W-:-:S04]  /*1c27b0*/  @P2 LOP3.LUT R4, R4, 0x40000000, RZ, 0xfc, !PT ;  /* 0x4000000004042812 */ /* 0x000fc800078efcff */
[----:B------:R-:W-:-:S04]  /*1c27c0*/  LOP3.LUT R4, R4, 0xdfffffff, RZ, 0xc0, !PT ;  /* 0xdfffffff04047812 */ /* 0x000fc800078ec0ff */
[----:B------:R-:W-:-:S04]  /*1c27d0*/  @P1 LOP3.LUT R4, R4, 0x20000000, RZ, 0xfc, !PT ;  /* 0x2000000004041812 */ /* 0x000fc800078efcff */
[----:B------:R-:W-:-:S04]  /*1c27e0*/  LOP3.LUT R4, R4, 0xefffffff, RZ, 0xc0, !PT ;  /* 0xefffffff04047812 */ /* 0x000fc800078ec0ff */
[----:B------:R-:W-:Y:S02]  /*1c27f0*/  @P0 LOP3.LUT R4, R4, 0x10000000, RZ, 0xfc, !PT ;  /* 0x1000000004040812 */ /* 0x000fe400078efcff */
[----:B------:R-:W-:Y:S02]  /*1c2800*/  ISETP.GE.AND P0, PT, R0, UR13, PT ;  /* 0x0000000d00007c0c */ /* 0x000fe4000bf06270 */
[----:B------:R-:W-:Y:S01]  /*1c2810*/  LOP3.LUT R4, R4, 0xf7ffffff, RZ, 0xc0, !PT ;  /* 0xf7ffffff04047812 */ /* 0x000fe200078ec0ff */
[----:B------:R-:W-:Y:S01]  /*1c2820*/  VIADD R0, R15, 0x1a7 ;  /* 0x000001a70f007836 */ /* 0x000fe20000000000 */
[----:B------:R-:W-:Y:S01]  /*1c2830*/  ISETP.LT.AND P3, PT, R16, UR58, !P0 ;  /* 0x0000003a10007c0c */ /* 0x000fe2000c761270 */
[----:B------:R-:W-:Y:S01]  /*1c2840*/  ULDC.64 UR12, c[0x0][0x228] ;  /* 0x00008a00000c7ab9 */ /* 0x000fe20000000a00 */
[----:B------:R-:W-:Y:S01]  /*1c2850*/  ISETP.LT.AND P2, PT, R17, UR59, !P0 ;  /* 0x0000003b11007c0c */ /* 0x000fe2000c741270 */
[----:B------:R0:W-:Y:S01]  /*1c2860*/  STL [R1+0x11c], R2 ;  /* 0x00011c0201007387 */ /* 0x0001e20000100800 */
[----:B------:R-:W-:Y:S01]  /*1c2870*/  ISETP.LT.AND P1, PT, R19, UR60, !P0 ;  /* 0x0000003c13007c0c */ /* 0x000fe2000c721270 */
[----:B------:R-:W-:Y:S01]  /*1c2880*/  ULDC UR59, c[0x0][0x228] ;  /* 0x00008a00003b7ab9 */ /* 0x000fe20000000800 */
[----:B------:R-:W-:-:S07]  /*1c2890*/  ULDC UR58, c[0x0][0x228] ;  /* 0x00008a00003a7ab9 */ /* 0x000fce0000000800 */
[----:B------:R-:W-:Y:S01]  /*1c28a0*/  @P3 LOP3.LUT R4, R4, 0x8000000, RZ, 0xfc, !PT ;  /* 0x0800000004043812 */ /* 0x000fe200078efcff */
[----:B0-----:R-:W-:Y:S01]  /*1c28b0*/  VIADD R2, R2, UR6 ;  /* 0x0000000602027c36 */ /* 0x001fe20008000000 */
[----:B------:R-:W-:Y:S01]  /*1c28c0*/  ISETP.LT.AND P0, PT, R12, UR8, !P0 ;  /* 0x000000080c007c0c */ /* 0x000fe2000c701270 */
[----:B------:R-:W-:Y:S01]  /*1c28d0*/  ULDC UR6, c[0x0][0x248] ;  /* 0x0000920000067ab9 */ /* 0x000fe20000000800 */
[----:B------:R-:W-:Y:S01]  /*1c28e0*/  LOP3.LUT R4, R4, 0xfbffffff, RZ, 0xc0, !PT ;  /* 0xfbffffff04047812 */ /* 0x000fe200078ec0ff */
[----:B------:R-:W-:Y:S01]  /*1c28f0*/  ULDC UR8, c[0x0][0x248] ;  /* 0x0000920000087ab9 */ /* 0x000fe20000000800 */
[----:B------:R-:W-:Y:S02]  /*1c2900*/  ULDC UR60, c[0x0][0x228] ;  /* 0x00008a00003c7ab9 */ /* 0x000fe40000000800 */
        /* <DEDUP_REMOVED lines=16> */
[----:B------:R-:W-:-:S03]  /*1c2a10*/  ULDC UR56, c[0x0][0x228] ;  /* 0x00008a0000387ab9 */ /* 0x000fc60000000800 */
[----:B------:R-:W-:-:S04]  /*1c2a20*/  LOP3.LUT R4, R4, 0xffbfffff, RZ, 0xc0, !PT ;  /* 0xffbfffff04047812 */ /* 0x000fc800078ec0ff */
[----:B------:R-:W-:Y:S02]  /*1c2a30*/  @P2 LOP3.LUT R4, R4, 0x400000, RZ, 0xfc, !PT ;  /* 0x0040000004042812 */ /* 0x000fe400078efcff */
[----:B------:R-:W-:Y:S02]  /*1c2a40*/  ISETP.LT.AND P0, PT, R12, UR12, !P0 ;  /* 0x0000000c0c007c0c */ /* 0x000fe4000c701270 */
        /* <DEDUP_REMOVED lines=8> */
[----:B0-----:R-:W-:Y:S01]  /*1c2ad0*/  VIADD R2, R2, UR6 ;  /* 0x0000000602027c36 */ /* 0x001fe20008000000 */
[----:B------:R-:W-:Y:S01]  /*1c2ae0*/  ISETP.LT.AND P2, PT, R17, UR53, !P0 ;  /* 0x0000003511007c0c */ /* 0x000fe2000c741270 */
[----:B------:R-:W-:Y:S01]  /*1c2af0*/  ULDC UR6, c[0x0][0x248] ;  /* 0x0000920000067ab9 */ /* 0x000fe20000000800 */
[----:B------:R-:W-:Y:S01]  /*1c2b00*/  ISETP.LT.AND P1, PT, R19, UR54, !P0 ;  /* 0x0000003613007c0c */ /* 0x000fe2000c721270 */
[----:B------:R-:W-:Y:S01]  /*1c2b10*/  ULDC.64 UR16, c[0x0][0x228] ;  /* 0x00008a0000107ab9 */ /* 0x000fe20000000a00 */
[----:B------:R-:W-:-:S07]  /*1c2b20*/  ULDC UR52, c[0x0][0x228] ;  /* 0x00008a0000347ab9 */ /* 0x000fce0000000800 */
[----:B------:R-:W-:Y:S01]  /*1c2b30*/  @P3 LOP3.LUT R4, R4, 0x80000, RZ, 0xfc, !PT ;  /* 0x0008000004043812 */ /* 0x000fe200078efcff */
[----:B------:R0:W-:Y:S01]  /*1c2b40*/  STL [R1+0x114], R2 ;  /* 0x0001140201007387 */ /* 0x0001e20000100800 */
[----:B------:R-:W-:Y:S01]  /*1c2b50*/  ULDC UR53, c[0x0][0x228] ;  /* 0x00008a0000357ab9 */ /* 0x000fe20000000800 */
[----:B------:R-:W-:Y:S01]  /*1c2b60*/  ULDC UR54, c[0x0][0x228] ;  /* 0x00008a0000367ab9 */ /* 0x000fe20000000800 */
[----:B------:R-:W-:-:S04]  /*1c2b70*/  LOP3.LUT R4, R4, 0xfffbffff, RZ, 0xc0, !PT ;  /* 0xfffbffff04047812 */ /* 0x000fc800078ec0ff */
[----:B------:R-:W-:Y:S02]  /*1c2b80*/  @P2 LOP3.LUT R4, R4, 0x40000, RZ, 0xfc, !PT ;  /* 0x0004000004042812 */ /* 0x000fe400078efcff */
[----:B------:R-:W-:Y:S02]  /*1c2b90*/  ISETP.LT.AND P0, PT, R12, UR22, !P0 ;  /* 0x000000160c007c0c */ /* 0x000fe4000c701270 */
[----:B------:R-:W-:-:S04]  /*1c2ba0*/  LOP3.LUT R4, R4, 0xfffdffff, RZ, 0xc0, !PT ;  /* 0xfffdffff04047812 */ /* 0x000fc800078ec0ff */
[----:B------:R-:W-:-:S04]  /*1c2bb0*/  @P1 LOP3.LUT R4, R4, 0x20000, RZ, 0xfc, !PT ;  /* 0x0002000004041812 */ /* 0x000fc800078efcff */
[----:B------:R-:W-:Y:S01]  /*1c2bc0*/  LOP3.LUT R4, R4, 0xfffeffff, RZ, 0xc0, !PT ;  /* 0xfffeffff04047812 */ /* 0x000fe200078ec0ff */
[----:B0-----:R-:W-:Y:S01]  /*1c2bd0*/  VIADD R2, R2, UR6 ;  /* 0x0000000602027c36 */ /* 0x001fe20008000000 */
[----:B------:R-:W-:Y:S02]  /*1c2be0*/  ULDC UR6, c[0x0][0x248] ;  /* 0x0000920000067ab9 */ /* 0x000fe40000000800 */
[----:B------:R-:W-:Y:S02]  /*1c2bf0*/  @P0 LOP3.LUT R4, R4, 0x10000, RZ, 0xfc, !PT ;  /* 0x0001000004040812 */ /* 0x000fe400078efcff */
[----:B------:R-:W-:Y:S01]  /*1c2c00*/  ISETP.GE.AND P0, PT, R0, UR7, PT ;  /* 0x0000000700007c0c */ /* 0x000fe2000bf06270 */
[----:B------:R0:W-:Y:S03]  /*1c2c10*/  STL [R1+0x110], R2 ;  /* 0x0001100201007387 */ /* 0x0001e60000100800 */
[----:B------:R-:W-:-:S02]  /*1c2c20*/  ISETP.LT.AND P3, PT, R16, UR49, !P0 ;  /* 0x0000003110007c0c */ /* 0x000fc4000c761270 */
[----:B------:R-:W-:Y:S01]  /*1c2c30*/  LOP3.LUT R4, R4, 0xffff7fff, RZ, 0xc0, !PT ;  /* 0xffff7fff04047812 */ /* 0x000fe200078ec0ff */
[----:B------:R-:W-:Y:S01]  /*1c2c40*/  VIADD R0, R15, 0x1a4 ;  /* 0x000001a40f007836 */ /* 0x000fe20000000000 */
[----:B------:R-:W-:Y:S01]  /*1c2c50*/  ISETP.LT.AND P2, PT, R17, UR50, !P0 ;  /* 0x0000003211007c0c */ /* 0x000fe2000c741270 */
[----:B------:R-:W-:Y:S01]  /*1c2c60*/  ULDC UR49, c[0x0][0x228] ;  /* 0x00008a0000317ab9 */ /* 0x000fe20000000800 */
[----:B------:R-:W-:Y:S01]  /*1c2c70*/  ISETP.LT.AND P1, PT, R19, UR51, !P0 ;  /* 0x0000003313007c0c */ /* 0x000fe2000c721270 */
[----:B0-----:R-:W-:Y:S01]  /*1c2c80*/  VIADD R2, R2, UR6 ;  /* 0x0000000602027c36 */ /* 0x001fe20008000000 */
[----:B------:R-:W-:Y:S01]  /*1c2c90*/  ULDC UR6, c[0x0][0x248] ;  /* 0x0000920000067ab9 */ /* 0x000fe20000000800 */
[----:B------:R-:W-:Y:S01]  /*1c2ca0*/  ULDC UR50, c[0x0][0x228] ;  /* 0x00008a0000327ab9 */ /* 0x000fe20000000800 */
[----:B------:R-:W-:Y:S02]  /*1c2cb0*/  ULDC UR51, c[0x0][0x228] ;  /* 0x00008a0000337ab9 */ /* 0x000fe40000000800 */
[----:B------:R0:W-:Y:S01]  /*1c2cc0*/  STL [R1+0x10c], R2 ;  /* 0x00010c0201007387 */ /* 0x0001e20000100800 */
[----:B------:R-:W-:Y:S01]  /*1c2cd0*/  @P3 LOP3.LUT R4, R4, 0x8000, RZ, 0xfc, !PT ;  /* 0x0000800004043812 */ /* 0x000fe200078efcff */
[----:B0-----:R-:W-:Y:S01]  /*1c2ce0*/  VIADD R2, R2, UR6 ;  /* 0x0000000602027c36 */ /* 0x001fe20008000000 */
[----:B------:R-:W-:-:S02]  /*1c2cf0*/  ULDC UR6, c[0x0][0x248] ;  /* 0x0000920000067ab9 */ /* 0x000fc40000000800 */
[----:B------:R-:W-:Y:S02]  /*1c2d00*/  LOP3.LUT R4, R4, 0xffffbfff, RZ, 0xc0, !PT ;  /* 0xffffbfff04047812 */ /* 0x000fe400078ec0ff */
[----:B------:R0:W-:Y:S02]  /*1c2d10*/  STL [R1+0x108], R2 ;  /* 0x0001080201007387 */ /* 0x0001e40000100800 */
[----:B------:R-:W-:Y:S01]  /*1c2d20*/  @P2 LOP3.LUT R4, R4, 0x4000, RZ, 0xfc, !PT ;  /* 0x0000400004042812 */ /* 0x000fe200078efcff */
[----:B0-----:R-:W-:Y:S01]  /*1c2d30*/  VIADD R2, R2, UR6 ;  /* 0x0000000602027c36 */ /* 0x001fe20008000000 */
[----:B------:R-:W-:Y:S01]  /*1c2d40*/  ULDC UR6, c[0x0][0x248] ;  /* 0x0000920000067ab9 */ /* 0x000fe20000000800 */
[----:B------:R-:W-:Y:S01]  /*1c2d50*/  ISETP.LT.AND P0, PT, R12, UR16, !P0 ;  /* 0x000000100c007c0c */ /* 0x000fe2000c701270 */
[----:B------:R-:W-:Y:S02]  /*1c2d60*/  ULDC UR16, c[0x0][0x228] ;  /* 0x00008a0000107ab9 */ /* 0x000fe40000000800 */
[----:B------:R0:W-:Y:S01]  /*1c2d70*/  STL [R1+0x104], R2 ;  /* 0x0001040201007387 */ /* 0x0001e20000100800 */
[----:B------:R-:W-:Y:S01]  /*1c2d80*/  LOP3.LUT R4, R4, 0xffffdfff, RZ, 0xc0, !PT ;  /* 0xffffdfff04047812 */ /* 0x000fe200078ec0ff */
[----:B0-----:R-:W-:Y:S01]  /*1c2d90*/  VIADD R2, R2, UR6 ;  /* 0x0000000602027c36 */ /* 0x001fe20008000000 */
[----:B------:R-:W-:-:S02]  /*1c2da0*/  ULDC UR6, c[0x0][0x248] ;  /* 0x0000920000067ab9 */ /* 0x000fc40000000800 */
[----:B------:R-:W-:Y:S02]  /*1c2db0*/  @P1 LOP3.LUT R4, R4, 0x2000, RZ, 0xfc, !PT ;  /* 0x0000200004041812 */ /* 0x000fe400078efcff */
[----:B------:R0:W-:Y:S02]  /*1c2dc0*/  STL [R1+0x100], R2 ;  /* 0x0001000201007387 */ /* 0x0001e40000100800 */
[----:B------:R-:W-:Y:S01]  /*1c2dd0*/  LOP3.LUT R4, R4, 0xffffefff, RZ, 0xc0, !PT ;  /* 0xffffefff04047812 */ /* 0x000fe200078ec0ff */
[----:B0-----:R-:W-:Y:S01]  /*1c2de0*/  VIADD R2, R2, UR6 ;  /* 0x0000000602027c36 */ /* 0x001fe20008000000 */
[----:B------:R-:W-:-:S04]  /*1c2df0*/  ULDC UR6, c[0x0][0x248] ;  /* 0x0000920000067ab9 */ /* 0x000fc80000000800 */
[----:B------:R0:W-:Y:S01]  /*1c2e00*/  STL [R1+0xfc], R2 ;  /* 0x0000fc0201007387 */ /* 0x0001e20000100800 */
[----:B------:R-:W-:Y:S02]  /*1c2e10*/  @P0 LOP3.LUT R4, R4, 0x1000, RZ, 0xfc, !PT ;  /* 0x0000100004040812 */ /* 0x000fe400078efcff */
[----:B------:R-:W-:Y:S01]  /*1c2e20*/  ISETP.GE.AND P0, PT, R0, UR9, PT ;  /* 0x0000000900007c0c */ /* 0x000fe2000bf06270 */
[----:B0-----:R-:W-:Y:S01]  /*1c2e30*/  VIADD R2, R2, UR6 ;  /* 0x0000000602027c36 */ /* 0x001fe20008000000 */
[----:B------:R-:W-:Y:S02]  /*1c2e40*/  ULDC.64 UR6, c[0x0][0x228] ;  /* 0x00008a0000067ab9 */ /* 0x000fe40000000a00 */
[----:B------:R-:W-:Y:S02]  /*1c2e50*/  ISETP.LT.AND P3, PT, R16, UR25, !P0 ;  /* 0x0000001910007c0c */ /* 0x000fe4000c761270 */
[----:B------:R-:W-:Y:S01]  /*1c2e60*/  LOP3.LUT R4, R4, 0xfffff7ff, RZ, 0xc0, !PT ;  /* 0xfffff7ff04047812 */ /* 0x000fe200078ec0ff */
[----:B------:R0:W-:Y:S01]  /*1c2e70*/  STL [R1+0xf8], R2 ;  /* 0x0000f80201007387 */ /* 0x0001e20000100800 */
[----:B------:R-:W-:Y:S01]  /*1c2e80*/  ISETP.LT.AND P2, PT, R17, UR47, !P0 ;  /* 0x0000002f11007c0c */ /* 0x000fe2000c741270 */
[----:B------:R-:W-:Y:S01]  /*1c2e90*/  VIADD R0, R15, 0x1a3 ;  /* 0x000001a30f007836 */ /* 0x000fe20000000000 */
[----:B------:R-:W-:Y:S01]  /*1c2ea0*/  ISETP.LT.AND P1, PT, R19, UR48, !P0 ;  /* 0x0000003013007c0c */ /* 0x000fe2000c721270 */
[----:B------:R-:W-:Y:S01]  /*1c2eb0*/  ULDC UR25, c[0x0][0x228] ;  /* 0x00008a0000197ab9 */ /* 0x000fe20000000800 */
[----:B------:R-:W-:Y:S01]  /*1c2ec0*/  ISETP.LT.AND P0, PT, R12, UR6, !P0 ;  /* 0x000000060c007c0c */ /* 0x000fe2000c701270 */
[----:B------:R-:W-:Y:S01]  /*1c2ed0*/  ULDC UR6, c[0x0][0x248] ;  /* 0x0000920000067ab9 */ /* 0x000fe20000000800 */
[----:B------:R-:W-:Y:S01]  /*1c2ee0*/  ULDC UR47, c[0x0][0x228] ;  /* 0x00008a00002f7ab9 */ /* 0x000fe20000000800 */
[----:B------:R-:W-:Y:S01]  /*1c2ef0*/  ULDC UR48, c[0x0][0x228] ;  /* 0x00008a0000307ab9 */ /* 0x000fe20000000800 */
[----:B0-----:R-:W-:Y:S01]  /*1c2f00*/  VIADD R2, R2, UR8 ;  /* 0x0000000802027c36 */ /* 0x001fe20008000000 */
[----:B------:R-:W-:Y:S01]  /*1c2f10*/  @P3 LOP3.LUT R4, R4, 0x800, RZ, 0xfc, !PT ;  /* 0x0000080004043812 */ /* 0x000fe200078efcff */
[----:B------:R-:W-:-:S03]  /*1c2f20*/  ULDC.64 UR8, c[0x0][0x228] ;  /* 0x00008a0000087ab9 */ /* 0x000fc60000000a00 */
[----:B------:R0:W-:Y:S02]  /*1c2f30*/  STL [R1+0xf4], R2 ;  /* 0x0000f40201007387 */ /* 0x0001e40000100800 */
[----:B0-----:R-:W-:Y:S01]  /*1c2f40*/  VIADD R2, R2, UR6 ;  /* 0x0000000602027c36 */ /* 0x001fe20008000000 */
[----:B------:R-:W-:Y:S01]  /*1c2f50*/  LOP3.LUT R4, R4, 0xfffffbff, RZ, 0xc0, !PT ;  /* 0xfffffbff04047812 */ /* 0x000fe200078ec0ff */
[----:B------:R-:W-:-:S03]  /*1c2f60*/  ULDC UR6, c[0x0][0x248] ;  /* 0x0000920000067ab9 */ /* 0x000fc60000000800 */
[----:B------:R0:W-:Y:S04]  /*1c2f70*/  STL [R1+0xf0], R2 ;  /* 0x0000f00201007387 */ /* 0x0001e80000100800 */
[----:B------:R-:W2:Y:S01]  /*1c2f80*/  LDL.LU R3, [R1+0x80] ;  /* 0x0000800001037983 */ /* 0x000ea20000300800 */
        /* <DEDUP_REMOVED lines=11> */
[----:B0-----:R-:W-:Y:S01]  /*1c3040*/  VIADD R2, R2, UR6 ;  /* 0x0000000602027c36 */ /* 0x001fe20008000000 */
[----:B------:R-:W-:Y:S01]  /*1c3050*/  ISETP.LT.AND P1, PT, R19, UR46, !P0 ;  /* 0x0000002e13007c0c */ /* 0x000fe2000c721270 */
[----:B------:R-:W-:Y:S01]  /*1c3060*/  ULDC UR6, c[0x0][0x248] ;  /* 0x0000920000067ab9 */ /* 0x000fe20000000800 */
[----:B------:R-:W-:-:S07]  /*1c3070*/  ULDC UR15, c[0x0][0x228] ;  /* 0x00008a00000f7ab9 */ /* 0x000fce0000000800 */
[----:B------:R-:W-:Y:S01]  /*1c3080*/  @P3 LOP3.LUT R4, R4, 0x80, RZ, 0xfc, !PT ;  /* 0x0000008004043812 */ /* 0x000fe200078efcff */
[----:B------:R0:W-:Y:S01]  /*1c3090*/  STL [R1+0xec], R2 ;  /* 0x0000ec0201007387 */ /* 0x0001e20000100800 */
[----:B------:R-:W-:Y:S01]  /*1c30a0*/  ULDC UR45, c[0x0][0x228] ;  /* 0x00008a00002d7ab9 */ /* 0x000fe20000000800 */
[----:B------:R-:W-:Y:S01]  /*1c30b0*/  ULDC UR46, c[0x0][0x228] ;  /* 0x00008a00002e7ab9 */ /* 0x000fe20000000800 */
[----:B------:R-:W-:-:S04]  /*1c30c0*/  LOP3.LUT R4, R4, 0xffffffbf, RZ, 0xc0, !PT ;  /* 0xffffffbf04047812 */ /* 0x000fc800078ec0ff */
[----:B------:R-:W-:Y:S02]  /*1c30d0*/  @P2 LOP3.LUT R4, R4, 0x40, RZ, 0xfc, !PT ;  /* 0x0000004004042812 */ /* 0x000fe400078efcff */
[----:B------:R-:W-:Y:S01]  /*1c30e0*/  ISETP.LT.AND P0, PT, R12, UR8, !P0 ;  /* 0x000000080c007c0c */ /* 0x000fe2000c701270 */
[----:B0-----:R-:W-:Y:S01]  /*1c30f0*/  VIADD R2, R2, UR6 ;  /* 0x0000000602027c36 */ /* 0x001fe20008000000 */
[----:B------:R-:W-:Y:S01]  /*1c3100*/  LOP3.LUT R4, R4, 0xffffffdf, RZ, 0xc0, !PT ;  /* 0xffffffdf04047812 */ /* 0x000fe200078ec0ff */
[----:B------:R-:W-:Y:S01]  /*1c3110*/  ULDC UR6, c[0x0][0x248] ;  /* 0x0000920000067ab9 */ /* 0x000fe20000000800 */
[----:B------:R-:W-:Y:S02]  /*1c3120*/  ULDC UR8, c[0x0][0x228] ;  /* 0x00008a0000087ab9 */ /* 0x000fe40000000800 */
        /* <DEDUP_REMOVED lines=25> */
[----:B------:R-:W-:Y:S01]  /*1c32c0*/  ISETP.GE.AND P0, PT, R0, UR17, PT ;  /* 0x0000001100007c0c */ /* 0x000fe2000bf06270 */
[----:B------:R-:W-:Y:S01]  /*1c32d0*/  VIADD R0, R15, 0x1a0 ;  /* 0x000001a00f007836 */ /* 0x000fe20000000000 */
[----:B------:R0:W-:Y:S01]  /*1c32e0*/  STL [R1+0xe4], R2 ;  /* 0x0000e40201007387 */ /* 0x0001e20000100800 */
[----:B------:R-:W-:Y:S01]  /*1c32f0*/  ULDC UR17, c[0x0][0x228] ;  /* 0x00008a0000117ab9 */ /* 0x000fe20000000800 */
[----:B------:R-:W-:Y:S01]  /*1c3300*/  ISETP.LT.AND P3, PT, R16, UR14, !P0 ;  /* 0x0000000e10007c0c */ /* 0x000fe2000c761270 */
[----:B------:R-:W-:Y:S01]  /*1c3310*/  ULDC UR14, c[0x0][0x228] ;  /* 0x00008a00000e7ab9 */ /* 0x000fe20000000800 */
[----:B------:R-:W-:Y:S02]  /*1c3320*/  ISETP.LT.AND P2, PT, R17, UR30, !P0 ;  /* 0x0000001e11007c0c */ /* 0x000fe4000c741270 */
[----:B------:R-:W-:Y:S01]  /*1c3330*/  ISETP.LT.AND P1, PT, R19, UR31, !P0 ;  /* 0x0000001f13007c0c */ /* 0x000fe2000c721270 */
[----:B------:R-:W-:Y:S01]  /*1c3340*/  ULDC.64 UR30, c[0x0][0x228] ;  /* 0x00008a00001e7ab9 */ /* 0x000fe20000000a00 */
[----:B------:R-:W-:Y:S01]  /*1c3350*/  ISETP.LT.AND P0, PT, R12, UR22, !P0 ;  /* 0x000000160c007c0c */ /* 0x000fe2000c701270 */
[----:B0-----:R-:W-:Y:S01]  /*1c3360*/  VIADD R2, R2, UR6 ;  /* 0x0000000602027c36 */ /* 0x001fe20008000000 */
[----:B------:R-:W-:Y:S01]  /*1c3370*/  STL [R1+0x84], R4 ;  /* 0x0000840401007387 */ /* 0x000fe20000100800 */
[----:B------:R-:W-:Y:S01]  /*1c3380*/  ULDC UR6, c[0x0][0x248] ;  /* 0x0000920000067ab9 */ /* 0x000fe20000000800 */
[----:B------:R-:W-:-:S02]  /*1c3390*/  ULDC UR22, c[0x0][0x228] ;  /* 0x00008a0000167ab9 */ /* 0x000fc40000000800 */
        /* <DEDUP_REMOVED lines=9> */
[----:B------:R0:W-:Y:S01]  /*1c3430*/  STL [R1+0xd4], R2 ;  /* 0x0000d40201007387 */ /* 0x0001e20000100800 */
        /* <DEDUP_REMOVED lines=12> */
[----:B------:R-:W-:Y:S01]  /*1c3500*/  ULDC UR7, c[0x0][0x228] ;  /* 0x00008a0000077ab9 */ /* 0x000fe20000000800 */
[----:B------:R-:W-:Y:S01]  /*1c3510*/  ISETP.LT.AND P2, PT, R17, UR26, !P0 ;  /* 0x0000001a11007c0c */ /* 0x000fe2000c741270 */
[----:B------:R-:W-:Y:S01]  /*1c3520*/  ULDC.64 UR26, c[0x0][0x228] ;  /* 0x00008a00001a7ab9 */ /* 0x000fe20000000a00 */
[----:B------:R-:W-:Y:S01]  /*1c3530*/  ISETP.LT.AND P1, PT, R19, UR5, !P0 ;  /* 0x0000000513007c0c */ /* 0x000fe2000c721270 */
[----:B------:R-:W-:-:S08]  /*1c3540*/  ULDC UR5, c[0x0][0x248] ;  /* 0x0000920000057ab9 */ /* 0x000fd00000000800 */
[----:B------:R-:W-:-:S04]  /*1c3550*/  @P3 LOP3.LUT R3, R3, 0x8000000, RZ, 0xfc, !PT ;  /* 0x0800000003033812 */ /* 0x000fc800078efcff */
        /* <DEDUP_REMOVED lines=15> */
[----:B------:R-:W-:-:S08]  /*1c3650*/  ULDC.64 UR28, c[0x0][0x228] ;  /* 0x00008a00001c7ab9 */ /* 0x000fd00000000a00 */
        /* <DEDUP_REMOVED lines=16> */
[----:B------:R0:W-:Y:S01]  /*1c3760*/  STL [R1+0xcc], R2 ;  /* 0x0000cc0201007387 */ /* 0x0001e20000100800 */
[----:B------:R-:W-:Y:S01]  /*1c3770*/  ISETP.LT.AND P3, PT, R16, UR40, !P0 ;  /* 0x0000002810007c0c */ /* 0x000fe2000c761270 */
[----:B------:R-:W-:Y:S01]  /*1c3780*/  VIADD R0, R15, 0x19d ;  /* 0x0000019d0f007836 */ /* 0x000fe20000000000 */
[----:B------:R-:W-:Y:S01]  /*1c3790*/  ISETP.LT.AND P2, PT, R17, UR41, !P0 ;  /* 0x0000002911007c0c */ /* 0x000fe2000c741270 */
[----:B------:R-:W-:Y:S01]  /*1c37a0*/  ULDC.64 UR40, c[0x0][0x228] ;  /* 0x00008a0000287ab9 */ /* 0x000fe20000000a00 */
[----:B------:R-:W-:Y:S01]  /*1c37b0*/  ISETP.LT.AND P1, PT, R19, UR19, !P0 ;  /* 0x0000001313007c0c */ /* 0x000fe2000c721270 */
[----:B------:R-:W-:Y:S01]  /*1c37c0*/  ULDC UR19, c[0x0][0x228] ;  /* 0x00008a0000137ab9 */ /* 0x000fe20000000800 */
[----:B------:R-:W-:-:S07]  /*1c37d0*/  ULDC UR13, c[0x0][0x228] ;  /* 0x00008a00000d7ab9 */ /* 0x000fce0000000800 */
[----:B------:R-:W-:-:S04]  /*1c37e0*/  @P3 LOP3.LUT R3, R3, 0x80000, RZ, 0xfc, !PT ;  /* 0x0008000003033812 */ /* 0x000fc800078efcff */
[----:B------:R-:W-:Y:S01]  /*1c37f0*/  LOP3.LUT R3, R3, 0xfffbffff, RZ, 0xc0, !PT ;  /* 0xfffbffff03037812 */ /* 0x000fe200078ec0ff */
[----:B0-----:R-:W-:Y:S01]  /*1c3800*/  VIADD R2, R2, UR9 ;  /* 0x0000000902027c36 */ /* 0x001fe20008000000 */
[----:B------:R-:W-:Y:S01]  /*1c3810*/  ISETP.LT.AND P0, PT, R12, UR28, !P0 ;  /* 0x0000001c0c007c0c */ /* 0x000fe2000c701270 */
[----:B------:R-:W-:Y:S01]  /*1c3820*/  ULDC UR28, c[0x0][0x248] ;  /* 0x00009200001c7ab9 */ /* 0x000fe20000000800 */
[----:B------:R-:W-:Y:S01]  /*1c3830*/  @P2 LOP3.LUT R3, R3, 0x40000, RZ, 0xfc, !PT ;  /* 0x0004000003032812 */ /* 0x000fe200078efcff */
[----:B------:R-:W-:Y:S01]  /*1c3840*/  ULDC UR9, c[0x0][0x228] ;  /* 0x00008a0000097ab9 */ /* 0x000fe20000000800 */
[----:B------:R0:W-:Y:S02]  /*1c3850*/  STL [R1+0xc8], R2 ;  /* 0x0000c80201007387 */ /* 0x0001e40000100800 */
[----:B------:R-:W-:-:S04]  /*1c3860*/  LOP3.LUT R3, R3, 0xfffdffff, RZ, 0xc0, !PT ;  /* 0xfffdffff03037812 */ /* 0x000fc800078ec0ff */
[----:B------:R-:W-:Y:S01]  /*1c3870*/  @P1 LOP3.LUT R3, R3, 0x20000, RZ, 0xfc, !PT ;  /* 0x0002000003031812 */ /* 0x000fe200078efcff */
[----:B0-----:R-:W-:Y:S01]  /*1c3880*/  VIADD R2, R2, UR12 ;  /* 0x0000000c02027c36 */ /* 0x001fe20008000000 */
[----:B------:R-:W-:Y:S02]  /*1c3890*/  ULDC UR12, c[0x0][0x248] ;  /* 0x00009200000c7ab9 */ /* 0x000fe40000000800 */
[----:B------:R-:W-:Y:S02]  /*1c38a0*/  LOP3.LUT R3, R3, 0xfffeffff, RZ, 0xc0, !PT ;  /* 0xfffeffff03037812 */ /* 0x000fe400078ec0ff */
[----:B------:R0:W-:Y:S02]  /*1c38b0*/  STL [R1+0xc4], R2 ;  /* 0x0000c40201007387 */ /* 0x0001e40000100800 */
[----:B------:R-:W-:Y:S02]  /*1c38c0*/  @P0 LOP3.LUT R3, R3, 0x10000, RZ, 0xfc, !PT ;  /* 0x0001000003030812 */ /* 0x000fe400078efcff */
[----:B------:R-:W-:Y:S01]  /*1c38d0*/  ISETP.GE.AND P0, PT, R0, UR23, PT ;  /* 0x0000001700007c0c */ /* 0x000fe2000bf06270 */
[----:B0-----:R-:W-:-:S03]  /*1c38e0*/  VIADD R2, R2, UR12 ;  /* 0x0000000c02027c36 */ /* 0x001fc60008000000 */
[----:B------:R-:W-:Y:S01]  /*1c38f0*/  ISETP.LT.AND P3, PT, R16, UR24, !P0 ;  /* 0x0000001810007c0c */ /* 0x000fe2000c761270 */
[----:B------:R-:W-:Y:S01]  /*1c3900*/  ULDC UR24, c[0x0][0x248] ;  /* 0x0000920000187ab9 */ /* 0x000fe20000000800 */
[----:B------:R-:W-:Y:S02]  /*1c3910*/  ISETP.LT.AND P2, PT, R17, UR32, !P0 ;  /* 0x0000002011007c0c */ /* 0x000fe4000c741270 */
[----:B------:R-:W-:Y:S01]  /*1c3920*/  LOP3.LUT R3, R3, 0xffff7fff, RZ, 0xc0, !PT ;  /* 0xffff7fff03037812 */ /* 0x000fe200078ec0ff */
[----:B------:R0:W-:Y:S01]  /*1c3930*/  STL [R1+0xc0], R2 ;  /* 0x0000c00201007387 */ /* 0x0001e20000100800 */
[----:B------:R-:W-:Y:S01]  /*1c3940*/  ISETP.LT.AND P1, PT, R19, UR33, !P0 ;  /* 0x0000002113007c0c */ /* 0x000fe2000c721270 */
[----:B------:R-:W-:Y:S01]  /*1c3950*/  VIADD R0, R15, 0x19c ;  /* 0x0000019c0f007836 */ /* 0x000fe20000000000 */
[----:B------:R-:W-:Y:S01]  /*1c3960*/  ULDC UR12, c[0x0][0x228] ;  /* 0x00008a00000c7ab9 */ /* 0x000fe20000000800 */
[----:B------:R-:W-:Y:S01]  /*1c3970*/  ULDC UR23, c[0x0][0x228] ;  /* 0x00008a0000177ab9 */ /* 0x000fe20000000800 */
[----:B0-----:R-:W-:Y:S01]  /*1c3980*/  VIADD R2, R2, UR26 ;  /* 0x0000001a02027c36 */ /* 0x001fe20008000000 */
[----:B------:R-:W-:-:S02]  /*1c3990*/  ULDC UR26, c[0x0][0x248] ;  /* 0x00009200001a7ab9 */ /* 0x000fc40000000800 */
[----:B------:R-:W-:Y:S01]  /*1c39a0*/  @P3 LOP3.LUT R3, R3, 0x8000, RZ, 0xfc, !PT ;  /* 0x0000800003033812 */ /* 0x000fe200078efcff */
[----:B------:R-:W-:Y:S01]  /*1c39b0*/  ULDC.64 UR32, c[0x0][0x228] ;  /* 0x00008a0000207ab9 */ /* 0x000fe20000000a00 */
[----:B------:R0:W-:Y:S02]  /*1c39c0*/  STL [R1+0xbc], R2 ;  /* 0x0000bc0201007387 */ /* 0x0001e40000100800 */
[----:B0-----:R-:W-:Y:S01]  /*1c39d0*/  VIADD R2, R2, UR24 ;  /* 0x0000001802027c36 */ /* 0x001fe20008000000 */
[----:B------:R-:W-:Y:S01]  /*1c39e0*/  LOP3.LUT R3, R3, 0xffffbfff, RZ, 0xc0, !PT ;  /* 0xffffbfff03037812 */ /* 0x000fe200078ec0ff */
        /* <DEDUP_REMOVED lines=9> */
[----:B------:R-:W-:Y:S01]  /*1c3a80*/  @P2 LOP3.LUT R3, R3, 0x4000, RZ, 0xfc, !PT ;  /* 0x0000400003032812 */ /* 0x000fe200078efcff */
[----:B------:R-:W-:-:S03]  /*1c3a90*/  ULDC UR26, c[0x0][0x248] ;  /* 0x00009200001a7ab9 */ /* 0x000fc60000000800 */
[----:B------:R0:W-:Y:S04]  /*1c3aa0*/  STL [R1+0xac], R2 ;  /* 0x0000ac0201007387 */ /* 0x0001e80000100800 */
[----:B------:R-:W2:Y:S01]  /*1c3ab0*/  LDL.LU R4, [R1+0x78] ;  /* 0x0000780001047983 */ /* 0x000ea20000300800 */
        /* <DEDUP_REMOVED lines=13> */
[----:B------:R-:W-:-:S08]  /*1c3b90*/  ULDC UR37, c[0x0][0x228] ;  /* 0x00008a0000257ab9 */ /* 0x000fd00000000800 */
        /* <DEDUP_REMOVED lines=17> */
[----:B------:R-:W-:Y:S01]  /*1c3cb0*/  ULDC UR52, c[0x0][0x228] ;  /* 0x00008a0000347ab9 */ /* 0x000fe20000000800 */
[----:B------:R-:W-:Y:S01]  /*1c3cc0*/  ISETP.LT.AND P1, PT, R19, UR42, !P0 ;  /* 0x0000002a13007c0c */ /* 0x000fe2000c721270 */
[----:B------:R-:W-:-:S08]  /*1c3cd0*/  ULDC.64 UR26, c[0x0][0x228] ;  /* 0x00008a00001a7ab9 */ /* 0x000fd00000000a00 */
[----:B------:R-:W-:Y:S01]  /*1c3ce0*/  @P3 LOP3.LUT R3, R3, 0x80, RZ, 0xfc, !PT ;  /* 0x0000008003033812 */ /* 0x000fe200078efcff */
[----:B0-----:R-:W-:Y:S01]  /*1c3cf0*/  VIADD R2, R2, UR28 ;  /* 0x0000001c02027c36 */ /* 0x001fe20008000000 */
[----:B------:R-:W-:Y:S02]  /*1c3d00*/  ULDC UR42, c[0x0][0x228] ;  /* 0x00008a00002a7ab9 */ /* 0x000fe40000000800 */
        /* <DEDUP_REMOVED lines=15> */
[----:B------:R-:W-:Y:S01]  /*1c3e00*/  ULDC UR52, c[0x0][0x228] ;  /* 0x00008a0000347ab9 */ /* 0x000fe20000000800 */
[----:B------:R-:W-:-:S07]  /*1c3e10*/  ULDC.64 UR28, c[0x0][0x228] ;  /* 0x00008a00001c7ab9 */ /* 0x000fce0000000a00 */
[----:B------:R-:W-:-:S04]  /*1c3e20*/  @P3 LOP3.LUT R3, R3, 0x8, RZ, 0xfc, !PT ;  /* 0x0000000803033812 */ /* 0x000fc800078efcff */
[----:B------:R-:W-:-:S04]  /*1c3e30*/  LOP3.LUT R3, R3, 0xfffffffb, RZ, 0xc0, !PT ;  /* 0xfffffffb03037812 */ /* 0x000fc800078ec0ff */
[----:B------:R-:W-:Y:S02]  /*1c3e40*/  @P2 LOP3.LUT R3, R3, 0x4, RZ, 0xfc, !PT ;  /* 0x0000000403032812 */ /* 0x000fe400078efcff */
[----:B------:R-:W-:Y:S01]  /*1c3e50*/  ISETP.LT.AND P0, PT, R12, UR26, !P0 ;  /* 0x0000001a0c007c0c */ /* 0x000fe2000c701270 */
[----:B------:R-:W-:Y:S01]  /*1c3e60*/  ULDC UR26, c[0x0][0x248] ;  /* 0x00009200001a7ab9 */ /* 0x000fe20000000800 */
[----:B------:R-:W-:-:S04]  /*1c3e70*/  LOP3.LUT R3, R3, 0xfffffffd, RZ, 0xc0, !PT ;  /* 0xfffffffd03037812 */ /* 0x000fc800078ec0ff */
[----:B------:R-:W-:-:S04]  /*1c3e80*/  @P1 LOP3.LUT R3, R3, 0x2, RZ, 0xfc, !PT ;  /* 0x0000000203031812 */ /* 0x000fc800078efcff */
[----:B------:R-:W-:-:S04]  /*1c3e90*/  LOP3.LUT R3, R3, 0xfffffffe, RZ, 0xc0, !PT ;  /* 0xfffffffe03037812 */ /* 0x000fc800078ec0ff */
[----:B------:R-:W-:Y:S02]  /*1c3ea0*/  @P0 LOP3.LUT R3, R3, 0x1, RZ, 0xfc, !PT ;  /* 0x0000000103030812 */ /* 0x000fe400078efcff */
[----:B------:R-:W-:Y:S01]  /*1c3eb0*/  ISETP.GE.AND P0, PT, R0, UR41, PT ;  /* 0x0000002900007c0c */ /* 0x000fe2000bf06270 */
[----:B------:R-:W-:Y:S01]  /*1c3ec0*/  VIADD R0, R15, 0x198 ;  /* 0x000001980f007836 */ /* 0x000fe20000000000 */
[----:B------:R-:W-:Y:S02]  /*1c3ed0*/  ULDC.64 UR40, c[0x0][0x228] ;  /* 0x00008a0000287ab9 */ /* 0x000fe40000000a00 */
[----:B------:R-:W-:Y:S01]  /*1c3ee0*/  ISETP.LT.AND P3, PT, R16, UR49, !P0 ;  /* 0x0000003110007c0c */ /* 0x000fe2000c761270 */
[----:B------:R0:W-:Y:S01]  /*1c3ef0*/  STL [R1+0xa4], R2 ;  /* 0x0000a40201007387 */ /* 0x0001e20000100800 */
[----:B------:R-:W-:Y:S01]  /*1c3f00*/  ISETP.LT.AND P2, PT, R17, UR53, !P0 ;  /* 0x0000003511007c0c */ /* 0x000fe2000c741270 */
[----:B------:R-:W-:Y:S01]  /*1c3f10*/  ULDC UR53, c[0x0][0x228] ;  /* 0x00008a0000357ab9 */ /* 0x000fe20000000800 */
[----:B------:R-:W-:Y:S01]  /*1c3f20*/  ISETP.LT.AND P1, PT, R19, UR52, !P0 ;  /* 0x0000003413007c0c */ /* 0x000fe2000c721270 */
[----:B------:R-:W-:Y:S01]  /*1c3f30*/  ULDC UR52, c[0x0][0x228] ;  /* 0x00008a0000347ab9 */ /* 0x000fe20000000800 */
[----:B------:R-:W-:Y:S01]  /*1c3f40*/  ISETP.LT.AND P0, PT, R12, UR28, !P0 ;  /* 0x0000001c0c007c0c */ /* 0x000fe2000c701270 */
[----:B------:R-:W-:Y:S01]  /*1c3f50*/  STL [R1+0x80], R3 ;  /* 0x0000800301007387 */ /* 0x000fe20000100800 */
[----:B------:R-:W-:Y:S01]  /*1c3f60*/  ULDC UR28, c[0x0][0x228] ;  /* 0x00008a00001c7ab9 */ /* 0x000fe20000000800 */
[----:B------:R-:W-:Y:S01]  /*1c3f70*/  ULDC UR49, c[0x0][0x228] ;  /* 0x00008a0000317ab9 */ /* 0x000fe20000000800 */
[----:B0-----:R-:W-:Y:S01]  /*1c3f80*/  VIADD R2, R2, UR26 ;  /* 0x0000001a02027c36 */ /* 0x001fe20008000000 */
[----:B------:R-:W-:-:S04]  /*1c3f90*/  ULDC UR26, c[0x0][0x248] ;  /* 0x00009200001a7ab9 */ /* 0x000fc80000000800 */
[----:B------:R0:W-:Y:S02]  /*1c3fa0*/  STL [R1+0xa0], R2 ;  /* 0x0000a00201007387 */ /* 0x0001e40000100800 */
[----:B0-----:R-:W-:Y:S01]  /*1c3fb0*/  VIADD R2, R2, UR26 ;  /* 0x0000001a02027c36 */ /* 0x001fe20008000000 */
[----:B------:R-:W-:Y:S01]  /*1c3fc0*/  ULDC UR26, c[0x0][0x248] ;  /* 0x00009200001a7ab9 */ /* 0x000fe20000000800 */
        /* <DEDUP_REMOVED lines=34> */
[----:B------:R0:W-:Y:S01]  /*1c41f0*/  STL [R1+0x98], R2 ;  /* 0x0000980201007387 */ /* 0x0001e20000100800 */
[----:B------:R-:W-:Y:S01]  /*1c4200*/  ISETP.LT.AND P2, PT, R17, UR56, !P0 ;  /* 0x0000003811007c0c */ /* 0x000fe2000c741270 */
[----:B------:R-:W-:Y:S01]  /*1c4210*/  ULDC UR56, c[0x0][0x228] ;  /* 0x00008a0000387ab9 */ /* 0x000fe20000000800 */
[----:B------:R-:W-:Y:S01]  /*1c4220*/  ISETP.LT.AND P1, PT, R19, UR55, !P0 ;  /* 0x0000003713007c0c */ /* 0x000fe2000c721270 */
[----:B------:R-:W-:Y:S01]  /*1c4230*/  ULDC UR55, c[0x0][0x228] ;  /* 0x00008a0000377ab9 */ /* 0x000fe20000000800 */
[----:B------:R-:W-:Y:S01]  /*1c4240*/  ULDC UR57, c[0x0][0x228] ;  /* 0x00008a0000397ab9 */ /* 0x000fe20000000800 */
[----:B------:R-:W-:-:S06]  /*1c4250*/  ULDC.64 UR30, c[0x0][0x228] ;  /* 0x00008a00001e7ab9 */ /* 0x000fcc0000000a00 */
[----:B------:R-:W-:-:S04]  /*1c4260*/  @P3 LOP3.LUT R4, R4, 0x800000, RZ, 0xfc, !PT ;  /* 0x0080000004043812 */ /* 0x000fc800078efcff */
        /* <DEDUP_REMOVED lines=10> */
[----:B------:R-:W-:-:S04]  /*1c4310*/  ISETP.GE.AND P0, PT, R0, UR27, PT ;  /* 0x0000001b00007c0c */ /* 0x000fc8000bf06270 */
[----:B------:R-:W-:Y:S02]  /*1c4320*/  ISETP.LT.AND P3, PT, R16, UR55, !P0 ;  /* 0x0000003710007c0c */ /* 0x000fe4000c761270 */
[----:B------:R-:W-:Y:S01]  /*1c4330*/  LOP3.LUT R4, R4, 0xfff7ffff, RZ, 0xc0, !PT ;  /* 0xfff7ffff04047812 */ /* 0x000fe200078ec0ff */
[----:B------:R0:W-:Y:S01]  /*1c4340*/  STL [R1+0x94], R2 ;  /* 0x0000940201007387 */ /* 0x0001e20000100800 */
[----:B------:R-:W-:Y:S01]  /*1c4350*/  ISETP.LT.AND P2, PT, R17, UR56, !P0 ;  /* 0x0000003811007c0c */ /* 0x000fe2000c741270 */
[----:B------:R-:W-:Y:S01]  /*1c4360*/  VIADD R0, R15, 0x195 ;  /* 0x000001950f007836 */ /* 0x000fe20000000000 */
[----:B------:R-:W-:Y:S01]  /*1c4370*/  ISETP.LT.AND P1, PT, R19, UR57, !P0 ;  /* 0x0000003913007c0c */ /* 0x000fe2000c721270 */
[----:B------:R-:W-:Y:S01]  /*1c4380*/  ULDC UR57, c[0x0][0x228] ;  /* 0x00008a0000397ab9 */ /* 0x000fe20000000800 */
[----:B------:R-:W-:-:S05]  /*1c4390*/  ULDC UR55, c[0x0][0x228] ;  /* 0x00008a0000377ab9 */ /* 0x000fca0000000800 */
[----:B------:R-:W-:Y:S01]  /*1c43a0*/  @P3 LOP3.LUT R4, R4, 0x80000, RZ, 0xfc, !PT ;  /* 0x0008000004043812 */ /* 0x000fe200078efcff */
[----:B0-----:R-:W-:Y:S01]  /*1c43b0*/  VIADD R2, R2, UR26 ;  /* 0x0000001a02027c36 */ /* 0x001fe20008000000 */
[----:B------:R-:W-:Y:S01]  /*1c43c0*/  ULDC UR26, c[0x0][0x248] ;  /* 0x00009200001a7ab9 */ /* 0x000fe20000000800 */
[----:B------:R-:W-:Y:S01]  /*1c43d0*/  ULDC UR56, c[0x0][0x228] ;  /* 0x00008a0000387ab9 */ /* 0x000fe20000000800 */
[----:B------:R-:W-:Y:S02]  /*1c43e0*/  LOP3.LUT R4, R4, 0xfffbffff, RZ, 0xc0, !PT ;  /* 0xfffbffff04047812 */ /* 0x000fe400078ec0ff */
[----:B------:R0:W-:Y:S02]  /*1c43f0*/  STL [R1+0x90], R2 ;  /* 0x0000900201007387 */ /* 0x0001e40000100800 */
[----:B------:R-:W-:Y:S02]  /*1c4400*/  @P2 LOP3.LUT R4, R4, 0x40000, RZ, 0xfc, !PT ;  /* 0x0004000004042812 */ /* 0x000fe400078efcff */
[----:B------:R-:W-:Y:S01]  /*1c4410*/  ISETP.LT.AND P0, PT, R12, UR30, !P0 ;  /* 0x0000001e0c007c0c */ /* 0x000fe2000c701270 */
[----:B------:R-:W-:Y:S01]  /*1c4420*/  ULDC UR30, c[0x0][0x228] ;  /* 0x00008a00001e7ab9 */ /* 0x000fe20000000800 */
        /* <DEDUP_REMOVED lines=12> */
[----:B------:R-:W-:Y:S02]  /*1c44f0*/  ULDC UR26, c[0x0][0x248] ;  /* 0x00009200001a7ab9 */ /* 0x000fe40000000800 */
        /* <DEDUP_REMOVED lines=26> */
[----:B------:R-:W-:Y:S01]  /*1c46a0*/  ISETP.GE.AND P0, PT, R0, UR41, PT ;  /* 0x0000002900007c0c */ /* 0x000fe2000bf06270 */
[----:B------:R-:W-:-:S03]  /*1c46b0*/  ULDC UR41, c[0x0][0x228] ;  /* 0x00008a0000297ab9 */ /* 0x000fc60000000800 */
[----:B------:R-:W-:Y:S02]  /*1c46c0*/  ISETP.LT.AND P3, PT, R19, UR26, !P0 ;  /* 0x0000001a13007c0c */ /* 0x000fe4000c761270 */
[----:B------:R-:W-:Y:S01]  /*1c46d0*/  LOP3.LUT R4, R4, 0xfffffdff, RZ, 0xc0, !PT ;  /* 0xfffffdff04047812 */ /* 0x000fe200078ec0ff */
[----:B------:R-:W-:Y:S01]  /*1c46e0*/  VIADD R0, R15, 0x193 ;  /* 0x000001930f007836 */ /* 0x000fe20000000000 */
[----:B------:R-:W-:Y:S01]  /*1c46f0*/  ISETP.LT.AND P2, PT, R16, UR41, !P0 ;  /* 0x0000002910007c0c */ /* 0x000fe2000c741270 */
[----:B------:R-:W-:Y:S01]  /*1c4700*/  ULDC UR26, c[0x0][0x228] ;  /* 0x00008a00001a7ab9 */ /* 0x000fe20000000800 */
[----:B------:R-:W-:Y:S01]  /*1c4710*/  ISETP.LT.AND P1, PT, R17, UR61, !P0 ;  /* 0x0000003d11007c0c */ /* 0x000fe2000c721270 */
[----:B------:R-:W-:-:S06]  /*1c4720*/  ULDC UR61, c[0x0][0x228] ;  /* 0x00008a00003d7ab9 */ /* 0x000fcc0000000800 */
[----:B------:R-:W-:Y:S01]  /*1c4730*/  @P3 LOP3.LUT R4, R4, 0x200, RZ, 0xfc, !PT ;  /* 0x0000020004043812 */ /* 0x000fe200078efcff */
[----:B------:R-:W-:-:S03]  /*1c4740*/  ULDC UR41, c[0x0][0x228] ;  /* 0x00008a0000297ab9 */ /* 0x000fc60000000800 */
        /* <DEDUP_REMOVED lines=16> */
[----:B------:R-:W-:Y:S01]  /*1c4850*/  ULDC UR26, c[0x0][0x248] ;  /* 0x00009200001a7ab9 */ /* 0x000fe20000000800 */
[----:B------:R-:W-:-:S07]  /*1c4860*/  ULDC UR33, c[0x0][0x228] ;  /* 0x00008a0000217ab9 */ /* 0x000fce0000000800 */
[----:B------:R-:W-:Y:S01]  /*1c4870*/  @P3 LOP3.LUT R4, R4, 0x80, RZ, 0xfc, !PT ;  /* 0x0000008004043812 */ /* 0x000fe200078efcff */
[----:B------:R0:W-:Y:S01]  /*1c4880*/  STL [R1+0x58], R2 ;  /* 0x0000580201007387 */ /* 0x0001e20000100800 */
[----:B------:R-:W-:Y:S01]  /*1c4890*/  VIADD R5, R15, 0x17f ;  /* 0x0000017f0f057836 */ /* 0x000fe20000000000 */
        /* <DEDUP_REMOVED lines=10> */
[----:B0-----:R-:W-:Y:S01]  /*1c4940*/  VIADD R2, R2, UR15 ;  /* 0x0000000f02027c36 */ /* 0x001fe20008000000 */
[----:B------:R-:W-:Y:S01]  /*1c4950*/  ISETP.LT.AND P3, PT, R16, UR11, !P0 ;  /* 0x0000000b10007c0c */ /* 0x000fe2000c761270 */
[----:B------:R-:W-:Y:S01]  /*1c4960*/  VIADD R0, R15, 0x191 ;  /* 0x000001910f007836 */ /* 0x000fe20000000000 */
[----:B------:R-:W-:Y:S01]  /*1c4970*/  ISETP.LT.AND P2, PT, R17, UR22, !P0 ;  /* 0x0000001611007c0c */ /* 0x000fe2000c741270 */
[----:B------:R-:W-:Y:S01]  /*1c4980*/  ULDC UR15, c[0x0][0x248] ;  /* 0x00009200000f7ab9 */ /* 0x000fe20000000800 */
[----:B------:R-:W-:Y:S01]  /*1c4990*/  ISETP.LT.AND P1, PT, R19, UR17, !P0 ;  /* 0x0000001113007c0c */ /* 0x000fe2000c721270 */
[----:B------:R0:W-:Y:S01]  /*1c49a0*/  STL [R1+0x54], R2 ;  /* 0x0000540201007387 */ /* 0x0001e20000100800 */
[----:B------:R-:W-:Y:S01]  /*1c49b0*/  ULDC UR11, c[0x0][0x248] ;  /* 0x00009200000b7ab9 */ /* 0x000fe20000000800 */
[----:B------:R-:W-:Y:S01]  /*1c49c0*/  VIADD R6, R15, 0x17e ;  /* 0x0000017e0f067836 */ /* 0x000fe20000000000 */
[----:B------:R-:W-:-:S05]  /*1c49d0*/  ULDC UR31, c[0x0][0x248] ;  /* 0x00009200001f7ab9 */ /* 0x000fca0000000800 */
[----:B------:R-:W-:Y:S01]  /*1c49e0*/  @P3 LOP3.LUT R4, R4, 0x8, RZ, 0xfc, !PT ;  /* 0x0000000804043812 */ /* 0x000fe200078efcff */
[----:B------:R-:W-:-:S03]  /*1c49f0*/  ULDC.64 UR16, c[0x0][0x228] ;  /* 0x00008a0000107ab9 */ /* 0x000fc60000000a00 */
[----:B------:R-:W-:-:S04]  /*1c4a00*/  LOP3.LUT R4, R4, 0xfffffffb, RZ, 0xc0, !PT ;  /* 0xfffffffb04047812 */ /* 0x000fc800078ec0ff */
[----:B------:R-:W-:Y:S02]  /*1c4a10*/  @P2 LOP3.LUT R4, R4, 0x4, RZ, 0xfc, !PT ;  /* 0x0000000404042812 */ /* 0x000fe400078efcff */
[----:B------:R-:W-:Y:S02]  /*1c4a20*/  ISETP.LT.AND P0, PT, R12, UR14, !P0 ;  /* 0x0000000e0c007c0c */ /* 0x000fe4000c701270 */
[----:B------:R-:W-:-:S04]  /*1c4a30*/  LOP3.LUT R4, R4, 0xfffffffd, RZ, 0xc0, !PT ;  /* 0xfffffffd04047812 */ /* 0x000fc800078ec0ff */
[----:B------:R-:W-:-:S04]  /*1c4a40*/  @P1 LOP3.LUT R4, R4, 0x2, RZ, 0xfc, !PT ;  /* 0x0000000204041812 */ /* 0x000fc800078efcff */
[----:B------:R-:W-:Y:S01]  /*1c4a50*/  LOP3.LUT R4, R4, 0xfffffffe, RZ, 0xc0, !PT ;  /* 0xfffffffe04047812 */ /* 0x000fe200078ec0ff */
[----:B0-----:R-:W-:Y:S01]  /*1c4a60*/  VIADD R2, R2, UR15 ;  /* 0x0000000f02027c36 */ /* 0x001fe20008000000 */
[----:B------:R-:W-:Y:S02]  /*1c4a70*/  ULDC.64 UR14, c[0x0][0x228] ;  /* 0x00008a00000e7ab9 */ /* 0x000fe40000000a00 */
[----:B------:R-:W-:Y:S02]  /*1c4a80*/  @P0 LOP3.LUT R4, R4, 0x1, RZ, 0xfc, !PT ;  /* 0x0000000104040812 */ /* 0x000fe400078efcff */
[----:B------:R-:W-:-:S04]  /*1c4a90*/  ISETP.GE.AND P0, PT, R0, UR27, PT ;  /* 0x0000001b00007c0c */ /* 0x000fc8000bf06270 */
[----:B------:R-:W-:Y:S01]  /*1c4aa0*/  ISETP.LT.AND P3, PT, R16, UR14, !P0 ;  /* 0x0000000e10007c0c */ /* 0x000fe2000c761270 */
[----:B------:R-:W-:Y:S01]  /*1c4ab0*/  VIADD R0, R15, 0x190 ;  /* 0x000001900f007836 */ /* 0x000fe20000000000 */
[----:B------:R-:W-:Y:S01]  /*1c4ac0*/  ISETP.LT.AND P2, PT, R17, UR7, !P0 ;  /* 0x0000000711007c0c */ /* 0x000fe2000c741270 */
[----:B------:R0:W-:Y:S01]  /*1c4ad0*/  STL [R1+0x50], R2 ;  /* 0x0000500201007387 */ /* 0x0001e20000100800 */
[----:B------:R-:W-:Y:S01]  /*1c4ae0*/  ISETP.LT.AND P1, PT, R19, UR6, !P0 ;  /* 0x0000000613007c0c */ /* 0x000fe2000c721270 */
[----:B------:R-:W-:Y:S01]  /*1c4af0*/  ULDC.64 UR6, c[0x0][0x228] ;  /* 0x00008a0000067ab9 */ /* 0x000fe20000000a00 */
[----:B------:R-:W-:Y:S01]  /*1c4b00*/  ISETP.LT.AND P0, PT, R12, UR5, !P0 ;  /* 0x000000050c007c0c */ /* 0x000fe2000c701270 */
[----:B------:R-:W-:Y:S01]  /*1c4b10*/  STL [R1+0x78], R4 ;  /* 0x0000780401007387 */ /* 0x000fe20000100800 */
[----:B------:R-:W-:Y:S01]  /*1c4b20*/  ULDC UR5, c[0x0][0x248] ;  /* 0x0000920000057ab9 */ /* 0x000fe20000000800 */
[----:B------:R-:W-:Y:S01]  /*1c4b30*/  ULDC UR14, c[0x0][0x248] ;  /* 0x00009200000e7ab9 */ /* 0x000fe20000000800 */
[----:B0-----:R-:W-:Y:S01]  /*1c4b40*/  VIADD R2, R2, UR11 ;  /* 0x0000000b02027c36 */ /* 0x001fe20008000000 */
[----:B------:R-:W-:-:S04]  /*1c4b50*/  ULDC UR11, c[0x0][0x248] ;  /* 0x00009200000b7ab9 */ /* 0x000fc80000000800 */
[----:B------:R0:W-:Y:S02]  /*1c4b60*/  STL [R1+0x4c], R2 ;  /* 0x00004c0201007387 */ /* 0x0001e40000100800 */
[----:B0-----:R-:W-:-:S05]  /*1c4b70*/  VIADD R2, R2, UR11 ;  /* 0x0000000b02027c36 */ /* 0x001fca0008000000 */
        /* <DEDUP_REMOVED lines=17> */
[----:B------:R-:W-:Y:S01]  /*1c4c90*/  VIADD R4, R15, 0x180 ;  /* 0x000001800f047836 */ /* 0x000fe20000000000 */
[----:B------:R-:W-:Y:S01]  /*1c4ca0*/  ISETP.LT.AND P1, PT, R19, UR10, !P0 ;  /* 0x0000000a13007c0c */ /* 0x000fe2000c721270 */
[----:B------:R-:W-:Y:S01]  /*1c4cb0*/  ULDC.64 UR10, c[0x0][0x228] ;  /* 0x00008a00000a7ab9 */ /* 0x000fe20000000a00 */
[----:B------:R-:W-:Y:S01]  /*1c4cc0*/  VIADD R7, R15, 0x17d ;  /* 0x0000017d0f077836 */ /* 0x000fe20000000000 */
[----:B------:R-:W-:-:S06]  /*1c4cd0*/  ULDC UR15, c[0x0][0x228] ;  /* 0x00008a00000f7ab9 */ /* 0x000fcc0000000800 */
[----:B------:R-:W-:-:S04]  /*1c4ce0*/  @P3 LOP3.LUT R3, R3, 0x8000000, RZ, 0xfc, !PT ;  /* 0x0800000003033812 */ /* 0x000fc800078efcff */
[----:B------:R-:W-:-:S04]  /*1c4cf0*/  LOP3.LUT R3, R3, 0xfbffffff, RZ, 0xc0, !PT ;  /* 0xfbffffff03037812 */ /* 0x000fc800078ec0ff */
[----:B------:R-:W-:Y:S02]  /*1c4d00*/  @P2 LOP3.LUT R3, R3, 0x4000000, RZ, 0xfc, !PT ;  /* 0x0400000003032812 */ /* 0x000fe400078efcff */
[----:B------:R-:W-:Y:S01]  /*1c4d10*/  ISETP.LT.AND P0, PT, R12, UR9, !P0 ;  /* 0x000000090c007c0c */ /* 0x000fe2000c701270 */
[----:B------:R-:W-:Y:S01]  /*1c4d20*/  ULDC.64 UR8, c[0x0][0x228] ;  /* 0x00008a0000087ab9 */ /* 0x000fe20000000a00 */
        /* <DEDUP_REMOVED lines=8> */
[----:B------:R-:W-:Y:S01]  /*1c4db0*/  ULDC UR5, c[0x0][0x248] ;  /* 0x0000920000057ab9 */ /* 0x000fe20000000800 */
[----:B------:R-:W-:Y:S01]  /*1c4dc0*/  ISETP.LT.AND P2, PT, R17, UR19, !P0 ;  /* 0x0000001311007c0c */ /* 0x000fe2000c741270 */
[----:B------:R-:W-:Y:S01]  /*1c4dd0*/  VIADD R0, R15, 0x18e ;  /* 0x0000018e0f007836 */ /* 0x000fe20000000000 */
[----:B------:R-:W-:Y:S01]  /*1c4de0*/  ISETP.LT.AND P1, PT, R19, UR13, !P0 ;  /* 0x0000000d13007c0c */ /* 0x000fe2000c721270 */
[----:B------:R0:W-:Y:S01]  /*1c4df0*/  STL [R1+0x40], R2 ;  /* 0x0000400201007387 */ /* 0x0001e20000100800 */
[----:B------:R-:W-:-:S07]  /*1c4e00*/  ULDC.64 UR6, c[0x0][0x228] ;  /* 0x00008a0000067ab9 */ /* 0x000fce0000000a00 */
[----:B------:R-:W-:Y:S01]  /*1c4e10*/  @P3 LOP3.LUT R3, R3, 0x800000, RZ, 0xfc, !PT ;  /* 0x0080000003033812 */ /* 0x000fe200078efcff */
[----:B------:R-:W-:-:S03]  /*1c4e20*/  ULDC.64 UR18, c[0x0][0x228] ;  /* 0x00008a0000127ab9 */ /* 0x000fc60000000a00 */
[----:B------:R-:W-:-:S04]  /*1c4e30*/  LOP3.LUT R3, R3, 0xffbfffff, RZ, 0xc0, !PT ;  /* 0xffbfffff03037812 */ /* 0x000fc800078ec0ff */
[----:B------:R-:W-:Y:S02]  /*1c4e40*/  @P2 LOP3.LUT R3, R3, 0x400000, RZ, 0xfc, !PT ;  /* 0x0040000003032812 */ /* 0x000fe400078efcff */
[----:B------:R-:W-:Y:S01]  /*1c4e50*/  ISETP.LT.AND P0, PT, R12, UR12, !P0 ;  /* 0x0000000c0c007c0c */ /* 0x000fe2000c701270 */
[----:B0-----:R-:W-:Y:S01]  /*1c4e60*/  VIADD R2, R2, UR5 ;  /* 0x0000000502027c36 */ /* 0x001fe20008000000 */
[----:B------:R-:W-:Y:S01]  /*1c4e70*/  LOP3.LUT R3, R3, 0xffdfffff, RZ, 0xc0, !PT ;  /* 0xffdfffff03037812 */ /* 0x000fe200078ec0ff */
[----:B------:R-:W-:Y:S01]  /*1c4e80*/  ULDC UR5, c[0x0][0x248] ;  /* 0x0000920000057ab9 */ /* 0x000fe20000000800 */
[----:B------:R-:W-:Y:S02]  /*1c4e90*/  ULDC.64 UR12, c[0x0][0x228] ;  /* 0x00008a00000c7ab9 */ /* 0x000fe40000000a00 */
[----:B------:R-:W-:-:S04]  /*1c4ea0*/  @P1 LOP3.LUT R3, R3, 0x200000, RZ, 0xfc, !PT ;  /* 0x0020000003031812 */ /* 0x000fc800078efcff */
[----:B------:R-:W-:Y:S01]  /*1c4eb0*/  LOP3.LUT R3, R3, 0xffefffff, RZ, 0xc0, !PT ;  /* 0xffefffff03037812 */ /* 0x000fe200078ec0ff */
[----:B------:R0:W-:Y:S03]  /*1c4ec0*/  STL [R1+0x3c], R2 ;  /* 0x00003c0201007387 */ /* 0x0001e60000100800 */
[----:B------:R-:W-:Y:S02]  /*1c4ed0*/  @P0 LOP3.LUT R3, R3, 0x100000, RZ, 0xfc, !PT ;  /* 0x0010000003030812 */ /* 0x000fe400078efcff */
[----:B------:R-:W-:Y:S01]  /*1c4ee0*/  ISETP.GE.AND P0, PT, R0, UR9, PT ;  /* 0x0000000900007c0c */ /* 0x000fe2000bf06270 */
[----:B0-----:R-:W-:-:S03]  /*1c4ef0*/  VIADD R2, R2, UR5 ;  /* 0x0000000502027c36 */ /* 0x001fc60008000000 */
[----:B------:R-:W-:Y:S01]  /*1c4f00*/  ISETP.LT.AND P3, PT, R16, UR6, !P0 ;  /* 0x0000000610007c0c */ /* 0x000fe2000c761270 */
[----:B------:R-:W-:Y:S01]  /*1c4f10*/  ULDC UR5, c[0x0][0x248] ;  /* 0x0000920000057ab9 */ /* 0x000fe20000000800 */
[----:B------:R-:W-:Y:S01]  /*1c4f20*/  LOP3.LUT R3, R3, 0xfff7ffff, RZ, 0xc0, !PT ;  /* 0xfff7ffff03037812 */ /* 0x000fe200078ec0ff */
[----:B------:R-:W-:Y:S01]  /*1c4f30*/  VIADD R0, R15, 0x18d ;  /* 0x0000018d0f007836 */ /* 0x000fe20000000000 */
[----:B------:R0:W-:Y:S01]  /*1c4f40*/  STL [R1+0x38], R2 ;  /* 0x0000380201007387 */ /* 0x0001e20000100800 */
[----:B------:R-:W-:Y:S01]  /*1c4f50*/  ISETP.LT.AND P2, PT, R17, UR54, !P0 ;  /* 0x0000003611007c0c */ /* 0x000fe2000c741270 */
[----:B------:R-:W-:Y:S01]  /*1c4f60*/  ULDC.64 UR8, c[0x0][0x228] ;  /* 0x00008a0000087ab9 */ /* 0x000fe20000000a00 */
[----:B------:R-:W-:Y:S01]  /*1c4f70*/  ISETP.LT.AND P1, PT, R19, UR23, !P0 ;  /* 0x0000001713007c0c */ /* 0x000fe2000c721270 */
[----:B------:R-:W-:Y:S01]  /*1c4f80*/  ULDC.64 UR22, c[0x0][0x228] ;  /* 0x00008a0000167ab9 */ /* 0x000fe20000000a00 */
[----:B0-----:R-:W-:Y:S01]  /*1c4f90*/  VIADD R2, R2, UR5 ;  /* 0x0000000502027c36 */ /* 0x001fe20008000000 */
[----:B------:R-:W-:-:S03]  /*1c4fa0*/  ULDC UR5, c[0x0][0x248] ;  /* 0x0000920000057ab9 */ /* 0x000fc60000000800 */
[----:B------:R-:W-:Y:S01]  /*1c4fb0*/  @P3 LOP3.LUT R3, R3, 0x80000, RZ, 0xfc, !PT ;  /* 0x0008000003033812 */ /* 0x000fe200078efcff */
[----:B------:R-:W-:Y:S01]  /*1c4fc0*/  VIADD R8, R15, 0x17c ;  /* 0x0000017c0f087836 */ /* 0x000fe20000000000 */
[----:B------:R-:W-:Y:S01]  /*1c4fd0*/  ULDC UR54, c[0x0][0x228] ;  /* 0x00008a0000367ab9 */ /* 0x000fe20000000800 */
[----:B------:R0:W-:Y:S01]  /*1c4fe0*/  STL [R1+0x34], R2 ;  /* 0x0000340201007387 */ /* 0x0001e20000100800 */
[----:B------:R-:W-:Y:S01]  /*1c4ff0*/  LOP3.LUT R3, R3, 0xfffbffff, RZ, 0xc0, !PT ;  /* 0xfffbffff03037812 */ /* 0x000fe200078ec0ff */
[----:B0-----:R-:W-:Y:S01]  /*1c5000*/  VIADD R2, R2, UR5 ;  /* 0x0000000502027c36 */ /* 0x001fe20008000000 */
[----:B------:R-:W-:-:S04]  /*1c5010*/  ULDC UR5, c[0x0][0x248] ;  /* 0x0000920000057ab9 */ /* 0x000fc80000000800 */
[----:B------:R0:W-:Y:S01]  /*1c5020*/  STL [R1+0x30], R2 ;  /* 0x0000300201007387 */ /* 0x0001e20000100800 */
[----:B------:R-:W-:Y:S01]  /*1c5030*/  @P2 LOP3.LUT R3, R3, 0x40000, RZ, 0xfc, !PT ;  /* 0x0004000003032812 */ /* 0x000fe200078efcff */
[----:B0-----:R-:W-:Y:S01]  /*1c5040*/  VIADD R2, R2, UR5 ;  /* 0x0000000502027c36 */ /* 0x001fe20008000000 */
[----:B------:R-:W-:-:S04]  /*1c5050*/  ULDC UR5, c[0x0][0x248] ;  /* 0x0000920000057ab9 */ /* 0x000fc80000000800 */
[----:B------:R0:W-:Y:S01]  /*1c5060*/  STL [R1+0x2c], R2 ;  /* 0x00002c0201007387 */ /* 0x0001e20000100800 */
[----:B------:R-:W-:Y:S01]  /*1c5070*/  ISETP.LT.AND P0, PT, R12, UR24, !P0 ;  /* 0x000000180c007c0c */ /* 0x000fe2000c701270 */
[----:B------:R-:W-:Y:S01]  /*1c5080*/  ULDC UR24, c[0x0][0x248] ;  /* 0x0000920000187ab9 */ /* 0x000fe20000000800 */
[----:B------:R-:W-:Y:S01]  /*1c5090*/  LOP3.LUT R3, R3, 0xfffdffff, RZ, 0xc0, !PT ;  /* 0xfffdffff03037812 */ /* 0x000fe200078ec0ff */
[----:B0-----:R-:W-:Y:S01]  /*1c50a0*/  VIADD R2, R2, UR5 ;  /* 0x0000000502027c36 */ /* 0x001fe20008000000 */
[----:B------:R-:W-:Y:S02]  /*1c50b0*/  ULDC UR5, c[0x0][0x248] ;  /* 0x0000920000057ab9 */ /* 0x000fe40000000800 */
        /* <DEDUP_REMOVED lines=9> */
[----:B------:R-:W-:Y:S01]  /*1c5150*/  ULDC UR5, c[0x0][0x248] ;  /* 0x0000920000057ab9 */ /* 0x000fe20000000800 */
[----:B------:R-:W-:Y:S01]  /*1c5160*/  LOP3.LUT R3, R3, 0xffff7fff, RZ, 0xc0, !PT ;  /* 0xffff7fff03037812 */ /* 0x000fe200078ec0ff */
[----:B------:R-:W-:Y:S01]  /*1c5170*/  VIADD R0, R15, 0x18c ;  /* 0x0000018c0f007836 */ /* 0x000fe20000000000 */
[----:B------:R-:W-:Y:S01]  /*1c5180*/  ULDC.64 UR6, c[0x0][0x228] ;  /* 0x00008a0000067ab9 */ /* 0x000fe20000000a00 */
[----:B------:R0:W-:Y:S01]  /*1c5190*/  STL [R1+0x20], R2 ;  /* 0x0000200201007387 */ /* 0x0001e20000100800 */
[----:B------:R-:W-:Y:S01]  /*1c51a0*/  ISETP.LT.AND P3, PT, R16, UR8, !P0 ;  /* 0x0000000810007c0c */ /* 0x000fe2000c761270 */
[----:B------:R-:W-:Y:S01]  /*1c51b0*/  ULDC UR8, c[0x0][0x248] ;  /* 0x0000920000087ab9 */ /* 0x000fe20000000800 */
[----:B0-----:R-:W-:Y:S01]  /*1c51c0*/  VIADD R2, R2, UR5 ;  /* 0x0000000502027c36 */ /* 0x001fe20008000000 */
[----:B------:R-:W-:Y:S01]  /*1c51d0*/  ISETP.LT.AND P2, PT, R17, UR35, !P0 ;  /* 0x0000002311007c0c */ /* 0x000fe2000c741270 */
[----:B------:R-:W-:Y:S01]  /*1c51e0*/  VIADD R9, R15, 0x17b ;  /* 0x0000017b0f097836 */ /* 0x000fe20000000000 */
[----:B------:R-:W-:Y:S01]  /*1c51f0*/  ISETP.LT.AND P1, PT, R19, UR37, !P0 ;  /* 0x0000002513007c0c */ /* 0x000fe2000c721270 */
[----:B------:R-:W-:Y:S01]  /*1c5200*/  ULDC UR5, c[0x0][0x228] ;  /* 0x00008a0000057ab9 */ /* 0x000fe20000000800 */
[----:B------:R0:W-:Y:S06]  /*1c5210*/  STL [R1+0x1c], R2 ;  /* 0x00001c0201007387 */ /* 0x0001ec0000100800 */
[----:B------:R-:W-:Y:S01]  /*1c5220*/  @P3 LOP3.LUT R3, R3, 0x8000, RZ, 0xfc, !PT ;  /* 0x0000800003033812 */ /* 0x000fe200078efcff */
[C---:B------:R-:W-:Y:S01]  /*1c5230*/  VIADD R10, R15.reuse, 0x17a ;  /* 0x0000017a0f0a7836 */ /* 0x040fe20000000000 */
[----:B------:R-:W-:Y:S01]  /*1c5240*/  ULDC UR37, c[0x0][0x248] ;  /* 0x0000920000257ab9 */ /* 0x000fe20000000800 */
[----:B------:R-:W-:Y:S01]  /*1c5250*/  VIADD R11, R15, 0x179 ;  /* 0x000001790f0b7836 */ /* 0x000fe20000000000 */
[----:B------:R-:W-:Y:S01]  /*1c5260*/  ULDC UR35, c[0x0][0x248] ;  /* 0x0000920000237ab9 */ /* 0x000fe20000000800 */
[----:B0-----:R-:W-:Y:S01]  /*1c5270*/  VIADD R2, R2, UR8 ;  /* 0x0000000802027c36 */ /* 0x001fe20008000000 */
[----:B------:R-:W-:Y:S01]  /*1c5280*/  LOP3.LUT R3, R3, 0xffffbfff, RZ, 0xc0, !PT ;  /* 0xffffbfff03037812 */ /* 0x000fe200078ec0ff */
[----:B------:R-:W-:-:S03]  /*1c5290*/  ULDC UR8, c[0x0][0x228] ;  /* 0x00008a0000087ab9 */ /* 0x000fc60000000800 */
[----:B------:R0:W-:Y:S04]  /*1c52a0*/  STL [R1+0x18], R2 ;  /* 0x0000180201007387 */ /* 0x0001e80000100800 */
[----:B------:R-:W2:Y:S01]  /*1c52b0*/  LDL.LU R18, [R1+0x70] ;  /* 0x0000700001127983 */ /* 0x000ea20000300800 */
[----:B------:R-:W-:Y:S02]  /*1c52c0*/  @P2 LOP3.LUT R3, R3, 0x4000, RZ, 0xfc, !PT ;  /* 0x0000400003032812 */ /* 0x000fe400078efcff */
[----:B------:R-:W-:Y:S01]  /*1c52d0*/  ISETP.LT.AND P0, PT, R12, UR39, !P0 ;  /* 0x000000270c007c0c */ /* 0x000fe2000c701270 */
[----:B------:R-:W-:Y:S01]  /*1c52e0*/  VIADD R14, R15, 0x178 ;  /* 0x000001780f0e7836 */ /* 0x000fe20000000000 */
[----:B------:R-:W-:Y:S01]  /*1c52f0*/  LOP3.LUT R3, R3, 0xffffdfff, RZ, 0xc0, !PT ;  /* 0xffffdfff03037812 */ /* 0x000fe200078ec0ff */
[----:B------:R-:W-:Y:S01]  /*1c5300*/  VIADD R13, R15, 0x1ac ;  /* 0x000001ac0f0d7836 */ /* 0x000fe20000000000 */
[----:B------:R-:W-:-:S02]  /*1c5310*/  ULDC UR39, c[0x0][0x248] ;  /* 0x0000920000277ab9 */ /* 0x000fc40000000800 */
        /* <DEDUP_REMOVED lines=12> */
[----:B------:R-:W-:-:S07]  /*1c53e0*/  ULDC UR9, c[0x0][0x228] ;  /* 0x00008a0000097ab9 */ /* 0x000fce0000000800 */
        /* <DEDUP_REMOVED lines=16> */
[----:B------:R-:W-:-:S09]  /*1c54f0*/  ISETP.LT.AND P1, PT, R19, UR46, !P0 ;  /* 0x0000002e13007c0c */ /* 0x000fd2000c721270 */
[----:B------:R-:W-:-:S04]  /*1c5500*/  @P3 LOP3.LUT R3, R3, 0x80, RZ, 0xfc, !PT ;  /* 0x0000008003033812 */ /* 0x000fc800078efcff */
[----:B------:R-:W-:-:S04]  /*1c5510*/  LOP3.LUT R3, R3, 0xffffffbf, RZ, 0xc0, !PT ;  /* 0xffffffbf03037812 */ /* 0x000fc800078ec0ff */
[----:B------:R-:W-:Y:S02]  /*1c5520*/  @P2 LOP3.LUT R3, R3, 0x40, RZ, 0xfc, !PT ;  /* 0x0000004003032812 */ /* 0x000fe400078efcff */
[----:B------:R-:W-:Y:S01]  /*1c5530*/  ISETP.LT.AND P0, PT, R12, UR47, !P0 ;  /* 0x0000002f0c007c0c */ /* 0x000fe2000c701270 */
[----:B0-----:R-:W-:Y:S01]  /*1c5540*/  VIADD R2, R2, UR7 ;  /* 0x0000000702027c36 */ /* 0x001fe20008000000 */
[----:B------:R-:W-:Y:S01]  /*1c5550*/  LOP3.LUT R3, R3, 0xffffffdf, RZ, 0xc0, !PT ;  /* 0xffffffdf03037812 */ /* 0x000fe200078ec0ff */
[----:B------:R-:W-:Y:S01]  /*1c5560*/  ULDC.64 UR46, c[0x0][0x228] ;  /* 0x00008a00002e7ab9 */ /* 0x000fe20000000a00 */
        /* <DEDUP_REMOVED lines=20> */
[----:B------:R0:W-:Y:S01]  /*1c56b0*/  STL [R1+0x10], R2 ;  /* 0x0000100201007387 */ /* 0x0001e20000100800 */
[----:B------:R-:W-:Y:S01]  /*1c56c0*/  ULDC UR49, c[0x0][0x248] ;  /* 0x0000920000317ab9 */ /* 0x000fe20000000800 */
[----:B------:R-:W-:-:S04]  /*1c56d0*/  @P2 LOP3.LUT R3, R3, 0x4, RZ, 0xfc, !PT ;  /* 0x0000000403032812 */ /* 0x000fc800078efcff */
[----:B------:R-:W-:-:S04]  /*1c56e0*/  LOP3.LUT R3, R3, 0xfffffffd, RZ, 0xc0, !PT ;  /* 0xfffffffd03037812 */ /* 0x000fc800078ec0ff */
[----:B------:R-:W-:-:S04]  /*1c56f0*/  @P1 LOP3.LUT R3, R3, 0x2, RZ, 0xfc, !PT ;  /* 0x0000000203031812 */ /* 0x000fc800078efcff */
[----:B------:R-:W-:-:S04]  /*1c5700*/  LOP3.LUT R3, R3, 0xfffffffe, RZ, 0xc0, !PT ;  /* 0xfffffffe03037812 */ /* 0x000fc800078ec0ff */
[----:B------:R-:W-:Y:S02]  /*1c5710*/  @P0 LOP3.LUT R3, R3, 0x1, RZ, 0xfc, !PT ;  /* 0x0000000103030812 */ /* 0x000fe400078efcff */
[----:B------:R-:W-:Y:S01]  /*1c5720*/  ISETP.GE.AND P0, PT, R0, UR13, PT ;  /* 0x0000000d00007c0c */ /* 0x000fe2000bf06270 */
[----:B------:R-:W-:Y:S01]  /*1c5730*/  VIADD R0, R15, 0x188 ;  /* 0x000001880f007836 */ /* 0x000fe20000000000 */
[----:B------:R-:W-:Y:S02]  /*1c5740*/  ULDC UR13, c[0x0][0x248] ;  /* 0x00009200000d7ab9 */ /* 0x000fe40000000800 */
[----:B------:R-:W-:Y:S01]  /*1c5750*/  ISETP.LT.AND P3, PT, R16, UR16, !P0 ;  /* 0x0000001010007c0c */ /* 0x000fe2000c761270 */
[----:B0-----:R-:W-:Y:S01]  /*1c5760*/  VIADD R2, R2, UR10 ;  /* 0x0000000a02027c36 */ /* 0x001fe20008000000 */
[----:B------:R-:W-:Y:S01]  /*1c5770*/  ISETP.LT.AND P2, PT, R17, UR40, !P0 ;  /* 0x0000002811007c0c */ /* 0x000fe2000c741270 */
[----:B------:R-:W-:Y:S01]  /*1c5780*/  STL [R1+0x74], R3 ;  /* 0x0000740301007387 */ /* 0x000fe20000100800 */
[----:B------:R-:W-:Y:S01]  /*1c5790*/  ISETP.LT.AND P1, PT, R19, UR50, !P0 ;  /* 0x0000003213007c0c */ /* 0x000fe2000c721270 */
[----:B------:R-:W-:Y:S01]  /*1c57a0*/  ULDC UR16, c[0x0][0x248] ;  /* 0x0000920000107ab9 */ /* 0x000fe20000000800 */
[----:B------:R-:W-:Y:S01]  /*1c57b0*/  ISETP.LT.AND P0, PT, R12, UR51, !P0 ;  /* 0x000000330c007c0c */ /* 0x000fe2000c701270 */
[----:B------:R0:W-:Y:S01]  /*1c57c0*/  STL [R1+0xc], R2 ;  /* 0x00000c0201007387 */ /* 0x0001e20000100800 */
[----:B------:R-:W-:Y:S01]  /*1c57d0*/  ULDC UR40, c[0x0][0x228] ;  /* 0x00008a0000287ab9 */ /* 0x000fe20000000800 */
[----:B------:R-:W-:Y:S01]  /*1c57e0*/  ULDC UR10, c[0x0][0x228] ;  /* 0x00008a00000a7ab9 */ /* 0x000fe20000000800 */
[----:B------:R-:W-:Y:S01]  /*1c57f0*/  ULDC UR50, c[0x0][0x248] ;  /* 0x0000920000327ab9 */ /* 0x000fe20000000800 */
[----:B------:R-:W-:Y:S01]  /*1c5800*/  ULDC UR51, c[0x0][0x248] ;  /* 0x0000920000337ab9 */ /* 0x000fe20000000800 */
        /* <DEDUP_REMOVED lines=22> */
[----:B------:R-:W-:Y:S01]  /*1c5970*/  VIADD R3, R15, 0x181 ;  /* 0x000001810f037836 */ /* 0x000fe20000000000 */
[----:B------:R-:W-:Y:S01]  /*1c5980*/  ULDC UR18, c[0x0][0x228] ;  /* 0x00008a0000127ab9 */ /* 0x000fe20000000800 */
[----:B------:R-:W-:-:S06]  /*1c5990*/  ULDC UR17, c[0x0][0x228] ;  /* 0x00008a0000117ab9 */ /* 0x000fcc0000000800 */
[----:B------:R-:W-:Y:S01]  /*1c59a0*/  @P3 LOP3.LUT R18, R18, 0x8000000, RZ, 0xfc, !PT ;  /* 0x0800000012123812 */ /* 0x000fe200078efcff */
[----:B------:R-:W-:Y:S01]  /*1c59b0*/  VIADD R29, R2, UR16 ;  /* 0x00000010021d7c36 */ /* 0x000fe20008000000 */
[----:B------:R-:W-:Y:S01]  /*1c59c0*/  ISETP.LT.AND P0, PT, R12, UR53, !P0 ;  /* 0x000000350c007c0c */ /* 0x000fe2000c701270 */
[----:B------:R-:W-:Y:S01]  /*1c59d0*/  ULDC UR32, c[0x0][0x248] ;  /* 0x0000920000207ab9 */ /* 0x000fe20000000800 */
[----:B------:R-:W-:Y:S01]  /*1c59e0*/  LOP3.LUT R18, R18, 0xfbffffff, RZ, 0xc0, !PT ;  /* 0xfbffffff12127812 */ /* 0x000fe200078ec0ff */
[----:B------:R-:W-:Y:S01]  /*1c59f0*/  VIADD R28, R29, UR24 ;  /* 0x000000181d1c7c36 */ /* 0x000fe20008000000 */
[----:B------:R-:W-:Y:S01]  /*1c5a00*/  ULDC UR24, c[0x0][0x248] ;  /* 0x0000920000187ab9 */ /* 0x000fe20000000800 */
[----:B------:R0:W-:Y:S01]  /*1c5a10*/  STL [R1], R2 ;  /* 0x0000000201007387 */ /* 0x0001e20000100800 */
[----:B------:R-:W-:Y:S01]  /*1c5a20*/  @P2 LOP3.LUT R18, R18, 0x4000000, RZ, 0xfc, !PT ;  /* 0x0400000012122812 */ /* 0x000fe200078efcff */
[----:B------:R-:W-:Y:S01]  /*1c5a30*/  ULDC UR16, c[0x0][0x228] ;  /* 0x00008a0000107ab9 */ /* 0x000fe20000000800 */
[----:B------:R-:W-:Y:S01]  /*1c5a40*/  ULDC UR53, c[0x0][0x248] ;  /* 0x0000920000357ab9 */ /* 0x000fe20000000800 */
        /* <DEDUP_REMOVED lines=9> */
[----:B------:R-:W-:Y:S01]  /*1c5ae0*/  VIADD R27, R28, UR26 ;  /* 0x0000001a1c1b7c36 */ /* 0x000fe20008000000 */
[----:B------:R-:W-:Y:S01]  /*1c5af0*/  ISETP.LT.AND P2, PT, R17, UR59, !P0 ;  /* 0x0000003b11007c0c */ /* 0x000fe2000c741270 */
[----:B------:R-:W-:Y:S01]  /*1c5b00*/  ULDC.64 UR26, c[0x0][0x228] ;  /* 0x00008a00001a7ab9 */ /* 0x000fe20000000a00 */
[----:B------:R-:W-:Y:S01]  /*1c5b10*/  ISETP.LT.AND P1, PT, R19, UR57, !P0 ;  /* 0x0000003913007c0c */ /* 0x000fe2000c721270 */
[----:B------:R-:W-:Y:S01]  /*1c5b20*/  ULDC UR22, c[0x0][0x248] ;  /* 0x0000920000167ab9 */ /* 0x000fe20000000800 */
[----:B------:R-:W-:-:S07]  /*1c5b30*/  ULDC UR19, c[0x0][0x248] ;  /* 0x0000920000137ab9 */ /* 0x000fce0000000800 */
[----:B------:R-:W-:Y:S01]  /*1c5b40*/  @P3 LOP3.LUT R18, R18, 0x800000, RZ, 0xfc, !PT ;  /* 0x0080000012123812 */ /* 0x000fe200078efcff */
[----:B0-----:R-:W-:Y:S01]  /*1c5b50*/  VIADD R2, R15, 0x182 ;  /* 0x000001820f027836 */ /* 0x001fe20000000000 */
[----:B------:R-:W-:Y:S01]  /*1c5b60*/  ULDC UR57, c[0x0][0x228] ;  /* 0x00008a0000397ab9 */ /* 0x000fe20000000800 */
[----:B------:R-:W-:Y:S01]  /*1c5b70*/  ULDC UR59, c[0x0][0x228] ;  /* 0x00008a00003b7ab9 */ /* 0x000fe20000000800 */
[----:B------:R-:W-:-:S04]  /*1c5b80*/  LOP3.LUT R18, R18, 0xffbfffff, RZ, 0xc0, !PT ;  /* 0xffbfffff12127812 */ /* 0x000fc800078ec0ff */
[----:B------:R-:W-:Y:S02]  /*1c5b90*/  @P2 LOP3.LUT R18, R18, 0x400000, RZ, 0xfc, !PT ;  /* 0x0040000012122812 */ /* 0x000fe400078efcff */
[----:B------:R-:W-:Y:S01]  /*1c5ba0*/  ISETP.LT.AND P0, PT, R12, UR56, !P0 ;  /* 0x000000380c007c0c */ /* 0x000fe2000c701270 */
[----:B------:R-:W-:Y:S01]  /*1c5bb0*/  VIADD R26, R27, UR22 ;  /* 0x000000161b1a7c36 */ /* 0x000fe20008000000 */
[----:B------:R-:W-:Y:S01]  /*1c5bc0*/  LOP3.LUT R18, R18, 0xffdfffff, RZ, 0xc0, !PT ;  /* 0xffdfffff12127812 */ /* 0x000fe200078ec0ff */
[----:B------:R-:W-:-:S03]  /*1c5bd0*/  ULDC UR56, c[0x0][0x228] ;  /* 0x00008a0000387ab9 */ /* 0x000fc60000000800 */
        /* <DEDUP_REMOVED lines=9> */
[----:B------:R-:W-:Y:S01]  /*1c5c70*/  VIADD R25, R26, UR19 ;  /* 0x000000131a197c36 */ /* 0x000fe20008000000 */
[----:B------:R-:W-:Y:S01]  /*1c5c80*/  ISETP.LT.AND P1, PT, R19, UR30, !P0 ;  /* 0x0000001e13007c0c */ /* 0x000fe2000c721270 */
[----:B------:R-:W-:-:S08]  /*1c5c90*/  ULDC UR26, c[0x0][0x248] ;  /* 0x00009200001a7ab9 */ /* 0x000fd00000000800 */
[----:B------:R-:W-:Y:S01]  /*1c5ca0*/  @P3 LOP3.LUT R18, R18, 0x80000, RZ, 0xfc, !PT ;  /* 0x0008000012123812 */ /* 0x000fe200078efcff */
[----:B------:R-:W-:Y:S01]  /*1c5cb0*/  VIADD R24, R25, UR32 ;  /* 0x0000002019187c36 */ /* 0x000fe20008000000 */
        /* <DEDUP_REMOVED lines=9> */
[----:B------:R-:W-:-:S04]  /*1c5d50*/  ISETP.GE.AND P0, PT, R0, UR27, PT ;  /* 0x0000001b00007c0c */ /* 0x000fc8000bf06270 */
[----:B------:R-:W-:Y:S02]  /*1c5d60*/  ISETP.LT.AND P3, PT, R16, UR22, !P0 ;  /* 0x0000001610007c0c */ /* 0x000fe4000c761270 */
[----:B------:R-:W-:Y:S02]  /*1c5d70*/  ISETP.LT.AND P2, PT, R17, UR60, !P0 ;  /* 0x0000003c11007c0c */ /* 0x000fe4000c741270 */
[----:B------:R-:W-:Y:S02]  /*1c5d80*/  LOP3.LUT R18, R18, 0xffff7fff, RZ, 0xc0, !PT ;  /* 0xffff7fff12127812 */ /* 0x000fe400078ec0ff */
[----:B------:R-:W-:-:S07]  /*1c5d90*/  ISETP.LT.AND P1, PT, R19, UR58, !P0 ;  /* 0x0000003a13007c0c */ /* 0x000fce000c721270 */
[----:B------:R-:W-:-:S04]  /*1c5da0*/  @P3 LOP3.LUT R18, R18, 0x8000, RZ, 0xfc, !PT ;  /* 0x0000800012123812 */ /* 0x000fc800078efcff */
[----:B------:R-:W-:-:S04]  /*1c5db0*/  LOP3.LUT R18, R18, 0xffffbfff, RZ, 0xc0, !PT ;  /* 0xffffbfff12127812 */ /* 0x000fc800078ec0ff */
[----:B------:R-:W-:Y:S02]  /*1c5dc0*/  @P2 LOP3.LUT R18, R18, 0x4000, RZ, 0xfc, !PT ;  /* 0x0000400012122812 */ /* 0x000fe400078efcff */
[----:B------:R-:W-:Y:S02]  /*1c5dd0*/  ISETP.LT.AND P0, PT, R12, UR25, !P0 ;  /* 0x000000190c007c0c */ /* 0x000fe4000c701270 */
[----:B------:R-:W-:-:S04]  /*1c5de0*/  LOP3.LUT R18, R18, 0xffffdfff, RZ, 0xc0, !PT ;  /* 0xffffdfff12127812 */ /* 0x000fc800078ec0ff */
[----:B------:R-:W-:Y:S01]  /*1c5df0*/  @P1 LOP3.LUT R18, R18, 0x2000, RZ, 0xfc, !PT ;  /* 0x0000200012121812 */ /* 0x000fe200078efcff */
[----:B------:R-:W-:-:S03]  /*1c5e00*/  VIADD R0, R15, 0x184 ;  /* 0x000001840f007836 */ /* 0x000fc60000000000 */
[----:B------:R-:W-:Y:S01]  /*1c5e10*/  LOP3.LUT R18, R18, 0xffffefff, RZ, 0xc0, !PT ;  /* 0xffffefff12127812 */ /* 0x000fe200078ec0ff */
[----:B------:R-:W-:Y:S01]  /*1c5e20*/  VIADD R23, R24, UR24 ;  /* 0x0000001818177c36 */ /* 0x000fe20008000000 */
[----:B------:R-:W-:Y:S02]  /*1c5e30*/  ULDC.64 UR24, c[0x0][0x228] ;  /* 0x00008a0000187ab9 */ /* 0x000fe40000000a00 */
[----:B------:R-:W-:Y:S02]  /*1c5e40*/  @P0 LOP3.LUT R18, R18, 0x1000, RZ, 0xfc, !PT ;  /* 0x0000100012120812 */ /* 0x000fe400078efcff */
[----:B------:R-:W-:Y:S02]  /*1c5e50*/  ISETP.GE.AND P0, PT, R0, UR23, PT ;  /* 0x0000001700007c0c */ /* 0x000fe4000bf06270 */
[----:B------:R-:W-:Y:S01]  /*1c5e60*/  LOP3.LUT R18, R18, 0xfffff7ff, RZ, 0xc0, !PT ;  /* 0xfffff7ff12127812 */ /* 0x000fe200078ec0ff */
[----:B------:R-:W-:Y:S01]  /*1c5e70*/  VIADD R0, R15, 0x183 ;  /* 0x000001830f007836 */ /* 0x000fe20000000000 */
[----:B------:R-:W-:Y:S01]  /*1c5e80*/  ISETP.LT.AND P3, PT, R16, UR24, !P0 ;  /* 0x0000001810007c0c */ /* 0x000fe2000c761270 */
[----:B------:R-:W-:Y:S01]  /*1c5e90*/  ULDC.64 UR22, c[0x0][0x228] ;  /* 0x00008a0000167ab9 */ /* 0x000fe20000000a00 */
[----:B------:R-:W-:Y:S01]  /*1c5ea0*/  ISETP.LT.AND P2, PT, R17, UR43, !P0 ;  /* 0x0000002b11007c0c */ /* 0x000fe2000c741270 */
[----:B------:R-:W-:Y:S01]  /*1c5eb0*/  ULDC UR43, c[0x0][0x228] ;  /* 0x00008a00002b7ab9 */ /* 0x000fe20000000800 */
        /* <DEDUP_REMOVED lines=10> */
[----:B------:R-:W-:Y:S01]  /*1c5f60*/  ISETP.GE.AND P0, PT, R0, UR25, PT ;  /* 0x0000001900007c0c */ /* 0x000fe2000bf06270 */
[----:B------:R-:W-:Y:S01]  /*1c5f70*/  IMAD.MOV.U32 R0, RZ, RZ, R12 ;  /* 0x000000ffff007224 */ /* 0x000fe200078e000c */
[----:B------:R-:W-:Y:S01]  /*1c5f80*/  LOP3.LUT R18, R18, 0xffffff7f, RZ, 0xc0, !PT ;  /* 0xffffff7f12127812 */ /* 0x000fe200078ec0ff */
[----:B------:R-:W2:Y:S01]  /*1c5f90*/  LDL.LU R12, [R1+0x6c] ;  /* 0x00006c00010c7983 */ /* 0x000ea20000300800 */
[----:B------:R-:W-:Y:S01]  /*1c5fa0*/  ISETP.LT.AND P3, PT, R16, UR22, !P0 ;  /* 0x0000001610007c0c */ /* 0x000fe2000c761270 */
[----:B------:R-:W-:Y:S01]  /*1c5fb0*/  VIADD R22, R23, UR28 ;  /* 0x0000001c17167c36 */ /* 0x000fe20008000000 */
[----:B------:R-:W-:Y:S01]  /*1c5fc0*/  ISETP.LT.AND P2, PT, R17, UR43, !P0 ;  /* 0x0000002b11007c0c */ /* 0x000fe2000c741270 */
[----:B------:R-:W-:Y:S01]  /*1c5fd0*/  ULDC.64 UR28, c[0x0][0x228] ;  /* 0x00008a00001c7ab9 */ /* 0x000fe20000000a00 */
[----:B------:R-:W-:Y:S01]  /*1c5fe0*/  ISETP.LT.AND P1, PT, R19, UR42, !P0 ;  /* 0x0000002a13007c0c */ /* 0x000fe2000c721270 */
[----:B------:R-:W-:Y:S01]  /*1c5ff0*/  ULDC UR43, c[0x0][0x228] ;  /* 0x00008a00002b7ab9 */ /* 0x000fe20000000800 */
[----:B------:R-:W-:Y:S01]  /*1c6000*/  VIADD R15, R15, 0x177 ;  /* 0x000001770f0f7836 */ /* 0x000fe20000000000 */
[----:B------:R-:W-:-:S06]  /*1c6010*/  ULDC.64 UR24, c[0x0][0x228] ;  /* 0x00008a0000187ab9 */ /* 0x000fcc0000000a00 */
[----:B------:R-:W-:Y:S01]  /*1c6020*/  @P3 LOP3.LUT R18, R18, 0x80, RZ, 0xfc, !PT ;  /* 0x0000008012123812 */ /* 0x000fe200078efcff */
[----:B------:R-:W-:-:S03]  /*1c6030*/  ULDC UR42, c[0x0][0x228] ;  /* 0x00008a00002a7ab9 */ /* 0x000fc60000000800 */
[----:B------:R-:W-:-:S04]  /*1c6040*/  LOP3.LUT R18, R18, 0xffffffbf, RZ, 0xc0, !PT ;  /* 0xffffffbf12127812 */ /* 0x000fc800078ec0ff */
[----:B------:R-:W-:Y:S02]  /*1c6050*/  @P2 LOP3.LUT R18, R18, 0x40, RZ, 0xfc, !PT ;  /* 0x0000004012122812 */ /* 0x000fe400078efcff */
[----:B------:R-:W-:Y:S01]  /*1c6060*/  ISETP.LT.AND P0, PT, R0, UR33, !P0 ;  /* 0x0000002100007c0c */ /* 0x000fe2000c701270 */
[----:B------:R-:W-:Y:S01]  /*1c6070*/  VIADD R21, R22, UR26 ;  /* 0x0000001a16157c36 */ /* 0x000fe20008000000 */
[----:B------:R-:W-:Y:S01]  /*1c6080*/  LOP3.LUT R18, R18, 0xffffffdf, RZ, 0xc0, !PT ;  /* 0xffffffdf12127812 */ /* 0x000fe200078ec0ff */
[----:B------:R-:W-:Y:S01]  /*1c6090*/  ULDC.64 UR26, c[0x0][0x228] ;  /* 0x00008a00001a7ab9 */ /* 0x000fe20000000a00 */
[----:B------:R-:W-:Y:S02]  /*1c60a0*/  ULDC.64 UR32, c[0x0][0x228] ;  /* 0x00008a0000207ab9 */ /* 0x000fe40000000a00 */
[----:B------:R-:W-:-:S04]  /*1c60b0*/  @P1 LOP3.LUT R18, R18, 0x20, RZ, 0xfc, !PT ;  /* 0x0000002012121812 */ /* 0x000fc800078efcff */
[----:B------:R-:W-:-:S04]  /*1c60c0*/  LOP3.LUT R18, R18, 0xffffffef, RZ, 0xc0, !PT ;  /* 0xffffffef12127812 */ /* 0x000fc800078ec0ff */
[----:B------:R-:W-:Y:S02]  /*1c60d0*/  @P0 LOP3.LUT R18, R18, 0x10, RZ, 0xfc, !PT ;  /* 0x0000001012120812 */ /* 0x000fe400078efcff */
[----:B------:R-:W-:Y:S02]  /*1c60e0*/  ISETP.GE.AND P0, PT, R2, UR23, PT ;  /* 0x0000001702007c0c */ /* 0x000fe4000bf06270 */
[----:B------:R-:W-:Y:S01]  /*1c60f0*/  LOP3.LUT R18, R18, 0xfffffff7, RZ, 0xc0, !PT ;  /* 0xfffffff712127812 */ /* 0x000fe200078ec0ff */
[----:B------:R-:W-:Y:S01]  /*1c6100*/  IMAD.MOV.U32 R2, RZ, RZ, R19 ;  /* 0x000000ffff027224 */ /* 0x000fe200078e0013 */
[----:B------:R-:W-:Y:S01]  /*1c6110*/  ISETP.LT.AND P3, PT, R16, UR28, !P0 ;  /* 0x0000001c10007c0c */ /* 0x000fe2000c761270 */
[----:B------:R-:W-:Y:S01]  /*1c6120*/  ULDC.64 UR22, c[0x0][0x228] ;  /* 0x00008a0000167ab9 */ /* 0x000fe20000000a00 */
[----:B------:R-:W-:Y:S01]  /*1c6130*/  ISETP.LT.AND P2, PT, R17, UR44, !P0 ;  /* 0x0000002c11007c0c */ /* 0x000fe2000c741270 */
[----:B------:R-:W-:Y:S01]  /*1c6140*/  ULDC.64 UR44, c[0x0][0x228] ;  /* 0x00008a00002c7ab9 */ /* 0x000fe20000000a00 */
[----:B------:R-:W-:Y:S01]  /*1c6150*/  ISETP.LT.AND P1, PT, R2, UR43, !P0 ;  /* 0x0000002b02007c0c */ /* 0x000fe2000c721270 */
[----:B------:R-:W-:-:S08]  /*1c6160*/  ULDC UR43, c[0x0][0x228] ;  /* 0x00008a00002b7ab9 */ /* 0x000fd00000000800 */
        /* <DEDUP_REMOVED lines=10> */
[----:B--2---:R-:W-:Y:S01]  /*1c6210*/  LOP3.LUT R12, R12, 0x7fffffff, RZ, 0xc0, !PT ;  /* 0x7fffffff0c0c7812 */ /* 0x004fe200078ec0ff */
[----:B------:R0:W-:Y:S01]  /*1c6220*/  STL [R1+0x70], R18 ;  /* 0x0000701201007387 */ /* 0x0001e20000100800 */
[----:B------:R-:W-:Y:S01]  /*1c6230*/  ISETP.LT.AND P3, PT, R16, UR26, !P0 ;  /* 0x0000001a10007c0c */ /* 0x000fe2000c761270 */
[----:B------:R-:W-:Y:S01]  /*1c6240*/  VIADD R20, R21, UR31 ;  /* 0x0000001f15147c36 */ /* 0x000fe20008000000 */
[----:B------:R-:W-:Y:S01]  /*1c6250*/  ISETP.LT.AND P2, PT, R17, UR40, !P0 ;  /* 0x0000002811007c0c */ /* 0x000fe2000c741270 */
[----:B------:R-:W-:Y:S01]  /*1c6260*/  ULDC.64 UR40, c[0x0][0x228] ;  /* 0x00008a0000287ab9 */ /* 0x000fe20000000a00 */
[----:B------:R-:W-:Y:S01]  /*1c6270*/  ISETP.LT.AND P1, PT, R2, UR43, !P0 ;  /* 0x0000002b02007c0c */ /* 0x000fe2000c721270 */
[----:B------:R-:W-:-:S08]  /*1c6280*/  ULDC.64 UR28, c[0x0][0x228] ;  /* 0x00008a00001c7ab9 */ /* 0x000fd00000000a00 */
        /* <DEDUP_REMOVED lines=9> */
[----:B------:R-:W-:Y:S01]  /*1c6320*/  ISETP.GE.AND P0, PT, R4, UR27, PT ;  /* 0x0000001b04007c0c */ /* 0x000fe2000bf06270 */
[----:B------:R-:W-:Y:S01]  /*1c6330*/  IMAD.MOV.U32 R4, RZ, RZ, R17 ;  /* 0x000000ffff047224 */ /* 0x000fe200078e0011 */
[----:B------:R-:W-:Y:S01]  /*1c6340*/  LOP3.LUT R12, R12, 0xf7ffffff, RZ, 0xc0, !PT ;  /* 0xf7ffffff0c0c7812 */ /* 0x000fe200078ec0ff */
[----:B------:R-:W-:Y:S01]  /*1c6350*/  VIADD R19, R20, UR30 ;  /* 0x0000001e14137c36 */ /* 0x000fe20008000000 */
[----:B------:R-:W-:Y:S01]  /*1c6360*/  ISETP.LT.AND P3, PT, R16, UR46, !P0 ;  /* 0x0000002e10007c0c */ /* 0x000fe2000c761270 */
[----:B------:R-:W-:Y:S01]  /*1c6370*/  ULDC.64 UR30, c[0x0][0x228] ;  /* 0x00008a00001e7ab9 */ /* 0x000fe20000000a00 */
        /* <DEDUP_REMOVED lines=15> */
[----:B------:R-:W-:Y:S01]  /*1c6470*/  IMAD.MOV.U32 R5, RZ, RZ, R16 ;  /* 0x000000ffff057224 */ /* 0x000fe200078e0010 */
[----:B------:R-:W-:Y:S01]  /*1c6480*/  LOP3.LUT R12, R12, 0xff7fffff, RZ, 0xc0, !PT ;  /* 0xff7fffff0c0c7812 */ /* 0x000fe200078ec0ff */
[----:B------:R-:W-:-:S03]  /*1c6490*/  ULDC.64 UR46, c[0x0][0x228] ;  /* 0x00008a00002e7ab9 */ /* 0x000fc60000000a00 */
[----:B------:R-:W-:Y:S02]  /*1c64a0*/  ISETP.LT.AND P3, PT, R5, UR22, !P0 ;  /* 0x0000001605007c0c */ /* 0x000fe4000c761270 */
[----:B------:R-:W-:Y:S01]  /*1c64b0*/  ISETP.LT.AND P2, PT, R4, UR56, !P0 ;  /* 0x0000003804007c0c */ /* 0x000fe2000c741270 */
[----:B------:R-:W-:Y:S01]  /*1c64c0*/  ULDC UR56, c[0x0][0x228] ;  /* 0x00008a0000387ab9 */ /* 0x000fe20000000800 */
        /* <DEDUP_REMOVED lines=11> */
[----:B------:R-:W-:-:S04]  /*1c6580*/  ISETP.GE.AND P0, PT, R6, UR23, PT ;  /* 0x0000001706007c0c */ /* 0x000fc8000bf06270 */
[----:B------:R-:W-:Y:S02]  /*1c6590*/  ISETP.LT.AND P1, PT, R5, UR44, !P0 ;  /* 0x0000002c05007c0c */ /* 0x000fe4000c721270 */
[----:B------:R-:W-:Y:S02]  /*1c65a0*/  LOP3.LUT R12, R12, 0xfff7ffff, RZ, 0xc0, !PT ;  /* 0xfff7ffff0c0c7812 */ /* 0x000fe400078ec0ff */
[----:B------:R-:W-:Y:S01]  /*1c65b0*/  ISETP.LT.AND P3, PT, R4, UR56, !P0 ;  /* 0x0000003804007c0c */ /* 0x000fe2000c761270 */
[----:B------:R-:W-:Y:S01]  /*1c65c0*/  ULDC UR56, c[0x0][0x228] ;  /* 0x00008a0000387ab9 */ /* 0x000fe20000000800 */
[----:B------:R-:W-:Y:S01]  /*1c65d0*/  ISETP.LT.AND P2, PT, R2, UR57, !P0 ;  /* 0x0000003902007c0c */ /* 0x000fe2000c741270 */
[----:B------:R-:W-:-:S06]  /*1c65e0*/  ULDC UR57, c[0x0][0x228] ;  /* 0x00008a0000397ab9 */ /* 0x000fcc0000000800 */
[----:B------:R-:W-:Y:S02]  /*1c65f0*/  @P1 LOP3.LUT R12, R12, 0x80000, RZ, 0xfc, !PT ;  /* 0x000800000c0c1812 */ /* 0x000fe400078efcff */
[----:B------:R-:W-:Y:S01]  /*1c6600*/  ISETP.LT.AND P1, PT, R0, UR59, !P0 ;  /* 0x0000003b00007c0c */ /* 0x000fe2000c721270 */
[----:B------:R-:W-:Y:S01]  /*1c6610*/  ULDC UR59, c[0x0][0x228] ;  /* 0x00008a00003b7ab9 */ /* 0x000fe20000000800 */
[----:B------:R-:W-:Y:S01]  /*1c6620*/  ISETP.GE.AND P0, PT, R7, UR45, PT ;  /* 0x0000002d07007c0c */ /* 0x000fe2000bf06270 */
[----:B------:R-:W-:Y:S02]  /*1c6630*/  IMAD.MOV.U32 R7, RZ, RZ, R2 ;  /* 0x000000ffff077224 */ /* 0x000fe400078e0002 */
[----:B------:R-:W2:Y:S01]  /*1c6640*/  LDL.LU R2, [R1+0x7c] ;  /* 0x00007c0001027983 */ /* 0x000ea20000300800 */
[----:B------:R-:W-:-:S04]  /*1c6650*/  LOP3.LUT R12, R12, 0xfffbffff, RZ, 0xc0, !PT ;  /* 0xfffbffff0c0c7812 */ /* 0x000fc800078ec0ff */
[----:B------:R-:W-:-:S04]  /*1c6660*/  @P3 LOP3.LUT R12, R12, 0x40000, RZ, 0xfc, !PT ;  /* 0x000400000c0c3812 */ /* 0x000fc800078efcff */
[----:B------:R-:W-:-:S04]  /*1c6670*/  LOP3.LUT R12, R12, 0xfffdffff, RZ, 0xc0, !PT ;  /* 0xfffdffff0c0c7812 */ /* 0x000fc800078ec0ff */
[----:B------:R-:W-:Y:S02]  /*1c6680*/  @P2 LOP3.LUT R12, R12, 0x20000, RZ, 0xfc, !PT ;  /* 0x000200000c0c2812 */ /* 0x000fe400078efcff */
[----:B------:R-:W-:Y:S02]  /*1c6690*/  ISETP.LT.AND P3, PT, R5, UR42, !P0 ;  /* 0x0000002a05007c0c */ /* 0x000fe4000c761270 */
[----:B------:R-:W-:-:S04]  /*1c66a0*/  LOP3.LUT R12, R12, 0xfffeffff, RZ, 0xc0, !PT ;  /* 0xfffeffff0c0c7812 */ /* 0x000fc800078ec0ff */
[----:B------:R-:W-:Y:S02]  /*1c66b0*/  @P1 LOP3.LUT R12, R12, 0x10000, RZ, 0xfc, !PT ;  /* 0x000100000c0c1812 */ /* 0x000fe400078efcff */
[----:B------:R-:W-:Y:S02]  /*1c66c0*/  ISETP.LT.AND P2, PT, R4, UR56, !P0 ;  /* 0x0000003804007c0c */ /* 0x000fe4000c741270 */
[----:B------:R-:W-:-:S04]  /*1c66d0*/  LOP3.LUT R12, R12, 0xffff7fff, RZ, 0xc0, !PT ;  /* 0xffff7fff0c0c7812 */ /* 0x000fc800078ec0ff */
[----:B------:R-:W-:Y:S02]  /*1c66e0*/  @P3 LOP3.LUT R12, R12, 0x8000, RZ, 0xfc, !PT ;  /* 0x000080000c0c3812 */ /* 0x000fe400078efcff */
[----:B------:R-:W-:Y:S01]  /*1c66f0*/  ISETP.LT.AND P1, PT, R7, UR57, !P0 ;  /* 0x0000003907007c0c */ /* 0x000fe2000c721270 */
[----:B------:R-:W-:Y:S01]  /*1c6700*/  ULDC UR57, c[0x0][0x228] ;  /* 0x00008a0000397ab9 */ /* 0x000fe20000000800 */
        /* <DEDUP_REMOVED lines=15> */
[----:B------:R-:W-:-:S04]  /*1c6800*/  @P3 LOP3.LUT R12, R12, 0x400, RZ, 0xfc, !PT ;  /* 0x000004000c0c3812 */ /* 0x000fc800078efcff */
[----:B------:R-:W-:Y:S02]  /*1c6810*/  LOP3.LUT R12, R12, 0xfffffdff, RZ, 0xc0, !PT ;  /* 0xfffffdff0c0c7812 */ /* 0x000fe400078ec0ff */
[----:B------:R-:W-:Y:S02]  /*1c6820*/  ISETP.LT.AND P1, PT, R0, UR61, !P0 ;  /* 0x0000003d00007c0c */ /* 0x000fe4000c721270 */
[----:B------:R-:W-:Y:S02]  /*1c6830*/  @P2 LOP3.LUT R12, R12, 0x200, RZ, 0xfc, !PT ;  /* 0x000002000c0c2812 */ /* 0x000fe400078efcff */
[----:B------:R-:W-:-:S03]  /*1c6840*/  ISETP.GE.AND P0, PT, R9, UR41, PT ;  /* 0x0000002909007c0c */ /* 0x000fc6000bf06270 */
[----:B------:R-:W-:-:S05]  /*1c6850*/  IMAD.MOV.U32 R9, RZ, RZ, R12 ;  /* 0x000000ffff097224 */ /* 0x000fca00078e000c */
[----:B------:R-:W-:-:S04]  /*1c6860*/  LOP3.LUT R9, R9, 0xfffffeff, RZ, 0xc0, !PT ;  /* 0xfffffeff09097812 */ /* 0x000fc800078ec0ff */
[----:B------:R-:W-:Y:S02]  /*1c6870*/  @P1 LOP3.LUT R9, R9, 0x100, RZ, 0xfc, !PT ;  /* 0x0000010009091812 */ /* 0x000fe400078efcff */
        /* <DEDUP_REMOVED lines=9> */
[----:B------:R-:W-:Y:S02]  /*1c6910*/  @P2 LOP3.LUT R9, R9, 0x20, RZ, 0xfc, !PT ;  /* 0x0000002009092812 */ /* 0x000fe400078efcff */
[----:B------:R-:W-:Y:S02]  /*1c6920*/  ISETP.GE.AND P0, PT, R10, UR33, PT ;  /* 0x000000210a007c0c */ /* 0x000fe4000bf06270 */
        /* <DEDUP_REMOVED lines=17> */
[----:B------:R-:W-:Y:S01]  /*1c6a40*/  ISETP.LT.AND P2, PT, R7, UR11, !P0 ;  /* 0x0000000b07007c0c */ /* 0x000fe2000c741270 */
[----:B------:R-:W-:Y:S02]  /*1c6a50*/  IMAD.MOV.U32 R8, RZ, RZ, R14 ;  /* 0x000000ffff087224 */ /* 0x000fe400078e000e */
[----:B------:R-:W-:Y:S02]  /*1c6a60*/  IMAD.MOV.U32 R6, RZ, RZ, R15 ;  /* 0x000000ffff067224 */ /* 0x000fe400078e000f */
[----:B------:R-:W-:Y:S01]  /*1c6a70*/  IMAD.MOV.U32 R3, RZ, RZ, R13 ;  /* 0x000000ffff037224 */ /* 0x000fe200078e000d */
[----:B--2---:R-:W-:-:S04]  /*1c6a80*/  LOP3.LUT R2, R2, 0x7fffffff, RZ, 0xc0, !PT ;  /* 0x7fffffff02027812 */ /* 0x004fc800078ec0ff */
        /* <DEDUP_REMOVED lines=33> */
[----:B------:R-:W-:Y:S02]  /*1c6ca0*/  LOP3.LUT R2, R2, 0xfffbffff, RZ, 0xc0, !PT ;  /* 0xfffbffff02027812 */ /* 0x000fe400078ec0ff */
[----:B------:R-:W-:Y:S02]  /*1c6cb0*/  ISETP.LT.AND P4, PT, R7, UR36, !P0 ;  /* 0x0000002407007c0c */ /* 0x000fe4000c781270 */
[----:B------:R-:W-:Y:S02]  /*1c6cc0*/  @P1 LOP3.LUT R2, R2, 0x40000, RZ, 0xfc, !PT ;  /* 0x0004000002021812 */ /* 0x000fe400078efcff */
[----:B------:R-:W-:Y:S01]  /*1c6cd0*/  ISETP.LT.AND P3, PT, R0, UR34, !P0 ;  /* 0x0000002200007c0c */ /* 0x000fe2000c761270 */
[----:B0-----:R-:W-:Y:S01]  /*1c6ce0*/  VIADD R18, R19, UR53 ;  /* 0x0000003513127c36 */ /* 0x001fe20008000000 */
[----:B------:R-:W-:-:S03]  /*1c6cf0*/  LOP3.LUT R2, R2, 0xfdffffff, RZ, 0xc0, !PT ;  /* 0xfdffffff02027812 */ /* 0x000fc600078ec0ff */
[----:B------:R-:W-:Y:S01]  /*1c6d00*/  VIADD R17, R18, UR19 ;  /* 0x0000001312117c36 */ /* 0x000fe20008000000 */
[----:B------:R-:W-:-:S03]  /*1c6d10*/  LOP3.LUT R2, R2, 0xfbffffff, RZ, 0xc0, !PT ;  /* 0xfbffffff02027812 */ /* 0x000fc600078ec0ff */
[----:B------:R-:W-:Y:S01]  /*1c6d20*/  VIADD R16, R17, UR48 ;  /* 0x0000003011107c36 */ /* 0x000fe20008000000 */
[----:B------:R-:W-:-:S03]  /*1c6d30*/  @P4 LOP3.LUT R2, R2, 0x4000000, RZ, 0xfc, !PT ;  /* 0x0400000002024812 */ /* 0x000fc600078efcff */
[----:B------:R-:W-:Y:S01]  /*1c6d40*/  VIADD R15, R16, UR39 ;  /* 0x00000027100f7c36 */ /* 0x000fe20008000000 */
[----:B------:R-:W-:Y:S01]  /*1c6d50*/  @P3 LOP3.LUT R2, R2, 0x2000000, RZ, 0xfc, !PT ;  /* 0x0200000002023812 */ /* 0x000fe200078efcff */
[----:B------:R0:W-:Y:S02]  /*1c6d60*/  STL [R1+0x6c], R9 ;  /* 0x00006c0901007387 */ /* 0x0001e40000100800 */
[----:B------:R-:W-:Y:S02]  /*1c6d70*/  VIADD R14, R15, UR37 ;  /* 0x000000250f0e7c36 */ /* 0x000fe40008000000 */
[----:B------:R1:W-:Y:S02]  /*1c6d80*/  STL [R1+0x7c], R2 ;  /* 0x00007c0201007387 */ /* 0x0003e40000100800 */
[----:B------:R-:W-:-:S04]  /*1c6d90*/  VIADD R13, R14, UR35 ;  /* 0x000000230e0d7c36 */ /* 0x000fc80008000000 */
[----:B------:R-:W-:-:S04]  /*1c6da0*/  VIADD R12, R13, UR49 ;  /* 0x000000310d0c7c36 */ /* 0x000fc80008000000 */
[----:B------:R-:W-:-:S04]  /*1c6db0*/  VIADD R10, R12, UR50 ;  /* 0x000000320c0a7c36 */ /* 0x000fc80008000000 */
[----:B0-----:R-:W-:Y:S01]  /*1c6dc0*/  VIADD R9, R10, UR51 ;  /* 0x000000330a097c36 */ /* 0x001fe20008000000 */
[----:B------:R-:W-:Y:S02]  /*1c6dd0*/  ISETP.GE.AND P2, PT, R7, UR24, PT ;  /* 0x0000001807007c0c */ /* 0x000fe4000bf46270 */
[----:B------:R-:W-:Y:S01]  /*1c6de0*/  ISETP.GE.AND P1, PT, R0, UR38, PT ;  /* 0x0000002600007c0c */ /* 0x000fe2000bf26270 */
[----:B------:R-:W-:Y:S01]  /*1c6df0*/  VIADD R8, R9, UR52 ;  /* 0x0000003409087c36 */ /* 0x000fe20008000000 */
[----:B-1----:R-:W2:Y:S01]  /*1c6e00*/  LDL R2, [R1+0x26c] ;  /* 0x00026c0001027983 */ /* 0x002ea20000100800 */
[----:B------:R-:W-:Y:S01]  /*1c6e10*/  ULDC UR5, c[0x0][0x244] ;  /* 0x0000910000057ab9 */ /* 0x000fe20000000800 */
[----:B------:R-:W-:Y:S02]  /*1c6e20*/  ULDC.64 UR6, c[0x0][0x220] ;  /* 0x0000880000067ab9 */ /* 0x000fe40000000a00 */
[----:B------:R-:W3:Y:S04]  /*1c6e30*/  LDL R3, [R1+0x260] ;  /* 0x0002600001037983 */ /* 0x000ee80000100800 */
[----:B------:R-:W4:Y:S04]  /*1c6e40*/  LDL R4, [R1+0x528] ;  /* 0x0005280001047983 */ /* 0x000f280000100800 */
[----:B------:R-:W2:Y:S04]  /*1c6e50*/  LDL R5, [R1+0x274] ;  /* 0x0002740001057983 */ /* 0x000ea80000100800 */
[----:B------:R-:W3:Y:S01]  /*1c6e60*/  LDL R6, [R1+0x23c] ;  /* 0x00023c0001067983 */ /* 0x000ee20000100800 */
[----:B------:R-:W-:Y:S01]  /*1c6e70*/  ULDC.64 UR8, c[0x0][0x228] ;  /* 0x00008a0000087ab9 */ /* 0x000fe20000000a00 */
        /* <DEDUP_REMOVED lines=16> */
[----:B------:R0:W-:Y:S01]  /*1c6f80*/  STL.64 [R1+0x7df0], R14 ;  /* 0x007df00e01007387 */ /* 0x0001e20000100a00 */
        /* <DEDUP_REMOVED lines=15> */
[----:B------:R-:W4:Y:S01]  /*1c7080*/  LDL R15, [R1+0x208] ;  /* 0x00020800010f7983 */ /* 0x000f220000100800 */
        /* <DEDUP_REMOVED lines=24> */
[----:B0-----:R-:W4:Y:S04]  /*1c7210*/  LDL R18, [R1+0x258] ;  /* 0x0002580001127983 */ /* 0x001f280000100800 */
[----:B------:R-:W4:Y:S04]  /*1c7220*/  LDL R19, [R1+0x288] ;  /* 0x0002880001137983 */ /* 0x000f280000100800 */
[----:B------:R0:W-:Y:S04]  /*1c7230*/  STL.64 [R1+0x7dd0], R20 ;  /* 0x007dd01401007387 */ /* 0x0001e80000100a00 */
        /* <DEDUP_REMOVED lines=10> */
[----:B------:R-:W4:Y:S01]  /*1c72e0*/  LDL R27, [R1+0x238] ;  /* 0x00023800011b7983 */ /* 0x000f220000100800 */
[----:B------:R-:W-:Y:S01]  /*1c72f0*/  IMAD R7, R7, UR5, RZ ;  /* 0x0000000507077c24 */ /* 0x000fe2000f8e02ff */
[----:B------:R-:W-:-:S02]  /*1c7300*/  ULDC UR5, c[0x0][0x244] ;  /* 0x0000910000057ab9 */ /* 0x000fc40000000800 */
[----:B------:R2:W-:Y:S01]  /*1c7310*/  STL.64 [R1+0x7d90], R28 ;  /* 0x007d901c01007387 */ /* 0x0005e20000100a00 */
[----:B------:R-:W-:Y:S01]  /*1c7320*/  IMAD R0, R0, UR5, RZ ;  /* 0x0000000500007c24 */ /* 0x000fe2000f8e02ff */
[----:B------:R-:W-:Y:S01]  /*1c7330*/  IADD3 R11, P3, R7, UR6, RZ ;  /* 0x00000006070b7c10 */ /* 0x000fe2000ff7e0ff */
[----:B------:R-:W-:-:S03]  /*1c7340*/  ULDC UR5, c[0x0][0x248] ;  /* 0x0000920000057ab9 */ /* 0x000fc60000000800 */
[----:B------:R-:W-:Y:S01]  /*1c7350*/  LEA.HI.X.SX32 R7, R7, UR7, 0x1, P3 ;  /* 0x0000000707077c11 */ /* 0x000fe200098f0eff */
[----:B------:R-:W-:Y:S01]  /*1c7360*/  ULDC.64 UR6, c[0x0][0x220] ;  /* 0x0000880000067ab9 */ /* 0x000fe20000000a00 */
[----:B--2---:R-:W-:Y:S02]  /*1c7370*/  IMAD.MOV.U32 R28, RZ, RZ, R5 ;  /* 0x000000ffff1c7224 */ /* 0x004fe400078e0005 */
[----:B---3--:R-:W-:Y:S01]  /*1c7380*/  IMAD.MOV.U32 R29, RZ, RZ, R6 ;  /* 0x000000ffff1d7224 */ /* 0x008fe200078e0006 */
[----:B------:R-:W-:-:S04]  /*1c7390*/  IADD3 R6, P3, R0, UR6, RZ ;  /* 0x0000000600067c10 */ /* 0x000fc8000ff7e0ff */
[----:B------:R-:W-:Y:S01]  /*1c73a0*/  LEA.HI.X.SX32 R5, R0, UR7, 0x1, P3 ;  /* 0x0000000700057c11 */ /* 0x000fe200098f0eff */
[----:B------:R-:W-:Y:S01]  /*1c73b0*/  ULDC.64 UR6, c[0x0][0x220] ;  /* 0x0000880000067ab9 */ /* 0x000fe20000000a00 */
[----:B----4-:R0:W-:Y:S02]  /*1c73c0*/  STL.64 [R1+0x7e10], R12 ;  /* 0x007e100c01007387 */ /* 0x0101e40000100a00 */
[----:B0-----:R-:W-:Y:S01]  /*1c73d0*/  VIADD R12, R8, UR5 ;  /* 0x00000005080c7c36 */ /* 0x001fe20008000000 */
[----:B------:R-:W-:Y:S01]  /*1c73e0*/  ULDC UR5, c[0x0][0x248] ;  /* 0x0000920000057ab9 */ /* 0x000fe20000000800 */
[----:B------:R0:W-:Y:S02]  /*1c73f0*/  STL.64 [R1+0x7e08], R20 ;  /* 0x007e081401007387 */ /* 0x0001e40000100a00 */
[----:B0-----:R-:W-:Y:S02]  /*1c7400*/  IMAD.MOV.U32 R20, RZ, RZ, R19 ;  /* 0x000000ffff147224 */ /* 0x001fe400078e0013 */
[----:B------:R-:W-:-:S02]  /*1c7410*/  IMAD.MOV.U32 R19, RZ, RZ, R17 ;  /* 0x000000ffff137224 */ /* 0x000fc400078e0011 */
[----:B------:R-:W-:Y:S02]  /*1c7420*/  IMAD.MOV.U32 R17, RZ, RZ, R14 ;  /* 0x000000ffff117224 */ /* 0x000fe400078e000e */
[----:B------:R-:W-:Y:S02]  /*1c7430*/  IMAD.MOV.U32 R14, RZ, RZ, R2 ;  /* 0x000000ffff0e7224 */ /* 0x000fe400078e0002 */
[----:B------:R-:W0:Y:S01]  /*1c7440*/  LDC R2, c[0x0][0x244] ;  /* 0x00009100ff027b82 */ /* 0x000e220000000800 */
[----:B------:R-:W-:Y:S02]  /*1c7450*/  IMAD.MOV.U32 R13, RZ, RZ, R25 ;  /* 0x000000ffff0d7224 */ /* 0x000fe400078e0019 */
[----:B------:R-:W-:Y:S02]  /*1c7460*/  IMAD.MOV.U32 R25, RZ, RZ, R3 ;  /* 0x000000ffff197224 */ /* 0x000fe400078e0003 */
[----:B0-----:R-:W-:-:S03]  /*1c7470*/  IMAD R0, R2, 0x80, R0 ;  /* 0x0000008002007824 */ /* 0x001fc600078e0200 */
[----:B------:R-:W0:Y:S01]  /*1c7480*/  LDC R2, c[0x0][0x244] ;  /* 0x00009100ff027b82 */ /* 0x000e220000000800 */
[----:B------:R-:W-:Y:S02]  /*1c7490*/  IMAD.MOV.U32 R21, RZ, RZ, R26 ;  /* 0x000000ffff157224 */ /* 0x000fe400078e001a */
[----:B------:R-:W-:Y:S02]  /*1c74a0*/  IMAD.MOV.U32 R26, RZ, RZ, R27 ;  /* 0x000000ffff1a7224 */ /* 0x000fe400078e001b */
[----:B------:R-:W-:Y:S02]  /*1c74b0*/  IMAD.MOV.U32 R27, RZ, RZ, R24 ;  /* 0x000000ffff1b7224 */ /* 0x000fe400078e0018 */
[----:B------:R-:W-:Y:S01]  /*1c74c0*/  IMAD.MOV.U32 R24, RZ, RZ, R4 ;  /* 0x000000ffff187224 */ /* 0x000fe200078e0004 */
[C---:B------:R-:W-:Y:S02]  /*1c74d0*/  IADD3 R4, P3, R0.reuse, UR6, RZ ;  /* 0x0000000600047c10 */ /* 0x040fe4000ff7e0ff */
[----:B------:R-:W-:Y:S02]  /*1c74e0*/  STL.64 [R1+0x7e18], R26 ;  /* 0x007e181a01007387 */ /* 0x000fe40000100a00 */
[----:B------:R-:W-:Y:S01]  /*1c74f0*/  LEA.HI.X.SX32 R3, R0, UR7, 0x1, P3 ;  /* 0x0000000700037c11 */ /* 0x000fe200098f0eff */
[----:B0-----:R-:W-:Y:S01]  /*1c7500*/  IMAD R0, R2, 0x40, R0 ;  /* 0x0000004002007824 */ /* 0x001fe200078e0200 */
[----:B------:R-:W-:Y:S01]  /*1c7510*/  ULDC.64 UR6, c[0x0][0x220] ;  /* 0x0000880000067ab9 */ /* 0x000fe20000000a00 */
[----:B------:R-:W-:Y:S03]  /*1c7520*/  STL [R1+0x7690], R4 ;  /* 0x0076900401007387 */ /* 0x000fe60000100800 */
[----:B------:R-:W-:Y:S01]  /*1c7530*/  IADD3 R2, P3, R0, UR6, RZ ;  /* 0x0000000600027c10 */ /* 0x000fe2000ff7e0ff */
[----:B------:R-:W-:-:S03]  /*1c7540*/  ULDC UR6, c[0x0][0x228] ;  /* 0x00008a0000067ab9 */ /* 0x000fc60000000800 */
[----:B------:R-:W-:Y:S01]  /*1c7550*/  LEA.HI.X.SX32 R0, R0, UR7, 0x1, P3 ;  /* 0x0000000700007c11 */ /* 0x000fe200098f0eff */
[----:B------:R0:W-:Y:S01]  /*1c7560*/  STL [R1+0x74e8], R2 ;  /* 0x0074e80201007387 */ /* 0x0001e20000100800 */
[----:B------:R-:W-:-:S03]  /*1c7570*/  ULDC UR7, c[0x0][0x228] ;  /* 0x00008a0000077ab9 */ /* 0x000fc60000000800 */
[----:B------:R-:W-:Y:S04]  /*1c7580*/  STL [R1+0x74ec], R0 ;  /* 0x0074ec0001007387 */ /* 0x000fe80000100800 */
[----:B------:R-:W-:Y:S01]  /*1c7590*/  STL [R1+0x284], R12 ;  /* 0x0002840c01007387 */ /* 0x000fe20000100800 */
[----:B0-----:R-:W-:Y:S01]  /*1c75a0*/  VIADD R2, R12, UR5 ;  /* 0x000000050c027c36 */ /* 0x001fe20008000000 */
[----:B------:R-:W-:-:S04]  /*1c75b0*/  ULDC UR5, c[0x0][0x248] ;  /* 0x0000920000057ab9 */ /* 0x000fc80000000800 */
[----:B------:R-:W-:Y:S01]  /*1c75c0*/  SHF.R.S32.HI R4, RZ, 0x1f, R2 ;  /* 0x0000001fff047819 */ /* 0x000fe20000011402 */
[----:B------:R-:W-:Y:S01]  /*1c75d0*/  STL [R1+0x280], R2 ;  /* 0x0002800201007387 */ /* 0x000fe20000100800 */
[----:B------:R-:W-:-:S03]  /*1c75e0*/  IADD3 R26, P3, R2, R11, RZ ;  /* 0x0000000b021a7210 */ /* 0x000fc60007f7e0ff */
[----:B------:R-:W-:Y:S02]  /*1c75f0*/  STL [R1+0x510], R4 ;  /* 0x0005100401007387 */ /* 0x000fe40000100800 */
[----:B------:R-:W-:-:S05]  /*1c7600*/  IMAD.X R27, R4, 0x1, R7, P3 ;  /* 0x00000001041b7824 */ /* 0x000fca00018e0607 */
[----:B------:R0:W-:Y:S02]  /*1c7610*/  STL.64 [R1+0x5730], R26 ;  /* 0x0057301a01007387 */ /* 0x0001e40000100a00 */
[----:B0-----:R-:W-:-:S05]  /*1c7620*/  IADD3 R26, P3, R2, R6, RZ ;  /* 0x00000006021a7210 */ /* 0x001fca0007f7e0ff */
[----:B------:R-:W-:Y:S01]  /*1c7630*/  IMAD.X R27, R4, 0x1, R5, P3 ;  /* 0x00000001041b7824 */ /* 0x000fe200018e0605 */
[----:B------:R-:W-:-:S04]  /*1c7640*/  SHF.R.S32.HI R0, RZ, 0x1f, R12 ;  /* 0x0000001fff007819 */ /* 0x000fc8000001140c */
[----:B------:R0:W-:Y:S04]  /*1c7650*/  STL.64 [R1+0x5718], R26 ;  /* 0x0057181a01007387 */ /* 0x0001e80000100a00 */
[----:B0-----:R-:W2:Y:S01]  /*1c7660*/  LDL.LU.64 R26, [R1+0x7e18] ;  /* 0x007e1800011a7983 */ /* 0x001ea20000300a00 */
[----:B------:R-:W-:-:S03]  /*1c7670*/  IMAD.MOV.U32 R4, RZ, RZ, R13 ;  /* 0x000000ffff047224 */ /* 0x000fc600078e000d */
[----:B------:R0:W-:Y:S04]  /*1c7680*/  STL.64 [R1+0x7618], R2 ;  /* 0x0076180201007387 */ /* 0x0001e80000100a00 */
[----:B------:R1:W-:Y:S01]  /*1c7690*/  STL [R1+0x50c], R0 ;  /* 0x00050c0001007387 */ /* 0x0003e20000100800 */
[----:B0-----:R-:W-:-:S05]  /*1c76a0*/  IADD3 R2, P3, R12, R11, RZ ;  /* 0x0000000b0c027210 */ /* 0x001fca0007f7e0ff */
[----:B------:R-:W-:Y:S01]  /*1c76b0*/  IMAD.X R3, R0, 0x1, R7, P3 ;  /* 0x0000000100037824 */ /* 0x000fe200018e0607 */
[----:B------:R-:W-:-:S04]  /*1c76c0*/  IADD3 R12, P3, R12, R6, RZ ;  /* 0x000000060c0c7210 */ /* 0x000fc80007f7e0ff */
[----:B------:R0:W-:Y:S01]  /*1c76d0*/  STL.64 [R1+0x56c8], R2 ;  /* 0x0056c80201007387 */ /* 0x0001e20000100a00 */
[----:B------:R-:W-:Y:S01]  /*1c76e0*/  IMAD.X R13, R0, 0x1, R5, P3 ;  /* 0x00000001000d7824 */ /* 0x000fe200018e0605 */
[----:B-1----:R-:W-:-:S04]  /*1c76f0*/  SHF.R.S32.HI R0, RZ, 0x1f, R8 ;  /* 0x0000001fff007819 */ /* 0x002fc80000011408 */
[----:B------:R1:W-:Y:S01]  /*1c7700*/  STL.64 [R1+0x56b0], R12 ;  /* 0x0056b00c01007387 */ /* 0x0003e20000100a00 */
[----:B0-----:R-:W-:Y:S01]  /*1c7710*/  IMAD.MOV.U32 R2, RZ, RZ, R20 ;  /* 0x000000ffff027224 */ /* 0x001fe200078e0014 */
[----:B------:R-:W-:Y:S01]  /*1c7720*/  IADD3 R20, P3, R8, R11, RZ ;  /* 0x0000000b08147210 */ /* 0x000fe20007f7e0ff */
[----:B------:R-:W-:-:S04]  /*1c7730*/  IMAD.MOV.U32 R3, RZ, RZ, R21 ;  /* 0x000000ffff037224 */ /* 0x000fc800078e0015 */
[----:B------:R-:W-:Y:S01]  /*1c7740*/  IMAD.X R21, R0, 0x1, R7, P3 ;  /* 0x0000000100157824 */ /* 0x000fe200018e0607 */
[----:B-1----:R-:W3:Y:S04]  /*1c7750*/  LDL.LU.64 R12, [R1+0x7e10] ;  /* 0x007e1000010c7983 */ /* 0x002ee80000300a00 */
[----:B------:R0:W-:Y:S04]  /*1c7760*/  STL.64 [R1+0x5658], R20 ;  /* 0x0056581401007387 */ /* 0x0001e80000100a00 */
[----:B0-----:R-:W4:Y:S04]  /*1c7770*/  LDL.LU.64 R20, [R1+0x7e08] ;  /* 0x007e080001147983 */ /* 0x001f280000300a00 */
[----:B----4-:R0:W-:Y:S02]  /*1c7780*/  STL.64 [R1+0x7e00], R20 ;  /* 0x007e001401007387 */ /* 0x0101e40000100a00 */
[----:B0-----:R-:W-:-:S05]  /*1c7790*/  IADD3 R20, P3, R8, R6, RZ ;  /* 0x0000000608147210 */ /* 0x001fca0007f7e0ff */
[----:B------:R-:W-:Y:S01]  /*1c77a0*/  IMAD.X R21, R0, 0x1, R5, P3 ;  /* 0x0000000100157824 */ /* 0x000fe200018e0605 */
[----:B------:R-:W-:-:S04]  /*1c77b0*/  SHF.R.S32.HI R0, RZ, 0x1f, R9 ;  /* 0x0000001fff007819 */ /* 0x000fc80000011409 */
[----:B------:R0:W-:Y:S04]  /*1c77c0*/  STL.64 [R1+0x5630], R20 ;  /* 0x0056301401007387 */ /* 0x0001e80000100a00 */
[----:B------:R-:W-:Y:S01]  /*1c77d0*/  STL [R1+0x504], R0 ;  /* 0x0005040001007387 */ /* 0x000fe20000100800 */
[----:B0-----:R-:W-:-:S05]  /*1c77e0*/  IADD3 R20, P3, R9, R11, RZ ;  /* 0x0000000b09147210 */ /* 0x001fca0007f7e0ff */
[----:B------:R-:W-:-:S05]  /*1c77f0*/  IMAD.X R21, R0, 0x1, R7, P3 ;  /* 0x0000000100157824 */ /* 0x000fca00018e0607 */
[----:B------:R0:W-:Y:S04]  /*1c7800*/  STL.64 [R1+0x55e0], R20 ;  /* 0x0055e01401007387 */ /* 0x0001e80000100a00 */
[----:B------:R3:W-:Y:S01]  /*1c7810*/  STL.64 [R1+0x75f8], R8 ;  /* 0x0075f80801007387 */ /* 0x0007e20000100a00 */
[----:B0-----:R-:W-:Y:S01]  /*1c7820*/  IADD3 R20, P3, R9, R6, RZ ;  /* 0x0000000609147210 */ /* 0x001fe20007f7e0ff */
[----:B---3--:R-:W-:Y:S01]  /*1c7830*/  IMAD.MOV.U32 R9, RZ, RZ, R13 ;  /* 0x000000ffff097224 */ /* 0x008fe200078e000d */
[----:B------:R-:W-:-:S03]  /*1c7840*/  SHF.R.S32.HI R13, RZ, 0x1f, R10 ;  /* 0x0000001fff0d7819 */ /* 0x000fc6000001140a */
[----:B------:R-:W-:Y:S02]  /*1c7850*/  IMAD.X R21, R0, 0x1, R5, P3 ;  /* 0x0000000100157824 */ /* 0x000fe400018e0605 */
[----:B------:R-:W-:-:S03]  /*1c7860*/  IMAD.MOV.U32 R8, RZ, RZ, R3 ;  /* 0x000000ffff087224 */ /* 0x000fc600078e0003 */
[----:B------:R0:W-:Y:S01]  /*1c7870*/  STL.64 [R1+0x55d0], R20 ;  /* 0x0055d01401007387 */ /* 0x0001e20000100a00 */
[----:B------:R-:W-:Y:S02]  /*1c7880*/  IMAD.MOV.U32 R0, RZ, RZ, R24 ;  /* 0x000000ffff007224 */ /* 0x000fe400078e0018 */
[----:B------:R-:W-:Y:S01]  /*1c7890*/  IMAD.MOV.U32 R24, RZ, RZ, R14 ;  /* 0x000000ffff187224 */ /* 0x000fe200078e000e */
[----:B------:R-:W-:Y:S01]  /*1c78a0*/  STL [R1+0x500], R13 ;  /* 0x0005000d01007387 */ /* 0x000fe20000100800 */
[----:B0-----:R-:W-:Y:S01]  /*1c78b0*/  IADD3 R20, P3, R10, R11, RZ ;  /* 0x0000000b0a147210 */ /* 0x001fe20007f7e0ff */
[----:B------:R-:W-:-:S04]  /*1c78c0*/  IMAD.MOV.U32 R3, RZ, RZ, R28 ;  /* 0x000000ffff037224 */ /* 0x000fc800078e001c */
[C---:B------:R-:W-:Y:S01]  /*1c78d0*/  IMAD.X R21, R13.reuse, 0x1, R7, P3 ;  /* 0x000000010d157824 */ /* 0x040fe200018e0607 */
[----:B------:R-:W-:Y:S01]  /*1c78e0*/  IADD3 R14, P3, R10, R6, RZ ;  /* 0x000000060a0e7210 */ /* 0x000fe20007f7e0ff */
[----:B------:R-:W-:Y:S02]  /*1c78f0*/  IMAD.MOV.U32 R28, RZ, RZ, R25 ;  /* 0x000000ffff1c7224 */ /* 0x000fe400078e0019 */
[----:B------:R-:W-:Y:S01]  /*1c7900*/  IMAD.MOV.U32 R25, RZ, RZ, R15 ;  /* 0x000000ffff197224 */ /* 0x000fe200078e000f */
[----:B------:R0:W-:Y:S01]  /*1c7910*/  STL.64 [R1+0x5580], R20 ;  /* 0x0055801401007387 */ /* 0x0001e20000100a00 */
[----:B------:R-:W-:-:S03]  /*1c7920*/  IMAD.X R15, R13, 0x1, R5, P3 ;  /* 0x000000010d0f7824 */ /* 0x000fc600018e0605 */
[----:B0-----:R-:W3:Y:S04]  /*1c7930*/  LDL.LU.64 R20, [R1+0x7e00] ;  /* 0x007e000001147983 */ /* 0x001ee80000300a00 */
[----:B------:R0:W-:Y:S04]  /*1c7940*/  STL [R1+0x76c0], R10 ;  /* 0x0076c00a01007387 */ /* 0x0001e80000100800 */
[----:B------:R-:W4:Y:S04]  /*1c7950*/  LDL.LU R13, [R1+0x7df8] ;  /* 0x007df800010d7983 */ /* 0x000f280000300800 */
[----:B------:R1:W-:Y:S01]  /*1c7960*/  STL.64 [R1+0x5568], R14 ;  /* 0x0055680e01007387 */ /* 0x0003e20000100a00 */
[----:B0-----:R-:W-:-:S02]  /*1c7970*/  SHF.R.S32.HI R10, RZ, 0x1f, R12 ;  /* 0x0000001fff0a7819 */ /* 0x001fc4000001140c */
[----:B-1----:R-:W-:-:S05]  /*1c7980*/  IADD3 R14, P3, R12, R11, RZ ;  /* 0x0000000b0c0e7210 */ /* 0x002fca0007f7e0ff */
[----:B------:R-:W-:-:S05]  /*1c7990*/  IMAD.X R15, R10, 0x1, R7, P3 ;  /* 0x000000010a0f7824 */ /* 0x000fca00018e0607 */
[----:B------:R0:W-:Y:S04]  /*1c79a0*/  STL.64 [R1+0x5510], R14 ;  /* 0x0055100e01007387 */ /* 0x0001e80000100a00 */
[----:B0-----:R-:W2:Y:S04]  /*1c79b0*/  LDL.LU.64 R14, [R1+0x7df0] ;  /* 0x007df000010e7983 */ /* 0x001ea80000300a00 */
[----:B------:R0:W-:Y:S02]  /*1c79c0*/  STL.64 [R1+0x7de8], R16 ;  /* 0x007de81001007387 */ /* 0x0001e40000100a00 */
[----:B0-----:R-:W-:-:S05]  /*1c79d0*/  IADD3 R16, P3, R12, R6, RZ ;  /* 0x000000060c107210 */ /* 0x001fca0007f7e0ff */
[----:B------:R-:W-:-:S05]  /*1c79e0*/  IMAD.X R17, R10, 0x1, R5, P3 ;  /* 0x000000010a117824 */ /* 0x000fca00018e0605 */
[----:B------:R0:W-:Y:S01]  /*1c79f0*/  STL.64 [R1+0x54f0], R16 ;  /* 0x0054f01001007387 */ /* 0x0001e20000100a00 */
[----:B----4-:R-:W-:Y:S02]  /*1c7a00*/  SHF.R.S32.HI R10, RZ, 0x1f, R13 ;  /* 0x0000001fff0a7819 */ /* 0x010fe4000001140d */
[----:B0-----:R-:W-:-:S05]  /*1c7a10*/  IADD3 R16, P3, R13, R11, RZ ;  /* 0x0000000b0d107210 */ /* 0x001fca0007f7e0ff */
[----:B------:R-:W-:-:S05]  /*1c7a20*/  IMAD.X R17, R10, 0x1, R7, P3 ;  /* 0x000000010a117824 */ /* 0x000fca00018e0607 */
[----:B------:R0:W-:Y:S04]  /*1c7a30*/  STL.64 [R1+0x54b0], R16 ;  /* 0x0054b01001007387 */ /* 0x0001e80000100a00 */
[----:B------:R-:W-:Y:S01]  /*1c7a40*/  STL.64 [R1+0x7600], R12 ;  /* 0x0076000c01007387 */ /* 0x000fe20000100a00 */
[----:B0-----:R-:W-:-:S05]  /*1c7a50*/  IADD3 R16, P3, R13, R6, RZ ;  /* 0x000000060d107210 */ /* 0x001fca0007f7e0ff */
[----:B------:R-:W-:-:S05]  /*1c7a60*/  IMAD.X R17, R10, 0x1, R5, P3 ;  /* 0x000000010a117824 */ /* 0x000fca00018e0605 */
[----:B------:R0:W-:Y:S04]  /*1c7a70*/  STL.64 [R1+0x5498], R16 ;  /* 0x0054981001007387 */ /* 0x0001e80000100a00 */
[----:B0-----:R-:W4:Y:S01]  /*1c7a80*/  LDL.LU.64 R16, [R1+0x7de8] ;  /* 0x007de80001107983 */ /* 0x001f220000300a00 */
[----:B--2---:R-:W-:Y:S02]  /*1c7a90*/  SHF.R.S32.HI R10, RZ, 0x1f, R14 ;  /* 0x0000001fff0a7819 */ /* 0x004fe4000001140e */
[----:B------:R-:W-:-:S05]  /*1c7aa0*/  IADD3 R12, P3, R14, R11, RZ ;  /* 0x0000000b0e0c7210 */ /* 0x000fca0007f7e0ff */
[----:B------:R-:W-:-:S05]  /*1c7ab0*/  IMAD.X R13, R10, 0x1, R7, P3 ;  /* 0x000000010a0d7824 */ /* 0x000fca00018e0607 */
[----:B------:R0:W-:Y:S02]  /*1c7ac0*/  STL.64 [R1+0x5450], R12 ;  /* 0x0054500c01007387 */ /* 0x0001e40000100a00 */
[----:B0-----:R-:W-:-:S05]  /*1c7ad0*/  IADD3 R12, P3, R14, R6, RZ ;  /* 0x000000060e0c7210 */ /* 0x001fca0007f7e0ff */
[----:B------:R-:W-:Y:S02]  /*1c7ae0*/  IMAD.X R13, R10, 0x1, R5, P3 ;  /* 0x000000010a0d7824 */ /* 0x000fe400018e0605 */
[----:B------:R-:W-:Y:S02]  /*1c7af0*/  IMAD.MOV.U32 R10, RZ, RZ, R9 ;  /* 0x000000ffff0a7224 */ /* 0x000fe400078e0009 */
[----:B------:R-:W-:Y:S01]  /*1c7b00*/  IMAD.MOV.U32 R9, RZ, RZ, R4 ;  /* 0x000000ffff097224 */ /* 0x000fe200078e0004 */
[----:B------:R0:W-:Y:S01]  /*1c7b10*/  STL.64 [R1+0x5438], R12 ;  /* 0x0054380c01007387 */ /* 0x0001e20000100a00 */
[----:B------:R-:W-:Y:S02]  /*1c7b20*/  IMAD.MOV.U32 R4, RZ, RZ, R26 ;  /* 0x000000ffff047224 */ /* 0x000fe400078e001a */
[----:B------:R-:W-:Y:S02]  /*1c7b30*/  IMAD.MOV.U32 R26, RZ, RZ, R22 ;  /* 0x000000ffff1a7224 */ /* 0x000fe400078e0016 */
[----:B------:R-:W-:-:S02]  /*1c7b40*/  IMAD.MOV.U32 R22, RZ, RZ, R18 ;  /* 0x000000ffff167224 */ /* 0x000fc400078e0012 */
[----:B------:R-:W-:Y:S01]  /*1c7b50*/  IMAD.MOV.U32 R18, RZ, RZ, R19 ;  /* 0x000000ffff127224 */ /* 0x000fe200078e0013 */
[----:B0-----:R-:W-:Y:S01]  /*1c7b60*/  IADD3 R12, P3, R15, R11, RZ ;  /* 0x0000000b0f0c7210 */ /* 0x001fe20007f7e0ff */
[----:B----4-:R-:W-:Y:S01]  /*1c7b70*/  IMAD.MOV.U32 R19, RZ, RZ, R17 ;  /* 0x000000ffff137224 */ /* 0x010fe200078e0011 */
[----:B------:R-:W-:-:S05]  /*1c7b80*/  SHF.R.S32.HI R17, RZ, 0x1f, R15 ;  /* 0x0000001fff117819 */ /* 0x000fca000001140f */
[----:B------:R-:W-:-:S05]  /*1c7b90*/  IMAD.X R13, R17, 0x1, R7, P3 ;  /* 0x00000001110d7824 */ /* 0x000fca00018e0607 */
[----:B------:R0:W-:Y:S04]  /*1c7ba0*/  STL.64 [R1+0x53f8], R12 ;  /* 0x0053f80c01007387 */ /* 0x0001e80000100a00 */
[----:B------:R1:W-:Y:S01]  /*1c7bb0*/  STL.64 [R1+0x75f0], R14 ;  /* 0x0075f00e01007387 */ /* 0x0003e20000100a00 */
[----:B0-----:R-:W-:-:S03]  /*1c7bc0*/  IADD3 R12, P3, R15, R6, RZ ;  /* 0x000000060f0c7210 */ /* 0x001fc60007f7e0ff */
[----:B-1----:R-:W2:Y:S02]  /*1c7bd0*/  LDL R15, [R1+0x244] ;  /* 0x00024400010f7983 */ /* 0x002ea40000100800 */
[----:B------:R-:W-:Y:S02]  /*1c7be0*/  IMAD.X R13, R17, 0x1, R5, P3 ;  /* 0x00000001110d7824 */ /* 0x000fe400018e0605 */
[----:B------:R-:W4:Y:S01]  /*1c7bf0*/  LDL.LU R17, [R1+0x7de0] ;  /* 0x007de00001117983 */ /* 0x000f220000300800 */
[----:B------:R-:W-:-:S03]  /*1c7c00*/  SHF.R.S32.HI R14, RZ, 0x1f, R16 ;  /* 0x0000001fff0e7819 */ /* 0x000fc60000011410 */
[----:B------:R0:W-:Y:S02]  /*1c7c10*/  STL.64 [R1+0x53d8], R12 ;  /* 0x0053d80c01007387 */ /* 0x0001e40000100a00 */
[----:B0-----:R-:W-:-:S05]  /*1c7c20*/  IADD3 R12, P3, R16, R11, RZ ;  /* 0x0000000b100c7210 */ /* 0x001fca0007f7e0ff */
        /* <DEDUP_REMOVED lines=8> */
[----:B0-----:R-:W-:Y:S02]  /*1c7cb0*/  IMAD.MOV.U32 R13, RZ, RZ, R10 ;  /* 0x000000ffff0d7224 */ /* 0x001fe400078e000a */
[----:B------:R-:W-:-:S02]  /*1c7cc0*/  IMAD.MOV.U32 R12, RZ, RZ, R9 ;  /* 0x000000ffff0c7224 */ /* 0x000fc400078e0009 */
[----:B------:R-:W-:Y:S02]  /*1c7cd0*/  IMAD.MOV.U32 R9, RZ, RZ, R22 ;  /* 0x000000ffff097224 */ /* 0x000fe400078e0016 */
[----:B------:R-:W-:Y:S01]  /*1c7ce0*/  IMAD.MOV.U32 R22, RZ, RZ, R19 ;  /* 0x000000ffff167224 */ /* 0x000fe200078e0013 */
[----:B----4-:R-:W-:Y:S02]  /*1c7cf0*/  SHF.R.S32.HI R10, RZ, 0x1f, R17 ;  /* 0x0000001fff0a7819 */ /* 0x010fe40000011411 */
[----:B------:R-:W-:-:S05]  /*1c7d00*/  IADD3 R18, P3, R17, R11, RZ ;  /* 0x0000000b11127210 */ /* 0x000fca0007f7e0ff */
[----:B------:R-:W-:-:S05]  /*1c7d10*/  IMAD.X R19, R10, 0x1, R7, P3 ;  /* 0x000000010a137824 */ /* 0x000fca00018e0607 */
[----:B------:R0:W-:Y:S04]  /*1c7d20*/  STL.64 [R1+0x5338], R18 ;  /* 0x0053381201007387 */ /* 0x0001e80000100a00 */
[----:B------:R2:W-:Y:S01]  /*1c7d30*/  STL.64 [R1+0x7608], R16 ;  /* 0x0076081001007387 */ /* 0x0005e20000100a00 */
[----:B0-----:R-:W-:Y:S01]  /*1c7d40*/  IADD3 R18, P3, R17, R6, RZ ;  /* 0x0000000611127210 */ /* 0x001fe20007f7e0ff */
[----:B--2---:R-:W-:-:S04]  /*1c7d50*/  IMAD.MOV.U32 R17, RZ, RZ, R15 ;  /* 0x000000ffff117224 */ /* 0x004fc800078e000f */
[----:B------:R-:W-:-:S05]  /*1c7d60*/  IMAD.X R19, R10, 0x1, R5, P3 ;  /* 0x000000010a137824 */ /* 0x000fca00018e0605 */
[----:B------:R0:W-:Y:S04]  /*1c7d70*/  STL.64 [R1+0x5320], R18 ;  /* 0x0053201201007387 */ /* 0x0001e80000100a00 */
[----:B0-----:R-:W2:Y:S01]  /*1c7d80*/  LDL.LU.64 R18, [R1+0x7dd8] ;  /* 0x007dd80001127983 */ /* 0x001ea20000300a00 */
[----:B------:R-:W-:Y:S02]  /*1c7d90*/  IMAD.MOV.U32 R15, RZ, RZ, R3 ;  /* 0x000000ffff0f7224 */ /* 0x000fe400078e0003 */
[----:B------:R-:W-:Y:S02]  /*1c7da0*/  IMAD.MOV.U32 R3, RZ, RZ, R24 ;  /* 0x000000ffff037224 */ /* 0x000fe400078e0018 */
[----:B---3--:R-:W-:Y:S02]  /*1c7db0*/  IMAD.MOV.U32 R24, RZ, RZ, R20 ;  /* 0x000000ffff187224 */ /* 0x008fe400078e0014 */
[----:B------:R-:W-:-:S02]  /*1c7dc0*/  IMAD.MOV.U32 R10, RZ, RZ, R28 ;  /* 0x000000ffff0a7224 */ /* 0x000fc400078e001c */
[----:B------:R-:W-:Y:S02]  /*1c7dd0*/  IMAD.MOV.U32 R28, RZ, RZ, R25 ;  /* 0x000000ffff1c7224 */ /* 0x000fe400078e0019 */
[----:B------:R-:W-:Y:S01]  /*1c7de0*/  IMAD.MOV.U32 R25, RZ, RZ, R21 ;  /* 0x000000ffff197224 */ /* 0x000fe200078e0015 */
[----:B--2---:R-:W-:Y:S02]  /*1c7df0*/  SHF.R.S32.HI R16, RZ, 0x1f, R18 ;  /* 0x0000001fff107819 */ /* 0x004fe40000011412 */
[----:B------:R-:W-:-:S05]  /*1c7e00*/  IADD3 R20, P3, R18, R11, RZ ;  /* 0x0000000b12147210 */ /* 0x000fca0007f7e0ff */
[----:B------:R-:W-:-:S05]  /*1c7e10*/  IMAD.X R21, R16, 0x1, R7, P3 ;  /* 0x0000000110157824 */ /* 0x000fca00018e0607 */
[----:B------:R0:W-:Y:S02]  /*1c7e20*/  STL.64 [R1+0x52e0], R20 ;  /* 0x0052e01401007387 */ /* 0x0001e40000100a00 */
[----:B0-----:R-:W-:-:S05]  /*1c7e30*/  IADD3 R20, P3, R18, R6, RZ ;  /* 0x0000000612147210 */ /* 0x001fca0007f7e0ff */
[----:B------:R-:W-:-:S05]  /*1c7e40*/  IMAD.X R21, R16, 0x1, R5, P3 ;  /* 0x0000000110157824 */ /* 0x000fca00018e0605 */
[----:B------:R0:W-:Y:S04]  /*1c7e50*/  STL.64 [R1+0x52c0], R20 ;  /* 0x0052c01401007387 */ /* 0x0001e80000100a00 */
[----:B0-----:R-:W2:Y:S01]  /*1c7e60*/  LDL.LU.64 R20, [R1+0x7dd0] ;  /* 0x007dd00001147983 */ /* 0x001ea20000300a00 */
[----:B------:R-:W-:-:S03]  /*1c7e70*/  SHF.R.S32.HI R16, RZ, 0x1f, R19 ;  /* 0x0000001fff107819 */ /* 0x000fc60000011413 */
[----:B------:R0:W-:Y:S02]  /*1c7e80*/  STL.64 [R1+0x7dc8], R12 ;  /* 0x007dc80c01007387 */ /* 0x0001e40000100a00 */
[----:B0-----:R-:W-:-:S05]  /*1c7e90*/  IADD3 R12, P3, R19, R11, RZ ;  /* 0x0000000b130c7210 */ /* 0x001fca0007f7e0ff */
[----:B------:R-:W-:-:S05]  /*1c7ea0*/  IMAD.X R13, R16, 0x1, R7, P3 ;  /* 0x00000001100d7824 */ /* 0x000fca00018e0607 */
[----:B------:R0:W-:Y:S04]  /*1c7eb0*/  STL.64 [R1+0x5280], R12 ;  /* 0x0052800c01007387 */ /* 0x0001e80000100a00 */
[----:B------:R-:W-:Y:S01]  /*1c7ec0*/  STL.64 [R1+0x7610], R18 ;  /* 0x0076101201007387 */ /* 0x000fe20000100a00 */
[----:B0-----:R-:W-:-:S05]  /*1c7ed0*/  IADD3 R12, P3, R19, R6, RZ ;  /* 0x00000006130c7210 */ /* 0x001fca0007f7e0ff */
[----:B------:R-:W-:-:S05]  /*1c7ee0*/  IMAD.X R13, R16, 0x1, R5, P3 ;  /* 0x00000001100d7824 */ /* 0x000fca00018e0605 */
[----:B------:R0:W-:Y:S04]  /*1c7ef0*/  STL.64 [R1+0x5268], R12 ;  /* 0x0052680c01007387 */ /* 0x0001e80000100a00 */
[----:B0-----:R-:W3:Y:S01]  /*1c7f00*/  LDL.LU.64 R12, [R1+0x7dc8] ;  /* 0x007dc800010c7983 */ /* 0x001ee20000300a00 */
        /* <DEDUP_REMOVED lines=9> */
[----:B------:R-:W-:Y:S01]  /*1c7fa0*/  IADD3 R22, P3, R21, R11, RZ ;  /* 0x0000000b15167210 */ /* 0x000fe20007f7e0ff */
[----:B0-----:R-:W-:Y:S01]  /*1c7fb0*/  IMAD.MOV.U32 R18, RZ, RZ, R14 ;  /* 0x000000ffff127224 */ /* 0x001fe200078e000e */
[----:B------:R-:W-:Y:S01]  /*1c7fc0*/  SHF.R.S32.HI R14, RZ, 0x1f, R21 ;  /* 0x0000001fff0e7819 */ /* 0x000fe20000011415 */
[----:B------:R-:W-:Y:S02]  /*1c7fd0*/  IMAD.MOV.U32 R19, RZ, RZ, R26 ;  /* 0x000000ffff137224 */ /* 0x000fe400078e001a */
[----:B------:R-:W-:-:S02]  /*1c7fe0*/  IMAD.MOV.U32 R26, RZ, RZ, R23 ;  /* 0x000000ffff1a7224 */ /* 0x000fc400078e0017 */
[----:B------:R-:W-:-:S05]  /*1c7ff0*/  IMAD.X R23, R14, 0x1, R7, P3 ;  /* 0x000000010e177824 */ /* 0x000fca00018e0607 */
[----:B------:R0:W-:Y:S04]  /*1c8000*/  STL.64 [R1+0x51d8], R22 ;  /* 0x0051d81601007387 */ /* 0x0001e80000100a00 */
[----:B------:R1:W-:Y:S01]  /*1c8010*/  STL.64 [R1+0x7620], R20 ;  /* 0x0076201401007387 */ /* 0x0003e20000100a00 */
[----:B0-----:R-:W-:Y:S01]  /*1c8020*/  IADD3 R22, P3, R21, R6, RZ ;  /* 0x0000000615167210 */ /* 0x001fe20007f7e0ff */
[----:B-1----:R-:W-:-:S04]  /*1c8030*/  IMAD.MOV.U32 R21, RZ, RZ, R17 ;  /* 0x000000ffff157224 */ /* 0x002fc800078e0011 */
[----:B------:R-:W-:-:S05]  /*1c8040*/  IMAD.X R23, R14, 0x1, R5, P3 ;  /* 0x000000010e177824 */ /* 0x000fca00018e0605 */
[----:B------:R0:W-:Y:S04]  /*1c8050*/  STL.64 [R1+0x51b8], R22 ;  /* 0x0051b81601007387 */ /* 0x0001e80000100a00 */
[----:B0-----:R-:W2:Y:S01]  /*1c8060*/  LDL.LU.64 R22, [R1+0x7dc0] ;  /* 0x007dc00001167983 */ /* 0x001ea20000300a00 */
[----:B------:R-:W-:Y:S02]  /*1c8070*/  IMAD.MOV.U32 R17, RZ, RZ, R15 ;  /* 0x000000ffff117224 */ /* 0x000fe400078e000f */
[----:B------:R-:W-:Y:S02]  /*1c8080*/  IMAD.MOV.U32 R15, RZ, RZ, R24 ;  /* 0x000000ffff0f7224 */ /* 0x000fe400078e0018 */
[----:B------:R-:W-:Y:S02]  /*1c8090*/  IMAD.MOV.U32 R14, RZ, RZ, R10 ;  /* 0x000000ffff0e7224 */ /* 0x000fe400078e000a */
[----:B------:R-:W-:-:S02]  /*1c80a0*/  IMAD.MOV.U32 R10, RZ, RZ, R28 ;  /* 0x000000ffff0a7224 */ /* 0x000fc400078e001c */
        /* <DEDUP_REMOVED lines=10> */
[----:B---3--:R0:W-:Y:S02]  /*1c8150*/  STL.64 [R1+0x7db0], R12 ;  /* 0x007db00c01007387 */ /* 0x0081e40000100a00 */
        /* <DEDUP_REMOVED lines=14> */
[----:B------:R-:W-:Y:S01]  /*1c8240*/  IMAD.MOV.U32 R20, RZ, RZ, R26 ;  /* 0x000000ffff147224 */ /* 0x000fe200078e001a */
[----:B------:R-:W-:Y:S02]  /*1c8250*/  IADD3 R26, P3, R25, R11, RZ ;  /* 0x0000000b191a7210 */ /* 0x000fe40007f7e0ff */
[----:B------:R0:W-:Y:S02]  /*1c8260*/  STL.64 [R1+0x5080], R22 ;  /* 0x0050801601007387 */ /* 0x0001e40000100a00 */
[----:B0-----:R-:W-:Y:S01]  /*1c8270*/  IMAD.MOV.U32 R22, RZ, RZ, R18 ;  /* 0x000000ffff167224 */ /* 0x001fe200078e0012 */
[----:B------:R-:W-:Y:S01]  /*1c8280*/  SHF.R.S32.HI R18, RZ, 0x1f, R25 ;  /* 0x0000001fff127819 */ /* 0x000fe20000011419 */
[----:B------:R-:W-:Y:S02]  /*1c8290*/  IMAD.MOV.U32 R23, RZ, RZ, R19 ;  /* 0x000000ffff177224 */ /* 0x000fe400078e0013 */
[----:B------:R-:W-:-:S02]  /*1c82a0*/  IMAD.MOV.U32 R19, RZ, RZ, R27 ;  /* 0x000000ffff137224 */ /* 0x000fc400078e001b */
[----:B------:R-:W-:-:S05]  /*1c82b0*/  IMAD.X R27, R18, 0x1, R7, P3 ;  /* 0x00000001121b7824 */ /* 0x000fca00018e0607 */
[----:B------:R0:W-:Y:S04]  /*1c82c0*/  STL.64 [R1+0x5040], R26 ;  /* 0x0050401a01007387 */ /* 0x0001e80000100a00 */
[----:B------:R1:W-:Y:S01]  /*1c82d0*/  STL.64 [R1+0x7630], R24 ;  /* 0x0076301801007387 */ /* 0x0003e20000100a00 */
[----:B0-----:R-:W-:-:S03]  /*1c82e0*/  IADD3 R26, P3, R25, R6, RZ ;  /* 0x00000006191a7210 */ /* 0x001fc60007f7e0ff */
[----:B-1----:R-:W2:Y:S02]  /*1c82f0*/  LDL R25, [R1+0x24c] ;  /* 0x00024c0001197983 */ /* 0x002ea40000100800 */
[----:B------:R-:W-:-:S05]  /*1c8300*/  IMAD.X R27, R18, 0x1, R5, P3 ;  /* 0x00000001121b7824 */ /* 0x000fca00018e0605 */
[----:B------:R0:W-:Y:S04]  /*1c8310*/  STL.64 [R1+0x5028], R26 ;  /* 0x0050281a01007387 */ /* 0x0001e80000100a00 */
[----:B0-----:R-:W4:Y:S01]  /*1c8320*/  LDL.LU.64 R26, [R1+0x7da8] ;  /* 0x007da800011a7983 */ /* 0x001f220000300a00 */
[----:B------:R-:W-:-:S03]  /*1c8330*/  IMAD.MOV.U32 R24, RZ, RZ, R22 ;  /* 0x000000ffff187224 */ /* 0x000fc600078e0016 */
[----:B------:R0:W-:Y:S01]  /*1c8340*/  STL.64 [R1+0x7da0], R14 ;  /* 0x007da00e01007387 */ /* 0x0001e20000100a00 */
[----:B----4-:R-:W-:Y:S02]  /*1c8350*/  SHF.R.S32.HI R18, RZ, 0x1f, R26 ;  /* 0x0000001fff127819 */ /* 0x010fe4000001141a */
[----:B0-----:R-:W-:-:S05]  /*1c8360*/  IADD3 R14, P3, R26, R11, RZ ;  /* 0x0000000b1a0e7210 */ /* 0x001fca0007f7e0ff */
[----:B------:R-:W-:-:S05]  /*1c8370*/  IMAD.X R15, R18, 0x1, R7, P3 ;  /* 0x00000001120f7824 */ /* 0x000fca00018e0607 */
[----:B------:R0:W-:Y:S04]  /*1c8380*/  STL.64 [R1+0x4fe0], R14 ;  /* 0x004fe00e01007387 */ /* 0x0001e80000100a00 */
[----:B------:R1:W-:Y:S01]  /*1c8390*/  STL [R1+0x7d98], R21 ;  /* 0x007d981501007387 */ /* 0x0003e20000100800 */
[----:B0-----:R-:W-:Y:S02]  /*1c83a0*/  IADD3 R14, P3, R26, R6, RZ ;  /* 0x000000061a0e7210 */ /* 0x001fe40007f7e0ff */
[----:B-1----:R-:W-:-:S03]  /*1c83b0*/  SHF.R.S32.HI R21, RZ, 0x1f, R27 ;  /* 0x0000001fff157819 */ /* 0x002fc6000001141b */
[----:B------:R-:W-:-:S05]  /*1c83c0*/  IMAD.X R15, R18, 0x1, R5, P3 ;  /* 0x00000001120f7824 */ /* 0x000fca00018e0605 */
[----:B------:R0:W-:Y:S04]  /*1c83d0*/  STL.64 [R1+0x4fc8], R14 ;  /* 0x004fc80e01007387 */ /* 0x0001e80000100a00 */
[----:B------:R-:W-:Y:S01]  /*1c83e0*/  STL [R1+0x4c0], R21 ;  /* 0x0004c01501007387 */ /* 0x000fe20000100800 */
[----:B0-----:R-:W-:-:S05]  /*1c83f0*/  IADD3 R14, P3, R27, R11, RZ ;  /* 0x0000000b1b0e7210 */ /* 0x001fca0007f7e0ff */
[----:B------:R-:W-:-:S05]  /*1c8400*/  IMAD.X R15, R21, 0x1, R7, P3 ;  /* 0x00000001150f7824 */ /* 0x000fca00018e0607 */
[----:B------:R0:W-:Y:S04]  /*1c8410*/  STL.64 [R1+0x4f80], R14 ;  /* 0x004f800e01007387 */ /* 0x0001e80000100a00 */
[----:B0-----:R-:W4:Y:S01]  /*1c8420*/  LDL.LU.64 R14, [R1+0x7da0] ;  /* 0x007da000010e7983 */ /* 0x001f220000300a00 */
[----:B------:R-:W-:-:S03]  /*1c8430*/  IMAD.MOV.U32 R18, RZ, RZ, R29 ;  /* 0x000000ffff127224 */ /* 0x000fc600078e001d */
[----:B------:R0:W-:Y:S04]  /*1c8440*/  STL.64 [R1+0x7638], R26 ;  /* 0x0076381a01007387 */ /* 0x0001e80000100a00 */
[----:B0-----:R-:W2:Y:S01]  /*1c8450*/  LDL R26, [R1+0x234] ;  /* 0x00023400011a7983 */ /* 0x001ea20000100800 */
[----:B----4-:R-:W-:Y:S02]  /*1c8460*/  IMAD.MOV.U32 R22, RZ, RZ, R15 ;  /* 0x000000ffff167224 */ /* 0x010fe400078e000f */
[----:B------:R-:W-:Y:S01]  /*1c8470*/  IMAD.MOV.U32 R15, RZ, RZ, R28 ;  /* 0x000000ffff0f7224 */ /* 0x000fe200078e001c */
[----:B------:R-:W-:Y:S02]  /*1c8480*/  IADD3 R28, P3, R27, R6, RZ ;  /* 0x000000061b1c7210 */ /* 0x000fe40007f7e0ff */
[----:B------:R-:W4:Y:S03]  /*1c8490*/  LDL R27, [R1+0x240] ;  /* 0x00024000011b7983 */ /* 0x000f260000100800 */
[----:B------:R-:W-:-:S02]  /*1c84a0*/  IMAD.X R29, R21, 0x1, R5, P3 ;  /* 0x00000001151d7824 */ /* 0x000fc400018e0605 */
[----:B------:R-:W4:Y:S04]  /*1c84b0*/  LDL.LU R21, [R1+0x7d98] ;  /* 0x007d980001157983 */ /* 0x000f280000300800 */
[----:B------:R0:W-:Y:S04]  /*1c84c0*/  STL.64 [R1+0x4f68], R28 ;  /* 0x004f681c01007387 */ /* 0x0001e80000100a00 */
[----:B0-----:R-:W2:Y:S04]  /*1c84d0*/  LDL.LU.64 R28, [R1+0x7d90] ;  /* 0x007d9000011c7983 */ /* 0x001ea80000300a00 */
[----:B---3--:R2:W-:Y:S02]  /*1c84e0*/  STL.64 [R1+0x7d88], R12 ;  /* 0x007d880c01007387 */ /* 0x0085e40000100a00 */
[----:B--2---:R-:W-:-:S02]  /*1c84f0*/  IADD3 R12, P3, R28, R11, RZ ;  /* 0x0000000b1c0c7210 */ /* 0x004fc40007f7e0ff */
[----:B------:R-:W-:-:S05]  /*1c8500*/  SHF.R.S32.HI R13, RZ, 0x1f, R28 ;  /* 0x0000001fff0d7819 */ /* 0x000fca000001141c */
[----:B------:R-:W-:-:S05]  /*1c8510*/  IMAD.X R13, R13, 0x1, R7, P3 ;  /* 0x000000010d0d7824 */ /* 0x000fca00018e0607 */
[----:B------:R0:W-:Y:S02]  /*1c8520*/  STL.64 [R1+0x4df0], R12 ;  /* 0x004df00c01007387 */ /* 0x0001e40000100a00 */
[----:B0-----:R-:W-:Y:S02]  /*1c8530*/  IADD3 R12, P3, R28, R6, RZ ;  /* 0x000000061c0c7210 */ /* 0x001fe40007f7e0ff */
[----:B------:R-:W-:-:S05]  /*1c8540*/  SHF.R.S32.HI R13, RZ, 0x1f, R28 ;  /* 0x0000001fff0d7819 */ /* 0x000fca000001141c */
[----:B------:R-:W-:-:S05]  /*1c8550*/  IMAD.X R13, R13, 0x1, R5, P3 ;  /* 0x000000010d0d7824 */ /* 0x000fca00018e0605 */
[----:B------:R0:W-:Y:S04]  /*1c8560*/  STL.64 [R1+0x4df8], R12 ;  /* 0x004df80c01007387 */ /* 0x0001e80000100a00 */
[----:B------:R1:W-:Y:S01]  /*1c8570*/  STL [R1+0x7d80], R26 ;  /* 0x007d801a01007387 */ /* 0x0003e20000100800 */
[----:B0-----:R-:W-:Y:S02]  /*1c8580*/  IADD3 R12, P3, R29, R11, RZ ;  /* 0x0000000b1d0c7210 */ /* 0x001fe40007f7e0ff */
[----:B-1----:R-:W-:-:S05]  /*1c8590*/  SHF.R.S32.HI R26, RZ, 0x1f, R29 ;  /* 0x0000001fff1a7819 */ /* 0x002fca000001141d */
[----:B------:R-:W-:-:S05]  /*1c85a0*/  IMAD.X R13, R26, 0x1, R7, P3 ;  /* 0x000000011a0d7824 */ /* 0x000fca00018e0607 */
[----:B------:R0:W-:Y:S04]  /*1c85b0*/  STL.64 [R1+0x4e08], R12 ;  /* 0x004e080c01007387 */ /* 0x0001e80000100a00 */
[----:B0-----:R-:W2:Y:S04]  /*1c85c0*/  LDL.LU.64 R12, [R1+0x7d88] ;  /* 0x007d8800010c7983 */ /* 0x001ea80000300a00 */
[----:B--2---:R-:W-:Y:S04]  /*1c85d0*/  STL.64 [R1+0x7d78], R12 ;  /* 0x007d780c01007387 */ /* 0x004fe80000100a00 */
[----:B------:R0:W-:Y:S04]  /*1c85e0*/  STL.64 [R1+0x7640], R28 ;  /* 0x0076401c01007387 */ /* 0x0001e80000100a00 */
[----:B0-----:R-:W2:Y:S01]  /*1c85f0*/  LDL R28, [R1] ;  /* 0x00000000011c7983 */ /* 0x001ea20000100800 */
[----:B------:R-:W-:-:S05]  /*1c8600*/  IADD3 R12, P3, R29, R6, RZ ;  /* 0x000000061d0c7210 */ /* 0x000fca0007f7e0ff */
[----:B------:R-:W-:Y:S02]  /*1c8610*/  IMAD.X R13, R26, 0x1, R5, P3 ;  /* 0x000000011a0d7824 */ /* 0x000fe400018e0605 */
[----:B------:R-:W4:Y:S04]  /*1c8620*/  LDL.LU R26, [R1+0x7d80] ;  /* 0x007d8000011a7983 */ /* 0x000f280000300800 */
[----:B------:R0:W-:Y:S04]  /*1c8630*/  STL.64 [R1+0x4e10], R12 ;  /* 0x004e100c01007387 */ /* 0x0001e80000100a00 */
[----:B------:R-:W-:Y:S01]  /*1c8640*/  STL.64 [R1+0x7d70], R2 ;  /* 0x007d700201007387 */ /* 0x000fe20000100a00 */
[----:B--2---:R-:W-:-:S02]  /*1c8650*/  SHF.R.S32.HI R29, RZ, 0x1f, R28 ;  /* 0x0000001fff1d7819 */ /* 0x004fc4000001141c */
[----:B0-----:R-:W-:-:S05]  /*1c8660*/  IADD3 R12, P3, R28, R11, RZ ;  /* 0x0000000b1c0c7210 */ /* 0x001fca0007f7e0ff */
[----:B------:R-:W-:Y:S01]  /*1c8670*/  IMAD.X R13, R29, 0x1, R7, P3 ;  /* 0x000000011d0d7824 */ /* 0x000fe200018e0607 */
[----:B------:R-:W-:Y:S04]  /*1c8680*/  STL [R1+0x4b4], R29 ;  /* 0x0004b41d01007387 */ /* 0x000fe80000100800 */
[----:B------:R0:W-:Y:S04]  /*1c8690*/  STL.64 [R1+0x4e20], R12 ;  /* 0x004e200c01007387 */ /* 0x0001e80000100a00 */
[----:B0-----:R-:W2:Y:S01]  /*1c86a0*/  LDL.LU.64 R12, [R1+0x7d78] ;  /* 0x007d7800010c7983 */ /* 0x001ea20000300a00 */
[----:B------:R-:W-:-:S05]  /*1c86b0*/  IADD3 R2, P3, R28, R6, RZ ;  /* 0x000000061c027210 */ /* 0x000fca0007f7e0ff */
[----:B------:R-:W-:Y:S04]  /*1c86c0*/  STL [R1+0x4e28], R2 ;  /* 0x004e280201007387 */ /* 0x000fe80000100800 */
[----:B--2---:R0:W-:Y:S02]  /*1c86d0*/  STL.64 [R1+0x7d68], R12 ;  /* 0x007d680c01007387 */ /* 0x0041e40000100a00 */
[----:B0-----:R-:W-:Y:S02]  /*1c86e0*/  IMAD.MOV.U32 R12, RZ, RZ, R2 ;  /* 0x000000ffff0c7224 */ /* 0x001fe400078e0002 */
[----:B------:R-:W-:Y:S02]  /*1c86f0*/  IMAD.MOV.U32 R13, RZ, RZ, R3 ;  /* 0x000000ffff0d7224 */ /* 0x000fe400078e0003 */
[----:B------:R-:W2:Y:S04]  /*1c8700*/  LDL.LU.64 R2, [R1+0x7d70] ;  /* 0x007d700001027983 */ /* 0x000ea80000300a00 */
[----:B--2---:R0:W-:Y:S01]  /*1c8710*/  STL [R1+0x7d60], R2 ;  /* 0x007d600201007387 */ /* 0x0041e20000100800 */
[----:B------:R-:W-:-:S03]  /*1c8720*/  IMAD.X R13, R29, 0x1, R5, P3 ;  /* 0x000000011d0d7824 */ /* 0x000fc600018e0605 */
[----:B------:R-:W2:Y:S04]  /*1c8730*/  LDL R28, [R1+0x8] ;  /* 0x00000800011c7983 */ /* 0x000ea80000100800 */
[----:B0-----:R-:W3:Y:S04]  /*1c8740*/  LDL R2, [R1+0x4] ;  /* 0x0000040001027983 */ /* 0x001ee80000100800 */
[----:B------:R0:W-:Y:S01]  /*1c8750*/  STL [R1+0x4e2c], R13 ;  /* 0x004e2c0d01007387 */ /* 0x0001e20000100800 */
[----:B---3--:R-:W-:Y:S02]  /*1c8760*/  SHF.R.S32.HI R29, RZ, 0x1f, R2 ;  /* 0x0000001fff1d7819 */ /* 0x008fe40000011402 */
[----:B------:R-:W-:-:S05]  /*1c8770*/  IADD3 R12, P3, R2, R11, RZ ;  /* 0x0000000b020c7210 */ /* 0x000fca0007f7e0ff */
[----:B0-----:R-:W-:Y:S01]  /*1c8780*/  IMAD.X R13, R29, 0x1, R7, P3 ;  /* 0x000000011d0d7824 */ /* 0x001fe200018e0607 */
[----:B------:R-:W-:Y:S04]  /*1c8790*/  STL [R1+0x4b0], R29 ;  /* 0x0004b01d01007387 */ /* 0x000fe80000100800 */
[----:B------:R0:W-:Y:S04]  /*1c87a0*/  STL.64 [R1+0x4e38], R12 ;  /* 0x004e380c01007387 */ /* 0x0001e80000100a00 */
[----:B0-----:R-:W3:Y:S04]  /*1c87b0*/  LDL.LU.64 R12, [R1+0x7d68] ;  /* 0x007d6800010c7983 */ /* 0x001ee80000300a00 */
[----:B---3--:R0:W-:Y:S02]  /*1c87c0*/  STL.64 [R1+0x7d58], R12 ;  /* 0x007d580c01007387 */ /* 0x0081e40000100a00 */
[----:B0-----:R-:W-:-:S02]  /*1c87d0*/  IADD3 R12, P3, R2, R6, RZ ;  /* 0x00000006020c7210 */ /* 0x001fc40007f7e0ff */
[----:B------:R-:W3:Y:S03]  /*1c87e0*/  LDL.LU R2, [R1+0x7d60] ;  /* 0x007d600001027983 */ /* 0x000ee60000300800 */
[----:B------:R-:W-:Y:S01]  /*1c87f0*/  IMAD.X R13, R29, 0x1, R5, P3 ;  /* 0x000000011d0d7824 */ /* 0x000fe200018e0605 */
[----:B--2---:R-:W-:Y:S01]  /*1c8800*/  SHF.R.S32.HI R29, RZ, 0x1f, R28 ;  /* 0x0000001fff1d7819 */ /* 0x004fe2000001141c */
[----:B---3--:R-:W-:Y:S04]  /*1c8810*/  STL.64 [R1+0x7d50], R2 ;  /* 0x007d500201007387 */ /* 0x008fe80000100a00 */
[----:B------:R0:W-:Y:S02]  /*1c8820*/  STL.64 [R1+0x4e40], R12 ;  /* 0x004e400c01007387 */ /* 0x0001e40000100a00 */
[----:B0-----:R-:W-:-:S02]  /*1c8830*/  IADD3 R12, P3, R28, R11, RZ ;  /* 0x0000000b1c0c7210 */ /* 0x001fc40007f7e0ff */
[----:B------:R-:W-:Y:S03]  /*1c8840*/  STL [R1+0x4ac], R29 ;  /* 0x0004ac1d01007387 */ /* 0x000fe60000100800 */
[----:B------:R-:W-:-:S05]  /*1c8850*/  IMAD.X R13, R29, 0x1, R7, P3 ;  /* 0x000000011d0d7824 */ /* 0x000fca00018e0607 */
        /* <DEDUP_REMOVED lines=52> */
[----:B--2---:R-:W-:-:S04]  /*1c8ba0*/  SHF.R.S32.HI R29, RZ, 0x1f, R28 ;  /* 0x0000001fff1d7819 */ /* 0x004fc8000001141c */
[----:B------:R0:W-:Y:S04]  /*1c8bb0*/  STL.64 [R1+0x4ea0], R12 ;  /* 0x004ea00c01007387 */ /* 0x0001e80000100a00 */
[----:B------:R-:W-:Y:S01]  /*1c8bc0*/  STL.64 [R1+0x7d10], R14 ;  /* 0x007d100e01007387 */ /* 0x000fe20000100a00 */
[----:B0-----:R-:W-:-:S03]  /*1c8bd0*/  IADD3 R12, P3, R28, R11, RZ ;  /* 0x0000000b1c0c7210 */ /* 0x001fc60007f7e0ff */
[----:B------:R-:W-:Y:S02]  /*1c8be0*/  STL [R1+0x49c], R29 ;  /* 0x00049c1d01007387 */ /* 0x000fe40000100800 */
        /* <DEDUP_REMOVED lines=9> */
[----:B---3--:R0:W-:Y:S01]  /*1c8c80*/  STL [R1+0x7d00], R2 ;  /* 0x007d000201007387 */ /* 0x0081e20000100800 */
[----:B------:R-:W-:-:S03]  /*1c8c90*/  IMAD.X R13, R29, 0x1, R5, P3 ;  /* 0x000000011d0d7824 */ /* 0x000fc600018e0605 */
[----:B------:R-:W3:Y:S04]  /*1c8ca0*/  LDL R28, [R1+0x20] ;  /* 0x00002000011c7983 */ /* 0x000ee80000100800 */
[----:B0-----:R-:W4:Y:S04]  /*1c8cb0*/  LDL R2, [R1+0x1c] ;  /* 0x00001c0001027983 */ /* 0x001f280000100800 */
[----:B------:R0:W-:Y:S01]  /*1c8cc0*/  STL [R1+0x4ebc], R13 ;  /* 0x004ebc0d01007387 */ /* 0x0001e20000100800 */
[----:B----4-:R-:W-:Y:S02]  /*1c8cd0*/  SHF.R.S32.HI R29, RZ, 0x1f, R2 ;  /* 0x0000001fff1d7819 */ /* 0x010fe40000011402 */
[----:B------:R-:W-:-:S05]  /*1c8ce0*/  IADD3 R12, P3, R2, R11, RZ ;  /* 0x0000000b020c7210 */ /* 0x000fca0007f7e0ff */
[----:B0-----:R-:W-:Y:S01]  /*1c8cf0*/  IMAD.X R13, R29, 0x1, R7, P3 ;  /* 0x000000011d0d7824 */ /* 0x001fe200018e0607 */
[----:B------:R-:W-:Y:S04]  /*1c8d00*/  STL [R1+0x498], R29 ;  /* 0x0004981d01007387 */ /* 0x000fe80000100800 */
[----:B------:R0:W-:Y:S04]  /*1c8d10*/  STL.64 [R1+0x4ec8], R12 ;  /* 0x004ec80c01007387 */ /* 0x0001e80000100a00 */
[----:B0-----:R-:W4:Y:S04]  /*1c8d20*/  LDL.LU.64 R12, [R1+0x7d08] ;  /* 0x007d0800010c7983 */ /* 0x001f280000300a00 */
[----:B----4-:R0:W-:Y:S02]  /*1c8d30*/  STL.64 [R1+0x7cf8], R12 ;  /* 0x007cf80c01007387 */ /* 0x0101e40000100a00 */
[----:B0-----:R-:W-:-:S02]  /*1c8d40*/  IADD3 R12, P3, R2, R6, RZ ;  /* 0x00000006020c7210 */ /* 0x001fc40007f7e0ff */
[----:B------:R-:W4:Y:S03]  /*1c8d50*/  LDL.LU R2, [R1+0x7d00] ;  /* 0x007d000001027983 */ /* 0x000f260000300800 */
[----:B------:R-:W-:Y:S01]  /*1c8d60*/  IMAD.X R13, R29, 0x1, R5, P3 ;  /* 0x000000011d0d7824 */ /* 0x000fe200018e0605 */
[----:B---3--:R-:W-:-:S04]  /*1c8d70*/  SHF.R.S32.HI R29, RZ, 0x1f, R28 ;  /* 0x0000001fff1d7819 */ /* 0x008fc8000001141c */
[----:B------:R0:W-:Y:S04]  /*1c8d80*/  STL.64 [R1+0x4ed0], R12 ;  /* 0x004ed00c01007387 */ /* 0x0001e80000100a00 */
[----:B--2---:R-:W-:Y:S01]  /*1c8d90*/  STL.64 [R1+0x7cf0], R14 ;  /* 0x007cf00e01007387 */ /* 0x004fe20000100a00 */
        /* <DEDUP_REMOVED lines=11> */
[----:B----4-:R0:W-:Y:S01]  /*1c8e50*/  STL [R1+0x7ce0], R2 ;  /* 0x007ce00201007387 */ /* 0x0101e20000100800 */
        /* <DEDUP_REMOVED lines=130> */
[----:B--2---:R-:W-:Y:S01]  /*1c9680*/  STL.64 [R1+0x7c50], R14 ;  /* 0x007c500e01007387 */ /* 0x004fe20000100a00 */
[----:B---3--:R-:W-:-:S03]  /*1c9690*/  SHF.R.S32.HI R29, RZ, 0x1f, R28 ;  /* 0x0000001fff1d7819 */ /* 0x008fc6000001141c */
[----:B------:R0:W-:Y:S02]  /*1c96a0*/  STL.64 [R1+0x4c88], R12 ;  /* 0x004c880c01007387 */ /* 0x0001e40000100a00 */
[----:B0-----:R-:W-:Y:S02]  /*1c96b0*/  IADD3 R12, P3, R28, R11, RZ ;  /* 0x0000000b1c0c7210 */ /* 0x001fe40007f7e0ff */
        /* <DEDUP_REMOVED lines=25> */
[----:B---3--:R-:W-:Y:S01]  /*1c9850*/  SHF.R.S32.HI R29, RZ, 0x1f, R28 ;  /* 0x0000001fff1d7819 */ /* 0x008fe2000001141c */
[----:B----4-:R-:W-:Y:S04]  /*1c9860*/  STL.64 [R1+0x7c30], R2 ;  /* 0x007c300201007387 */ /* 0x010fe80000100a00 */
[----:B------:R0:W-:Y:S02]  /*1c9870*/  STL.64 [R1+0x4cb8], R12 ;  /* 0x004cb80c01007387 */ /* 0x0001e40000100a00 */
[----:B0-----:R-:W-:-:S02]  /*1c9880*/  IADD3 R12, P3, R28, R11, RZ ;  /* 0x0000000b1c0c7210 */ /* 0x001fc40007f7e0ff */
[----:B------:R-:W-:Y:S03]  /*1c9890*/  STL [R1+0x464], R29 ;  /* 0x0004641d01007387 */ /* 0x000fe60000100800 */
[----:B------:R-:W-:-:S05]  /*1c98a0*/  IMAD.X R13, R29, 0x1, R7, P3 ;  /* 0x000000011d0d7824 */ /* 0x000fca00018e0607 */
[----:B------:R0:W-:Y:S04]  /*1c98b0*/  STL.64 [R1+0x4cc8], R12 ;  /* 0x004cc80c01007387 */ /* 0x0001e80000100a00 */
[----:B0-----:R-:W3:Y:S01]  /*1c98c0*/  LDL.LU.64 R12, [R1+0x7c38] ;  /* 0x007c3800010c7983 */ /* 0x001ee20000300a00 */
[----:B------:R-:W-:-:S05]  /*1c98d0*/  IADD3 R2, P3, R28, R6, RZ ;  /* 0x000000061c027210 */ /* 0x000fca0007f7e0ff */
[----:B------:R-:W-:Y:S04]  /*1c98e0*/  STL [R1+0x4cd0], R2 ;  /* 0x004cd00201007387 */ /* 0x000fe80000100800 */
[----:B---3--:R0:W-:Y:S02]  /*1c98f0*/  STL.64 [R1+0x7c28], R12 ;  /* 0x007c280c01007387 */ /* 0x0081e40000100a00 */
[----:B0-----:R-:W-:Y:S02]  /*1c9900*/  IMAD.MOV.U32 R12, RZ, RZ, R2 ;  /* 0x000000ffff0c7224 */ /* 0x001fe400078e0002 */
[----:B------:R-:W-:Y:S02]  /*1c9910*/  IMAD.MOV.U32 R13, RZ, RZ, R3 ;  /* 0x000000ffff0d7224 */ /* 0x000fe400078e0003 */
[----:B------:R-:W3:Y:S04]  /*1c9920*/  LDL.LU.64 R2, [R1+0x7c30] ;  /* 0x007c300001027983 */ /* 0x000ee80000300a00 */
        /* <DEDUP_REMOVED lines=190> */
[----:B------:R0:W-:Y:S02]  /*1ca510*/  STL.64 [R1+0x4a68], R12 ;  /* 0x004a680c01007387 */ /* 0x0001e40000100a00 */
[----:B0-----:R-:W-:-:S05]  /*1ca520*/  IADD3 R12, P3, R28, R11, RZ ;  /* 0x0000000b1c0c7210 */ /* 0x001fca0007f7e0ff */
[----:B------:R-:W-:Y:S01]  /*1ca530*/  IMAD.X R13, R29, 0x1, R7, P3 ;  /* 0x000000011d0d7824 */ /* 0x000fe200018e0607 */
[----:B----4-:R-:W-:Y:S04]  /*1ca540*/  STL.64 [R1+0x7b50], R2 ;  /* 0x007b500201007387 */ /* 0x010fe80000100a00 */
[----:B------:R-:W-:Y:S04]  /*1ca550*/  STL [R1+0x42c], R29 ;  /* 0x00042c1d01007387 */ /* 0x000fe80000100800 */
        /* <DEDUP_REMOVED lines=892> */
[----:B------:R-:W-:Y:S02]  /*1cdd20*/  IMAD.X R13, R29, 0x1, R5, P3 ;  /* 0x000000011d0d7824 */ /* 0x000fe400018e0605 */
[----:B------:R-:W-:Y:S02]  /*1cdd30*/  IMAD.MOV.U32 R29, RZ, RZ, R18 ;  /* 0x000000ffff1d7224 */ /* 0x000fe400078e0012 */
[----:B--2---:R-:W-:Y:S01]  /*1cdd40*/  IMAD.MOV.U32 R18, RZ, RZ, R14 ;  /* 0x000000ffff127224 */ /* 0x004fe200078e000e */
[----:B------:R0:W-:Y:S01]  /*1cdd50*/  STL.64 [R1+0x4558], R12 ;  /* 0x0045580c01007387 */ /* 0x0001e20000100a00 */
[----:B---3--:R-:W-:Y:S02]  /*1cdd60*/  SHF.R.S32.HI R14, RZ, 0x1f, R28 ;  /* 0x0000001fff0e7819 */ /* 0x008fe4000001141c */
[----:B0-----:R-:W-:-:S03]  /*1cdd70*/  IADD3 R12, P3, R28, R11, RZ ;  /* 0x0000000b1c0c7210 */ /* 0x001fc60007f7e0ff */
[----:B------:R-:W-:Y:S02]  /*1cdd80*/  STL [R1+0x334], R14 ;  /* 0x0003340e01007387 */ /* 0x000fe40000100800 */
[----:B------:R-:W-:-:S05]  /*1cdd90*/  IMAD.X R13, R14, 0x1, R7, P3 ;  /* 0x000000010e0d7824 */ /* 0x000fca00018e0607 */
[----:B------:R0:W-:Y:S02]  /*1cdda0*/  STL.64 [R1+0x4568], R12 ;  /* 0x0045680c01007387 */ /* 0x0001e40000100a00 */
[----:B0-----:R-:W-:-:S05]  /*1cddb0*/  IADD3 R12, P3, R28, R6, RZ ;  /* 0x000000061c0c7210 */ /* 0x001fca0007f7e0ff */
[----:B------:R-:W-:-:S05]  /*1cddc0*/  IMAD.X R13, R14, 0x1, R5, P3 ;  /* 0x000000010e0d7824 */ /* 0x000fca00018e0605 */
[----:B------:R0:W-:Y:S04]  /*1cddd0*/  STL.64 [R1+0x4570], R12 ;  /* 0x0045700c01007387 */ /* 0x0001e80000100a00 */
[----:B0-----:R-:W2:Y:S04]  /*1cdde0*/  LDL.LU.64 R12, [R1+0x7778] ;  /* 0x00777800010c7983 */ /* 0x001ea80000300a00 */
[----:B--2---:R-:W-:Y:S04]  /*1cddf0*/  STL.64 [R1+0x7770], R12 ;  /* 0x0077700c01007387 */ /* 0x004fe80000100a00 */
[----:B------:R0:W-:Y:S04]  /*1cde00*/  STL [R1+0x7768], R10 ;  /* 0x0077680a01007387 */ /* 0x0001e80000100800 */
[----:B0-----:R-:W2:Y:S04]  /*1cde10*/  LDL R10, [R1+0x1c4] ;  /* 0x0001c400010a7983 */ /* 0x001ea80000100800 */
[----:B------:R0:W-:Y:S04]  /*1cde20*/  STL [R1+0x76e0], R14 ;  /* 0x0076e00e01007387 */ /* 0x0001e80000100800 */
[----:B0-----:R-:W3:Y:S01]  /*1cde30*/  LDL R14, [R1+0x1cc] ;  /* 0x0001cc00010e7983 */ /* 0x001ee20000100800 */
[----:B--2---:R-:W-:-:S02]  /*1cde40*/  SHF.R.S32.HI R28, RZ, 0x1f, R10 ;  /* 0x0000001fff1c7819 */ /* 0x004fc4000001140a */
[----:B------:R-:W-:-:S05]  /*1cde50*/  IADD3 R12, P3, R10, R11, RZ ;  /* 0x0000000b0a0c7210 */ /* 0x000fca0007f7e0ff */
[----:B------:R-:W-:Y:S01]  /*1cde60*/  IMAD.X R13, R28, 0x1, R7, P3 ;  /* 0x000000011c0d7824 */ /* 0x000fe200018e0607 */
[----:B------:R-:W-:Y:S04]  /*1cde70*/  STL [R1+0x330], R28 ;  /* 0x0003301c01007387 */ /* 0x000fe80000100800 */
[----:B------:R0:W-:Y:S04]  /*1cde80*/  STL.64 [R1+0x4580], R12 ;  /* 0x0045800c01007387 */ /* 0x0001e80000100a00 */
[----:B0-----:R-:W2:Y:S04]  /*1cde90*/  LDL.LU.64 R12, [R1+0x7770] ;  /* 0x00777000010c7983 */ /* 0x001ea80000300a00 */
[----:B--2---:R0:W-:Y:S02]  /*1cdea0*/  STL.64 [R1+0x7760], R12 ;  /* 0x0077600c01007387 */ /* 0x0041e40000100a00 */
[----:B0-----:R-:W-:-:S02]  /*1cdeb0*/  IADD3 R12, P3, R10, R6, RZ ;  /* 0x000000060a0c7210 */ /* 0x001fc40007f7e0ff */
[----:B------:R-:W2:Y:S03]  /*1cdec0*/  LDL.LU R10, [R1+0x7768] ;  /* 0x00776800010a7983 */ /* 0x000ea60000300800 */
[----:B------:R-:W-:-:S05]  /*1cded0*/  IMAD.X R13, R28, 0x1, R5, P3 ;  /* 0x000000011c0d7824 */ /* 0x000fca00018e0605 */
[----:B------:R-:W-:Y:S04]  /*1cdee0*/  STL.64 [R1+0x4588], R12 ;  /* 0x0045880c01007387 */ /* 0x000fe80000100a00 */
[----:B------:R0:W-:Y:S04]  /*1cdef0*/  STL.64 [R1+0x7758], R22 ;  /* 0x0077581601007387 */ /* 0x0001e80000100a00 */
[----:B0-----:R-:W4:Y:S02]  /*1cdf00*/  LDL R23, [R1+0x1c8] ;  /* 0x0001c80001177983 */ /* 0x001f240000100800 */
[----:B----4-:R-:W-:-:S02]  /*1cdf10*/  SHF.R.S32.HI R28, RZ, 0x1f, R23 ;  /* 0x0000001fff1c7819 */ /* 0x010fc40000011417 */
[----:B------:R-:W-:-:S05]  /*1cdf20*/  IADD3 R12, P3, R23, R11, RZ ;  /* 0x0000000b170c7210 */ /* 0x000fca0007f7e0ff */
[C---:B------:R-:W-:Y:S01]  /*1cdf30*/  IMAD.X R13, R28.reuse, 0x1, R7, P3 ;  /* 0x000000011c0d7824 */ /* 0x040fe200018e0607 */
[----:B------:R-:W-:Y:S01]  /*1cdf40*/  IADD3 R22, P3, R23, R6, RZ ;  /* 0x0000000617167210 */ /* 0x000fe20007f7e0ff */
[----:B------:R3:W-:Y:S04]  /*1cdf50*/  STL [R1+0x32c], R28 ;  /* 0x00032c1c01007387 */ /* 0x0007e80000100800 */
[----:B------:R-:W-:Y:S01]  /*1cdf60*/  IMAD.X R23, R28, 0x1, R5, P3 ;  /* 0x000000011c177824 */ /* 0x000fe200018e0605 */
[----:B------:R0:W-:Y:S01]  /*1cdf70*/  STL.64 [R1+0x4598], R12 ;  /* 0x0045980c01007387 */ /* 0x0001e20000100a00 */
[----:B---3--:R-:W-:-:S03]  /*1cdf80*/  SHF.R.S32.HI R28, RZ, 0x1f, R14 ;  /* 0x0000001fff1c7819 */ /* 0x008fc6000001140e */
[----:B0-----:R-:W3:Y:S04]  /*1cdf90*/  LDL.LU.64 R12, [R1+0x7760] ;  /* 0x00776000010c7983 */ /* 0x001ee80000300a00 */
[----:B------:R0:W-:Y:S02]  /*1cdfa0*/  STL.64 [R1+0x45a0], R22 ;  /* 0x0045a01601007387 */ /* 0x0001e40000100a00 */
[----:B0-----:R-:W-:Y:S02]  /*1cdfb0*/  IADD3 R22, P3, R14, R11, RZ ;  /* 0x0000000b0e167210 */ /* 0x001fe40007f7e0ff */
[----:B------:R-:W-:Y:S03]  /*1cdfc0*/  STL [R1+0x328], R28 ;  /* 0x0003281c01007387 */ /* 0x000fe60000100800 */
[----:B------:R-:W-:-:S05]  /*1cdfd0*/  IMAD.X R23, R28, 0x1, R7, P3 ;  /* 0x000000011c177824 */ /* 0x000fca00018e0607 */
[----:B------:R0:W-:Y:S04]  /*1cdfe0*/  STL.64 [R1+0x45b0], R22 ;  /* 0x0045b01601007387 */ /* 0x0001e80000100a00 */
[----:B0-----:R-:W4:Y:S04]  /*1cdff0*/  LDL.LU.64 R22, [R1+0x7758] ;  /* 0x0077580001167983 */ /* 0x001f280000300a00 */
[----:B------:R0:W-:Y:S02]  /*1ce000*/  STL.64 [R1+0x7750], R28 ;  /* 0x0077501c01007387 */ /* 0x0001e40000100a00 */
[----:B0-----:R-:W-:-:S02]  /*1ce010*/  IADD3 R28, P3, R14, R6, RZ ;  /* 0x000000060e1c7210 */ /* 0x001fc40007f7e0ff */
[----:B----4-:R0:W-:Y:S04]  /*1ce020*/  STL.64 [R1+0x7740], R22 ;  /* 0x0077401601007387 */ /* 0x0101e80000100a00 */
[----:B0-----:R-:W4:Y:S04]  /*1ce030*/  LDL R22, [R1+0x1e0] ;  /* 0x0001e00001167983 */ /* 0x001f280000100800 */
[----:B------:R-:W-:Y:S04]  /*1ce040*/  STL [R1+0x45b8], R28 ;  /* 0x0045b81c01007387 */ /* 0x000fe80000100800 */
[----:B---3--:R0:W-:Y:S02]  /*1ce050*/  STL.64 [R1+0x7748], R12 ;  /* 0x0077480c01007387 */ /* 0x0081e40000100a00 */
[----:B0-----:R-:W-:-:S02]  /*1ce060*/  IMAD.MOV.U32 R12, RZ, RZ, R28 ;  /* 0x000000ffff0c7224 */ /* 0x001fc400078e001c */
[----:B------:R-:W-:Y:S02]  /*1ce070*/  IMAD.MOV.U32 R13, RZ, RZ, R29 ;  /* 0x000000ffff0d7224 */ /* 0x000fe400078e001d */
[----:B------:R-:W3:Y:S04]  /*1ce080*/  LDL.LU.64 R28, [R1+0x7750] ;  /* 0x00775000011c7983 */ /* 0x000ee80000300a00 */
[----:B------:R-:W2:Y:S01]  /*1ce090*/  LDL R14, [R1+0x1e4] ;  /* 0x0001e400010e7983 */ /* 0x000ea20000100800 */
[----:B---3--:R-:W-:Y:S01]  /*1ce0a0*/  IMAD.X R13, R28, 0x1, R5, P3 ;  /* 0x000000011c0d7824 */ /* 0x008fe200018e0605 */
[----:B----4-:R-:W-:Y:S02]  /*1ce0b0*/  SHF.R.S32.HI R28, RZ, 0x1f, R22 ;  /* 0x0000001fff1c7819 */ /* 0x010fe40000011416 */
[----:B------:R-:W-:-:S02]  /*1ce0c0*/  IADD3 R12, P3, R22, R11, RZ ;  /* 0x0000000b160c7210 */ /* 0x000fc40007f7e0ff */
[----:B------:R0:W-:Y:S04]  /*1ce0d0*/  STL [R1+0x45bc], R13 ;  /* 0x0045bc0d01007387 */ /* 0x0001e80000100800 */
[----:B------:R-:W-:Y:S01]  /*1ce0e0*/  STL [R1+0x324], R28 ;  /* 0x0003241c01007387 */ /* 0x000fe20000100800 */
[----:B0-----:R-:W-:Y:S01]  /*1ce0f0*/  IMAD.X R13, R28, 0x1, R7, P3 ;  /* 0x000000011c0d7824 */ /* 0x001fe200018e0607 */
[----:B------:R-:W-:-:S04]  /*1ce100*/  IADD3 R22, P3, R22, R6, RZ ;  /* 0x0000000616167210 */ /* 0x000fc80007f7e0ff */
[----:B------:R0:W-:Y:S04]  /*1ce110*/  STL.64 [R1+0x45c8], R12 ;  /* 0x0045c80c01007387 */ /* 0x0001e80000100a00 */
[----:B0-----:R-:W3:Y:S04]  /*1ce120*/  LDL.LU.64 R12, [R1+0x7748] ;  /* 0x00774800010c7983 */ /* 0x001ee80000300a00 */
[----:B------:R0:W-:Y:S04]  /*1ce130*/  STL [R1+0x45d0], R22 ;  /* 0x0045d01601007387 */ /* 0x0001e80000100800 */
[----:B0-----:R-:W4:Y:S04]  /*1ce140*/  LDL.LU.64 R22, [R1+0x7740] ;  /* 0x0077400001167983 */ /* 0x001f280000300a00 */
[----:B----4-:R0:W-:Y:S04]  /*1ce150*/  STL.64 [R1+0x7738], R22 ;  /* 0x0077381601007387 */ /* 0x0101e80000100a00 */
[----:B0-----:R0:W4:Y:S02]  /*1ce160*/  LDL.64 R22, [R1+0x45d0] ;  /* 0x0045d00001167983 */ /* 0x0011240000100a00 */
[----:B----4-:R-:W-:Y:S01]  /*1ce170*/  IMAD.X R23, R28, 0x1, R5, P3 ;  /* 0x000000011c177824 */ /* 0x010fe200018e0605 */
[----:B--2---:R-:W-:-:S02]  /*1ce180*/  SHF.R.S32.HI R28, RZ, 0x1f, R14 ;  /* 0x0000001fff1c7819 */ /* 0x004fc4000001140e */
[----:B------:R-:W-:Y:S02]  /*1ce190*/  IADD3 R22, P3, R14, R11, RZ ;  /* 0x0000000b0e167210 */ /* 0x000fe40007f7e0ff */
[----:B------:R1:W-:Y:S04]  /*1ce1a0*/  STL [R1+0x45d4], R23 ;  /* 0x0045d41701007387 */ /* 0x0003e80000100800 */
[----:B------:R-:W-:Y:S01]  /*1ce1b0*/  STL [R1+0x7730], R15 ;  /* 0x0077300f01007387 */ /* 0x000fe20000100800 */
[----:B-1----:R-:W-:-:S03]  /*1ce1c0*/  IMAD.X R23, R28, 0x1, R7, P3 ;  /* 0x000000011c177824 */ /* 0x002fc600018e0607 */
[----:B------:R-:W-:Y:S04]  /*1ce1d0*/  STL [R1+0x320], R28 ;  /* 0x0003201c01007387 */ /* 0x000fe80000100800 */
[----:B------:R1:W-:Y:S04]  /*1ce1e0*/  STL.64 [R1+0x45e0], R22 ;  /* 0x0045e01601007387 */ /* 0x0003e80000100a00 */
[----:B-1----:R-:W2:Y:S01]  /*1ce1f0*/  LDL.LU.64 R22, [R1+0x7738] ;  /* 0x0077380001167983 */ /* 0x002ea20000300a00 */
[----:B------:R-:W-:-:S05]  /*1ce200*/  IADD3 R14, P3, R14, R6, RZ ;  /* 0x000000060e0e7210 */ /* 0x000fca0007f7e0ff */
[----:B------:R-:W-:Y:S04]  /*1ce210*/  STL [R1+0x45e8], R14 ;  /* 0x0045e80e01007387 */ /* 0x000fe80000100800 */
[----:B--2---:R1:W-:Y:S02]  /*1ce220*/  STL.64 [R1+0x7728], R22 ;  /* 0x0077281601007387 */ /* 0x0043e40000100a00 */
[----:B-1----:R-:W-:Y:S02]  /*1ce230*/  IMAD.MOV.U32 R23, RZ, RZ, R15 ;  /* 0x000000ffff177224 */ /* 0x002fe400078e000f */
[----:B------:R-:W2:Y:S04]  /*1ce240*/  LDL.LU R15, [R1+0x7730] ;  /* 0x00773000010f7983 */ /* 0x000ea80000300800 */
[----:B------:R1:W-:Y:S04]  /*1ce250*/  STL [R1+0x7720], R8 ;  /* 0x0077200801007387 */ /* 0x0003e80000100800 */
[----:B-1----:R-:W4:Y:S01]  /*1ce260*/  LDL R8, [R1+0x1e8] ;  /* 0x0001e80001087983 */ /* 0x002f220000100800 */
[----:B------:R-:W-:-:S02]  /*1ce270*/  IMAD.MOV.U32 R22, RZ, RZ, R14 ;  /* 0x000000ffff167224 */ /* 0x000fc400078e000e */
[----:B------:R-:W-:Y:S01]  /*1ce280*/  IMAD.X R23, R28, 0x1, R5, P3 ;  /* 0x000000011c177824 */ /* 0x000fe200018e0605 */
[----:B------:R-:W3:Y:S04]  /*1ce290*/  LDL R14, [R1+0x1ec] ;  /* 0x0001ec00010e7983 */ /* 0x000ee80000100800 */
[----:B------:R1:W-:Y:S01]  /*1ce2a0*/  STL [R1+0x45ec], R23 ;  /* 0x0045ec1701007387 */ /* 0x0003e20000100800 */
[----:B----4-:R-:W-:Y:S02]  /*1ce2b0*/  SHF.R.S32.HI R28, RZ, 0x1f, R8 ;  /* 0x0000001fff1c7819 */ /* 0x010fe40000011408 */
[----:B------:R-:W-:-:S05]  /*1ce2c0*/  IADD3 R22, P3, R8, R11, RZ ;  /* 0x0000000b08167210 */ /* 0x000fca0007f7e0ff */
[----:B-1----:R-:W-:Y:S01]  /*1ce2d0*/  IMAD.X R23, R28, 0x1, R7, P3 ;  /* 0x000000011c177824 */ /* 0x002fe200018e0607 */
[----:B------:R-:W-:Y:S04]  /*1ce2e0*/  STL [R1+0x31c], R28 ;  /* 0x00031c1c01007387 */ /* 0x000fe80000100800 */
[----:B------:R1:W-:Y:S04]  /*1ce2f0*/  STL.64 [R1+0x45f8], R22 ;  /* 0x0045f81601007387 */ /* 0x0003e80000100a00 */
[----:B-1----:R-:W4:Y:S04]  /*1ce300*/  LDL.LU.64 R22, [R1+0x7728] ;  /* 0x0077280001167983 */ /* 0x002f280000300a00 */
[----:B----4-:R1:W-:Y:S02]  /*1ce310*/  STL.64 [R1+0x7718], R22 ;  /* 0x0077181601007387 */ /* 0x0103e40000100a00 */
[----:B-1----:R-:W-:-:S02]  /*1ce320*/  IADD3 R22, P3, R8, R6, RZ ;  /* 0x0000000608167210 */ /* 0x002fc40007f7e0ff */
[----:B------:R-:W4:Y:S03]  /*1ce330*/  LDL.LU R8, [R1+0x7720] ;  /* 0x0077200001087983 */ /* 0x000f260000300800 */
[----:B------:R-:W-:Y:S01]  /*1ce340*/  IMAD.X R23, R28, 0x1, R5, P3 ;  /* 0x000000011c177824 */ /* 0x000fe200018e0605 */
[----:B---3--:R-:W-:-:S04]  /*1ce350*/  SHF.R.S32.HI R28, RZ, 0x1f, R14 ;  /* 0x0000001fff1c7819 */ /* 0x008fc8000001140e */
[----:B------:R1:W-:Y:S04]  /*1ce360*/  STL.64 [R1+0x4600], R22 ;  /* 0x0046001601007387 */ /* 0x0003e80000100a00 */
[----:B--2---:R-:W-:Y:S01]  /*1ce370*/  STL [R1+0x7710], R15 ;  /* 0x0077100f01007387 */ /* 0x004fe20000100800 */
[----:B-1----:R-:W-:-:S03]  /*1ce380*/  IADD3 R22, P3, R14, R11, RZ ;  /* 0x0000000b0e167210 */ /* 0x002fc60007f7e0ff */
[----:B------:R-:W-:Y:S02]  /*1ce390*/  STL [R1+0x318], R28 ;  /* 0x0003181c01007387 */ /* 0x000fe40000100800 */
[----:B------:R-:W-:-:S05]  /*1ce3a0*/  IMAD.X R23, R28, 0x1, R7, P3 ;  /* 0x000000011c177824 */ /* 0x000fca00018e0607 */
[----:B------:R1:W-:Y:S04]  /*1ce3b0*/  STL.64 [R1+0x4610], R22 ;  /* 0x0046101601007387 */ /* 0x0003e80000100a00 */
[----:B-1----:R-:W2:Y:S01]  /*1ce3c0*/  LDL.LU.64 R22, [R1+0x7718] ;  /* 0x0077180001167983 */ /* 0x002ea20000300a00 */
[----:B------:R-:W-:-:S05]  /*1ce3d0*/  IADD3 R14, P3, R14, R6, RZ ;  /* 0x000000060e0e7210 */ /* 0x000fca0007f7e0ff */
[----:B------:R-:W-:Y:S01]  /*1ce3e0*/  IMAD.X R15, R28, 0x1, R5, P3 ;  /* 0x000000011c0f7824 */ /* 0x000fe200018e0605 */
[----:B--2---:R1:W-:Y:S04]  /*1ce3f0*/  STL.64 [R1+0x7708], R22 ;  /* 0x0077081601007387 */ /* 0x0043e80000100a00 */
[----:B-1----:R-:W2:Y:S04]  /*1ce400*/  LDL R23, [R1+0x1f0] ;  /* 0x0001f00001177983 */ /* 0x002ea80000100800 */
[----:B------:R1:W-:Y:S04]  /*1ce410*/  STL.64 [R1+0x4618], R14 ;  /* 0x0046180e01007387 */ /* 0x0003e80000100a00 */
[----:B-1----:R-:W3:Y:S04]  /*1ce420*/  LDL.LU R15, [R1+0x7710] ;  /* 0x00771000010f7983 */ /* 0x002ee80000300800 */
[----:B------:R-:W3:Y:S01]  /*1ce430*/  LDL R14, [R1+0x1fc] ;  /* 0x0001fc00010e7983 */ /* 0x000ee20000100800 */
[----:B--2---:R-:W-:-:S02]  /*1ce440*/  SHF.R.S32.HI R28, RZ, 0x1f, R23 ;  /* 0x0000001fff1c7819 */ /* 0x004fc40000011417 */
[----:B------:R-:W-:-:S05]  /*1ce450*/  IADD3 R22, P3, R23, R11, RZ ;  /* 0x0000000b17167210 */ /* 0x000fca0007f7e0ff */
[----:B------:R-:W-:Y:S01]  /*1ce460*/  IMAD.X R23, R28, 0x1, R7, P3 ;  /* 0x000000011c177824 */ /* 0x000fe200018e0607 */
[----:B------:R-:W-:Y:S04]  /*1ce470*/  STL [R1+0x314], R28 ;  /* 0x0003141c01007387 */ /* 0x000fe80000100800 */
[----:B------:R1:W-:Y:S04]  /*1ce480*/  STL.64 [R1+0x4628], R22 ;  /* 0x0046281601007387 */ /* 0x0003e80000100a00 */
[----:B-1----:R-:W2:Y:S04]  /*1ce490*/  LDL.LU.64 R22, [R1+0x7708] ;  /* 0x0077080001167983 */ /* 0x002ea80000300a00 */
[----:B---3--:R1:W-:Y:S04]  /*1ce4a0*/  STL.64 [R1+0x7700], R14 ;  /* 0x0077000e01007387 */ /* 0x0083e80000100a00 */
[----:B-1----:R-:W3:Y:S04]  /*1ce4b0*/  LDL R15, [R1+0x1f0] ;  /* 0x0001f000010f7983 */ /* 0x002ee80000100800 */
[----:B------:R1:W-:Y:S04]  /*1ce4c0*/  STL [R1+0x76f8], R2 ;  /* 0x0076f80201007387 */ /* 0x0003e80000100800 */
[----:B-1----:R-:W4:Y:S01]  /*1ce4d0*/  LDL R2, [R1+0x1f4] ;  /* 0x0001f40001027983 */ /* 0x002f220000100800 */
[----:B---3--:R-:W-:-:S05]  /*1ce4e0*/  IADD3 R14, P3, R15, R6, RZ ;  /* 0x000000060f0e7210 */ /* 0x008fca0007f7e0ff */
[----:B------:R-:W-:-:S05]  /*1ce4f0*/  IMAD.X R15, R28, 0x1, R5, P3 ;  /* 0x000000011c0f7824 */ /* 0x000fca00018e0605 */
[----:B------:R1:W-:Y:S01]  /*1ce500*/  STL.64 [R1+0x4630], R14 ;  /* 0x0046300e01007387 */ /* 0x0003e20000100a00 */
[----:B----4-:R-:W-:Y:S02]  /*1ce510*/  SHF.R.S32.HI R28, RZ, 0x1f, R2 ;  /* 0x0000001fff1c7819 */ /* 0x010fe40000011402 */
[----:B-1----:R-:W-:-:S03]  /*1ce520*/  IADD3 R14, P3, R2, R11, RZ ;  /* 0x0000000b020e7210 */ /* 0x002fc60007f7e0ff */
[----:B------:R-:W-:Y:S02]  /*1ce530*/  STL [R1+0x310], R28 ;  /* 0x0003101c01007387 */ /* 0x000fe40000100800 */
[----:B------:R-:W-:-:S05]  /*1ce540*/  IMAD.X R15, R28, 0x1, R7, P3 ;  /* 0x000000011c0f7824 */ /* 0x000fca00018e0607 */
[----:B------:R1:W-:Y:S04]  /*1ce550*/  STL.64 [R1+0x4640], R14 ;  /* 0x0046400e01007387 */ /* 0x0003e80000100a00 */
[----:B-1----:R-:W3:Y:S04]  /*1ce560*/  LDL.LU.64 R14, [R1+0x7700] ;  /* 0x00770000010e7983 */ /* 0x002ee80000300a00 */
[----:B---3--:R1:W-:Y:S02]  /*1ce570*/  STL.64 [R1+0x76f0], R14 ;  /* 0x0076f00e01007387 */ /* 0x0083e40000100a00 */
[----:B-1----:R-:W-:-:S02]  /*1ce580*/  IADD3 R14, P3, R2, R6, RZ ;  /* 0x00000006020e7210 */ /* 0x002fc40007f7e0ff */
[----:B------:R-:W3:Y:S03]  /*1ce590*/  LDL.LU R2, [R1+0x76f8] ;  /* 0x0076f80001027983 */ /* 0x000ee60000300800 */
[----:B------:R-:W-:-:S05]  /*1ce5a0*/  IMAD.X R15, R28, 0x1, R5, P3 ;  /* 0x000000011c0f7824 */ /* 0x000fca00018e0605 */
[----:B------:R-:W-:Y:S04]  /*1ce5b0*/  STL.64 [R1+0x4648], R14 ;  /* 0x0046480e01007387 */ /* 0x000fe80000100a00 */
[----:B------:R1:W-:Y:S04]  /*1ce5c0*/  STL.64 [R1+0x76e8], R16 ;  /* 0x0076e81001007387 */ /* 0x0003e80000100a00 */
[----:B-1----:R-:W4:Y:S02]  /*1ce5d0*/  LDL R17, [R1+0x1f8] ;  /* 0x0001f80001117983 */ /* 0x002f240000100800 */
[----:B----4-:R-:W-:-:S02]  /*1ce5e0*/  SHF.R.S32.HI R28, RZ, 0x1f, R17 ;  /* 0x0000001fff1c7819 */ /* 0x010fc40000011411 */
[----:B------:R-:W-:-:S05]  /*1ce5f0*/  IADD3 R14, P3, R17, R11, RZ ;  /* 0x0000000b110e7210 */ /* 0x000fca0007f7e0ff */
[----:B------:R-:W-:Y:S01]  /*1ce600*/  IMAD.X R15, R28, 0x1, R7, P3 ;  /* 0x000000011c0f7824 */ /* 0x000fe200018e0607 */
[----:B------:R-:W-:Y:S04]  /*1ce610*/  STL [R1+0x30c], R28 ;  /* 0x00030c1c01007387 */ /* 0x000fe80000100800 */
[----:B------:R1:W-:Y:S04]  /*1ce620*/  STL.64 [R1+0x4658], R14 ;  /* 0x0046580e01007387 */ /* 0x0003e80000100a00 */
[----:B-1----:R-:W4:Y:S01]  /*1ce630*/  LDL.LU.64 R14, [R1+0x76f0] ;  /* 0x0076f000010e7983 */ /* 0x002f220000300a00 */
[----:B------:R-:W-:-:S05]  /*1ce640*/  IADD3 R16, P3, R17, R6, RZ ;  /* 0x0000000611107210 */ /* 0x000fca0007f7e0ff */
[----:B------:R-:W-:-:S05]  /*1ce650*/  IMAD.X R17, R28, 0x1, R5, P3 ;  /* 0x000000011c117824 */ /* 0x000fca00018e0605 */
[----:B------:R1:W-:Y:S01]  /*1ce660*/  STL.64 [R1+0x4660], R16 ;  /* 0x0046601001007387 */ /* 0x0003e20000100a00 */
[----:B----4-:R-:W-:Y:S02]  /*1ce670*/  SHF.R.S32.HI R28, RZ, 0x1f, R14 ;  /* 0x0000001fff1c7819 */ /* 0x010fe4000001140e */
[----:B-1----:R-:W-:-:S05]  /*1ce680*/  IADD3 R16, P3, R14, R11, RZ ;  /* 0x0000000b0e107210 */ /* 0x002fca0007f7e0ff */
[----:B------:R-:W-:Y:S01]  /*1ce690*/  IMAD.X R17, R28, 0x1, R7, P3 ;  /* 0x000000011c117824 */ /* 0x000fe200018e0607 */
[----:B------:R-:W-:Y:S04]  /*1ce6a0*/  STL [R1+0x308], R28 ;  /* 0x0003081c01007387 */ /* 0x000fe80000100800 */
[----:B------:R1:W-:Y:S04]  /*1ce6b0*/  STL.64 [R1+0x4670], R16 ;  /* 0x0046701001007387 */ /* 0x0003e80000100a00 */
[----:B-1----:R-:W4:Y:S04]  /*1ce6c0*/  LDL.LU.64 R16, [R1+0x76e8] ;  /* 0x0076e80001107983 */ /* 0x002f280000300a00 */
[----:B----4-:R1:W-:Y:S02]  /*1ce6d0*/  STL.64 [R1+0x76d8], R16 ;  /* 0x0076d81001007387 */ /* 0x0103e40000100a00 */
[----:B-1----:R-:W-:-:S02]  /*1ce6e0*/  IADD3 R16, P3, R14, R6, RZ ;  /* 0x000000060e107210 */ /* 0x002fc40007f7e0ff */
[----:B------:R-:W4:Y:S03]  /*1ce6f0*/  LDL.LU R14, [R1+0x76e0] ;  /* 0x0076e000010e7983 */ /* 0x000f260000300800 */
[----:B------:R-:W-:-:S05]  /*1ce700*/  IMAD.X R17, R28, 0x1, R5, P3 ;  /* 0x000000011c117824 */ /* 0x000fca00018e0605 */
[----:B------:R-:W-:Y:S04]  /*1ce710*/  STL.64 [R1+0x42e0], R16 ;  /* 0x0042e01001007387 */ /* 0x000fe80000100a00 */
[----:B------:R1:W-:Y:S04]  /*1ce720*/  STL.64 [R1+0x76d0], R18 ;  /* 0x0076d01201007387 */ /* 0x0003e80000100a00 */
[----:B-1----:R-:W2:Y:S02]  /*1ce730*/  LDL R19, [R1+0x200] ;  /* 0x0002000001137983 */ /* 0x002ea40000100800 */
[----:B--2---:R-:W-:-:S02]  /*1ce740*/  SHF.R.S32.HI R28, RZ, 0x1f, R19 ;  /* 0x0000001fff1c7819 */ /* 0x004fc40000011413 */
[----:B------:R-:W-:-:S05]  /*1ce750*/  IADD3 R16, P3, R19, R11, RZ ;  /* 0x0000000b13107210 */ /* 0x000fca0007f7e0ff */
[----:B------:R-:W-:Y:S01]  /*1ce760*/  IMAD.X R17, R28, 0x1, R7, P3 ;  /* 0x000000011c117824 */ /* 0x000fe200018e0607 */
[----:B------:R-:W-:Y:S04]  /*1ce770*/  STL [R1+0x304], R28 ;  /* 0x0003041c01007387 */ /* 0x000fe80000100800 */
[----:B------:R1:W-:Y:S04]  /*1ce780*/  STL.64 [R1+0x42f0], R16 ;  /* 0x0042f01001007387 */ /* 0x0003e80000100a00 */
[----:B-1----:R-:W2:Y:S01]  /*1ce790*/  LDL.LU.64 R16, [R1+0x76d8] ;  /* 0x0076d80001107983 */ /* 0x002ea20000300a00 */
[----:B------:R-:W-:-:S03]  /*1ce7a0*/  IADD3 R18, P3, R19, R6, RZ ;  /* 0x0000000613127210 */ /* 0x000fc60007f7e0ff */
[----:B--2---:R1:W-:Y:S04]  /*1ce7b0*/  STL.64 [R1+0x76c8], R16 ;  /* 0x0076c81001007387 */ /* 0x0043e80000100a00 */
[----:B-1----:R-:W2:Y:S01]  /*1ce7c0*/  LDL R16, [R1+0x204] ;  /* 0x0002040001107983 */ /* 0x002ea20000100800 */
[----:B------:R-:W-:Y:S02]  /*1ce7d0*/  IMAD.X R19, R28, 0x1, R5, P3 ;  /* 0x000000011c137824 */ /* 0x000fe400018e0605 */
[----:B------:R-:W-:-:S03]  /*1ce7e0*/  IMAD.MOV.U32 R28, RZ, RZ, R10 ;  /* 0x000000ffff1c7224 */ /* 0x000fc600078e000a */
[----:B------:R1:W-:Y:S01]  /*1ce7f0*/  STL.64 [R1+0x42f8], R18 ;  /* 0x0042f81201007387 */ /* 0x0003e20000100a00 */
[----:B--2---:R-:W-:Y:S02]  /*1ce800*/  SHF.R.S32.HI R10, RZ, 0x1f, R16 ;  /* 0x0000001fff0a7819 */ /* 0x004fe40000011410 */
[----:B-1----:R-:W-:-:S05]  /*1ce810*/  IADD3 R18, P3, R16, R11, RZ ;  /* 0x0000000b10127210 */ /* 0x002fca0007f7e0ff */
[----:B------:R-:W-:Y:S01]  /*1ce820*/  IMAD.X R19, R10, 0x1, R7, P3 ;  /* 0x000000010a137824 */ /* 0x000fe200018e0607 */
[----:B------:R-:W-:Y:S04]  /*1ce830*/  STL [R1+0x300], R10 ;  /* 0x0003000a01007387 */ /* 0x000fe80000100800 */
[----:B------:R1:W-:Y:S04]  /*1ce840*/  STL.64 [R1+0x4308], R18 ;  /* 0x0043081201007387 */ /* 0x0003e80000100a00 */
[----:B-1----:R-:W2:Y:S01]  /*1ce850*/  LDL.LU.64 R18, [R1+0x76d0] ;  /* 0x0076d00001127983 */ /* 0x002ea20000300a00 */
[----:B------:R-:W-:-:S05]  /*1ce860*/  IADD3 R16, P3, R16, R6, RZ ;  /* 0x0000000610107210 */ /* 0x000fca0007f7e0ff */
[----:B------:R1:W-:Y:S04]  /*1ce870*/  STL [R1+0x4310], R16 ;  /* 0x0043101001007387 */ /* 0x0003e80000100800 */
[----:B-1----:R-:W3:Y:S04]  /*1ce880*/  LDL.LU.64 R16, [R1+0x76c8] ;  /* 0x0076c80001107983 */ /* 0x002ee80000300a00 */
[----:B--2---:R1:W-:Y:S04]  /*1ce890*/  STL.64 [R1+0x76b8], R18 ;  /* 0x0076b81201007387 */ /* 0x0043e80000100a00 */
[----:B-1----:R0:W2:Y:S02]  /*1ce8a0*/  LDL.64 R18, [R1+0x4310] ;  /* 0x0043100001127983 */ /* 0x0020a40000100a00 */
[----:B--2---:R-:W-:-:S02]  /*1ce8b0*/  IMAD.X R19, R10, 0x1, R5, P3 ;  /* 0x000000010a137824 */ /* 0x004fc400018e0605 */
[----:B------:R-:W2:Y:S04]  /*1ce8c0*/  LDL.LU R10, [R1+0x76c0] ;  /* 0x0076c000010a7983 */ /* 0x000ea80000300800 */
[----:B------:R1:W-:Y:S04]  /*1ce8d0*/  STL.64 [R1+0x76a8], R26 ;  /* 0x0076a81a01007387 */ /* 0x0003e80000100a00 */
[----:B------:R4:W-:Y:S04]  /*1ce8e0*/  STL [R1+0x4314], R19 ;  /* 0x0043141301007387 */ /* 0x0009e80000100800 */
[----:B-1----:R-:W2:Y:S01]  /*1ce8f0*/  LDL R27, [R1+0x20c] ;  /* 0x00020c00011b7983 */ /* 0x002ea20000100800 */
[----:B------:R-:W-:-:S02]  /*1ce900*/  SHF.R.S32.HI R26, RZ, 0x1f, R28 ;  /* 0x0000001fff1a7819 */ /* 0x000fc4000001141c */
[----:B------:R-:W-:-:S05]  /*1ce910*/  IADD3 R18, P3, R28, R11, RZ ;  /* 0x0000000b1c127210 */ /* 0x000fca0007f7e0ff */
[----:B----4-:R-:W-:Y:S01]  /*1ce920*/  IMAD.X R19, R26, 0x1, R7, P3 ;  /* 0x000000011a137824 */ /* 0x010fe200018e0607 */
[----:B------:R-:W-:Y:S04]  /*1ce930*/  STL [R1+0x2fc], R26 ;  /* 0x0002fc1a01007387 */ /* 0x000fe80000100800 */
[----:B------:R1:W-:Y:S02]  /*1ce940*/  STL.64 [R1+0x4320], R18 ;  /* 0x0043201201007387 */ /* 0x0003e40000100a00 */
[----:B-1----:R-:W-:Y:S01]  /*1ce950*/  IADD3 R18, P3, R28, R6, RZ ;  /* 0x000000061c127210 */ /* 0x002fe20007f7e0ff */
[----:B------:R-:W-:-:S04]  /*1ce960*/  IMAD.MOV.U32 R28, RZ, RZ, R24 ;  /* 0x000000ffff1c7224 */ /* 0x000fc800078e0018 */
[----:B------:R-:W-:Y:S02]  /*1ce970*/  IMAD.X R19, R26, 0x1, R5, P3 ;  /* 0x000000011a137824 */ /* 0x000fe400018e0605 */
[----:B------:R-:W-:Y:S02]  /*1ce980*/  IMAD.MOV.U32 R24, RZ, RZ, R21 ;  /* 0x000000ffff187224 */ /* 0x000fe400078e0015 */
[----:B---3--:R-:W-:Y:S01]  /*1ce990*/  IMAD.MOV.U32 R21, RZ, RZ, R16 ;  /* 0x000000ffff157224 */ /* 0x008fe200078e0010 */
[----:B------:R1:W-:Y:S01]  /*1ce9a0*/  STL.64 [R1+0x4328], R18 ;  /* 0x0043281201007387 */ /* 0x0003e20000100a00 */
[----:B------:R-:W-:-:S03]  /*1ce9b0*/  IMAD.MOV.U32 R16, RZ, RZ, R15 ;  /* 0x000000ffff107224 */ /* 0x000fc600078e000f */
[----:B-1----:R-:W3:Y:S04]  /*1ce9c0*/  LDL.LU.64 R18, [R1+0x76b8] ;  /* 0x0076b80001127983 */ /* 0x002ee80000300a00 */
[----:B------:R1:W-:Y:S01]  /*1ce9d0*/  STL.64 [R1+0x76b0], R22 ;  /* 0x0076b01601007387 */ /* 0x0003e20000100a00 */
[----:B--2---:R-:W-:Y:S02]  /*1ce9e0*/  SHF.R.S32.HI R15, RZ, 0x1f, R27 ;  /* 0x0000001fff0f7819 */ /* 0x004fe4000001141b */
[----:B-1----:R-:W-:-:S05]  /*1ce9f0*/  IADD3 R22, P3, R27, R11, RZ ;  /* 0x0000000b1b167210 */ /* 0x002fca0007f7e0ff */
[----:B------:R-:W-:Y:S01]  /*1cea00*/  IMAD.X R23, R15, 0x1, R7, P3 ;  /* 0x000000010f177824 */ /* 0x000fe200018e0607 */
[----:B------:R-:W-:Y:S01]  /*1cea10*/  IADD3 R26, P3, R27, R6, RZ ;  /* 0x000000061b1a7210 */ /* 0x000fe20007f7e0ff */
[----:B------:R-:W-:Y:S04]  /*1cea20*/  STL [R1+0x2f8], R15 ;  /* 0x0002f80f01007387 */ /* 0x000fe80000100800 */
[----:B------:R-:W-:Y:S01]  /*1cea30*/  IMAD.X R27, R15, 0x1, R5, P3 ;  /* 0x000000010f1b7824 */ /* 0x000fe200018e0605 */
[----:B------:R1:W-:Y:S04]  /*1cea40*/  STL.64 [R1+0x4338], R22 ;  /* 0x0043381601007387 */ /* 0x0003e80000100a00 */
[----:B-1----:R-:W2:Y:S04]  /*1cea50*/  LDL.LU.64 R22, [R1+0x76b0] ;  /* 0x0076b00001167983 */ /* 0x002ea80000300a00 */
[----:B------:R1:W-:Y:S04]  /*1cea60*/  STL.64 [R1+0x4340], R26 ;  /* 0x0043401a01007387 */ /* 0x0003e80000100a00 */
[----:B-1----:R-:W4:Y:S04]  /*1cea70*/  LDL.LU.64 R26, [R1+0x76a8] ;  /* 0x0076a800011a7983 */ /* 0x002f280000300a00 */
[----:B----4-:R1:W-:Y:S04]  /*1cea80*/  STL.64 [R1+0x76a0], R26 ;  /* 0x0076a01a01007387 */ /* 0x0103e80000100a00 */
[----:B-1----:R-:W4:Y:S04]  /*1cea90*/  LDL R26, [R1+0x214] ;  /* 0x00021400011a7983 */ /* 0x002f280000100800 */
[----:B------:R-:W3:Y:S04]  /*1ceaa0*/  LDL R27, [R1+0x21c] ;  /* 0x00021c00011b7983 */ /* 0x000ee80000100800 */
[----:B------:R1:W-:Y:S04]  /*1ceab0*/  STL.64 [R1+0x7698], R8 ;  /* 0x0076980801007387 */ /* 0x0003e80000100a00 */
[----:B-1----:R-:W2:Y:S04]  /*1ceac0*/  LDL R9, [R1+0x210] ;  /* 0x0002100001097983 */ /* 0x002ea80000100800 */
[----:B------:R-:W-:Y:S04]  /*1cead0*/  STL.64 [R1+0x7688], R2 ;  /* 0x0076880201007387 */ /* 0x000fe80000100a00 */
[----:B------:R1:W-:Y:S02]  /*1ceae0*/  STL.64 [R1+0x7648], R14 ;  /* 0x0076480e01007387 */ /* 0x0003e40000100a00 */
[----:B-1----:R-:W-:-:S02]  /*1ceaf0*/  IMAD.MOV.U32 R14, RZ, RZ, R4 ;  /* 0x000000ffff0e7224 */ /* 0x002fc400078e0004 */
[----:B----4-:R-:W-:Y:S02]  /*1ceb00*/  IMAD.MOV.U32 R3, RZ, RZ, R26 ;  /* 0x000000ffff037224 */ /* 0x010fe400078e001a */
[----:B---3--:R-:W-:Y:S01]  /*1ceb10*/  IMAD.MOV.U32 R15, RZ, RZ, R27 ;  /* 0x000000ffff0f7224 */ /* 0x008fe200078e001b */
[----:B--2---:R-:W-:Y:S02]  /*1ceb20*/  SHF.R.S32.HI R2, RZ, 0x1f, R9 ;  /* 0x0000001fff027819 */ /* 0x004fe40000011409 */
[----:B------:R-:W-:-:S05]  /*1ceb30*/  IADD3 R26, P3, R9, R11, RZ ;  /* 0x0000000b091a7210 */ /* 0x000fca0007f7e0ff */
[C---:B------:R-:W-:Y:S01]  /*1ceb40*/  IMAD.X R27, R2.reuse, 0x1, R7, P3 ;  /* 0x00000001021b7824 */ /* 0x040fe200018e0607 */
[----:B------:R-:W-:Y:S01]  /*1ceb50*/  IADD3 R8, P3, R9, R6, RZ ;  /* 0x0000000609087210 */ /* 0x000fe20007f7e0ff */
[----:B------:R-:W-:Y:S04]  /*1ceb60*/  STL [R1+0x2f4], R2 ;  /* 0x0002f40201007387 */ /* 0x000fe80000100800 */
[----:B------:R-:W-:Y:S01]  /*1ceb70*/  IMAD.X R9, R2, 0x1, R5, P3 ;  /* 0x0000000102097824 */ /* 0x000fe200018e0605 */
[----:B------:R1:W-:Y:S01]  /*1ceb80*/  STL.64 [R1+0x4350], R26 ;  /* 0x0043501a01007387 */ /* 0x0003e20000100a00 */
[----:B------:R-:W-:-:S03]  /*1ceb90*/  SHF.R.S32.HI R4, RZ, 0x1f, R3 ;  /* 0x0000001fff047819 */ /* 0x000fc60000011403 */
[----:B-1----:R-:W2:Y:S04]  /*1ceba0*/  LDL.LU.64 R26, [R1+0x76a0] ;  /* 0x0076a000011a7983 */ /* 0x002ea80000300a00 */
[----:B------:R1:W-:Y:S02]  /*1cebb0*/  STL.64 [R1+0x4358], R8 ;  /* 0x0043580801007387 */ /* 0x0003e40000100a00 */
[----:B-1----:R-:W-:-:S05]  /*1cebc0*/  IADD3 R8, P3, R3, R11, RZ ;  /* 0x0000000b03087210 */ /* 0x002fca0007f7e0ff */
[C---:B------:R-:W-:Y:S01]  /*1cebd0*/  IMAD.X R9, R4.reuse, 0x1, R7, P3 ;  /* 0x0000000104097824 */ /* 0x040fe200018e0607 */
[----:B------:R-:W-:Y:S01]  /*1cebe0*/  IADD3 R2, P3, R3, R6, RZ ;  /* 0x0000000603027210 */ /* 0x000fe20007f7e0ff */
[----:B------:R-:W-:Y:S04]  /*1cebf0*/  STL [R1+0x2f0], R4 ;  /* 0x0002f00401007387 */ /* 0x000fe80000100800 */
[----:B------:R-:W-:Y:S01]  /*1cec00*/  IMAD.X R3, R4, 0x1, R5, P3 ;  /* 0x0000000104037824 */ /* 0x000fe200018e0605 */
[----:B------:R1:W-:Y:S04]  /*1cec10*/  STL.64 [R1+0x4368], R8 ;  /* 0x0043680801007387 */ /* 0x0003e80000100a00 */
[----:B-1----:R-:W3:Y:S04]  /*1cec20*/  LDL.LU.64 R8, [R1+0x7698] ;  /* 0x0076980001087983 */ /* 0x002ee80000300a00 */
[----:B------:R-:W4:Y:S04]  /*1cec30*/  LDL.LU R4, [R1+0x7690] ;  /* 0x0076900001047983 */ /* 0x000f280000300800 */
[----:B------:R1:W-:Y:S04]  /*1cec40*/  STL.64 [R1+0x4370], R2 ;  /* 0x0043700201007387 */ /* 0x0003e80000100a00 */
[----:B-1----:R-:W2:Y:S04]  /*1cec50*/  LDL.LU.64 R2, [R1+0x7688] ;  /* 0x0076880001027983 */ /* 0x002ea80000300a00 */
[----:B--2---:R1:W-:Y:S04]  /*1cec60*/  STL.64 [R1+0x7680], R2 ;  /* 0x0076800201007387 */ /* 0x0043e80000100a00 */
[----:B------:R2:W-:Y:S01]  /*1cec70*/  STL.64 [R1+0x7678], R12 ;  /* 0x0076780c01007387 */ /* 0x0005e20000100a00 */
[----:B-1----:R-:W-:-:S02]  /*1cec80*/  IADD3 R2, P3, R14, R11, RZ ;  /* 0x0000000b0e027210 */ /* 0x002fc40007f7e0ff */
[----:B--2---:R-:W-:Y:S01]  /*1cec90*/  SHF.R.S32.HI R12, RZ, 0x1f, R14 ;  /* 0x0000001fff0c7819 */ /* 0x004fe2000001140e */
[----:B------:R-:W-:Y:S02]  /*1ceca0*/  IMAD.MOV.U32 R13, RZ, RZ, R15 ;  /* 0x000000ffff0d7224 */ /* 0x000fe400078e000f */
[----:B------:R-:W2:Y:S02]  /*1cecb0*/  LDL R15, [R1+0x220] ;  /* 0x00022000010f7983 */ /* 0x000ea40000100800 */
[----:B------:R-:W-:Y:S02]  /*1cecc0*/  IMAD.X R3, R12, 0x1, R7, P3 ;  /* 0x000000010c037824 */ /* 0x000fe400018e0607 */
[----:B------:R-:W-:Y:S04]  /*1cecd0*/  STL [R1+0x2ec], R12 ;  /* 0x0002ec0c01007387 */ /* 0x000fe80000100800 */
[----:B------:R1:W-:Y:S02]  /*1cece0*/  STL.64 [R1+0x4380], R2 ;  /* 0x0043800201007387 */ /* 0x0003e40000100a00 */
[----:B-1----:R-:W-:-:S05]  /*1cecf0*/  IADD3 R2, P3, R14, R6, RZ ;  /* 0x000000060e027210 */ /* 0x002fca0007f7e0ff */
[----:B------:R-:W-:Y:S01]  /*1ced00*/  IMAD.X R3, R12, 0x1, R5, P3 ;  /* 0x000000010c037824 */ /* 0x000fe200018e0605 */
[----:B------:R-:W-:-:S04]  /*1ced10*/  SHF.R.S32.HI R14, RZ, 0x1f, R13 ;  /* 0x0000001fff0e7819 */ /* 0x000fc8000001140d */
        /* <DEDUP_REMOVED lines=8> */
[----:B------:R1:W-:Y:S04]  /*1ceda0*/  STL.64 [R1+0x43a0], R12 ;  /* 0x0043a00c01007387 */ /* 0x0003e80000100a00 */
[----:B-1----:R-:W4:Y:S01]  /*1cedb0*/  LDL.LU.64 R12, [R1+0x7678] ;  /* 0x00767800010c7983 */ /* 0x002f220000300a00 */
[----:B--2---:R-:W-:-:S03]  /*1cedc0*/  SHF.R.S32.HI R14, RZ, 0x1f, R15 ;  /* 0x0000001fff0e7819 */ /* 0x004fc6000001140f */
[----:B----4-:R1:W-:Y:S02]  /*1cedd0*/  STL.64 [R1+0x7670], R12 ;  /* 0x0076700c01007387 */ /* 0x0103e40000100a00 */
[----:B-1----:R-:W-:Y:S02]  /*1cede0*/  IADD3 R12, P3, R15, R11, RZ ;  /* 0x0000000b0f0c7210 */ /* 0x002fe40007f7e0ff */
[----:B------:R-:W-:Y:S03]  /*1cedf0*/  STL [R1+0x2e4], R14 ;  /* 0x0002e40e01007387 */ /* 0x000fe60000100800 */
[----:B------:R-:W-:-:S05]  /*1cee00*/  IMAD.X R13, R14, 0x1, R7, P3 ;  /* 0x000000010e0d7824 */ /* 0x000fca00018e0607 */
[----:B------:R1:W-:Y:S02]  /*1cee10*/  STL.64 [R1+0x43b0], R12 ;  /* 0x0043b00c01007387 */ /* 0x0003e40000100a00 */
[----:B-1----:R-:W-:Y:S02]  /*1cee20*/  IADD3 R12, P3, R15, R6, RZ ;  /* 0x000000060f0c7210 */ /* 0x002fe40007f7e0ff */
[----:B------:R1:W-:Y:S03]  /*1cee30*/  STL.64 [R1+0x7668], R16 ;  /* 0x0076681001007387 */ /* 0x0003e60000100a00 */
[----:B------:R-:W-:-:S05]  /*1cee40*/  IMAD.X R13, R14, 0x1, R5, P3 ;  /* 0x000000010e0d7824 */ /* 0x000fca00018e0605 */
[----:B------:R2:W-:Y:S04]  /*1cee50*/  STL.64 [R1+0x43b8], R12 ;  /* 0x0043b80c01007387 */ /* 0x0005e80000100a00 */
[----:B-1----:R-:W4:Y:S01]  /*1cee60*/  LDL R17, [R1+0x224] ;  /* 0x0002240001117983 */ /* 0x002f220000100800 */
[----:B------:R-:W-:-:S03]  /*1cee70*/  IMAD.MOV.U32 R15, RZ, RZ, R26 ;  /* 0x000000ffff0f7224 */ /* 0x000fc600078e001a */
[----:B------:R-:W3:Y:S01]  /*1cee80*/  LDL R26, [R1+0x230] ;  /* 0x00023000011a7983 */ /* 0x000ee20000100800 */
[----:B----4-:R-:W-:Y:S02]  /*1cee90*/  SHF.R.S32.HI R14, RZ, 0x1f, R17 ;  /* 0x0000001fff0e7819 */ /* 0x010fe40000011411 */
[----:B--2---:R-:W-:-:S05]  /*1ceea0*/  IADD3 R12, P3, R17, R11, RZ ;  /* 0x0000000b110c7210 */ /* 0x004fca0007f7e0ff */
[----:B------:R-:W-:Y:S01]  /*1ceeb0*/  IMAD.X R13, R14, 0x1, R7, P3 ;  /* 0x000000010e0d7824 */ /* 0x000fe200018e0607 */
[----:B------:R-:W-:Y:S04]  /*1ceec0*/  STL [R1+0x2e0], R14 ;  /* 0x0002e00e01007387 */ /* 0x000fe80000100800 */
[----:B------:R1:W-:Y:S04]  /*1ceed0*/  STL.64 [R1+0x43c8], R12 ;  /* 0x0043c80c01007387 */ /* 0x0003e80000100a00 */
[----:B-1----:R-:W2:Y:S01]  /*1ceee0*/  LDL.LU.64 R12, [R1+0x7670] ;  /* 0x00767000010c7983 */ /* 0x002ea20000300a00 */
[----:B------:R-:W-:-:S05]  /*1ceef0*/  IADD3 R16, P3, R17, R6, RZ ;  /* 0x0000000611107210 */ /* 0x000fca0007f7e0ff */
[----:B------:R-:W-:-:S05]  /*1cef00*/  IMAD.X R17, R14, 0x1, R5, P3 ;  /* 0x000000010e117824 */ /* 0x000fca00018e0605 */
[----:B------:R-:W-:Y:S04]  /*1cef10*/  STL.64 [R1+0x43d0], R16 ;  /* 0x0043d01001007387 */ /* 0x000fe80000100a00 */
[----:B--2---:R1:W-:Y:S04]  /*1cef20*/  STL.64 [R1+0x7660], R12 ;  /* 0x0076600c01007387 */ /* 0x0043e80000100a00 */
[----:B-1----:R-:W2:Y:S02]  /*1cef30*/  LDL R13, [R1+0x228] ;  /* 0x00022800010d7983 */ /* 0x002ea40000100800 */
[----:B--2---:R-:W-:-:S02]  /*1cef40*/  SHF.R.S32.HI R14, RZ, 0x1f, R13 ;  /* 0x0000001fff0e7819 */ /* 0x004fc4000001140d */
[----:B------:R-:W-:-:S05]  /*1cef50*/  IADD3 R16, P3, R13, R11, RZ ;  /* 0x0000000b0d107210 */ /* 0x000fca0007f7e0ff */
        /* <DEDUP_REMOVED lines=16> */
[----:B------:R-:W-:Y:S01]  /*1cf060*/  IMAD.X R17, R14, 0x1, R5, P3 ;  /* 0x000000010e117824 */ /* 0x000fe200018e0605 */
[----:B---3--:R-:W-:Y:S01]  /*1cf070*/  SHF.R.S32.HI R14, RZ, 0x1f, R26 ;  /* 0x0000001fff0e7819 */ /* 0x008fe2000001141a */
[----:B--2---:R-:W-:Y:S04]  /*1cf080*/  STL.64 [R1+0x7650], R12 ;  /* 0x0076500c01007387 */ /* 0x004fe80000100a00 */
[----:B------:R1:W-:Y:S04]  /*1cf090*/  STL.64 [R1+0x4400], R16 ;  /* 0x0044001001007387 */ /* 0x0003e80000100a00 */
[----:B-1----:R-:W2:Y:S01]  /*1cf0a0*/  LDL.LU.64 R16, [R1+0x7658] ;  /* 0x0076580001107983 */ /* 0x002ea20000300a00 */
[----:B------:R-:W-:-:S05]  /*1cf0b0*/  IADD3 R12, P3, R26, R11, RZ ;  /* 0x0000000b1a0c7210 */ /* 0x000fca0007f7e0ff */
[----:B------:R-:W-:Y:S01]  /*1cf0c0*/  IMAD.X R13, R14, 0x1, R7, P3 ;  /* 0x000000010e0d7824 */ /* 0x000fe200018e0607 */
[----:B------:R-:W-:Y:S04]  /*1cf0d0*/  STL [R1+0x2d4], R14 ;  /* 0x0002d40e01007387 */ /* 0x000fe80000100800 */
[----:B------:R1:W-:Y:S02]  /*1cf0e0*/  STL.64 [R1+0x4410], R12 ;  /* 0x0044100c01007387 */ /* 0x0003e40000100a00 */
[----:B-1----:R-:W-:-:S05]  /*1cf0f0*/  IADD3 R12, P3, R26, R6, RZ ;  /* 0x000000061a0c7210 */ /* 0x002fca0007f7e0ff */
[----:B------:R-:W-:Y:S02]  /*1cf100*/  IMAD.X R13, R14, 0x1, R5, P3 ;  /* 0x000000010e0d7824 */ /* 0x000fe400018e0605 */
[----:B------:R-:W-:Y:S01]  /*1cf110*/  IMAD.MOV.U32 R26, RZ, RZ, R27 ;  /* 0x000000ffff1a7224 */ /* 0x000fe200078e001b */
[----:B------:R-:W-:Y:S02]  /*1cf120*/  SHF.R.S32.HI R27, RZ, 0x1f, R15 ;  /* 0x0000001fff1b7819 */ /* 0x000fe4000001140f */
[----:B------:R1:W-:Y:S02]  /*1cf130*/  STL.64 [R1+0x4418], R12 ;  /* 0x0044180c01007387 */ /* 0x0003e40000100a00 */
[----:B-1----:R-:W-:Y:S02]  /*1cf140*/  IADD3 R12, P3, R15, R11, RZ ;  /* 0x0000000b0f0c7210 */ /* 0x002fe40007f7e0ff */
[----:B------:R-:W-:Y:S03]  /*1cf150*/  STL [R1+0x2d0], R27 ;  /* 0x0002d01b01007387 */ /* 0x000fe60000100800 */
[----:B------:R-:W-:-:S05]  /*1cf160*/  IMAD.X R13, R27, 0x1, R7, P3 ;  /* 0x000000011b0d7824 */ /* 0x000fca00018e0607 */
[----:B------:R1:W-:Y:S04]  /*1cf170*/  STL.64 [R1+0x4428], R12 ;  /* 0x0044280c01007387 */ /* 0x0003e80000100a00 */
[----:B-1----:R-:W3:Y:S01]  /*1cf180*/  LDL.LU.64 R12, [R1+0x7650] ;  /* 0x00765000010c7983 */ /* 0x002ee20000300a00 */
[----:B------:R-:W-:-:S05]  /*1cf190*/  IADD3 R14, P3, R15, R6, RZ ;  /* 0x000000060f0e7210 */ /* 0x000fca0007f7e0ff */
[----:B------:R-:W-:Y:S02]  /*1cf1a0*/  IMAD.X R15, R27, 0x1, R5, P3 ;  /* 0x000000011b0f7824 */ /* 0x000fe400018e0605 */
[----:B------:R-:W-:Y:S01]  /*1cf1b0*/  IMAD.MOV.U32 R27, RZ, RZ, R24 ;  /* 0x000000ffff1b7224 */ /* 0x000fe200078e0018 */
[----:B------:R-:W-:Y:S02]  /*1cf1c0*/  SHF.R.S32.HI R24, RZ, 0x1f, R28 ;  /* 0x0000001fff187819 */ /* 0x000fe4000001141c */
[----:B------:R1:W-:Y:S02]  /*1cf1d0*/  STL.64 [R1+0x4430], R14 ;  /* 0x0044300e01007387 */ /* 0x0003e40000100a00 */
[----:B-1----:R-:W-:Y:S02]  /*1cf1e0*/  IADD3 R14, P3, R28, R11, RZ ;  /* 0x0000000b1c0e7210 */ /* 0x002fe40007f7e0ff */
[----:B------:R-:W-:Y:S03]  /*1cf1f0*/  STL [R1+0x2cc], R24 ;  /* 0x0002cc1801007387 */ /* 0x000fe60000100800 */
[----:B------:R-:W-:-:S05]  /*1cf200*/  IMAD.X R15, R24, 0x1, R7, P3 ;  /* 0x00000001180f7824 */ /* 0x000fca00018e0607 */
[----:B------:R1:W-:Y:S02]  /*1cf210*/  STL.64 [R1+0x4440], R14 ;  /* 0x0044400e01007387 */ /* 0x0003e40000100a00 */
[----:B-1----:R-:W-:-:S05]  /*1cf220*/  IADD3 R14, P3, R28, R6, RZ ;  /* 0x000000061c0e7210 */ /* 0x002fca0007f7e0ff */
[----:B------:R-:W-:Y:S02]  /*1cf230*/  IMAD.X R15, R24, 0x1, R5, P3 ;  /* 0x00000001180f7824 */ /* 0x000fe400018e0605 */
[----:B------:R-:W-:Y:S01]  /*1cf240*/  IMAD.MOV.U32 R24, RZ, RZ, R22 ;  /* 0x000000ffff187224 */ /* 0x000fe200078e0016 */
[----:B------:R-:W-:Y:S02]  /*1cf250*/  SHF.R.S32.HI R22, RZ, 0x1f, R29 ;  /* 0x0000001fff167819 */ /* 0x000fe4000001141d */
[----:B------:R1:W-:Y:S02]  /*1cf260*/  STL.64 [R1+0x4448], R14 ;  /* 0x0044480e01007387 */ /* 0x0003e40000100a00 */
[----:B-1----:R-:W-:-:S05]  /*1cf270*/  IADD3 R14, P3, R29, R11, RZ ;  /* 0x0000000b1d0e7210 */ /* 0x002fca0007f7e0ff */
[C---:B------:R-:W-:Y:S01]  /*1cf280*/  IMAD.X R15, R22.reuse, 0x1, R7, P3 ;  /* 0x00000001160f7824 */ /* 0x040fe200018e0607 */
[----:B------:R-:W-:Y:S01]  /*1cf290*/  IADD3 R28, P3, R29, R6, RZ ;  /* 0x000000061d1c7210 */ /* 0x000fe20007f7e0ff */
[----:B------:R1:W-:Y:S04]  /*1cf2a0*/  STL [R1+0x2c8], R22 ;  /* 0x0002c81601007387 */ /* 0x0003e80000100800 */
[----:B------:R-:W-:Y:S01]  /*1cf2b0*/  IMAD.X R29, R22, 0x1, R5, P3 ;  /* 0x00000001161d7824 */ /* 0x000fe200018e0605 */
[----:B------:R4:W-:Y:S01]  /*1cf2c0*/  STL.64 [R1+0x4458], R14 ;  /* 0x0044580e01007387 */ /* 0x0009e20000100a00 */
[----:B-1----:R-:W-:Y:S01]  /*1cf2d0*/  IMAD.MOV.U32 R22, RZ, RZ, R23 ;  /* 0x000000ffff167224 */ /* 0x002fe200078e0017 */
[----:B------:R-:W-:Y:S02]  /*1cf2e0*/  SHF.R.S32.HI R23, RZ, 0x1f, R26 ;  /* 0x0000001fff177819 */ /* 0x000fe4000001141a */
[----:B----4-:R-:W4:Y:S04]  /*1cf2f0*/  LDL.LU.64 R14, [R1+0x7648] ;  /* 0x00764800010e7983 */ /* 0x010f280000300a00 */
[----:B------:R1:W-:Y:S02]  /*1cf300*/  STL.64 [R1+0x4460], R28 ;  /* 0x0044601c01007387 */ /* 0x0003e40000100a00 */
[----:B-1----:R-:W-:-:S02]  /*1cf310*/  IADD3 R28, P3, R26, R11, RZ ;  /* 0x0000000b1a1c7210 */ /* 0x002fc40007f7e0ff */
        /* <DEDUP_REMOVED lines=16> */
[----:B0-----:R-:W4:Y:S04]  /*1cf420*/  LDL.LU.64 R28, [R1+0x7640] ;  /* 0x00764000011c7983 */ /* 0x001f280000300a00 */
[----:B------:R0:W-:Y:S02]  /*1cf430*/  STL.64 [R1+0x4490], R26 ;  /* 0x0044901a01007387 */ /* 0x0001e40000100a00 */
[----:B0-----:R-:W-:-:S02]  /*1cf440*/  IADD3 R26, P3, R24, R11, RZ ;  /* 0x0000000b181a7210 */ /* 0x001fc40007f7e0ff */
[----:B------:R-:W-:Y:S03]  /*1cf450*/  STL [R1+0x2bc], R21 ;  /* 0x0002bc1501007387 */ /* 0x000fe60000100800 */
[----:B------:R-:W-:-:S05]  /*1cf460*/  IMAD.X R27, R21, 0x1, R7, P3 ;  /* 0x00000001151b7824 */ /* 0x000fca00018e0607 */
[----:B------:R0:W-:Y:S02]  /*1cf470*/  STL.64 [R1+0x44a0], R26 ;  /* 0x0044a01a01007387 */ /* 0x0001e40000100a00 */
[----:B0-----:R-:W-:-:S05]  /*1cf480*/  IADD3 R26, P3, R24, R6, RZ ;  /* 0x00000006181a7210 */ /* 0x001fca0007f7e0ff */
[----:B------:R-:W-:Y:S02]  /*1cf490*/  IMAD.X R27, R21, 0x1, R5, P3 ;  /* 0x00000001151b7824 */ /* 0x000fe400018e0605 */
[----:B------:R-:W-:Y:S01]  /*1cf4a0*/  IMAD.MOV.U32 R21, RZ, RZ, R19 ;  /* 0x000000ffff157224 */ /* 0x000fe200078e0013 */
[----:B------:R-:W-:Y:S02]  /*1cf4b0*/  SHF.R.S32.HI R19, RZ, 0x1f, R25 ;  /* 0x0000001fff137819 */ /* 0x000fe40000011419 */
[----:B------:R0:W-:Y:S02]  /*1cf4c0*/  STL.64 [R1+0x4148], R26 ;  /* 0x0041481a01007387 */ /* 0x0001e40000100a00 */
[----:B0-----:R-:W-:-:S05]  /*1cf4d0*/  IADD3 R26, P3, R25, R11, RZ ;  /* 0x0000000b191a7210 */ /* 0x001fca0007f7e0ff */
[----:B------:R-:W-:Y:S01]  /*1cf4e0*/  IMAD.X R27, R19, 0x1, R7, P3 ;  /* 0x00000001131b7824 */ /* 0x000fe200018e0607 */
[----:B------:R-:W-:Y:S01]  /*1cf4f0*/  IADD3 R24, P3, R25, R6, RZ ;  /* 0x0000000619187210 */ /* 0x000fe20007f7e0ff */
[----:B------:R0:W-:Y:S04]  /*1cf500*/  STL [R1+0x2b8], R19 ;  /* 0x0002b81301007387 */ /* 0x0001e80000100800 */
[----:B------:R-:W-:Y:S01]  /*1cf510*/  IMAD.X R25, R19, 0x1, R5, P3 ;  /* 0x0000000113197824 */ /* 0x000fe200018e0605 */
[----:B------:R1:W-:Y:S01]  /*1cf520*/  STL.64 [R1+0x4158], R26 ;  /* 0x0041581a01007387 */ /* 0x0003e20000100a00 */
[----:B0-----:R-:W-:-:S03]  /*1cf530*/  SHF.R.S32.HI R19, RZ, 0x1f, R22 ;  /* 0x0000001fff137819 */ /* 0x001fc60000011416 */
[----:B-1----:R-:W4:Y:S04]  /*1cf540*/  LDL.LU.64 R26, [R1+0x7638] ;  /* 0x00763800011a7983 */ /* 0x002f280000300a00 */
[----:B------:R0:W-:Y:S02]  /*1cf550*/  STL.64 [R1+0x4160], R24 ;  /* 0x0041601801007387 */ /* 0x0001e40000100a00 */
[----:B0-----:R-:W-:Y:S02]  /*1cf560*/  IADD3 R24, P3, R22, R11, RZ ;  /* 0x0000000b16187210 */ /* 0x001fe40007f7e0ff */
[----:B------:R-:W-:Y:S03]  /*1cf570*/  STL [R1+0x2b4], R19 ;  /* 0x0002b41301007387 */ /* 0x000fe60000100800 */
[----:B------:R-:W-:-:S05]  /*1cf580*/  IMAD.X R25, R19, 0x1, R7, P3 ;  /* 0x0000000113197824 */ /* 0x000fca00018e0607 */
[----:B------:R0:W-:Y:S02]  /*1cf590*/  STL.64 [R1+0x4170], R24 ;  /* 0x0041701801007387 */ /* 0x0001e40000100a00 */
[----:B0-----:R-:W-:-:S05]  /*1cf5a0*/  IADD3 R24, P3, R22, R6, RZ ;  /* 0x0000000616187210 */ /* 0x001fca0007f7e0ff */
[----:B------:R-:W-:Y:S01]  /*1cf5b0*/  IMAD.X R25, R19, 0x1, R5, P3 ;  /* 0x0000000113197824 */ /* 0x000fe200018e0605 */
[----:B------:R-:W-:-:S04]  /*1cf5c0*/  SHF.R.S32.HI R19, RZ, 0x1f, R23 ;  /* 0x0000001fff137819 */ /* 0x000fc80000011417 */
        /* <DEDUP_REMOVED lines=15> */
[----:B------:R-:W-:Y:S02]  /*1cf6c0*/  IMAD.X R23, R19, 0x1, R5, P3 ;  /* 0x0000000113177824 */ /* 0x000fe400018e0605 */
[----:B--2---:R-:W-:Y:S01]  /*1cf6d0*/  IMAD.MOV.U32 R19, RZ, RZ, R16 ;  /* 0x000000ffff137224 */ /* 0x004fe200078e0010 */
[----:B------:R-:W-:Y:S02]  /*1cf6e0*/  SHF.R.S32.HI R16, RZ, 0x1f, R21 ;  /* 0x0000001fff107819 */ /* 0x000fe40000011415 */
[----:B------:R0:W-:Y:S02]  /*1cf6f0*/  STL.64 [R1+0x41a8], R22 ;  /* 0x0041a81601007387 */ /* 0x0001e40000100a00 */
[----:B0-----:R-:W-:-:S05]  /*1cf700*/  IADD3 R22, P3, R21, R11, RZ ;  /* 0x0000000b15167210 */ /* 0x001fca0007f7e0ff */
[C---:B------:R-:W-:Y:S01]  /*1cf710*/  IMAD.X R23, R16.reuse, 0x1, R7, P3 ;  /* 0x0000000110177824 */ /* 0x040fe200018e0607 */
[----:B------:R-:W-:Y:S01]  /*1cf720*/  IADD3 R20, P3, R21, R6, RZ ;  /* 0x0000000615147210 */ /* 0x000fe20007f7e0ff */
[----:B------:R0:W-:Y:S04]  /*1cf730*/  STL [R1+0x2a8], R16 ;  /* 0x0002a81001007387 */ /* 0x0001e80000100800 */
[----:B------:R-:W-:Y:S01]  /*1cf740*/  IMAD.X R21, R16, 0x1, R5, P3 ;  /* 0x0000000110157824 */ /* 0x000fe200018e0605 */
[----:B------:R1:W-:Y:S01]  /*1cf750*/  STL.64 [R1+0x41b8], R22 ;  /* 0x0041b81601007387 */ /* 0x0003e20000100a00 */
[----:B0-----:R-:W-:Y:S01]  /*1cf760*/  IMAD.MOV.U32 R16, RZ, RZ, R17 ;  /* 0x000000ffff107224 */ /* 0x001fe200078e0011 */
[----:B------:R-:W-:Y:S02]  /*1cf770*/  SHF.R.S32.HI R17, RZ, 0x1f, R18 ;  /* 0x0000001fff117819 */ /* 0x000fe40000011412 */
[----:B-1----:R-:W2:Y:S04]  /*1cf780*/  LDL.LU.64 R22, [R1+0x7628] ;  /* 0x0076280001167983 */ /* 0x002ea80000300a00 */
        /* <DEDUP_REMOVED lines=8> */
[----:B---3--:R-:W-:Y:S02]  /*1cf810*/  SHF.R.S32.HI R2, RZ, 0x1f, R12 ;  /* 0x0000001fff027819 */ /* 0x008fe4000001140c */
        /* <DEDUP_REMOVED lines=8> */
[----:B------:R0:W-:Y:S01]  /*1cf8a0*/  STL.64 [R1+0x41f0], R20 ;  /* 0x0041f01401007387 */ /* 0x0001e20000100a00 */
[----:B------:R-:W-:Y:S02]  /*1cf8b0*/  IMAD.MOV.U32 R12, RZ, RZ, R13 ;  /* 0x000000ffff0c7224 */ /* 0x000fe400078e000d */
[----:B------:R-:W-:Y:S01]  /*1cf8c0*/  IMAD.MOV.U32 R13, RZ, RZ, R8 ;  /* 0x000000ffff0d7224 */ /* 0x000fe200078e0008 */
[----:B0-----:R-:W-:-:S05]  /*1cf8d0*/  IADD3 R20, P3, R9, R11, RZ ;  /* 0x0000000b09147210 */ /* 0x001fca0007f7e0ff */
[C---:B------:R-:W-:Y:S01]  /*1cf8e0*/  IMAD.X R21, R2.reuse, 0x1, R7, P3 ;  /* 0x0000000102157824 */ /* 0x040fe200018e0607 */
[----:B------:R-:W-:Y:S01]  /*1cf8f0*/  IADD3 R8, P3, R9, R6, RZ ;  /* 0x0000000609087210 */ /* 0x000fe20007f7e0ff */
[----:B------:R-:W-:Y:S04]  /*1cf900*/  STL [R1+0x29c], R2 ;  /* 0x00029c0201007387 */ /* 0x000fe80000100800 */
[----:B------:R-:W-:Y:S01]  /*1cf910*/  IMAD.X R9, R2, 0x1, R5, P3 ;  /* 0x0000000102097824 */ /* 0x000fe200018e0605 */
[----:B------:R0:W-:Y:S04]  /*1cf920*/  STL.64 [R1+0x4200], R20 ;  /* 0x0042001401007387 */ /* 0x0001e80000100a00 */
[----:B------:R1:W-:Y:S01]  /*1cf930*/  STL.64 [R1+0x4208], R8 ;  /* 0x0042080801007387 */ /* 0x0003e20000100a00 */
[----:B0-----:R-:W-:Y:S01]  /*1cf940*/  IADD3 R20, P3, R3, R11, RZ ;  /* 0x0000000b03147210 */ /* 0x001fe20007f7e0ff */
[----:B-1----:R-:W-:Y:S01]  /*1cf950*/  IMAD.MOV.U32 R8, RZ, RZ, R0 ;  /* 0x000000ffff087224 */ /* 0x002fe200078e0000 */
[----:B------:R-:W-:-:S05]  /*1cf960*/  SHF.R.S32.HI R0, RZ, 0x1f, R3 ;  /* 0x0000001fff007819 */ /* 0x000fca0000011403 */
[C---:B------:R-:W-:Y:S01]  /*1cf970*/  IMAD.X R21, R0.reuse, 0x1, R7, P3 ;  /* 0x0000000100157824 */ /* 0x040fe200018e0607 */
[----:B------:R-:W-:Y:S01]  /*1cf980*/  IADD3 R2, P3, R3, R6, RZ ;  /* 0x0000000603027210 */ /* 0x000fe20007f7e0ff */
[----:B------:R-:W-:Y:S04]  /*1cf990*/  STL [R1+0x298], R0 ;  /* 0x0002980001007387 */ /* 0x000fe80000100800 */
[----:B------:R-:W-:Y:S01]  /*1cf9a0*/  IMAD.X R3, R0, 0x1, R5, P3 ;  /* 0x0000000100037824 */ /* 0x000fe200018e0605 */
[----:B------:R0:W-:Y:S01]  /*1cf9b0*/  STL.64 [R1+0x4218], R20 ;  /* 0x0042181401007387 */ /* 0x0001e20000100a00 */
[----:B------:R-:W-:-:S03]  /*1cf9c0*/  SHF.R.S32.HI R9, RZ, 0x1f, R19 ;  /* 0x0000001fff097819 */ /* 0x000fc60000011413 */
[----:B0-----:R-:W3:Y:S04]  /*1cf9d0*/  LDL.LU.64 R20, [R1+0x7620] ;  /* 0x0076200001147983 */ /* 0x001ee80000300a00 */
[----:B------:R-:W4:Y:S04]  /*1cf9e0*/  LDL R0, [R1+0x534] ;  /* 0x0005340001007983 */ /* 0x000f280000100800 */
[----:B------:R0:W-:Y:S02]  /*1cf9f0*/  STL.64 [R1+0x4220], R2 ;  /* 0x0042200201007387 */ /* 0x0001e40000100a00 */
[----:B0-----:R-:W-:-:S02]  /*1cfa00*/  IADD3 R2, P3, R19, R11, RZ ;  /* 0x0000000b13027210 */ /* 0x001fc40007f7e0ff */
[----:B------:R-:W-:Y:S03]  /*1cfa10*/  STL [R1+0x294], R9 ;  /* 0x0002940901007387 */ /* 0x000fe60000100800 */
[----:B------:R-:W-:-:S05]  /*1cfa20*/  IMAD.X R3, R9, 0x1, R7, P3 ;  /* 0x0000000109037824 */ /* 0x000fca00018e0607 */
[----:B------:R0:W-:Y:S04]  /*1cfa30*/  STL.64 [R1+0x4230], R2 ;  /* 0x0042300201007387 */ /* 0x0001e80000100a00 */
[----:B0-----:R-:W2:Y:S01]  /*1cfa40*/  LDL.LU.64 R2, [R1+0x7618] ;  /* 0x0076180001027983 */ /* 0x001ea20000300a00 */
[----:B------:R-:W-:-:S05]  /*1cfa50*/  IADD3 R18, P3, R19, R6, RZ ;  /* 0x0000000613127210 */ /* 0x000fca0007f7e0ff */
[----:B------:R-:W-:-:S05]  /*1cfa60*/  IMAD.X R19, R9, 0x1, R5, P3 ;  /* 0x0000000109137824 */ /* 0x000fca00018e0605 */
[----:B------:R0:W-:Y:S02]  /*1cfa70*/  STL.64 [R1+0x4238], R18 ;  /* 0x0042381201007387 */ /* 0x0001e40000100a00 */
[----:B0-----:R-:W-:Y:S01]  /*1cfa80*/  IADD3 R18, P3, R16, R11, RZ ;  /* 0x0000000b10127210 */ /* 0x001fe20007f7e0ff */
[----:B--2---:R-:W-:Y:S01]  /*1cfa90*/  IMAD.MOV.U32 R9, RZ, RZ, R2 ;  /* 0x000000ffff097224 */ /* 0x004fe200078e0002 */
[----:B------:R-:W-:-:S05]  /*1cfaa0*/  SHF.R.S32.HI R2, RZ, 0x1f, R16 ;  /* 0x0000001fff027819 */ /* 0x000fca0000011410 */
[----:B------:R-:W-:Y:S01]  /*1cfab0*/  IMAD.X R19, R2, 0x1, R7, P3 ;  /* 0x0000000102137824 */ /* 0x000fe200018e0607 */
[----:B------:R-:W-:Y:S04]  /*1cfac0*/  STL [R1+0x290], R2 ;  /* 0x0002900201007387 */ /* 0x000fe80000100800 */
[----:B------:R0:W-:Y:S02]  /*1cfad0*/  STL.64 [R1+0x4248], R18 ;  /* 0x0042481201007387 */ /* 0x0001e40000100a00 */
[----:B0-----:R-:W-:-:S05]  /*1cfae0*/  IADD3 R18, P3, R16, R6, RZ ;  /* 0x0000000610127210 */ /* 0x001fca0007f7e0ff */
[----:B------:R-:W-:Y:S01]  /*1cfaf0*/  IMAD.X R19, R2, 0x1, R5, P3 ;  /* 0x0000000102137824 */ /* 0x000fe200018e0605 */
[----:B------:R-:W-:-:S04]  /*1cfb00*/  SHF.R.S32.HI R2, RZ, 0x1f, R17 ;  /* 0x0000001fff027819 */ /* 0x000fc80000011411 */
[----:B------:R0:W-:Y:S02]  /*1cfb10*/  STL.64 [R1+0x4250], R18 ;  /* 0x0042501201007387 */ /* 0x0001e40000100a00 */
[----:B0-----:R-:W-:-:S05]  /*1cfb20*/  IADD3 R18, P3, R17, R11, RZ ;  /* 0x0000000b11127210 */ /* 0x001fca0007f7e0ff */
[C---:B------:R-:W-:Y:S01]  /*1cfb30*/  IMAD.X R19, R2.reuse, 0x1, R7, P3 ;  /* 0x0000000102137824 */ /* 0x040fe200018e0607 */
[----:B------:R-:W-:Y:S01]  /*1cfb40*/  IADD3 R16, P3, R17, R6, RZ ;  /* 0x0000000611107210 */ /* 0x000fe20007f7e0ff */
[----:B------:R0:W-:Y:S04]  /*1cfb50*/  STL [R1+0x51c], R2 ;  /* 0x00051c0201007387 */ /* 0x0001e80000100800 */
[----:B------:R-:W-:Y:S01]  /*1cfb60*/  IMAD.X R17, R2, 0x1, R5, P3 ;  /* 0x0000000102117824 */ /* 0x000fe200018e0605 */
[----:B------:R1:W-:Y:S01]  /*1cfb70*/  STL.64 [R1+0x4260], R18 ;  /* 0x0042601201007387 */ /* 0x0003e20000100a00 */
[----:B0-----:R-:W-:-:S03]  /*1cfb80*/  SHF.R.S32.HI R2, RZ, 0x1f, R12 ;  /* 0x0000001fff027819 */ /* 0x001fc6000001140c */
[----:B-1----:R-:W2:Y:S04]  /*1cfb90*/  LDL.LU.64 R18, [R1+0x7610] ;  /* 0x0076100001127983 */ /* 0x002ea80000300a00 */
        /* <DEDUP_REMOVED lines=14> */
[----:B------:R-:W-:Y:S04]  /*1cfc80*/  STL.64 [R1+0x4290], R16 ;  /* 0x0042901001007387 */ /* 0x000fe80000100a00 */
[----:B------:R1:W-:Y:S01]  /*1cfc90*/  STL.64 [R1+0x4298], R12 ;  /* 0x0042980c01007387 */ /* 0x0003e20000100a00 */
[----:B0-----:R-:W-:-:S02]  /*1cfca0*/  SHF.R.S32.HI R2, RZ, 0x1f, R8 ;  /* 0x0000001fff027819 */ /* 0x001fc40000011408 */
[----:B-1----:R-:W-:-:S03]  /*1cfcb0*/  IADD3 R12, P3, R8, R11, RZ ;  /* 0x0000000b080c7210 */ /* 0x002fc60007f7e0ff */
[----:B------:R-:W-:Y:S02]  /*1cfcc0*/  STL [R1+0x530], R2 ;  /* 0x0005300201007387 */ /* 0x000fe40000100800 */
[----:B------:R-:W-:-:S05]  /*1cfcd0*/  IMAD.X R13, R2, 0x1, R7, P3 ;  /* 0x00000001020d7824 */ /* 0x000fca00018e0607 */
[----:B------:R0:W-:Y:S02]  /*1cfce0*/  STL.64 [R1+0x42a8], R12 ;  /* 0x0042a80c01007387 */ /* 0x0001e40000100a00 */
[----:B0-----:R-:W-:-:S05]  /*1cfcf0*/  IADD3 R12, P3, R8, R6, RZ ;  /* 0x00000006080c7210 */ /* 0x001fca0007f7e0ff */
[----:B------:R-:W-:Y:S01]  /*1cfd00*/  IMAD.X R13, R2, 0x1, R5, P3 ;  /* 0x00000001020d7824 */ /* 0x000fe200018e0605 */
[----:B----4-:R-:W-:-:S04]  /*1cfd10*/  SHF.R.S32.HI R2, RZ, 0x1f, R0 ;  /* 0x0000001fff027819 */ /* 0x010fc80000011400 */
[----:B------:R0:W-:Y:S02]  /*1cfd20*/  STL.64 [R1+0x42b0], R12 ;  /* 0x0042b00c01007387 */ /* 0x0001e40000100a00 */
[----:B0-----:R-:W-:Y:S02]  /*1cfd30*/  IADD3 R12, P3, R0, R6, RZ ;  /* 0x00000006000c7210 */ /* 0x001fe40007f7e0ff */
[----:B------:R-:W-:Y:S03]  /*1cfd40*/  STL [R1+0x538], R2 ;  /* 0x0005380201007387 */ /* 0x000fe60000100800 */
[----:B------:R-:W-:-:S05]  /*1cfd50*/  IMAD.X R13, R2, 0x1, R5, P3 ;  /* 0x00000001020d7824 */ /* 0x000fca00018e0605 */
[----:B------:R0:W-:Y:S02]  /*1cfd60*/  STL.64 [R1+0x42c8], R12 ;  /* 0x0042c80c01007387 */ /* 0x0001e40000100a00 */
[----:B0-----:R-:W-:-:S05]  /*1cfd70*/  IADD3 R12, P3, R0, R11, RZ ;  /* 0x0000000b000c7210 */ /* 0x001fca0007f7e0ff */
[----:B------:R-:W-:-:S05]  /*1cfd80*/  IMAD.X R13, R2, 0x1, R7, P3 ;  /* 0x00000001020d7824 */ /* 0x000fca00018e0607 */
[----:B------:R0:W-:Y:S02]  /*1cfd90*/  STL.64 [R1+0x42c0], R12 ;  /* 0x0042c00c01007387 */ /* 0x0001e40000100a00 */
[----:B0-----:R-:W-:Y:S01]  /*1cfda0*/  VIADD R12, R9, UR5 ;  /* 0x00000005090c7c36 */ /* 0x001fe20008000000 */
[----:B------:R-:W-:-:S04]  /*1cfdb0*/  ULDC UR5, c[0x0][0x248] ;  /* 0x0000920000057ab9 */ /* 0x000fc80000000800 */
[----:B------:R-:W-:Y:S02]  /*1cfdc0*/  SHF.R.S32.HI R8, RZ, 0x1f, R12 ;  /* 0x0000001fff087819 */ /* 0x000fe4000001140c */
[----:B------:R-:W-:Y:S01]  /*1cfdd0*/  IADD3 R16, P3, R12, R11, RZ ;  /* 0x0000000b0c107210 */ /* 0x000fe20007f7e0ff */
[----:B------:R-:W-:Y:S04]  /*1cfde0*/  STL [R1+0x27c], R12 ;  /* 0x00027c0c01007387 */ /* 0x000fe80000100800 */
[----:B------:R-:W-:Y:S01]  /*1cfdf0*/  IMAD.X R17, R8, 0x1, R7, P3 ;  /* 0x0000000108117824 */ /* 0x000fe200018e0607 */
[----:B------:R-:W-:Y:S04]  /*1cfe00*/  STL [R1+0x514], R8 ;  /* 0x0005140801007387 */ /* 0x000fe80000100800 */
[----:B------:R0:W-:Y:S04]  /*1cfe10*/  STL.64 [R1+0x57b0], R16 ;  /* 0x0057b01001007387 */ /* 0x0001e80000100a00 */
[----:B------:R1:W-:Y:S01]  /*1cfe20*/  STL.64 [R1+0x74f0], R6 ;  /* 0x0074f00601007387 */ /* 0x0003e20000100a00 */
[----:B0-----:R-:W-:-:S03]  /*1cfe30*/  IADD3 R16, P3, R12, R6, RZ ;  /* 0x000000060c107210 */ /* 0x001fc60007f7e0ff */
[----:B-1----:R-:W4:Y:S04]  /*1cfe40*/  LDL R6, [R1+0x510] ;  /* 0x0005100001067983 */ /* 0x002f280000100800 */
[----:B------:R-:W3:Y:S01]  /*1cfe50*/  LDL R7, [R1+0x284] ;  /* 0x0002840001077983 */ /* 0x000ee20000100800 */
[----:B------:R-:W-:Y:S01]  /*1cfe60*/  IMAD.X R17, R8, 0x1, R5, P3 ;  /* 0x0000000108117824 */ /* 0x000fe200018e0605 */
[----:B------:R-:W-:-:S05]  /*1cfe70*/  IADD3 R12, P3, R12, R4, RZ ;  /* 0x000000040c0c7210 */ /* 0x000fca0007f7e0ff */
[--C-:B------:R-:W-:Y:S01]  /*1cfe80*/  IMAD.X R13, R8, 0x1, R3.reuse, P3 ;  /* 0x00000001080d7824 */ /* 0x100fe200018e0603 */
[-C--:B------:R-:W-:Y:S01]  /*1cfe90*/  IADD3 R8, P3, R9, R4.reuse, RZ ;  /* 0x0000000409087210 */ /* 0x080fe20007f7e0ff */
[----:B------:R0:W-:Y:S04]  /*1cfea0*/  STL.64 [R1+0x5788], R16 ;  /* 0x0057881001007387 */ /* 0x0001e80000100a00 */
[----:B0-----:R-:W2:Y:S04]  /*1cfeb0*/  LDL.LU.64 R16, [R1+0x7608] ;  /* 0x0076080001107983 */ /* 0x001ea80000300a00 */
[----:B------:R0:W-:Y:S04]  /*1cfec0*/  STL.64 [R1+0x57c8], R12 ;  /* 0x0057c80c01007387 */ /* 0x0001e80000100a00 */
[----:B0-----:R-:W2:Y:S01]  /*1cfed0*/  LDL.LU.64 R12, [R1+0x7600] ;  /* 0x00760000010c7983 */ /* 0x001ea20000300a00 */
[----:B----4-:R-:W-:Y:S01]  /*1cfee0*/  IMAD.X R9, R6, 0x1, R3, P3 ;  /* 0x0000000106097824 */ /* 0x010fe200018e0603 */
[----:B---3--:R-:W-:-:S04]  /*1cfef0*/  IADD3 R6, P3, R7, R4, RZ ;  /* 0x0000000407067210 */ /* 0x008fc80007f7e0ff */
[----:B------:R0:W-:Y:S04]  /*1cff00*/  STL.64 [R1+0x5760], R8 ;  /* 0x0057600801007387 */ /* 0x0001e80000100a00 */
[----:B0-----:R-:W3:Y:S04]  /*1cff10*/  LDL.LU.64 R8, [R1+0x75f8] ;  /* 0x0075f80001087983 */ /* 0x001ee80000300a00 */
[----:B------:R-:W4:Y:S02]  /*1cff20*/  LDL R7, [R1+0x50c] ;  /* 0x00050c0001077983 */ /* 0x000f240000100800 */
[----:B----4-:R-:W-:-:S05]  /*1cff30*/  IMAD.X R7, R7, 0x1, R3, P3 ;  /* 0x0000000107077824 */ /* 0x010fca00018e0603 */
[----:B------:R3:W-:Y:S02]  /*1cff40*/  STL.64 [R1+0x56e0], R6 ;  /* 0x0056e00601007387 */ /* 0x0007e40000100a00 */
[----:B---3--:R-:W-:Y:S02]  /*1cff50*/  IADD3 R6, P3, R8, R4, RZ ;  /* 0x0000000408067210 */ /* 0x008fe40007f7e0ff */
[----:B------:R-:W-:-:S05]  /*1cff60*/  SHF.R.S32.HI R7, RZ, 0x1f, R8 ;  /* 0x0000001fff077819 */ /* 0x000fca0000011408 */
[----:B------:R-:W-:-:S05]  /*1cff70*/  IMAD.X R7, R7, 0x1, R3, P3 ;  /* 0x0000000107077824 */ /* 0x000fca00018e0603 */
[----:B------:R0:W-:Y:S02]  /*1cff80*/  STL.64 [R1+0x5670], R6 ;  /* 0x0056700601007387 */ /* 0x0001e40000100a00 */
[----:B0-----:R-:W-:Y:S02]  /*1cff90*/  IMAD.MOV.U32 R7, RZ, RZ, R15 ;  /* 0x000000ffff077224 */ /* 0x001fe400078e000f */
[----:B------:R-:W3:Y:S01]  /*1cffa0*/  LDL.LU R15, [R1+0x504] ;  /* 0x00050400010f7983 */ /* 0x000ee20000300800 */
[----:B------:R-:W-:Y:S01]  /*1cffb0*/  IMAD.MOV.U32 R6, RZ, RZ, R14 ;  /* 0x000000ffff067224 */ /* 0x000fe200078e000e */
[----:B------:R-:W-:Y:S02]  /*1cffc0*/  IADD3 R14, P3, R9, R4, RZ ;  /* 0x00000004090e7210 */ /* 0x000fe40007f7e0ff */
[----:B------:R-:W-:Y:S04]  /*1cffd0*/  STL.64 [R1+0x74d0], R8 ;  /* 0x0074d00801007387 */ /* 0x000fe80000100a00 */
[----:B------:R-:W-:Y:S01]  /*1cffe0*/  STL [R1+0x75a4], R9 ;  /* 0x0075a40901007387 */ /* 0x000fe20000100800 */
[----:B---3--:R-:W-:-:S05]  /*1cfff0*/  IMAD.X R15, R15, 0x1, R3, P3 ;  /* 0x000000010f0f7824 */ /* 0x008fca00018e0603 */
[----:B------:R0:W-:Y:S04]  /*1d0000*/  STL.64 [R1+0x5608], R14 ;  /* 0x0056080e01007387 */ /* 0x0001e80000100a00 */
[----:B0-----:R-:W3:Y:S04]  /*1d0010*/  LDL.LU.64 R14, [R1+0x75f0] ;  /* 0x0075f000010e7983 */ /* 0x001ee80000300a00 */
[----:B------:R-:W4:Y:S01]  /*1d0020*/  LDL.LU R9, [R1+0x500] ;  /* 0x0005000001097983 */ /* 0x000f220000300800 */
[----:B------:R-:W-:-:S03]  /*1d0030*/  IADD3 R8, P3, R10, R4, RZ ;  /* 0x000000040a087210 */ /* 0x000fc60007f7e0ff */
[----:B------:R2:W-:Y:S04]  /*1d0040*/  STL.64 [R1+0x74f8], R10 ;  /* 0x0074f80a01007387 */ /* 0x0005e80000100a00 */
[----:B------:R0:W-:Y:S01]  /*1d0050*/  STL [R1+0x75d4], R11 ;  /* 0x0075d40b01007387 */ /* 0x0001e20000100800 */
[----:B--2---:R-:W-:Y:S02]  /*1d0060*/  SHF.R.S32.HI R10, RZ, 0x1f, R12 ;  /* 0x0000001fff0a7819 */ /* 0x004fe4000001140c */
[----:B0-----:R-:W-:Y:S01]  /*1d0070*/  SHF.R.S32.HI R11, RZ, 0x1f, R13 ;  /* 0x0000001fff0b7819 */ /* 0x001fe2000001140d */
[----:B----4-:R-:W-:-:S05]  /*1d0080*/  IMAD.X R9, R9, 0x1, R3, P3 ;  /* 0x0000000109097824 */ /* 0x010fca00018e0603 */
[----:B------:R0:W-:Y:S02]  /*1d0090*/  STL.64 [R1+0x5598], R8 ;  /* 0x0055980801007387 */ /* 0x0001e40000100a00 */
[----:B0-----:R-:W-:-:S05]  /*1d00a0*/  IADD3 R8, P3, R12, R4, RZ ;  /* 0x000000040c087210 */ /* 0x001fca0007f7e0ff */
[----:B------:R-:W-:-:S05]  /*1d00b0*/  IMAD.X R9, R10, 0x1, R3, P3 ;  /* 0x000000010a097824 */ /* 0x000fca00018e0603 */
[----:B------:R0:W-:Y:S01]  /*1d00c0*/  STL.64 [R1+0x5528], R8 ;  /* 0x0055280801007387 */ /* 0x0001e20000100a00 */
[----:B---3--:R-:W-:Y:S02]  /*1d00d0*/  SHF.R.S32.HI R10, RZ, 0x1f, R14 ;  /* 0x0000001fff0a7819 */ /* 0x008fe4000001140e */
[----:B0-----:R-:W-:Y:S01]  /*1d00e0*/  IADD3 R8, P3, R13, R4, RZ ;  /* 0x000000040d087210 */ /* 0x001fe20007f7e0ff */
[----:B------:R-:W-:Y:S04]  /*1d00f0*/  STL.64 [R1+0x74d8], R12 ;  /* 0x0074d80c01007387 */ /* 0x000fe80000100a00 */
[----:B------:R-:W-:-:S05]  /*1d0100*/  IMAD.X R9, R11, 0x1, R3, P3 ;  /* 0x000000010b097824 */ /* 0x000fca00018e0603 */
[----:B------:R0:W-:Y:S01]  /*1d0110*/  STL.64 [R1+0x54c8], R8 ;  /* 0x0054c80801007387 */ /* 0x0001e20000100a00 */
[----:B------:R-:W-:Y:S02]  /*1d0120*/  SHF.R.S32.HI R11, RZ, 0x1f, R15 ;  /* 0x0000001fff0b7819 */ /* 0x000fe4000001140f */
[----:B0-----:R-:W-:-:S05]  /*1d0130*/  IADD3 R8, P3, R14, R4, RZ ;  /* 0x000000040e087210 */ /* 0x001fca0007f7e0ff */
[----:B------:R-:W-:-:S05]  /*1d0140*/  IMAD.X R9, R10, 0x1, R3, P3 ;  /* 0x000000010a097824 */ /* 0x000fca00018e0603 */
[----:B------:R0:W-:Y:S01]  /*1d0150*/  STL.64 [R1+0x5468], R8 ;  /* 0x0054680801007387 */ /* 0x0001e20000100a00 */
[----:B------:R-:W-:Y:S02]  /*1d0160*/  SHF.R.S32.HI R10, RZ, 0x1f, R16 ;  /* 0x0000001fff0a7819 */ /* 0x000fe40000011410 */
        /* <DEDUP_REMOVED lines=30> */
[----:B------:R0:W-:Y:S02]  /*1d0350*/  STL.64 [R1+0x51f0], R8 ;  /* 0x0051f00801007387 */ /* 0x0001e40000100a00 */
[----:B0-----:R-:W-:-:S05]  /*1d0360*/  IADD3 R8, P3, R22, R4, RZ ;  /* 0x0000000416087210 */ /* 0x001fca0007f7e0ff */
[----:B------:R-:W-:Y:S01]  /*1d0370*/  IMAD.X R9, R10, 0x1, R3, P3 ;  /* 0x000000010a097824 */ /* 0x000fe200018e0603 */
[----:B------:R-:W-:-:S04]  /*1d0380*/  SHF.R.S32.HI R10, RZ, 0x1f, R23 ;  /* 0x0000001fff0a7819 */ /* 0x000fc80000011417 */
        /* <DEDUP_REMOVED lines=9> */
[----:B------:R0:W-:Y:S04]  /*1d0420*/  STL.64 [R1+0x50b8], R8 ;  /* 0x0050b80801007387 */ /* 0x0001e80000100a00 */
[----:B------:R1:W-:Y:S04]  /*1d0430*/  STL.64 [R1+0x7520], R24 ;  /* 0x0075201801007387 */ /* 0x0003e80000100a00 */
[----:B------:R-:W2:Y:S01]  /*1d0440*/  LDL R22, [R1+0x4b0] ;  /* 0x0004b00001167983 */ /* 0x000ea20000100800 */
[----:B0-----:R-:W-:-:S03]  /*1d0450*/  IADD3 R8, P3, R25, R4, RZ ;  /* 0x0000000419087210 */ /* 0x001fc60007f7e0ff */
[----:B-1----:R-:W3:Y:S02]  /*1d0460*/  LDL R24, [R1+0x4b4] ;  /* 0x0004b40001187983 */ /* 0x002ee40000100800 */
[----:B------:R-:W-:Y:S02]  /*1d0470*/  IMAD.X R9, R10, 0x1, R3, P3 ;  /* 0x000000010a097824 */ /* 0x000fe400018e0603 */
[----:B------:R-:W4:Y:S04]  /*1d0480*/  LDL R25, [R1+0x4] ;  /* 0x0000040001197983 */ /* 0x000f280000100800 */
[----:B------:R-:W-:Y:S04]  /*1d0490*/  STL.64 [R1+0x5058], R8 ;  /* 0x0050580801007387 */ /* 0x000fe80000100a00 */
[----:B------:R-:W2:Y:S04]  /*1d04a0*/  LDL R16, [R1+0x4a4] ;  /* 0x0004a40001107983 */ /* 0x000ea80000100800 */
[----:B------:R-:W2:Y:S04]  /*1d04b0*/  LDL R17, [R1+0x14] ;  /* 0x0000140001117983 */ /* 0x000ea80000100800 */
[----:B------:R-:W4:Y:S04]  /*1d04c0*/  LDL R23, [R1+0x8] ;  /* 0x0000080001177983 */ /* 0x000f280000100800 */
[----:B------:R-:W4:Y:S04]  /*1d04d0*/  LDL R20, [R1+0x4ac] ;  /* 0x0004ac0001147983 */ /* 0x000f280000100800 */
[----:B------:R-:W4:Y:S04]  /*1d04e0*/  LDL R21, [R1+0xc] ;  /* 0x00000c0001157983 */ /* 0x000f280000100800 */
[----:B------:R-:W4:Y:S04]  /*1d04f0*/  LDL R18, [R1+0x4a8] ;  /* 0x0004a80001127983 */ /* 0x000f280000100800 */
[----:B------:R-:W4:Y:S04]  /*1d0500*/  LDL R19, [R1+0x10] ;  /* 0x0000100001137983 */ /* 0x000f280000100800 */
[----:B--2---:R0:W-:Y:S04]  /*1d0510*/  STL.64 [R1+0x75e8], R16 ;  /* 0x0075e81001007387 */ /* 0x0041e80000100a00 */
[----:B0-----:R-:W2:Y:S01]  /*1d0520*/  LDL.LU R17, [R1+0x4c0] ;  /* 0x0004c00001117983 */ /* 0x001ea20000300800 */
[----:B------:R-:W-:-:S02]  /*1d0530*/  SHF.R.S32.HI R9, RZ, 0x1f, R26 ;  /* 0x0000001fff097819 */ /* 0x000fc4000001141a */
[-C--:B------:R-:W-:Y:S01]  /*1d0540*/  IADD3 R12, P3, R26, R4.reuse, RZ ;  /* 0x000000041a0c7210 */ /* 0x080fe20007f7e0ff */
[----:B------:R-:W4:Y:S04]  /*1d0550*/  LDL R14, [R1+0x4a0] ;  /* 0x0004a000010e7983 */ /* 0x000f280000100800 */
[----:B------:R-:W-:Y:S01]  /*1d0560*/  IMAD.X R13, R9, 0x1, R3, P3 ;  /* 0x00000001090d7824 */ /* 0x000fe200018e0603 */
[----:B------:R-:W4:Y:S04]  /*1d0570*/  LDL R15, [R1+0x18] ;  /* 0x00001800010f7983 */ /* 0x000f280000100800 */
[----:B------:R-:W4:Y:S04]  /*1d0580*/  LDL R11, [R1+0x49c] ;  /* 0x00049c00010b7983 */ /* 0x000f280000100800 */
[----:B------:R-:W4:Y:S04]  /*1d0590*/  LDL R10, [R1+0x1c] ;  /* 0x00001c00010a7983 */ /* 0x000f280000100800 */
[----:B------:R-:W4:Y:S04]  /*1d05a0*/  LDL R8, [R1+0x498] ;  /* 0x0004980001087983 */ /* 0x000f280000100800 */
[----:B------:R0:W-:Y:S04]  /*1d05b0*/  STL.64 [R1+0x4ff8], R12 ;  /* 0x004ff80c01007387 */ /* 0x0001e80000100a00 */
[----:B------:R1:W-:Y:S01]  /*1d05c0*/  STL.64 [R1+0x7528], R26 ;  /* 0x0075281a01007387 */ /* 0x0003e20000100a00 */
[----:B0-----:R-:W-:-:S03]  /*1d05d0*/  IADD3 R12, P3, R27, R4, RZ ;  /* 0x000000041b0c7210 */ /* 0x001fc60007f7e0ff */
[----:B-1----:R-:W3:Y:S01]  /*1d05e0*/  LDL R27, [R1] ;  /* 0x00000000011b7983 */ /* 0x002ee20000100800 */
[----:B------:R-:W-:Y:S02]  /*1d05f0*/  SHF.R.S32.HI R9, RZ, 0x1f, R28 ;  /* 0x0000001fff097819 */ /* 0x000fe4000001141c */
[----:B------:R-:W-:Y:S01]  /*1d0600*/  SHF.R.S32.HI R26, RZ, 0x1f, R29 ;  /* 0x0000001fff1a7819 */ /* 0x000fe2000001141d */
[----:B--2---:R-:W-:-:S05]  /*1d0610*/  IMAD.X R13, R17, 0x1, R3, P3 ;  /* 0x00000001110d7824 */ /* 0x004fca00018e0603 */
[----:B------:R0:W-:Y:S02]  /*1d0620*/  STL.64 [R1+0x4fa0], R12 ;  /* 0x004fa00c01007387 */ /* 0x0001e40000100a00 */
[----:B0-----:R-:W-:-:S05]  /*1d0630*/  IADD3 R12, P3, R28, R4, RZ ;  /* 0x000000041c0c7210 */ /* 0x001fca0007f7e0ff */
[----:B------:R-:W-:Y:S01]  /*1d0640*/  IMAD.X R13, R9, 0x1, R3, P3 ;  /* 0x00000001090d7824 */ /* 0x000fe200018e0603 */
[----:B------:R-:W-:-:S05]  /*1d0650*/  IADD3 R16, P3, R29, R4, RZ ;  /* 0x000000041d107210 */ /* 0x000fca0007f7e0ff */
[----:B------:R-:W-:Y:S01]  /*1d0660*/  IMAD.X R17, R26, 0x1, R3, P3 ;  /* 0x000000011a117824 */ /* 0x000fe200018e0603 */
[----:B------:R0:W-:Y:S04]  /*1d0670*/  STL.64 [R1+0x4de8], R12 ;  /* 0x004de80c01007387 */ /* 0x0001e80000100a00 */
[----:B------:R-:W2:Y:S04]  /*1d0680*/  LDL R9, [R1+0x24] ;  /* 0x0000240001097983 */ /* 0x000ea80000100800 */
[----:B0-----:R-:W2:Y:S04]  /*1d0690*/  LDL R13, [R1+0x20] ;  /* 0x00002000010d7983 */ /* 0x001ea80000100800 */
[----:B------:R-:W2:Y:S04]  /*1d06a0*/  LDL R12, [R1+0x494] ;  /* 0x00049400010c7983 */ /* 0x000ea80000100800 */
[----:B------:R-:W-:Y:S04]  /*1d06b0*/  STL.64 [R1+0x7530], R28 ;  /* 0x0075301c01007387 */ /* 0x000fe80000100a00 */
[----:B------:R0:W-:Y:S04]  /*1d06c0*/  STL.64 [R1+0x4e00], R16 ;  /* 0x004e001001007387 */ /* 0x0001e80000100a00 */
[----:B0-----:R-:W2:Y:S01]  /*1d06d0*/  LDL.LU.64 R16, [R1+0x75e8] ;  /* 0x0075e80001107983 */ /* 0x001ea20000300a00 */
[----:B---3--:R-:W-:-:S05]  /*1d06e0*/  IADD3 R26, P3, R27, R4, RZ ;  /* 0x000000041b1a7210 */ /* 0x008fca0007f7e0ff */
[----:B------:R-:W-:Y:S01]  /*1d06f0*/  IMAD.X R27, R24, 0x1, R3, P3 ;  /* 0x00000001181b7824 */ /* 0x000fe200018e0603 */
[----:B----4-:R-:W-:-:S05]  /*1d0700*/  IADD3 R24, P3, R25, R4, RZ ;  /* 0x0000000419187210 */ /* 0x010fca0007f7e0ff */
[----:B------:R-:W-:Y:S01]  /*1d0710*/  IMAD.X R25, R22, 0x1, R3, P3 ;  /* 0x0000000116197824 */ /* 0x000fe200018e0603 */
[----:B------:R-:W-:-:S05]  /*1d0720*/  IADD3 R22, P3, R23, R4, RZ ;  /* 0x0000000417167210 */ /* 0x000fca0007f7e0ff */
[----:B------:R-:W-:Y:S01]  /*1d0730*/  IMAD.X R23, R20, 0x1, R3, P3 ;  /* 0x0000000114177824 */ /* 0x000fe200018e0603 */
[----:B------:R-:W-:-:S05]  /*1d0740*/  IADD3 R20, P3, R21, R4, RZ ;  /* 0x0000000415147210 */ /* 0x000fca0007f7e0ff */
[--C-:B------:R-:W-:Y:S01]  /*1d0750*/  IMAD.X R21, R18, 0x1, R3.reuse, P3 ;  /* 0x0000000112157824 */ /* 0x100fe200018e0603 */
[-C--:B------:R-:W-:Y:S01]  /*1d0760*/  IADD3 R18, P3, R19, R4.reuse, RZ ;  /* 0x0000000413127210 */ /* 0x080fe20007f7e0ff */
[----:B------:R-:W-:Y:S04]  /*1d0770*/  STL.64 [R1+0x4e18], R26 ;  /* 0x004e181a01007387 */ /* 0x000fe80000100a00 */
[----:B------:R-:W-:Y:S04]  /*1d0780*/  STL.64 [R1+0x4e30], R24 ;  /* 0x004e301801007387 */ /* 0x000fe80000100a00 */
[----:B------:R-:W-:Y:S04]  /*1d0790*/  STL.64 [R1+0x4e48], R22 ;  /* 0x004e481601007387 */ /* 0x000fe80000100a00 */
[----:B------:R-:W-:Y:S01]  /*1d07a0*/  STL.64 [R1+0x4e60], R20 ;  /* 0x004e601401007387 */ /* 0x000fe20000100a00 */
[----:B--2---:R-:W-:Y:S01]  /*1d07b0*/  IMAD.X R19, R16, 0x1, R3, P3 ;  /* 0x0000000110137824 */ /* 0x004fe200018e0603 */
[----:B------:R-:W-:-:S05]  /*1d07c0*/  IADD3 R16, P3, R17, R4, RZ ;  /* 0x0000000411107210 */ /* 0x000fca0007f7e0ff */
[----:B------:R-:W-:Y:S01]  /*1d07d0*/  IMAD.X R17, R14, 0x1, R3, P3 ;  /* 0x000000010e117824 */ /* 0x000fe200018e0603 */
[----:B------:R-:W-:-:S05]  /*1d07e0*/  IADD3 R14, P3, R15, R4, RZ ;  /* 0x000000040f0e7210 */ /* 0x000fca0007f7e0ff */
[--C-:B------:R-:W-:Y:S01]  /*1d07f0*/  IMAD.X R15, R11, 0x1, R3.reuse, P3 ;  /* 0x000000010b0f7824 */ /* 0x100fe200018e0603 */
[-C--:B------:R-:W-:Y:S01]  /*1d0800*/  IADD3 R10, P3, R10, R4.reuse, RZ ;  /* 0x000000040a0a7210 */ /* 0x080fe20007f7e0ff */
[----:B------:R-:W-:Y:S04]  /*1d0810*/  STL.64 [R1+0x4e78], R18 ;  /* 0x004e781201007387 */ /* 0x000fe80000100a00 */
[----:B------:R-:W-:Y:S01]  /*1d0820*/  IMAD.X R11, R8, 0x1, R3, P3 ;  /* 0x00000001080b7824 */ /* 0x000fe200018e0603 */
[----:B------:R-:W-:Y:S04]  /*1d0830*/  STL.64 [R1+0x4e90], R16 ;  /* 0x004e901001007387 */ /* 0x000fe80000100a00 */
[----:B------:R-:W-:Y:S04]  /*1d0840*/  STL.64 [R1+0x4ea8], R14 ;  /* 0x004ea80e01007387 */ /* 0x000fe80000100a00 */
[----:B------:R0:W-:Y:S04]  /*1d0850*/  STL.64 [R1+0x4ec0], R10 ;  /* 0x004ec00a01007387 */ /* 0x0001e80000100a00 */
[----:B0-----:R-:W2:Y:S04]  /*1d0860*/  LDL R10, [R1+0x30] ;  /* 0x00003000010a7983 */ /* 0x001ea80000100800 */
[----:B------:R-:W3:Y:S04]  /*1d0870*/  LDL R11, [R1+0x2c] ;  /* 0x00002c00010b7983 */ /* 0x000ee80000100800 */
[----:B--2---:R0:W-:Y:S04]  /*1d0880*/  STL [R1+0x75d8], R10 ;  /* 0x0075d80a01007387 */ /* 0x0041e80000100800 */
[----:B0-----:R-:W2:Y:S04]  /*1d0890*/  LDL R10, [R1+0x28] ;  /* 0x00002800010a7983 */ /* 0x001ea80000100800 */
[----:B---3--:R0:W-:Y:S01]  /*1d08a0*/  STL [R1+0x75dc], R11 ;  /* 0x0075dc0b01007387 */ /* 0x0081e20000100800 */
[----:B------:R-:W-:-:S03]  /*1d08b0*/  IADD3 R14, P3, R13, R4, RZ ;  /* 0x000000040d0e7210 */ /* 0x000fc60007f7e0ff */
[----:B--2---:R1:W-:Y:S04]  /*1d08c0*/  STL [R1+0x75e0], R10 ;  /* 0x0075e00a01007387 */ /* 0x0043e80000100800 */
[----:B0-----:R-:W2:Y:S01]  /*1d08d0*/  LDL R11, [R1+0x490] ;  /* 0x00049000010b7983 */ /* 0x001ea20000100800 */
[----:B------:R-:W-:-:S03]  /*1d08e0*/  IMAD.X R15, R12, 0x1, R3, P3 ;  /* 0x000000010c0f7824 */ /* 0x000fc600018e0603 */
[----:B------:R-:W3:Y:S01]  /*1d08f0*/  LDL R28, [R1+0x484] ;  /* 0x00048400011c7983 */ /* 0x000ee20000100800 */
[----:B-1----:R-:W-:-:S03]  /*1d0900*/  IADD3 R10, P3, R9, R4, RZ ;  /* 0x00000004090a7210 */ /* 0x002fc60007f7e0ff */
[----:B------:R-:W4:Y:S04]  /*1d0910*/  LDL R8, [R1+0x34] ;  /* 0x0000340001087983 */ /* 0x000f280000100800 */
[----:B------:R-:W4:Y:S04]  /*1d0920*/  LDL R13, [R1+0x480] ;  /* 0x00048000010d7983 */ /* 0x000f280000100800 */
[----:B------:R-:W4:Y:S04]  /*1d0930*/  LDL R29, [R1+0x38] ;  /* 0x00003800011d7983 */ /* 0x000f280000100800 */
[----:B------:R0:W-:Y:S04]  /*1d0940*/  STL.64 [R1+0x4ed8], R14 ;  /* 0x004ed80e01007387 */ /* 0x0001e80000100a00 */
[----:B------:R-:W4:Y:S04]  /*1d0950*/  LDL R26, [R1+0x47c] ;  /* 0x00047c00011a7983 */ /* 0x000f280000100800 */
        /* <DEDUP_REMOVED lines=11> */
[----:B0-----:R-:W4:Y:S04]  /*1d0a10*/  LDL R14, [R1+0x464] ;  /* 0x00046400010e7983 */ /* 0x001f280000100800 */
[----:B------:R-:W4:Y:S04]  /*1d0a20*/  LDL R15, [R1+0x54] ;  /* 0x00005400010f7983 */ /* 0x000f280000100800 */
[----:B------:R-:W4:Y:S04]  /*1d0a30*/  LDL R12, [R1+0x460] ;  /* 0x00046000010c7983 */ /* 0x000f280000100800 */
[----:B------:R-:W4:Y:S01]  /*1d0a40*/  LDL R9, [R1+0x58] ;  /* 0x0000580001097983 */ /* 0x000f220000100800 */
[----:B--2---:R-:W-:-:S05]  /*1d0a50*/  IMAD.X R11, R11, 0x1, R3, P3 ;  /* 0x000000010b0b7824 */ /* 0x004fca00018e0603 */
[----:B------:R0:W-:Y:S04]  /*1d0a60*/  STL.64 [R1+0x4ef0], R10 ;  /* 0x004ef00a01007387 */ /* 0x0001e80000100a00 */
[----:B0-----:R-:W2:Y:S04]  /*1d0a70*/  LDL.LU R10, [R1+0x75e0] ;  /* 0x0075e000010a7983 */ /* 0x001ea80000300800 */
[----:B------:R-:W3:Y:S01]  /*1d0a80*/  LDL R11, [R1+0x48c] ;  /* 0x00048c00010b7983 */ /* 0x000ee20000100800 */
[----:B--2---:R-:W-:-:S05]  /*1d0a90*/  IADD3 R10, P3, R10, R4, RZ ;  /* 0x000000040a0a7210 */ /* 0x004fca0007f7e0ff */
[----:B---3--:R-:W-:-:S05]  /*1d0aa0*/  IMAD.X R11, R11, 0x1, R3, P3 ;  /* 0x000000010b0b7824 */ /* 0x008fca00018e0603 */
[----:B------:R0:W-:Y:S04]  /*1d0ab0*/  STL.64 [R1+0x4f08], R10 ;  /* 0x004f080a01007387 */ /* 0x0001e80000100a00 */
[----:B0-----:R-:W2:Y:S02]  /*1d0ac0*/  LDL.LU R11, [R1+0x75dc] ;  /* 0x0075dc00010b7983 */ /* 0x001ea40000300800 */
[----:B--2---:R-:W-:Y:S02]  /*1d0ad0*/  IADD3 R10, P3, R11, R4, RZ ;  /* 0x000000040b0a7210 */ /* 0x004fe40007f7e0ff */
[----:B------:R-:W2:Y:S03]  /*1d0ae0*/  LDL R11, [R1+0x488] ;  /* 0x00048800010b7983 */ /* 0x000ea60000100800 */
[----:B--2---:R-:W-:-:S05]  /*1d0af0*/  IMAD.X R11, R11, 0x1, R3, P3 ;  /* 0x000000010b0b7824 */ /* 0x004fca00018e0603 */
[----:B------:R0:W-:Y:S04]  /*1d0b00*/  STL.64 [R1+0x4f20], R10 ;  /* 0x004f200a01007387 */ /* 0x0001e80000100a00 */
[----:B0-----:R-:W2:Y:S02]  /*1d0b10*/  LDL.LU R10, [R1+0x75d8] ;  /* 0x0075d800010a7983 */ /* 0x001ea40000300800 */
[----:B--2---:R-:W-:-:S05]  /*1d0b20*/  IADD3 R10, P3, R10, R4, RZ ;  /* 0x000000040a0a7210 */ /* 0x004fca0007f7e0ff */
[----:B------:R-:W-:-:S05]  /*1d0b30*/  IMAD.X R11, R28, 0x1, R3, P3 ;  /* 0x000000011c0b7824 */ /* 0x000fca00018e0603 */
[----:B------:R4:W-:Y:S02]  /*1d0b40*/  STL.64 [R1+0x4f38], R10 ;  /* 0x004f380a01007387 */ /* 0x0009e40000100a00 */
[-C--:B----4-:R-:W-:Y:S02]  /*1d0b50*/  IADD3 R10, P3, R8, R4.reuse, RZ ;  /* 0x00000004080a7210 */ /* 0x090fe40007f7e0ff */
[----:B------:R-:W2:Y:S03]  /*1d0b60*/  LDL R8, [R1+0x45c] ;  /* 0x00045c0001087983 */ /* 0x000ea60000100800 */
[----:B------:R-:W-:Y:S01]  /*1d0b70*/  IMAD.X R11, R13, 0x1, R3, P3 ;  /* 0x000000010d0b7824 */ /* 0x000fe200018e0603 */
[----:B------:R-:W-:-:S05]  /*1d0b80*/  IADD3 R28, P3, R29, R4, RZ ;  /* 0x000000041d1c7210 */ /* 0x000fca0007f7e0ff */
        /* <DEDUP_REMOVED lines=10> */
[--C-:B------:R-:W-:Y:S01]  /*1d0c30*/  IMAD.X R19, R16, 0x1, R3.reuse, P3 ;  /* 0x0000000110137824 */ /* 0x100fe200018e0603 */
[-C--:B------:R-:W-:Y:S01]  /*1d0c40*/  IADD3 R16, P3, R17, R4.reuse, RZ ;  /* 0x0000000411107210 */ /* 0x080fe20007f7e0ff */
[----:B------:R0:W-:Y:S04]  /*1d0c50*/  STL.64 [R1+0x4c18], R10 ;  /* 0x004c180a01007387 */ /* 0x0001e80000100a00 */
[--C-:B------:R-:W-:Y:S01]  /*1d0c60*/  IMAD.X R17, R14, 0x1, R3.reuse, P3 ;  /* 0x000000010e117824 */ /* 0x100fe200018e0603 */
[-C--:B------:R-:W-:Y:S01]  /*1d0c70*/  IADD3 R14, P3, R15, R4.reuse, RZ ;  /* 0x000000040f0e7210 */ /* 0x080fe20007f7e0ff */
[----:B0-----:R-:W3:Y:S04]  /*1d0c80*/  LDL.LU R11, [R1+0x75d4] ;  /* 0x0075d400010b7983 */ /* 0x001ee80000300800 */
[----:B------:R-:W-:Y:S01]  /*1d0c90*/  IMAD.X R15, R12, 0x1, R3, P3 ;  /* 0x000000010c0f7824 */ /* 0x000fe200018e0603 */
[----:B------:R-:W4:Y:S04]  /*1d0ca0*/  LDL R13, [R1+0x5c] ;  /* 0x00005c00010d7983 */ /* 0x000f280000100800 */
[----:B------:R-:W3:Y:S04]  /*1d0cb0*/  LDL R10, [R1+0x458] ;  /* 0x00045800010a7983 */ /* 0x000ee80000100800 */
[----:B------:R0:W-:Y:S04]  /*1d0cc0*/  STL.64 [R1+0x4c30], R28 ;  /* 0x004c301c01007387 */ /* 0x0001e80000100a00 */
[----:B------:R-:W-:Y:S04]  /*1d0cd0*/  STL.64 [R1+0x4c48], R26 ;  /* 0x004c481a01007387 */ /* 0x000fe80000100a00 */
[----:B------:R-:W-:Y:S04]  /*1d0ce0*/  STL.64 [R1+0x4c60], R24 ;  /* 0x004c601801007387 */ /* 0x000fe80000100a00 */
[----:B------:R-:W-:Y:S04]  /*1d0cf0*/  STL.64 [R1+0x4c78], R22 ;  /* 0x004c781601007387 */ /* 0x000fe80000100a00 */
[----:B------:R-:W-:Y:S04]  /*1d0d00*/  STL.64 [R1+0x4c90], R20 ;  /* 0x004c901401007387 */ /* 0x000fe80000100a00 */
[----:B------:R-:W-:Y:S04]  /*1d0d10*/  STL.64 [R1+0x4ca8], R18 ;  /* 0x004ca81201007387 */ /* 0x000fe80000100a00 */
[----:B------:R1:W-:Y:S04]  /*1d0d20*/  STL.64 [R1+0x4cd8], R14 ;  /* 0x004cd80e01007387 */ /* 0x0003e80000100a00 */
[----:B------:R-:W-:Y:S04]  /*1d0d30*/  STL.64 [R1+0x4cc0], R16 ;  /* 0x004cc01001007387 */ /* 0x000fe80000100a00 */
[----:B0-----:R-:W2:Y:S04]  /*1d0d40*/  LDL R29, [R1+0x8c] ;  /* 0x00008c00011d7983 */ /* 0x001ea80000100800 */
[----:B------:R-:W3:Y:S01]  /*1d0d50*/  LDL R28, [R1+0x68] ;  /* 0x00006800011c7983 */ /* 0x000ee20000100800 */
[----:B-1----:R-:W-:-:S03]  /*1d0d60*/  IADD3 R14, P3, R9, R4, RZ ;  /* 0x00000004090e7210 */ /* 0x002fc60007f7e0ff */
[----:B--2---:R0:W-:Y:S04]  /*1d0d70*/  STL [R1+0x75c8], R29 ;  /* 0x0075c81d01007387 */ /* 0x0041e80000100800 */
[----:B0-----:R-:W2:Y:S01]  /*1d0d80*/  LDL R29, [R1+0x64] ;  /* 0x00006400011d7983 */ /* 0x001ea20000100800 */
[--C-:B------:R-:W-:Y:S01]  /*1d0d90*/  IMAD.X R15, R8, 0x1, R3.reuse, P3 ;  /* 0x00000001080f7824 */ /* 0x100fe200018e0603 */
[-C--:B----4-:R-:W-:Y:S02]  /*1d0da0*/  IADD3 R12, P3, R13, R4.reuse, RZ ;  /* 0x000000040d0c7210 */ /* 0x090fe40007f7e0ff */
[----:B---3--:R0:W-:Y:S03]  /*1d0db0*/  STL [R1+0x75cc], R28 ;  /* 0x0075cc1c01007387 */ /* 0x0081e60000100800 */
[----:B------:R-:W-:Y:S01]  /*1d0dc0*/  IMAD.X R13, R10, 0x1, R3, P3 ;  /* 0x000000010a0d7824 */ /* 0x000fe200018e0603 */
[----:B0-----:R-:W3:Y:S04]  /*1d0dd0*/  LDL R28, [R1+0x60] ;  /* 0x00006000011c7983 */ /* 0x001ee80000100800 */
[----:B--2---:R0:W-:Y:S04]  /*1d0de0*/  STL [R1+0x75d0], R29 ;  /* 0x0075d01d01007387 */ /* 0x0041e80000100800 */
[----:B------:R-:W2:Y:S04]  /*1d0df0*/  LDL R9, [R1+0x448] ;  /* 0x0004480001097983 */ /* 0x000ea80000100800 */
[----:B------:R-:W4:Y:S04]  /*1d0e00*/  LDL R8, [R1+0x90] ;  /* 0x0000900001087983 */ /* 0x000f280000100800 */
[----:B------:R1:W-:Y:S04]  /*1d0e10*/  STL.64 [R1+0x4cf0], R14 ;  /* 0x004cf00e01007387 */ /* 0x0003e80000100a00 */
[----:B------:R-:W4:Y:S04]  /*1d0e20*/  LDL R26, [R1+0x94] ;  /* 0x00009400011a7983 */ /* 0x000f280000100800 */
[----:B------:R-:W4:Y:S04]  /*1d0e30*/  LDL R24, [R1+0x440] ;  /* 0x0004400001187983 */ /* 0x000f280000100800 */
[----:B------:R-:W4:Y:S04]  /*1d0e40*/  LDL R25, [R1+0x98] ;  /* 0x0000980001197983 */ /* 0x000f280000100800 */
[----:B------:R1:W-:Y:S04]  /*1d0e50*/  STL.64 [R1+0x4d08], R12 ;  /* 0x004d080c01007387 */ /* 0x0003e80000100a00 */
[----:B0-----:R-:W2:Y:S01]  /*1d0e60*/  LDL R29, [R1+0x454] ;  /* 0x00045400011d7983 */ /* 0x001ea20000100800 */
[----:B---3--:R-:W-:-:S03]  /*1d0e70*/  IADD3 R28, P3, R28, R4, RZ ;  /* 0x000000041c1c7210 */ /* 0x008fc60007f7e0ff */
[----:B------:R-:W3:Y:S04]  /*1d0e80*/  LDL R27, [R1+0x43c] ;  /* 0x00043c00011b7983 */ /* 0x000ee80000100800 */
        /* <DEDUP_REMOVED lines=8> */
[----:B-1----:R-:W3:Y:S04]  /*1d0f10*/  LDL R14, [R1+0xac] ;  /* 0x0000ac00010e7983 */ /* 0x002ee80000100800 */
[----:B------:R-:W3:Y:S04]  /*1d0f20*/  LDL R12, [R1+0x428] ;  /* 0x00042800010c7983 */ /* 0x000ee80000100800 */
[----:B------:R-:W3:Y:S04]  /*1d0f30*/  LDL R13, [R1+0xb0] ;  /* 0x0000b000010d7983 */ /* 0x000ee80000100800 */
[----:B------:R-:W3:Y:S04]  /*1d0f40*/  LDL R15, [R1+0x424] ;  /* 0x00042400010f7983 */ /* 0x000ee80000100800 */
[----:B------:R-:W3:Y:S01]  /*1d0f50*/  LDL R10, [R1+0xb4] ;  /* 0x0000b400010a7983 */ /* 0x000ee20000100800 */
[----:B--2---:R-:W-:-:S05]  /*1d0f60*/  IMAD.X R29, R29, 0x1, R3, P3 ;  /* 0x000000011d1d7824 */ /* 0x004fca00018e0603 */
[----:B------:R0:W-:Y:S04]  /*1d0f70*/  STL.64 [R1+0x4d20], R28 ;  /* 0x004d201c01007387 */ /* 0x0001e80000100a00 */
[----:B0-----:R-:W2:Y:S02]  /*1d0f80*/  LDL.LU R29, [R1+0x75d0] ;  /* 0x0075d000011d7983 */ /* 0x001ea40000300800 */
[----:B--2---:R-:W-:Y:S02]  /*1d0f90*/  IADD3 R28, P3, R29, R4, RZ ;  /* 0x000000041d1c7210 */ /* 0x004fe40007f7e0ff */
[----:B------:R-:W2:Y:S03]  /*1d0fa0*/  LDL R29, [R1+0x450] ;  /* 0x00045000011d7983 */ /* 0x000ea60000100800 */
[----:B--2---:R-:W-:-:S05]  /*1d0fb0*/  IMAD.X R29, R29, 0x1, R3, P3 ;  /* 0x000000011d1d7824 */ /* 0x004fca00018e0603 */
[----:B------:R0:W-:Y:S04]  /*1d0fc0*/  STL.64 [R1+0x4d38], R28 ;  /* 0x004d381c01007387 */ /* 0x0001e80000100a00 */
[----:B0-----:R-:W2:Y:S04]  /*1d0fd0*/  LDL.LU R28, [R1+0x75cc] ;  /* 0x0075cc00011c7983 */ /* 0x001ea80000300800 */
[----:B------:R-:W4:Y:S01]  /*1d0fe0*/  LDL R29, [R1+0x44c] ;  /* 0x00044c00011d7983 */ /* 0x000f220000100800 */
[----:B--2---:R-:W-:-:S05]  /*1d0ff0*/  IADD3 R28, P3, R28, R4, RZ ;  /* 0x000000041c1c7210 */ /* 0x004fca0007f7e0ff */
[----:B----4-:R-:W-:-:S05]  /*1d1000*/  IMAD.X R29, R29, 0x1, R3, P3 ;  /* 0x000000011d1d7824 */ /* 0x010fca00018e0603 */
[----:B------:R0:W-:Y:S04]  /*1d1010*/  STL.64 [R1+0x4d50], R28 ;  /* 0x004d501c01007387 */ /* 0x0001e80000100a00 */
[----:B0-----:R-:W2:Y:S02]  /*1d1020*/  LDL.LU R29, [R1+0x75c8] ;  /* 0x0075c800011d7983 */ /* 0x001ea40000300800 */
[----:B--2---:R-:W-:-:S05]  /*1d1030*/  IADD3 R28, P3, R29, R4, RZ ;  /* 0x000000041d1c7210 */ /* 0x004fca0007f7e0ff */
[----:B------:R-:W-:Y:S02]  /*1d1040*/  IMAD.X R29, R9, 0x1, R3, P3 ;  /* 0x00000001091d7824 */ /* 0x000fe400018e0603 */
[----:B------:R-:W2:Y:S04]  /*1d1050*/  LDL R9, [R1+0x420] ;  /* 0x0004200001097983 */ /* 0x000ea80000100800 */
[----:B------:R0:W-:Y:S04]  /*1d1060*/  STL.64 [R1+0x4d68], R28 ;  /* 0x004d681c01007387 */ /* 0x0001e80000100a00 */
[----:B0-----:R-:W4:Y:S01]  /*1d1070*/  LDL R29, [R1+0x444] ;  /* 0x00044400011d7983 */ /* 0x001f220000100800 */
[----:B------:R-:W-:-:S03]  /*1d1080*/  IADD3 R28, P3, R8, R4, RZ ;  /* 0x00000004081c7210 */ /* 0x000fc60007f7e0ff */
[----:B------:R-:W2:Y:S02]  /*1d1090*/  LDL R8, [R1+0xb8] ;  /* 0x0000b80001087983 */ /* 0x000ea40000100800 */
[----:B----4-:R-:W-:-:S05]  /*1d10a0*/  IMAD.X R29, R29, 0x1, R3, P3 ;  /* 0x000000011d1d7824 */ /* 0x010fca00018e0603 */
[----:B------:R0:W-:Y:S02]  /*1d10b0*/  STL.64 [R1+0x4d80], R28 ;  /* 0x004d801c01007387 */ /* 0x0001e40000100a00 */
[----:B0-----:R-:W-:-:S05]  /*1d10c0*/  IADD3 R28, P3, R26, R4, RZ ;  /* 0x000000041a1c7210 */ /* 0x001fca0007f7e0ff */
[----:B------:R-:W-:Y:S01]  /*1d10d0*/  IMAD.X R29, R24, 0x1, R3, P3 ;  /* 0x00000001181d7824 */ /* 0x000fe200018e0603 */
[----:B------:R-:W-:-:S05]  /*1d10e0*/  IADD3 R24, P3, R25, R4, RZ ;  /* 0x0000000419187210 */ /* 0x000fca0007f7e0ff */
[----:B---3--:R-:W-:-:S05]  /*1d10f0*/  IMAD.X R25, R27, 0x1, R3, P3 ;  /* 0x000000011b197824 */ /* 0x008fca00018e0603 */
[----:B------:R0:W-:Y:S02]  /*1d1100*/  STL.64 [R1+0x4db0], R24 ;  /* 0x004db01801007387 */ /* 0x0001e40000100a00 */
[----:B0-----:R-:W-:-:S05]  /*1d1110*/  IADD3 R24, P3, R22, R4, RZ ;  /* 0x0000000416187210 */ /* 0x001fca0007f7e0ff */
[--C-:B------:R-:W-:Y:S01]  /*1d1120*/  IMAD.X R25, R20, 0x1, R3.reuse, P3 ;  /* 0x0000000114197824 */ /* 0x100fe200018e0603 */
[----:B------:R-:W-:Y:S01]  /*1d1130*/  IADD3 R20, P3, R21, R4, RZ ;  /* 0x0000000415147210 */ /* 0x000fe20007f7e0ff */
[----:B------:R-:W-:Y:S04]  /*1d1140*/  STL.64 [R1+0x4d98], R28 ;  /* 0x004d981c01007387 */ /* 0x000fe80000100a00 */
[----:B------:R-:W-:-:S05]  /*1d1150*/  IMAD.X R21, R23, 0x1, R3, P3 ;  /* 0x0000000117157824 */ /* 0x000fca00018e0603 */
        /* <DEDUP_REMOVED lines=12> */
[----:B------:R-:W-:Y:S04]  /*1d1220*/  STL.64 [R1+0x4aa0], R12 ;  /* 0x004aa00c01007387 */ /* 0x000fe80000100a00 */
[----:B------:R-:W-:Y:S04]  /*1d1230*/  STL.64 [R1+0x4a88], R16 ;  /* 0x004a881001007387 */ /* 0x000fe80000100a00 */
[----:B------:R-:W3:Y:S04]  /*1d1240*/  LDL R29, [R1+0xc8] ;  /* 0x0000c800011d7983 */ /* 0x000ee80000100800 */
[----:B------:R-:W4:Y:S04]  /*1d1250*/  LDL R28, [R1+0xc4] ;  /* 0x0000c400011c7983 */ /* 0x000f280000100800 */
[----:B---3--:R0:W-:Y:S04]  /*1d1260*/  STL [R1+0x75b8], R29 ;  /* 0x0075b81d01007387 */ /* 0x0081e80000100800 */
[----:B0-----:R-:W3:Y:S04]  /*1d1270*/  LDL R29, [R1+0xc0] ;  /* 0x0000c000011d7983 */ /* 0x001ee80000100800 */
[----:B----4-:R0:W-:Y:S04]  /*1d1280*/  STL [R1+0x75bc], R28 ;  /* 0x0075bc1c01007387 */ /* 0x0101e80000100800 */
[----:B0-----:R-:W4:Y:S04]  /*1d1290*/  LDL R28, [R1+0xbc] ;  /* 0x0000bc00011c7983 */ /* 0x001f280000100800 */
[----:B---3--:R0:W-:Y:S04]  /*1d12a0*/  STL [R1+0x75c0], R29 ;  /* 0x0075c01d01007387 */ /* 0x0081e80000100800 */
[----:B----4-:R1:W-:Y:S04]  /*1d12b0*/  STL [R1+0x75c4], R28 ;  /* 0x0075c41c01007387 */ /* 0x0103e80000100800 */
[----:B0-----:R-:W3:Y:S01]  /*1d12c0*/  LDL R29, [R1+0x41c] ;  /* 0x00041c00011d7983 */ /* 0x001ee20000100800 */
[----:B------:R-:W-:-:S03]  /*1d12d0*/  IADD3 R12, P3, R10, R4, RZ ;  /* 0x000000040a0c7210 */ /* 0x000fc60007f7e0ff */
[----:B------:R-:W4:Y:S02]  /*1d12e0*/  LDL R10, [R1+0xcc] ;  /* 0x0000cc00010a7983 */ /* 0x000f240000100800 */
[----:B--2---:R-:W-:Y:S01]  /*1d12f0*/  IMAD.X R13, R9, 0x1, R3, P3 ;  /* 0x00000001090d7824 */ /* 0x004fe200018e0603 */
[----:B-1----:R-:W-:-:S04]  /*1d1300*/  IADD3 R28, P3, R8, R4, RZ ;  /* 0x00000004081c7210 */ /* 0x002fc80007f7e0ff */
[----:B------:R0:W-:Y:S04]  /*1d1310*/  STL.64 [R1+0x4ab8], R12 ;  /* 0x004ab80c01007387 */ /* 0x0001e80000100a00 */
[----:B------:R-:W2:Y:S04]  /*1d1320*/  LDL R26, [R1+0x408] ;  /* 0x00040800011a7983 */ /* 0x000ea80000100800 */
        /* <DEDUP_REMOVED lines=13> */
[----:B0-----:R-:W2:Y:S04]  /*1d1400*/  LDL R12, [R1+0x3ec] ;  /* 0x0003ec00010c7983 */ /* 0x001ea80000100800 */
[----:B------:R-:W2:Y:S04]  /*1d1410*/  LDL R13, [R1+0xec] ;  /* 0x0000ec00010d7983 */ /* 0x000ea80000100800 */
[----:B------:R-:W2:Y:S04]  /*1d1420*/  LDL R9, [R1+0x3e8] ;  /* 0x0003e80001097983 */ /* 0x000ea80000100800 */
[----:B------:R-:W2:Y:S01]  /*1d1430*/  LDL R8, [R1+0xf0] ;  /* 0x0000f00001087983 */ /* 0x000ea20000100800 */
[----:B---3--:R-:W-:-:S05]  /*1d1440*/  IMAD.X R29, R29, 0x1, R3, P3 ;  /* 0x000000011d1d7824 */ /* 0x008fca00018e0603 */
[----:B------:R0:W-:Y:S04]  /*1d1450*/  STL.64 [R1+0x4ad0], R28 ;  /* 0x004ad01c01007387 */ /* 0x0001e80000100a00 */
[----:B0-----:R-:W3:Y:S04]  /*1d1460*/  LDL.LU R28, [R1+0x75c4] ;  /* 0x0075c400011c7983 */ /* 0x001ee80000300800 */
[----:B------:R-:W4:Y:S01]  /*1d1470*/  LDL R29, [R1+0x418] ;  /* 0x00041800011d7983 */ /* 0x000f220000100800 */
[----:B---3--:R-:W-:-:S05]  /*1d1480*/  IADD3 R28, P3, R28, R4, RZ ;  /* 0x000000041c1c7210 */ /* 0x008fca0007f7e0ff */
[----:B----4-:R-:W-:-:S05]  /*1d1490*/  IMAD.X R29, R29, 0x1, R3, P3 ;  /* 0x000000011d1d7824 */ /* 0x010fca00018e0603 */
[----:B------:R0:W-:Y:S04]  /*1d14a0*/  STL.64 [R1+0x4ae8], R28 ;  /* 0x004ae81c01007387 */ /* 0x0001e80000100a00 */
[----:B0-----:R-:W3:Y:S02]  /*1d14b0*/  LDL.LU R29, [R1+0x75c0] ;  /* 0x0075c000011d7983 */ /* 0x001ee40000300800 */
[----:B---3--:R-:W-:Y:S02]  /*1d14c0*/  IADD3 R28, P3, R29, R4, RZ ;  /* 0x000000041d1c7210 */ /* 0x008fe40007f7e0ff */
[----:B------:R-:W3:Y:S03]  /*1d14d0*/  LDL R29, [R1+0x414] ;  /* 0x00041400011d7983 */ /* 0x000ee60000100800 */
        /* <DEDUP_REMOVED lines=11> */
[----:B------:R0:W-:Y:S02]  /*1d1590*/  STL.64 [R1+0x4b30], R28 ;  /* 0x004b301c01007387 */ /* 0x0001e40000100a00 */
[-C--:B0-----:R-:W-:Y:S02]  /*1d15a0*/  IADD3 R28, P3, R10, R4.reuse, RZ ;  /* 0x000000040a1c7210 */ /* 0x081fe40007f7e0ff */
[----:B------:R-:W3:Y:S03]  /*1d15b0*/  LDL R10, [R1+0x3e4] ;  /* 0x0003e400010a7983 */ /* 0x000ee60000100800 */
[----:B--2---:R-:W-:Y:S01]  /*1d15c0*/  IMAD.X R29, R26, 0x1, R3, P3 ;  /* 0x000000011a1d7824 */ /* 0x004fe200018e0603 */
        /* <DEDUP_REMOVED lines=13> */
[----:B------:R-:W-:Y:S04]  /*1d16a0*/  STL.64 [R1+0x4b48], R28 ;  /* 0x004b481c01007387 */ /* 0x000fe80000100a00 */
[--C-:B------:R-:W-:Y:S01]  /*1d16b0*/  IMAD.X R15, R12, 0x1, R3.reuse, P3 ;  /* 0x000000010c0f7824 */ /* 0x100fe200018e0603 */
[----:B------:R-:W-:Y:S01]  /*1d16c0*/  IADD3 R12, P3, R13, R4, RZ ;  /* 0x000000040d0c7210 */ /* 0x000fe20007f7e0ff */
[----:B------:R-:W-:Y:S04]  /*1d16d0*/  STL.64 [R1+0x4b60], R26 ;  /* 0x004b601a01007387 */ /* 0x000fe80000100a00 */
[----:B------:R-:W-:Y:S01]  /*1d16e0*/  STL.64 [R1+0x4b78], R24 ;  /* 0x004b781801007387 */ /* 0x000fe20000100a00 */
[----:B------:R-:W-:-:S03]  /*1d16f0*/  IMAD.X R13, R9, 0x1, R3, P3 ;  /* 0x00000001090d7824 */ /* 0x000fc600018e0603 */
[----:B------:R-:W-:Y:S04]  /*1d1700*/  STL.64 [R1+0x4b90], R22 ;  /* 0x004b901601007387 */ /* 0x000fe80000100a00 */
[----:B------:R-:W-:Y:S04]  /*1d1710*/  STL.64 [R1+0x4ba8], R20 ;  /* 0x004ba81401007387 */ /* 0x000fe80000100a00 */
[----:B------:R-:W-:Y:S04]  /*1d1720*/  STL.64 [R1+0x4bc0], R18 ;  /* 0x004bc01201007387 */ /* 0x000fe80000100a00 */
[----:B------:R-:W-:Y:S04]  /*1d1730*/  STL.64 [R1+0x4bd8], R16 ;  /* 0x004bd81001007387 */ /* 0x000fe80000100a00 */
[----:B------:R0:W-:Y:S04]  /*1d1740*/  STL.64 [R1+0x4860], R12 ;  /* 0x0048600c01007387 */ /* 0x0001e80000100a00 */
[----:B------:R-:W-:Y:S04]  /*1d1750*/  STL.64 [R1+0x4bf0], R14 ;  /* 0x004bf00e01007387 */ /* 0x000fe80000100a00 */
[----:B------:R-:W2:Y:S01]  /*1d1760*/  LDL R9, [R1+0x100] ;  /* 0x0001000001097983 */ /* 0x000ea20000100800 */
[----:B0-----:R-:W-:-:S03]  /*1d1770*/  IADD3 R12, P3, R8, R4, RZ ;  /* 0x00000004080c7210 */ /* 0x001fc60007f7e0ff */
[----:B------:R-:W4:Y:S04]  /*1d1780*/  LDL R8, [R1+0x104] ;  /* 0x0001040001087983 */ /* 0x000f280000100800 */
[----:B----4-:R0:W-:Y:S04]  /*1d1790*/  STL [R1+0x75a8], R8 ;  /* 0x0075a80801007387 */ /* 0x0101e80000100800 */
[----:B0-----:R-:W4:Y:S04]  /*1d17a0*/  LDL R8, [R1+0xfc] ;  /* 0x0000fc0001087983 */ /* 0x001f280000100800 */
[----:B--2---:R0:W-:Y:S04]  /*1d17b0*/  STL [R1+0x75ac], R9 ;  /* 0x0075ac0901007387 */ /* 0x0041e80000100800 */
[----:B0-----:R-:W2:Y:S01]  /*1d17c0*/  LDL R9, [R1+0xf8] ;  /* 0x0000f80001097983 */ /* 0x001ea20000100800 */
[----:B---3--:R-:W-:-:S03]  /*1d17d0*/  IMAD.X R13, R10, 0x1, R3, P3 ;  /* 0x000000010a0d7824 */ /* 0x008fc600018e0603 */
[----:B----4-:R0:W-:Y:S04]  /*1d17e0*/  STL [R1+0x75b0], R8 ;  /* 0x0075b00801007387 */ /* 0x0101e80000100800 */
[----:B0-----:R-:W3:Y:S04]  /*1d17f0*/  LDL R8, [R1+0xf4] ;  /* 0x0000f40001087983 */ /* 0x001ee80000100800 */
[----:B--2---:R0:W-:Y:S04]  /*1d1800*/  STL [R1+0x75b4], R9 ;  /* 0x0075b40901007387 */ /* 0x0041e80000100800 */
[----:B------:R-:W2:Y:S04]  /*1d1810*/  LDL R28, [R1+0x3d0] ;  /* 0x0003d000011c7983 */ /* 0x000ea80000100800 */
[----:B------:R-:W4:Y:S04]  /*1d1820*/  LDL R29, [R1+0x108] ;  /* 0x00010800011d7983 */ /* 0x000f280000100800 */
[----:B------:R-:W4:Y:S04]  /*1d1830*/  LDL R26, [R1+0x3cc] ;  /* 0x0003cc00011a7983 */ /* 0x000f280000100800 */
[----:B------:R-:W4:Y:S04]  /*1d1840*/  LDL R27, [R1+0x10c] ;  /* 0x00010c00011b7983 */ /* 0x000f280000100800 */
[----:B------:R1:W-:Y:S04]  /*1d1850*/  STL.64 [R1+0x4878], R12 ;  /* 0x0048780c01007387 */ /* 0x0003e80000100a00 */
[----:B0-----:R-:W2:Y:S04]  /*1d1860*/  LDL R9, [R1+0x3e0] ;  /* 0x0003e00001097983 */ /* 0x001ea80000100800 */
        /* <DEDUP_REMOVED lines=12> */
[----:B-1----:R-:W4:Y:S04]  /*1d1930*/  LDL R12, [R1+0x3b0] ;  /* 0x0003b000010c7983 */ /* 0x002f280000100800 */
[----:B------:R-:W4:Y:S04]  /*1d1940*/  LDL R13, [R1+0x128] ;  /* 0x00012800010d7983 */ /* 0x000f280000100800 */
[----:B------:R-:W4:Y:S01]  /*1d1950*/  LDL R10, [R1+0x3ac] ;  /* 0x0003ac00010a7983 */ /* 0x000f220000100800 */
[----:B---3--:R-:W-:-:S05]  /*1d1960*/  IADD3 R8, P3, R8, R4, RZ ;  /* 0x0000000408087210 */ /* 0x008fca0007f7e0ff */
        /* <DEDUP_REMOVED lines=19> */
[----:B------:R-:W-:Y:S01]  /*1d1aa0*/  IMAD.X R9, R28, 0x1, R3, P3 ;  /* 0x000000011c097824 */ /* 0x000fe200018e0603 */
[----:B----4-:R-:W-:-:S05]  /*1d1ab0*/  IADD3 R28, P3, R29, R4, RZ ;  /* 0x000000041d1c7210 */ /* 0x010fca0007f7e0ff */
        /* <DEDUP_REMOVED lines=16> */
[----:B------:R-:W-:Y:S01]  /*1d1bc0*/  IADD3 R12, P3, R13, R4, RZ ;  /* 0x000000040d0c7210 */ /* 0x000fe20007f7e0ff */
[----:B0-----:R-:W2:Y:S04]  /*1d1bd0*/  LDL.LU R9, [R1+0x75a4] ;  /* 0x0075a40001097983 */ /* 0x001ea80000300800 */
[----:B------:R-:W3:Y:S04]  /*1d1be0*/  LDL R8, [R1+0x12c] ;  /* 0x00012c0001087983 */ /* 0x000ee80000100800 */
[----:B------:R0:W-:Y:S01]  /*1d1bf0*/  STL.64 [R1+0x4908], R28 ;  /* 0x0049081c01007387 */ /* 0x0001e20000100a00 */
[----:B------:R-:W-:-:S03]  /*1d1c00*/  IMAD.X R13, R10, 0x1, R3, P3 ;  /* 0x000000010a0d7824 */ /* 0x000fc600018e0603 */
[----:B------:R-:W-:Y:S04]  /*1d1c10*/  STL.64 [R1+0x4920], R26 ;  /* 0x0049201a01007387 */ /* 0x000fe80000100a00 */
[----:B------:R-:W-:Y:S04]  /*1d1c20*/  STL.64 [R1+0x4938], R24 ;  /* 0x0049381801007387 */ /* 0x000fe80000100a00 */
[----:B------:R-:W-:Y:S04]  /*1d1c30*/  STL.64 [R1+0x4950], R22 ;  /* 0x0049501601007387 */ /* 0x000fe80000100a00 */
[----:B------:R-:W-:Y:S04]  /*1d1c40*/  STL.64 [R1+0x4968], R20 ;  /* 0x0049681401007387 */ /* 0x000fe80000100a00 */
[----:B------:R-:W-:Y:S04]  /*1d1c50*/  STL.64 [R1+0x4980], R18 ;  /* 0x0049801201007387 */ /* 0x000fe80000100a00 */
[----:B------:R-:W-:Y:S04]  /*1d1c60*/  STL.64 [R1+0x4998], R16 ;  /* 0x0049981001007387 */ /* 0x000fe80000100a00 */
[----:B------:R-:W-:Y:S04]  /*1d1c70*/  STL.64 [R1+0x49b0], R14 ;  /* 0x0049b00e01007387 */ /* 0x000fe80000100a00 */
[----:B0-----:R-:W4:Y:S04]  /*1d1c80*/  LDL R28, [R1+0x13c] ;  /* 0x00013c00011c7983 */ /* 0x001f280000100800 */
[----:B------:R-:W-:Y:S04]  /*1d1c90*/  STL.64 [R1+0x49c8], R12 ;  /* 0x0049c80c01007387 */ /* 0x000fe80000100a00 */
[----:B------:R-:W2:Y:S04]  /*1d1ca0*/  LDL R29, [R1+0x140] ;  /* 0x00014000011d7983 */ /* 0x000ea80000100800 */
[----:B--2---:R0:W-:Y:S04]  /*1d1cb0*/  STL [R1+0x7590], R29 ;  /* 0x0075901d01007387 */ /* 0x0041e80000100800 */
[----:B0-----:R-:W2:Y:S04]  /*1d1cc0*/  LDL R29, [R1+0x138] ;  /* 0x00013800011d7983 */ /* 0x001ea80000100800 */
[----:B----4-:R0:W-:Y:S04]  /*1d1cd0*/  STL [R1+0x7594], R28 ;  /* 0x0075941c01007387 */ /* 0x0101e80000100800 */
[----:B0-----:R-:W4:Y:S04]  /*1d1ce0*/  LDL R28, [R1+0x134] ;  /* 0x00013400011c7983 */ /* 0x001f280000100800 */
[----:B--2---:R0:W-:Y:S04]  /*1d1cf0*/  STL [R1+0x7598], R29 ;  /* 0x0075981d01007387 */ /* 0x0041e80000100800 */
[----:B0-----:R-:W2:Y:S04]  /*1d1d00*/  LDL R29, [R1+0x130] ;  /* 0x00013000011d7983 */ /* 0x001ea80000100800 */
[----:B----4-:R3:W-:Y:S04]  /*1d1d10*/  STL [R1+0x759c], R28 ;  /* 0x00759c1c01007387 */ /* 0x0107e80000100800 */
[----:B--2---:R0:W-:Y:S01]  /*1d1d20*/  STL [R1+0x75a0], R29 ;  /* 0x0075a01d01007387 */ /* 0x0041e20000100800 */
[----:B---3--:R-:W-:-:S03]  /*1d1d30*/  IADD3 R28, P3, R8, R4, RZ ;  /* 0x00000004081c7210 */ /* 0x008fc60007f7e0ff */
[----:B------:R-:W2:Y:S04]  /*1d1d40*/  LDL R26, [R1+0x144] ;  /* 0x00014400011a7983 */ /* 0x000ea80000100800 */
[----:B------:R-:W3:Y:S04]  /*1d1d50*/  LDL R24, [R1+0x390] ;  /* 0x0003900001187983 */ /* 0x000ee80000100800 */
[----:B0-----:R-:W4:Y:S04]  /*1d1d60*/  LDL R29, [R1+0x3a8] ;  /* 0x0003a800011d7983 */ /* 0x001f280000100800 */
        /* <DEDUP_REMOVED lines=15> */
[----:B------:R-:W3:Y:S01]  /*1d1e60*/  LDL R8, [R1+0x370] ;  /* 0x0003700001087983 */ /* 0x000ee20000100800 */
[----:B----4-:R-:W-:-:S05]  /*1d1e70*/  IMAD.X R29, R29, 0x1, R3, P3 ;  /* 0x000000011d1d7824 */ /* 0x010fca00018e0603 */
[----:B------:R0:W-:Y:S04]  /*1d1e80*/  STL.64 [R1+0x49e0], R28 ;  /* 0x0049e01c01007387 */ /* 0x0001e80000100a00 */
[----:B0-----:R-:W4:Y:S02]  /*1d1e90*/  LDL.LU R29, [R1+0x75a0] ;  /* 0x0075a000011d7983 */ /* 0x001f240000300800 */
[----:B----4-:R-:W-:Y:S02]  /*1d1ea0*/  IADD3 R28, P3, R29, R4, RZ ;  /* 0x000000041d1c7210 */ /* 0x010fe40007f7e0ff */
[----:B------:R-:W4:Y:S03]  /*1d1eb0*/  LDL R29, [R1+0x3a4] ;  /* 0x0003a400011d7983 */ /* 0x000f260000100800 */
[----:B----4-:R-:W-:-:S05]  /*1d1ec0*/  IMAD.X R29, R29, 0x1, R3, P3 ;  /* 0x000000011d1d7824 */ /* 0x010fca00018e0603 */
[----:B------:R0:W-:Y:S04]  /*1d1ed0*/  STL.64 [R1+0x49f8], R28 ;  /* 0x0049f81c01007387 */ /* 0x0001e80000100a00 */
[----:B0-----:R-:W4:Y:S04]  /*1d1ee0*/  LDL.LU R28, [R1+0x759c] ;  /* 0x00759c00011c7983 */ /* 0x001f280000300800 */
[----:B------:R-:W2:Y:S01]  /*1d1ef0*/  LDL R29, [R1+0x3a0] ;  /* 0x0003a000011d7983 */ /* 0x000ea20000100800 */
[----:B----4-:R-:W-:-:S05]  /*1d1f00*/  IADD3 R28, P3, R28, R4, RZ ;  /* 0x000000041c1c7210 */ /* 0x010fca0007f7e0ff */
        /* <DEDUP_REMOVED lines=13> */
[----:B--2---:R-:W-:Y:S02]  /*1d1fe0*/  IADD3 R28, P3, R29, R4, RZ ;  /* 0x000000041d1c7210 */ /* 0x004fe40007f7e0ff */
[----:B------:R-:W2:Y:S03]  /*1d1ff0*/  LDL R29, [R1+0x394] ;  /* 0x00039400011d7983 */ /* 0x000ea60000100800 */
[----:B--2---:R-:W-:-:S05]  /*1d2000*/  IMAD.X R29, R29, 0x1, R3, P3 ;  /* 0x000000011d1d7824 */ /* 0x004fca00018e0603 */
[----:B------:R0:W-:Y:S02]  /*1d2010*/  STL.64 [R1+0x46b8], R28 ;  /* 0x0046b81c01007387 */ /* 0x0001e40000100a00 */
[----:B0-----:R-:W-:-:S05]  /*1d2020*/  IADD3 R28, P3, R26, R4, RZ ;  /* 0x000000041a1c7210 */ /* 0x001fca0007f7e0ff */
[----:B---3--:R-:W-:Y:S01]  /*1d2030*/  IMAD.X R29, R24, 0x1, R3, P3 ;  /* 0x00000001181d7824 */ /* 0x008fe200018e0603 */
[----:B------:R-:W-:-:S05]  /*1d2040*/  IADD3 R24, P3, R25, R4, RZ ;  /* 0x0000000419187210 */ /* 0x000fca0007f7e0ff */
        /* <DEDUP_REMOVED lines=19> */
[----:B------:R0:W-:Y:S04]  /*1d2180*/  STL.64 [R1+0x4778], R12 ;  /* 0x0047780c01007387 */ /* 0x0001e80000100a00 */
[----:B------:R-:W-:Y:S01]  /*1d2190*/  STL.64 [R1+0x4760], R16 ;  /* 0x0047601001007387 */ /* 0x000fe20000100a00 */
[----:B0-----:R-:W-:-:S03]  /*1d21a0*/  IADD3 R12, P3, R10, R4, RZ ;  /* 0x000000040a0c7210 */ /* 0x001fc60007f7e0ff */
[----:B------:R0:W-:Y:S02]  /*1d21b0*/  STL.64 [R1+0x7588], R6 ;  /* 0x0075880601007387 */ /* 0x0001e40000100a00 */
[----:B------:R-:W-:-:S05]  /*1d21c0*/  IMAD.X R13, R8, 0x1, R3, P3 ;  /* 0x00000001080d7824 */ /* 0x000fca00018e0603 */
[----:B------:R-:W-:Y:S04]  /*1d21d0*/  STL.64 [R1+0x4790], R12 ;  /* 0x0047900c01007387 */ /* 0x000fe80000100a00 */
[----:B------:R-:W2:Y:S04]  /*1d21e0*/  LDL R29, [R1+0x17c] ;  /* 0x00017c00011d7983 */ /* 0x000ea80000100800 */
[----:B------:R-:W3:Y:S04]  /*1d21f0*/  LDL R28, [R1+0x178] ;  /* 0x00017800011c7983 */ /* 0x000ee80000100800 */
[----:B0-----:R-:W4:Y:S04]  /*1d2200*/  LDL R7, [R1+0x168] ;  /* 0x0001680001077983 */ /* 0x001f280000100800 */
[----:B--2---:R0:W-:Y:S04]  /*1d2210*/  STL [R1+0x7578], R29 ;  /* 0x0075781d01007387 */ /* 0x0041e80000100800 */
[----:B0-----:R-:W2:Y:S04]  /*1d2220*/  LDL R29, [R1+0x174] ;  /* 0x00017400011d7983 */ /* 0x001ea80000100800 */
[----:B---3--:R0:W-:Y:S04]  /*1d2230*/  STL [R1+0x757c], R28 ;  /* 0x00757c1c01007387 */ /* 0x0081e80000100800 */
[----:B0-----:R-:W3:Y:S04]  /*1d2240*/  LDL R28, [R1+0x170] ;  /* 0x00017000011c7983 */ /* 0x001ee80000100800 */
[----:B--2---:R0:W-:Y:S04]  /*1d2250*/  STL [R1+0x7580], R29 ;  /* 0x0075801d01007387 */ /* 0x0041e80000100800 */
[----:B0-----:R-:W2:Y:S04]  /*1d2260*/  LDL R29, [R1+0x16c] ;  /* 0x00016c00011d7983 */ /* 0x001ea80000100800 */
[----:B---3--:R0:W-:Y:S01]  /*1d2270*/  STL [R1+0x7584], R28 ;  /* 0x0075841c01007387 */ /* 0x0081e20000100800 */
[----:B----4-:R-:W-:-:S03]  /*1d2280*/  IADD3 R6, P3, R7, R4, RZ ;  /* 0x0000000407067210 */ /* 0x010fc60007f7e0ff */
[----:B------:R-:W3:Y:S04]  /*1d2290*/  LDL R26, [R1+0x358] ;  /* 0x00035800011a7983 */ /* 0x000ee80000100800 */
[----:B------:R-:W4:Y:S04]  /*1d22a0*/  LDL R27, [R1+0x190] ;  /* 0x00019000011b7983 */ /* 0x000f280000100800 */
        /* <DEDUP_REMOVED lines=16> */
[----:B------:R-:W4:Y:S01]  /*1d23b0*/  LDL R8, [R1+0x1c0] ;  /* 0x0001c00001087983 */ /* 0x000f220000100800 */
[----:B--2---:R-:W-:Y:S01]  /*1d23c0*/  IMAD.X R7, R28, 0x1, R3, P3 ;  /* 0x000000011c077824 */ /* 0x004fe200018e0603 */
[----:B------:R-:W-:-:S04]  /*1d23d0*/  IADD3 R28, P3, R29, R4, RZ ;  /* 0x000000041d1c7210 */ /* 0x000fc80007f7e0ff */
[----:B------:R0:W-:Y:S04]  /*1d23e0*/  STL.64 [R1+0x47a8], R6 ;  /* 0x0047a80601007387 */ /* 0x0001e80000100a00 */
[----:B0-----:R-:W2:Y:S04]  /*1d23f0*/  LDL.LU.64 R6, [R1+0x7588] ;  /* 0x0075880001067983 */ /* 0x001ea80000300a00 */
[----:B------:R-:W3:Y:S02]  /*1d2400*/  LDL R29, [R1+0x368] ;  /* 0x00036800011d7983 */ /* 0x000ee40000100800 */
        /* <DEDUP_REMOVED lines=18> */
[----:B---3--:R-:W-:-:S05]  /*1d2530*/  IADD3 R28, P3, R29, R4, RZ ;  /* 0x000000041d1c7210 */ /* 0x008fca0007f7e0ff */
        /* <DEDUP_REMOVED lines=17> */
[----:B------:R-:W-:Y:S04]  /*1d2650*/  STL.64 [R1+0x4838], R26 ;  /* 0x0048381a01007387 */ /* 0x000fe80000100a00 */
[----:B------:R-:W-:Y:S04]  /*1d2660*/  STL.64 [R1+0x44b8], R24 ;  /* 0x0044b81801007387 */ /* 0x000fe80000100a00 */
[----:B------:R-:W-:Y:S01]  /*1d2670*/  STL.64 [R1+0x44d0], R22 ;  /* 0x0044d01601007387 */ /* 0x000fe20000100a00 */
[----:B------:R-:W-:-:S03]  /*1d2680*/  IMAD.X R13, R10, 0x1, R3, P3 ;  /* 0x000000010a0d7824 */ /* 0x000fc600018e0603 */
[----:B------:R-:W-:Y:S01]  /*1d2690*/  STL.64 [R1+0x44e8], R20 ;  /* 0x0044e81401007387 */ /* 0x000fe20000100a00 */
[----:B------:R-:W-:-:S03]  /*1d26a0*/  IADD3 R10, P3, R8, R4, RZ ;  /* 0x00000004080a7210 */ /* 0x000fc60007f7e0ff */
[----:B------:R-:W-:Y:S04]  /*1d26b0*/  STL.64 [R1+0x4500], R18 ;  /* 0x0045001201007387 */ /* 0x000fe80000100a00 */
[----:B------:R-:W-:Y:S04]  /*1d26c0*/  STL.64 [R1+0x4518], R16 ;  /* 0x0045181001007387 */ /* 0x000fe80000100a00 */
[----:B------:R-:W-:Y:S04]  /*1d26d0*/  STL.64 [R1+0x4530], R14 ;  /* 0x0045300e01007387 */ /* 0x000fe80000100a00 */
[----:B------:R-:W-:Y:S04]  /*1d26e0*/  STL.64 [R1+0x7570], R4 ;  /* 0x0075700401007387 */ /* 0x000fe80000100a00 */
[----:B------:R-:W-:Y:S04]  /*1d26f0*/  STL [R1+0x4560], R10 ;  /* 0x0045600a01007387 */ /* 0x000fe80000100800 */
[----:B------:R-:W-:Y:S04]  /*1d2700*/  STL.64 [R1+0x4548], R12 ;  /* 0x0045480c01007387 */ /* 0x000fe80000100a00 */
[----:B0-----:R-:W3:Y:S04]  /*1d2710*/  LDL R29, [R1+0x1e4] ;  /* 0x0001e400011d7983 */ /* 0x001ee80000100800 */
[----:B------:R-:W4:Y:S04]  /*1d2720*/  LDL R28, [R1+0x1e0] ;  /* 0x0001e000011c7983 */ /* 0x000f280000100800 */
[----:B---3--:R0:W-:Y:S04]  /*1d2730*/  STL [R1+0x7560], R29 ;  /* 0x0075601d01007387 */ /* 0x0081e80000100800 */
[----:B0-----:R-:W3:Y:S04]  /*1d2740*/  LDL R29, [R1+0x1cc] ;  /* 0x0001cc00011d7983 */ /* 0x001ee80000100800 */
[----:B----4-:R0:W-:Y:S04]  /*1d2750*/  STL [R1+0x7564], R28 ;  /* 0x0075641c01007387 */ /* 0x0101e80000100800 */
[----:B0-----:R-:W4:Y:S01]  /*1d2760*/  LDL R28, [R1+0x1c8] ;  /* 0x0001c800011c7983 */ /* 0x001f220000100800 */
[----:B------:R-:W-:-:S02]  /*1d2770*/  IMAD.MOV.U32 R5, RZ, RZ, R11 ;  /* 0x000000ffff057224 */ /* 0x000fc400078e000b */
[----:B--2---:R-:W-:Y:S02]  /*1d2780*/  IMAD.MOV.U32 R5, RZ, RZ, R6 ;  /* 0x000000ffff057224 */ /* 0x004fe400078e0006 */
[----:B------:R-:W-:Y:S02]  /*1d2790*/  IMAD.MOV.U32 R4, RZ, RZ, R10 ;  /* 0x000000ffff047224 */ /* 0x000fe400078e000a */
[----:B------:R-:W-:Y:S01]  /*1d27a0*/  IMAD.X R5, R5, 0x1, R3, P3 ;  /* 0x0000000105057824 */ /* 0x000fe200018e0603 */
[----:B---3--:R0:W-:Y:S04]  /*1d27b0*/  STL [R1+0x7568], R29 ;  /* 0x0075681d01007387 */ /* 0x0081e80000100800 */
[----:B0-----:R-:W2:Y:S04]  /*1d27c0*/  LDL R29, [R1+0x1c4] ;  /* 0x0001c400011d7983 */ /* 0x001ea80000100800 */
[----:B----4-:R-:W-:Y:S04]  /*1d27d0*/  STL [R1+0x756c], R28 ;  /* 0x00756c1c01007387 */ /* 0x010fe80000100800 */
[----:B------:R-:W3:Y:S04]  /*1d27e0*/  LDL R26, [R1+0x320] ;  /* 0x00032000011a7983 */ /* 0x000ee80000100800 */
        /* <DEDUP_REMOVED lines=19> */
[----:B------:R0:W-:Y:S04]  /*1d2920*/  STL [R1+0x4564], R5 ;  /* 0x0045640501007387 */ /* 0x0001e80000100800 */
[----:B0-----:R-:W2:Y:S02]  /*1d2930*/  LDL.LU.64 R4, [R1+0x7570] ;  /* 0x0075700001047983 */ /* 0x001ea40000300a00 */
[----:B--2---:R-:W-:-:S02]  /*1d2940*/  IADD3 R28, P3, R29, R4, RZ ;  /* 0x000000041d1c7210 */ /* 0x004fc40007f7e0ff */
        /* <DEDUP_REMOVED lines=37> */
[----:B------:R0:W-:Y:S01]  /*1d2ba0*/  STL.64 [R1+0x45f0], R26 ;  /* 0x0045f01a01007387 */ /* 0x0001e20000100a00 */
[--C-:B------:R-:W-:Y:S01]  /*1d2bb0*/  IMAD.X R13, R10, 0x1, R3.reuse, P3 ;  /* 0x000000010a0d7824 */ /* 0x100fe200018e0603 */
[----:B------:R-:W-:Y:S02]  /*1d2bc0*/  IADD3 R10, P3, R11, R4, RZ ;  /* 0x000000040b0a7210 */ /* 0x000fe40007f7e0ff */
        /* <DEDUP_REMOVED lines=12> */
[----:B0-----:R-:W2:Y:S04]  /*1d2c90*/  LDL R27, [R1+0x220] ;  /* 0x00022000011b7983 */ /* 0x001ea80000100800 */
[----:B------:R-:W3:Y:S04]  /*1d2ca0*/  LDL R26, [R1+0x21c] ;  /* 0x00021c00011a7983 */ /* 0x000ee80000100800 */
[----:B------:R-:W4:Y:S04]  /*1d2cb0*/  LDL R28, [R1+0x2e8] ;  /* 0x0002e800011c7983 */ /* 0x000f280000100800 */
[----:B--2---:R0:W-:Y:S04]  /*1d2cc0*/  STL [R1+0x7544], R27 ;  /* 0x0075441b01007387 */ /* 0x0041e80000100800 */
[----:B0-----:R-:W2:Y:S04]  /*1d2cd0*/  LDL R27, [R1+0x218] ;  /* 0x00021800011b7983 */ /* 0x001ea80000100800 */
[----:B---3--:R0:W-:Y:S04]  /*1d2ce0*/  STL [R1+0x7548], R26 ;  /* 0x0075481a01007387 */ /* 0x0081e80000100800 */
[----:B0-----:R-:W3:Y:S01]  /*1d2cf0*/  LDL R26, [R1+0x214] ;  /* 0x00021400011a7983 */ /* 0x001ee20000100800 */
[----:B------:R-:W-:-:S02]  /*1d2d00*/  IMAD.MOV.U32 R4, RZ, RZ, R8 ;  /* 0x000000ffff047224 */ /* 0x000fc400078e0008 */
[----:B------:R-:W-:Y:S02]  /*1d2d10*/  IMAD.MOV.U32 R8, RZ, RZ, R7 ;  /* 0x000000ffff087224 */ /* 0x000fe400078e0007 */
[----:B------:R-:W-:Y:S02]  /*1d2d20*/  IMAD.MOV.U32 R5, RZ, RZ, R9 ;  /* 0x000000ffff057224 */ /* 0x000fe400078e0009 */
[----:B------:R-:W-:Y:S01]  /*1d2d30*/  IMAD.X R5, R8, 0x1, R3, P3 ;  /* 0x0000000108057824 */ /* 0x000fe200018e0603 */
[----:B--2---:R0:W-:Y:S04]  /*1d2d40*/  STL [R1+0x754c], R27 ;  /* 0x00754c1b01007387 */ /* 0x0041e80000100800 */
[----:B0-----:R-:W2:Y:S04]  /*1d2d50*/  LDL R27, [R1+0x210] ;  /* 0x00021000011b7983 */ /* 0x001ea80000100800 */
[----:B---3--:R-:W-:Y:S04]  /*1d2d60*/  STL [R1+0x7550], R26 ;  /* 0x0075501a01007387 */ /* 0x008fe80000100800 */
        /* <DEDUP_REMOVED lines=20> */
[----:B------:R0:W-:Y:S04]  /*1d2eb0*/  STL [R1+0x4334], R5 ;  /* 0x0043340501007387 */ /* 0x0001e80000100800 */
[----:B0-----:R-:W2:Y:S04]  /*1d2ec0*/  LDL.LU.64 R4, [R1+0x7558] ;  /* 0x0075580001047983 */ /* 0x001ea80000300a00 */
[----:B------:R-:W3:Y:S01]  /*1d2ed0*/  LDL R8, [R1+0x2bc] ;  /* 0x0002bc0001087983 */ /* 0x000ee20000100800 */
[----:B--2---:R-:W-:-:S03]  /*1d2ee0*/  IADD3 R26, P3, R27, R4, RZ ;  /* 0x000000041b1a7210 */ /* 0x004fc60007f7e0ff */
[----:B------:R-:W2:Y:S02]  /*1d2ef0*/  LDL R27, [R1+0x2f4] ;  /* 0x0002f400011b7983 */ /* 0x000ea40000100800 */
        /* <DEDUP_REMOVED lines=15> */
[----:B------:R0:W-:Y:S04]  /*1d2ff0*/  STL.64 [R1+0x4390], R26 ;  /* 0x0043901a01007387 */ /* 0x0001e80000100a00 */
[----:B0-----:R-:W2:Y:S02]  /*1d3000*/  LDL.LU R27, [R1+0x7544] ;  /* 0x00754400011b7983 */ /* 0x001ea40000300800 */
[----:B--2---:R-:W-:-:S05]  /*1d3010*/  IADD3 R26, P3, R27, R4, RZ ;  /* 0x000000041b1a7210 */ /* 0x004fca0007f7e0ff */
[----:B---3--:R-:W-:-:S05]  /*1d3020*/  IMAD.X R27, R29, 0x1, R3, P3 ;  /* 0x000000011d1b7824 */ /* 0x008fca00018e0603 */
[----:B------:R0:W-:Y:S02]  /*1d3030*/  STL.64 [R1+0x43a8], R26 ;  /* 0x0043a81a01007387 */ /* 0x0001e40000100a00 */
[----:B0-----:R-:W-:-:S05]  /*1d3040*/  IADD3 R26, P3, R24, R4, RZ ;  /* 0x00000004181a7210 */ /* 0x001fca0007f7e0ff */
[----:B------:R-:W-:Y:S01]  /*1d3050*/  IMAD.X R27, R22, 0x1, R3, P3 ;  /* 0x00000001161b7824 */ /* 0x000fe200018e0603 */
        /* <DEDUP_REMOVED lines=23> */
[----:B------:R-:W2:Y:S02]  /*1d31d0*/  LDL R9, [R1+0x250] ;  /* 0x0002500001097983 */ /* 0x000ea40000100800 */
[----:B------:R-:W-:-:S05]  /*1d31e0*/  IMAD.X R11, R6, 0x1, R3, P3 ;  /* 0x00000001060b7824 */ /* 0x000fca00018e0603 */
[----:B------:R-:W-:Y:S04]  /*1d31f0*/  STL.64 [R1+0x4480], R10 ;  /* 0x0044800a01007387 */ /* 0x000fe80000100a00 */
[----:B------:R-:W3:Y:S01]  /*1d3200*/  LDL R29, [R1+0x25c] ;  /* 0x00025c00011d7983 */ /* 0x000ee20000100800 */
[----:B------:R-:W-:-:S03]  /*1d3210*/  IADD3 R6, P3, R7, R4, RZ ;  /* 0x0000000407067210 */ /* 0x000fc60007f7e0ff */
[----:B------:R-:W4:Y:S02]  /*1d3220*/  LDL R28, [R1+0x258] ;  /* 0x00025800011c7983 */ /* 0x000f240000100800 */
[----:B------:R-:W-:Y:S02]  /*1d3230*/  IMAD.X R7, R8, 0x1, R3, P3 ;  /* 0x0000000108077824 */ /* 0x000fe400018e0603 */
[----:B---3--:R0:W-:Y:S04]  /*1d3240*/  STL [R1+0x7538], R29 ;  /* 0x0075381d01007387 */ /* 0x0081e80000100800 */
[----:B------:R-:W-:Y:S04]  /*1d3250*/  STL.64 [R1+0x4498], R6 ;  /* 0x0044980601007387 */ /* 0x000fe80000100a00 */
[----:B0-----:R-:W3:Y:S04]  /*1d3260*/  LDL R29, [R1+0x254] ;  /* 0x00025400011d7983 */ /* 0x001ee80000100800 */
[----:B----4-:R0:W-:Y:S04]  /*1d3270*/  STL [R1+0x753c], R28 ;  /* 0x00753c1c01007387 */ /* 0x0101e80000100800 */
[----:B0-----:R-:W4:Y:S04]  /*1d3280*/  LDL R28, [R1+0x24c] ;  /* 0x00024c00011c7983 */ /* 0x001f280000100800 */
[----:B---3--:R0:W-:Y:S04]  /*1d3290*/  STL [R1+0x7540], R29 ;  /* 0x0075401d01007387 */ /* 0x0081e80000100800 */
[----:B------:R-:W3:Y:S04]  /*1d32a0*/  LDL R26, [R1+0x2a8] ;  /* 0x0002a800011a7983 */ /* 0x000ee80000100800 */
[----:B------:R-:W3:Y:S04]  /*1d32b0*/  LDL R27, [R1+0x260] ;  /* 0x00026000011b7983 */ /* 0x000ee80000100800 */
[----:B------:R-:W3:Y:S04]  /*1d32c0*/  LDL R24, [R1+0x2a4] ;  /* 0x0002a40001187983 */ /* 0x000ee80000100800 */
[----:B------:R-:W3:Y:S04]  /*1d32d0*/  LDL R25, [R1+0x264] ;  /* 0x0002640001197983 */ /* 0x000ee80000100800 */
[----:B------:R-:W3:Y:S04]  /*1d32e0*/  LDL R22, [R1+0x2a0] ;  /* 0x0002a00001167983 */ /* 0x000ee80000100800 */
[----:B------:R-:W3:Y:S04]  /*1d32f0*/  LDL R23, [R1+0x268] ;  /* 0x0002680001177983 */ /* 0x000ee80000100800 */
[----:B------:R-:W3:Y:S04]  /*1d3300*/  LDL R20, [R1+0x29c] ;  /* 0x00029c0001147983 */ /* 0x000ee80000100800 */
[----:B0-----:R-:W2:Y:S04]  /*1d3310*/  LDL R29, [R1+0x2b8] ;  /* 0x0002b800011d7983 */ /* 0x001ea80000100800 */
[----:B------:R-:W3:Y:S04]  /*1d3320*/  LDL R21, [R1+0x26c] ;  /* 0x00026c0001157983 */ /* 0x000ee80000100800 */
[----:B------:R-:W3:Y:S01]  /*1d3330*/  LDL R18, [R1+0x298] ;  /* 0x0002980001127983 */ /* 0x000ee20000100800 */
[----:B----4-:R-:W-:-:S03]  /*1d3340*/  IADD3 R28, P3, R28, R4, RZ ;  /* 0x000000041c1c7210 */ /* 0x010fc60007f7e0ff */
        /* <DEDUP_REMOVED lines=12> */
[----:B--2---:R-:W-:-:S05]  /*1d3410*/  IMAD.X R29, R29, 0x1, R3, P3 ;  /* 0x000000011d1d7824 */ /* 0x004fca00018e0603 */
[----:B------:R0:W-:Y:S04]  /*1d3420*/  STL.64 [R1+0x4150], R28 ;  /* 0x0041501c01007387 */ /* 0x0001e80000100a00 */
[----:B0-----:R-:W2:Y:S01]  /*1d3430*/  LDL R29, [R1+0x2b4] ;  /* 0x0002b400011d7983 */ /* 0x001ea20000100800 */
[----:B------:R-:W-:-:S03]  /*1d3440*/  IADD3 R28, P3, R9, R4, RZ ;  /* 0x00000004091c7210 */ /* 0x000fc60007f7e0ff */
[----:B------:R-:W4:Y:S02]  /*1d3450*/  LDL.LU R9, [R1+0x27c] ;  /* 0x00027c0001097983 */ /* 0x000f240000300800 */
        /* <DEDUP_REMOVED lines=23> */
[-C--:B----4-:R-:W-:Y:S01]  /*1d35d0*/  IADD3 R18, P3, R19, R4.reuse, RZ ;  /* 0x0000000413127210 */ /* 0x090fe20007f7e0ff */
[----:B------:R0:W-:Y:S04]  /*1d35e0*/  STL.64 [R1+0x41b0], R28 ;  /* 0x0041b01c01007387 */ /* 0x0001e80000100a00 */
[----:B------:R-:W-:Y:S01]  /*1d35f0*/  IMAD.X R19, R16, 0x1, R3, P3 ;  /* 0x0000000110137824 */ /* 0x000fe200018e0603 */
[----:B------:R-:W-:-:S05]  /*1d3600*/  IADD3 R16, P3, R17, R4, RZ ;  /* 0x0000000411107210 */ /* 0x000fca0007f7e0ff */
[----:B------:R-:W-:Y:S01]  /*1d3610*/  IMAD.X R17, R10, 0x1, R3, P3 ;  /* 0x000000010a117824 */ /* 0x000fe200018e0603 */
[----:B0-----:R-:W2:Y:S04]  /*1d3620*/  LDL.LU.64 R28, [R1+0x7530] ;  /* 0x00753000011c7983 */ /* 0x001ea80000300a00 */
[----:B------:R0:W-:Y:S01]  /*1d3630*/  STL.64 [R1+0x41c8], R26 ;  /* 0x0041c81a01007387 */ /* 0x0001e20000100a00 */
[----:B------:R-:W-:-:S05]  /*1d3640*/  IADD3 R10, P3, R11, R4, RZ ;  /* 0x000000040b0a7210 */ /* 0x000fca0007f7e0ff */
[----:B------:R-:W-:Y:S01]  /*1d3650*/  IMAD.X R11, R6, 0x1, R3, P3 ;  /* 0x00000001060b7824 */ /* 0x000fe200018e0603 */
[----:B0-----:R-:W3:Y:S04]  /*1d3660*/  LDL.LU.64 R26, [R1+0x7528] ;  /* 0x00752800011a7983 */ /* 0x001ee80000300a00 */
[----:B------:R0:W-:Y:S01]  /*1d3670*/  STL.64 [R1+0x41e0], R24 ;  /* 0x0041e01801007387 */ /* 0x0001e20000100a00 */
[----:B------:R-:W-:-:S03]  /*1d3680*/  IADD3 R6, P3, R7, R4, RZ ;  /* 0x0000000407067210 */ /* 0x000fc60007f7e0ff */
[----:B0-----:R-:W4:Y:S04]  /*1d3690*/  LDL.LU.64 R24, [R1+0x7520] ;  /* 0x0075200001187983 */ /* 0x001f280000300a00 */
[----:B------:R0:W-:Y:S01]  /*1d36a0*/  STL.64 [R1+0x41f8], R22 ;  /* 0x0041f81601007387 */ /* 0x0001e20000100a00 */
[----:B------:R-:W-:-:S03]  /*1d36b0*/  IMAD.X R7, R14, 0x1, R3, P3 ;  /* 0x000000010e077824 */ /* 0x000fc600018e0603 */
[----:B0-----:R-:W2:Y:S04]  /*1d36c0*/  LDL.LU.64 R22, [R1+0x7518] ;  /* 0x0075180001167983 */ /* 0x001ea80000300a00 */
[----:B------:R0:W-:Y:S04]  /*1d36d0*/  STL.64 [R1+0x4210], R20 ;  /* 0x0042101401007387 */ /* 0x0001e80000100a00 */
[----:B0-----:R-:W3:Y:S04]  /*1d36e0*/  LDL.LU.64 R20, [R1+0x7510] ;  /* 0x0075100001147983 */ /* 0x001ee80000300a00 */
[----:B------:R0:W-:Y:S04]  /*1d36f0*/  STL.64 [R1+0x4228], R18 ;  /* 0x0042281201007387 */ /* 0x0001e80000100a00 */
[----:B0-----:R-:W4:Y:S04]  /*1d3700*/  LDL.LU.64 R18, [R1+0x7508] ;  /* 0x0075080001127983 */ /* 0x001f280000300a00 */
[----:B------:R0:W-:Y:S04]  /*1d3710*/  STL.64 [R1+0x4240], R16 ;  /* 0x0042401001007387 */ /* 0x0001e80000100a00 */
[----:B0-----:R-:W2:Y:S04]  /*1d3720*/  LDL.LU.64 R16, [R1+0x7500] ;  /* 0x0075000001107983 */ /* 0x001ea80000300a00 */
[----:B------:R0:W-:Y:S04]  /*1d3730*/  STL.64 [R1+0x4258], R10 ;  /* 0x0042580a01007387 */ /* 0x0001e80000100a00 */
[----:B0-----:R-:W3:Y:S04]  /*1d3740*/  LDL.LU.64 R10, [R1+0x74f8] ;  /* 0x0074f800010a7983 */ /* 0x001ee80000300a00 */
[----:B------:R0:W-:Y:S04]  /*1d3750*/  STL.64 [R1+0x4270], R6 ;  /* 0x0042700601007387 */ /* 0x0001e80000100a00 */
[----:B0-----:R-:W4:Y:S01]  /*1d3760*/  LDL.LU.64 R6, [R1+0x74f0] ;  /* 0x0074f00001067983 */ /* 0x001f220000300a00 */
[----:B------:R-:W-:-:S05]  /*1d3770*/  IADD3 R14, P3, R15, R4, RZ ;  /* 0x000000040f0e7210 */ /* 0x000fca0007f7e0ff */
[----:B------:R-:W-:Y:S01]  /*1d3780*/  IMAD.X R15, R12, 0x1, R3, P3 ;  /* 0x000000010c0f7824 */ /* 0x000fe200018e0603 */
[----:B------:R-:W-:-:S05]  /*1d3790*/  IADD3 R12, P3, R13, R4, RZ ;  /* 0x000000040d0c7210 */ /* 0x000fca0007f7e0ff */
[----:B------:R-:W-:-:S05]  /*1d37a0*/  IMAD.X R13, R8, 0x1, R3, P3 ;  /* 0x00000001080d7824 */ /* 0x000fca00018e0603 */
[----:B------:R0:W-:Y:S04]  /*1d37b0*/  STL.64 [R1+0x42a0], R12 ;  /* 0x0042a00c01007387 */ /* 0x0001e80000100a00 */
[----:B------:R-:W-:Y:S01]  /*1d37c0*/  STL.64 [R1+0x4288], R14 ;  /* 0x0042880e01007387 */ /* 0x000fe20000100a00 */
[----:B0-----:R-:W-:-:S03]  /*1d37d0*/  IADD3 R12, P3, R0, R4, RZ ;  /* 0x00000004000c7210 */ /* 0x001fc60007f7e0ff */
[----:B------:R-:W2:Y:S02]  /*1d37e0*/  LDL.LU R0, [R1+0x74ec] ;  /* 0x0074ec0001007983 */ /* 0x000ea40000300800 */
[----:B------:R-:W-:Y:S02]  /*1d37f0*/  IMAD.X R13, R2, 0x1, R3, P3 ;  /* 0x00000001020d7824 */ /* 0x000fe400018e0603 */
[----:B------:R-:W2:Y:S04]  /*1d3800*/  LDL.LU R2, [R1+0x74e8] ;  /* 0x0074e80001027983 */ /* 0x000ea80000300800 */
[----:B------:R0:W-:Y:S02]  /*1d3810*/  STL.64 [R1+0x42b8], R12 ;  /* 0x0042b80c01007387 */ /* 0x0001e40000100a00 */
[----:B0-----:R-:W-:Y:S01]  /*1d3820*/  VIADD R12, R9, UR5 ;  /* 0x00000005090c7c36 */ /* 0x001fe20008000000 */
[----:B------:R-:W-:-:S04]  /*1d3830*/  ULDC UR5, c[0x0][0x248] ;  /* 0x0000920000057ab9 */ /* 0x000fc80000000800 */
[----:B------:R-:W-:Y:S01]  /*1d3840*/  SHF.R.S32.HI R8, RZ, 0x1f, R12 ;  /* 0x0000001fff087819 */ /* 0x000fe2000001140c */
[----:B------:R-:W-:Y:S01]  /*1d3850*/  STL [R1+0x278], R12 ;  /* 0x0002780c01007387 */ /* 0x000fe20000100800 */
[----:B---3--:R-:W-:-:S05]  /*1d3860*/  IADD3 R14, P3, R12, R11, RZ ;  /* 0x0000000b0c0e7210 */ /* 0x008fca0007f7e0ff */
[----:B----4-:R-:W-:-:S05]  /*1d3870*/  IMAD.X R15, R8, 0x1, R7, P3 ;  /* 0x00000001080f7824 */ /* 0x010fca00018e0607 */
[----:B------:R0:W-:Y:S04]  /*1d3880*/  STL.64 [R1+0x5820], R14 ;  /* 0x0058200e01007387 */ /* 0x0001e80000100a00 */
[----:B------:R1:W-:Y:S01]  /*1d3890*/  STL.64 [R1+0x7450], R6 ;  /* 0x0074500601007387 */ /* 0x0003e20000100a00 */
[----:B0-----:R-:W-:-:S03]  /*1d38a0*/  IADD3 R14, P3, R12, R6, RZ ;  /* 0x000000060c0e7210 */ /* 0x001fc60007f7e0ff */
[----:B-1----:R-:W3:Y:S04]  /*1d38b0*/  LDL.LU R7, [R1+0x284] ;  /* 0x0002840001077983 */ /* 0x002ee80000300800 */
[----:B------:R-:W4:Y:S01]  /*1d38c0*/  LDL.LU R6, [R1+0x50c] ;  /* 0x00050c0001067983 */ /* 0x000f220000300800 */
[----:B------:R-:W-:-:S05]  /*1d38d0*/  IMAD.X R15, R8, 0x1, R5, P3 ;  /* 0x00000001080f7824 */ /* 0x000fca00018e0605 */
[----:B------:R0:W-:Y:S04]  /*1d38e0*/  STL.64 [R1+0x5808], R14 ;  /* 0x0058080e01007387 */ /* 0x0001e80000100a00 */
[----:B------:R1:W-:Y:S01]  /*1d38f0*/  STL.64 [R1+0x7458], R4 ;  /* 0x0074580401007387 */ /* 0x0003e20000100a00 */
[----:B0-----:R-:W-:-:S03]  /*1d3900*/  IADD3 R14, P3, R12, R4, RZ ;  /* 0x000000040c0e7210 */ /* 0x001fc60007f7e0ff */
[----:B-1----:R-:W3:Y:S04]  /*1d3910*/  LDL.LU R4, [R1+0x514] ;  /* 0x0005140001047983 */ /* 0x002ee80000300800 */
[----:B------:R-:W4:Y:S01]  /*1d3920*/  LDL.LU R5, [R1+0x280] ;  /* 0x0002800001057983 */ /* 0x000f220000300800 */
[----:B------:R-:W-:Y:S01]  /*1d3930*/  IMAD.X R15, R8, 0x1, R3, P3 ;  /* 0x00000001080f7824 */ /* 0x000fe200018e0603 */
[----:B--2---:R-:W-:-:S05]  /*1d3940*/  IADD3 R12, P3, R12, R2, RZ ;  /* 0x000000020c0c7210 */ /* 0x004fca0007f7e0ff */
[--C-:B------:R-:W-:Y:S01]  /*1d3950*/  IMAD.X R13, R8, 0x1, R0.reuse, P3 ;  /* 0x00000001080d7824 */ /* 0x100fe200018e0600 */
[-C--:B------:R-:W-:Y:S01]  /*1d3960*/  IADD3 R8, P3, R9, R2.reuse, RZ ;  /* 0x0000000209087210 */ /* 0x080fe20007f7e0ff */
[----:B------:R0:W-:Y:S04]  /*1d3970*/  STL.64 [R1+0x5838], R14 ;  /* 0x0058380e01007387 */ /* 0x0001e80000100a00 */
[----:B0-----:R-:W2:Y:S04]  /*1d3980*/  LDL.LU.64 R14, [R1+0x74e0] ;  /* 0x0074e000010e7983 */ /* 0x001ea80000300a00 */
[----:B------:R0:W-:Y:S04]  /*1d3990*/  STL.64 [R1+0x5858], R12 ;  /* 0x0058580c01007387 */ /* 0x0001e80000100a00 */
[----:B0-----:R-:W2:Y:S01]  /*1d39a0*/  LDL.LU.64 R12, [R1+0x74d8] ;  /* 0x0074d800010c7983 */ /* 0x001ea20000300a00 */
[----:B---3--:R-:W-:Y:S01]  /*1d39b0*/  IMAD.X R9, R4, 0x1, R0, P3 ;  /* 0x0000000104097824 */ /* 0x008fe200018e0600 */
[----:B----4-:R-:W-:-:S04]  /*1d39c0*/  IADD3 R4, P3, R5, R2, RZ ;  /* 0x0000000205047210 */ /* 0x010fc80007f7e0ff */
[----:B------:R0:W-:Y:S04]  /*1d39d0*/  STL.64 [R1+0x57a8], R8 ;  /* 0x0057a80801007387 */ /* 0x0001e80000100a00 */
[----:B0-----:R-:W3:Y:S04]  /*1d39e0*/  LDL.LU.64 R8, [R1+0x74d0] ;  /* 0x0074d00001087983 */ /* 0x001ee80000300a00 */
[----:B------:R-:W4:Y:S02]  /*1d39f0*/  LDL.LU R5, [R1+0x510] ;  /* 0x0005100001057983 */ /* 0x000f240000300800 */
[----:B----4-:R-:W-:-:S05]  /*1d3a00*/  IMAD.X R5, R5, 0x1, R0, P3 ;  /* 0x0000000105057824 */ /* 0x010fca00018e0600 */
[----:B------:R0:W-:Y:S02]  /*1d3a10*/  STL.64 [R1+0x5700], R4 ;  /* 0x0057000401007387 */ /* 0x0001e40000100a00 */
[----:B0-----:R-:W-:-:S05]  /*1d3a20*/  IADD3 R4, P3, R7, R2, RZ ;  /* 0x0000000207047210 */ /* 0x001fca0007f7e0ff */
[----:B------:R-:W-:Y:S01]  /*1d3a30*/  IMAD.X R5, R6, 0x1, R0, P3 ;  /* 0x0000000106057824 */ /* 0x000fe200018e0600 */
[----:B---3--:R-:W-:-:S04]  /*1d3a40*/  SHF.R.S32.HI R7, RZ, 0x1f, R8 ;  /* 0x0000001fff077819 */ /* 0x008fc80000011408 */
[----:B------:R0:W-:Y:S04]  /*1d3a50*/  STL.64 [R1+0x5650], R4 ;  /* 0x0056500401007387 */ /* 0x0001e80000100a00 */
[----:B------:R-:W-:Y:S01]  /*1d3a60*/  STL [R1+0x73e4], R8 ;  /* 0x0073e40801007387 */ /* 0x000fe20000100800 */
[----:B0-----:R-:W-:-:S05]  /*1d3a70*/  IADD3 R4, P3, R8, R2, RZ ;  /* 0x0000000208047210 */ /* 0x001fca0007f7e0ff */
[----:B------:R-:W-:Y:S01]  /*1d3a80*/  IMAD.X R5, R7, 0x1, R0, P3 ;  /* 0x0000000107057824 */ /* 0x000fe200018e0600 */
[----:B------:R-:W-:-:S04]  /*1d3a90*/  SHF.R.S32.HI R6, RZ, 0x1f, R9 ;  /* 0x0000001fff067819 */ /* 0x000fc80000011409 */
        /* <DEDUP_REMOVED lines=9> */
[----:B--2---:R-:W-:-:S04]  /*1d3b30*/  SHF.R.S32.HI R6, RZ, 0x1f, R12 ;  /* 0x0000001fff067819 */ /* 0x004fc8000001140c */
[----:B------:R0:W-:Y:S04]  /*1d3b40*/  STL.64 [R1+0x5480], R4 ;  /* 0x0054800401007387 */ /* 0x0001e80000100a00 */
[----:B------:R-:W-:Y:S01]  /*1d3b50*/  STL [R1+0x73d0], R12 ;  /* 0x0073d00c01007387 */ /* 0x000fe20000100800 */
[----:B0-----:R-:W-:-:S05]  /*1d3b60*/  IADD3 R4, P3, R12, R2, RZ ;  /* 0x000000020c047210 */ /* 0x001fca0007f7e0ff */
[----:B------:R-:W-:Y:S01]  /*1d3b70*/  IMAD.X R5, R6, 0x1, R0, P3 ;  /* 0x0000000106057824 */ /* 0x000fe200018e0600 */
[----:B------:R-:W-:-:S04]  /*1d3b80*/  SHF.R.S32.HI R7, RZ, 0x1f, R13 ;  /* 0x0000001fff077819 */ /* 0x000fc8000001140d */
[----:B------:R0:W-:Y:S01]  /*1d3b90*/  STL.64 [R1+0x53f0], R4 ;  /* 0x0053f00401007387 */ /* 0x0001e20000100a00 */
[----:B------:R-:W-:Y:S02]  /*1d3ba0*/  SHF.R.S32.HI R6, RZ, 0x1f, R14 ;  /* 0x0000001fff067819 */ /* 0x000fe4000001140e */
[----:B0-----:R-:W-:-:S05]  /*1d3bb0*/  IADD3 R4, P3, R13, R2, RZ ;  /* 0x000000020d047210 */ /* 0x001fca0007f7e0ff */
[----:B------:R-:W-:-:S05]  /*1d3bc0*/  IMAD.X R5, R7, 0x1, R0, P3 ;  /* 0x0000000107057824 */ /* 0x000fca00018e0600 */
        /* <DEDUP_REMOVED lines=8> */
[----:B------:R0:W-:Y:S02]  /*1d3c50*/  STL.64 [R1+0x5250], R4 ;  /* 0x0052500401007387 */ /* 0x0001e40000100a00 */
[----:B0-----:R-:W-:-:S05]  /*1d3c60*/  IADD3 R4, P3, R16, R2, RZ ;  /* 0x0000000210047210 */ /* 0x001fca0007f7e0ff */
[----:B------:R-:W-:-:S05]  /*1d3c70*/  IMAD.X R5, R6, 0x1, R0, P3 ;  /* 0x0000000106057824 */ /* 0x000fca00018e0600 */
[----:B------:R0:W-:Y:S04]  /*1d3c80*/  STL.64 [R1+0x51d0], R4 ;  /* 0x0051d00401007387 */ /* 0x0001e80000100a00 */
[----:B------:R-:W2:Y:S01]  /*1d3c90*/  LDL R12, [R1] ;  /* 0x00000000010c7983 */ /* 0x000ea20000100800 */
[----:B------:R-:W-:-:S03]  /*1d3ca0*/  SHF.R.S32.HI R7, RZ, 0x1f, R17 ;  /* 0x0000001fff077819 */ /* 0x000fc60000011411 */
[----:B------:R-:W3:Y:S04]  /*1d3cb0*/  LDL.LU R10, [R1+0x4b4] ;  /* 0x0004b400010a7983 */ /* 0x000ee80000300800 */
[----:B------:R-:W4:Y:S01]  /*1d3cc0*/  LDL R9, [R1+0x4] ;  /* 0x0000040001097983 */ /* 0x000f220000100800 */
[----:B0-----:R-:W-:-:S05]  /*1d3cd0*/  IADD3 R4, P3, R17, R2, RZ ;  /* 0x0000000211047210 */ /* 0x001fca0007f7e0ff */
[----:B------:R-:W-:-:S05]  /*1d3ce0*/  IMAD.X R5, R7, 0x1, R0, P3 ;  /* 0x0000000107057824 */ /* 0x000fca00018e0600 */
[----:B------:R0:W-:Y:S04]  /*1d3cf0*/  STL.64 [R1+0x5148], R4 ;  /* 0x0051480401007387 */ /* 0x0001e80000100a00 */
[----:B0-----:R-:W4:Y:S04]  /*1d3d00*/  LDL.LU R4, [R1+0x4b0] ;  /* 0x0004b00001047983 */ /* 0x001f280000300800 */
[----:B------:R-:W4:Y:S04]  /*1d3d10*/  LDL R5, [R1+0x8] ;  /* 0x0000080001057983 */ /* 0x000f280000100800 */
[----:B------:R-:W4:Y:S01]  /*1d3d20*/  LDL.LU R6, [R1+0x4ac] ;  /* 0x0004ac0001067983 */ /* 0x000f220000300800 */
[----:B------:R-:W-:-:S02]  /*1d3d30*/  SHF.R.S32.HI R8, RZ, 0x1f, R18 ;  /* 0x0000001fff087819 */ /* 0x000fc40000011412 */
[----:B------:R-:W-:Y:S01]  /*1d3d40*/  IADD3 R14, P3, R18, R2, RZ ;  /* 0x00000002120e7210 */ /* 0x000fe20007f7e0ff */
[----:B------:R-:W4:Y:S04]  /*1d3d50*/  LDL R7, [R1+0xc] ;  /* 0x00000c0001077983 */ /* 0x000f280000100800 */
        /* <DEDUP_REMOVED lines=25> */
[----:B------:R-:W-:Y:S02]  /*1d3ef0*/  IMAD.X R15, R8, 0x1, R0, P3 ;  /* 0x00000001080f7824 */ /* 0x000fe400018e0600 */
[----:B------:R-:W4:Y:S04]  /*1d3f00*/  LDL.LU R8, [R1+0x4a8] ;  /* 0x0004a80001087983 */ /* 0x000f280000300800 */
        /* <DEDUP_REMOVED lines=18> */
[----:B------:R-:W-:Y:S01]  /*1d4030*/  IMAD.X R15, R13, 0x1, R0, P3 ;  /* 0x000000010d0f7824 */ /* 0x000fe200018e0600 */
[----:B--2---:R-:W-:-:S05]  /*1d4040*/  IADD3 R12, P3, R12, R2, RZ ;  /* 0x000000020c0c7210 */ /* 0x004fca0007f7e0ff */
[----:B---3--:R-:W-:-:S05]  /*1d4050*/  IMAD.X R13, R10, 0x1, R0, P3 ;  /* 0x000000010a0d7824 */ /* 0x008fca00018e0600 */
[----:B------:R4:W-:Y:S02]  /*1d4060*/  STL.64 [R1+0x3e60], R12 ;  /* 0x003e600c01007387 */ /* 0x0009e40000100a00 */
[-C--:B----4-:R-:W-:Y:S02]  /*1d4070*/  IADD3 R12, P3, R9, R2.reuse, RZ ;  /* 0x00000002090c7210 */ /* 0x090fe40007f7e0ff */
[----:B------:R-:W-:Y:S03]  /*1d4080*/  STL.64 [R1+0x3e88], R14 ;  /* 0x003e880e01007387 */ /* 0x000fe60000100a00 */
[----:B------:R-:W-:Y:S01]  /*1d4090*/  IMAD.X R13, R4, 0x1, R0, P3 ;  /* 0x00000001040d7824 */ /* 0x000fe200018e0600 */
[----:B------:R-:W-:-:S05]  /*1d40a0*/  IADD3 R4, P3, R5, R2, RZ ;  /* 0x0000000205047210 */ /* 0x000fca0007f7e0ff */
[----:B------:R-:W-:-:S05]  /*1d40b0*/  IMAD.X R5, R6, 0x1, R0, P3 ;  /* 0x0000000106057824 */ /* 0x000fca00018e0600 */
[----:B------:R-:W-:Y:S04]  /*1d40c0*/  STL.64 [R1+0x3e10], R4 ;  /* 0x003e100401007387 */ /* 0x000fe80000100a00 */
[----:B------:R-:W-:Y:S04]  /*1d40d0*/  STL.64 [R1+0x3e38], R12 ;  /* 0x003e380c01007387 */ /* 0x000fe80000100a00 */
[----:B------:R-:W2:Y:S04]  /*1d40e0*/  LDL R29, [R1+0x18] ;  /* 0x00001800011d7983 */ /* 0x000ea80000100800 */
[----:B------:R-:W3:Y:S04]  /*1d40f0*/  LDL.LU R6, [R1+0x49c] ;  /* 0x00049c0001067983 */ /* 0x000ee80000300800 */
[----:B------:R-:W4:Y:S04]  /*1d4100*/  LDL R28, [R1+0x1c] ;  /* 0x00001c00011c7983 */ /* 0x000f280000100800 */
[----:B----4-:R0:W-:Y:S04]  /*1d4110*/  STL [R1+0x74c4], R28 ;  /* 0x0074c41c01007387 */ /* 0x0101e80000100800 */
[----:B0-----:R-:W4:Y:S04]  /*1d4120*/  LDL R28, [R1+0x14] ;  /* 0x00001400011c7983 */ /* 0x001f280000100800 */
[----:B--2---:R0:W-:Y:S04]  /*1d4130*/  STL [R1+0x74c8], R29 ;  /* 0x0074c81d01007387 */ /* 0x0041e80000100800 */
[----:B0-----:R-:W2:Y:S01]  /*1d4140*/  LDL R29, [R1+0x10] ;  /* 0x00001000011d7983 */ /* 0x001ea20000100800 */
[----:B------:R-:W-:-:S05]  /*1d4150*/  IADD3 R4, P3, R7, R2, RZ ;  /* 0x0000000207047210 */ /* 0x000fca0007f7e0ff */
[----:B------:R-:W-:Y:S01]  /*1d4160*/  IMAD.X R5, R8, 0x1, R0, P3 ;  /* 0x0000000108057824 */ /* 0x000fe200018e0600 */
[----:B----4-:R-:W-:Y:S04]  /*1d4170*/  STL [R1+0x74cc], R28 ;  /* 0x0074cc1c01007387 */ /* 0x010fe80000100800 */
[----:B------:R-:W4:Y:S04]  /*1d4180*/  LDL.LU R27, [R1+0x498] ;  /* 0x00049800011b7983 */ /* 0x000f280000300800 */
[----:B------:R-:W4:Y:S04]  /*1d4190*/  LDL R26, [R1+0x20] ;  /* 0x00002000011a7983 */ /* 0x000f280000100800 */
[----:B------:R-:W4:Y:S04]  /*1d41a0*/  LDL.LU R25, [R1+0x494] ;  /* 0x0004940001197983 */ /* 0x000f280000300800 */
[----:B------:R-:W4:Y:S04]  /*1d41b0*/  LDL R24, [R1+0x24] ;  /* 0x0000240001187983 */ /* 0x000f280000100800 */
[----:B------:R-:W4:Y:S04]  /*1d41c0*/  LDL.LU R7, [R1+0x490] ;  /* 0x0004900001077983 */ /* 0x000f280000300800 */
[----:B------:R-:W4:Y:S04]  /*1d41d0*/  LDL R23, [R1+0x28] ;  /* 0x0000280001177983 */ /* 0x000f280000100800 */
[----:B------:R-:W4:Y:S04]  /*1d41e0*/  LDL.LU R21, [R1+0x48c] ;  /* 0x00048c0001157983 */ /* 0x000f280000300800 */
[----:B------:R-:W4:Y:S04]  /*1d41f0*/  LDL R20, [R1+0x2c] ;  /* 0x00002c0001147983 */ /* 0x000f280000100800 */
[----:B------:R0:W-:Y:S04]  /*1d4200*/  STL.64 [R1+0x3de8], R4 ;  /* 0x003de80401007387 */ /* 0x0001e80000100a00 */
        /* <DEDUP_REMOVED lines=11> */
[----:B------:R-:W4:Y:S04]  /*1d42c0*/  LDL.LU R8, [R1+0x44] ;  /* 0x0000440001087983 */ /* 0x000f280000300800 */
[----:B0-----:R-:W4:Y:S04]  /*1d42d0*/  LDL.LU R4, [R1+0x470] ;  /* 0x0004700001047983 */ /* 0x001f280000300800 */
[----:B------:R-:W4:Y:S01]  /*1d42e0*/  LDL.LU R5, [R1+0x48] ;  /* 0x0000480001057983 */ /* 0x000f220000300800 */
[----:B--2---:R-:W-:-:S03]  /*1d42f0*/  IADD3 R28, P3, R29, R2, RZ ;  /* 0x000000021d1c7210 */ /* 0x004fc60007f7e0ff */
[----:B------:R-:W2:Y:S02]  /*1d4300*/  LDL.LU R29, [R1+0x4a4] ;  /* 0x0004a400011d7983 */ /* 0x000ea40000300800 */
[----:B--2---:R-:W-:-:S05]  /*1d4310*/  IMAD.X R29, R29, 0x1, R0, P3 ;  /* 0x000000011d1d7824 */ /* 0x004fca00018e0600 */
[----:B------:R0:W-:Y:S04]  /*1d4320*/  STL.64 [R1+0x3dc0], R28 ;  /* 0x003dc01c01007387 */ /* 0x0001e80000100a00 */
[----:B0-----:R-:W2:Y:S04]  /*1d4330*/  LDL.LU R28, [R1+0x74cc] ;  /* 0x0074cc00011c7983 */ /* 0x001ea80000300800 */
[----:B------:R-:W3:Y:S01]  /*1d4340*/  LDL.LU R29, [R1+0x4a0] ;  /* 0x0004a000011d7983 */ /* 0x000ee20000300800 */
[----:B--2---:R-:W-:-:S05]  /*1d4350*/  IADD3 R28, P3, R28, R2, RZ ;  /* 0x000000021c1c7210 */ /* 0x004fca0007f7e0ff */
[----:B---3--:R-:W-:-:S05]  /*1d4360*/  IMAD.X R29, R29, 0x1, R0, P3 ;  /* 0x000000011d1d7824 */ /* 0x008fca00018e0600 */
[----:B------:R0:W-:Y:S04]  /*1d4370*/  STL.64 [R1+0x3d98], R28 ;  /* 0x003d981c01007387 */ /* 0x0001e80000100a00 */
[----:B0-----:R-:W2:Y:S02]  /*1d4380*/  LDL.LU R29, [R1+0x74c8] ;  /* 0x0074c800011d7983 */ /* 0x001ea40000300800 */
[----:B--2---:R-:W-:-:S05]  /*1d4390*/  IADD3 R28, P3, R29, R2, RZ ;  /* 0x000000021d1c7210 */ /* 0x004fca0007f7e0ff */
[----:B------:R-:W-:-:S05]  /*1d43a0*/  IMAD.X R29, R6, 0x1, R0, P3 ;  /* 0x00000001061d7824 */ /* 0x000fca00018e0600 */
[----:B------:R0:W-:Y:S04]  /*1d43b0*/  STL.64 [R1+0x3d70], R28 ;  /* 0x003d701c01007387 */ /* 0x0001e80000100a00 */
[----:B0-----:R-:W2:Y:S04]  /*1d43c0*/  LDL.LU R28, [R1+0x74c4] ;  /* 0x0074c400011c7983 */ /* 0x001ea80000300800 */
[----:B------:R-:W3:Y:S01]  /*1d43d0*/  LDL.LU R6, [R1+0x46c] ;  /* 0x00046c0001067983 */ /* 0x000ee20000300800 */
[----:B--2---:R-:W-:-:S05]  /*1d43e0*/  IADD3 R28, P3, R28, R2, RZ ;  /* 0x000000021c1c7210 */ /* 0x004fca0007f7e0ff */
[----:B----4-:R-:W-:Y:S01]  /*1d43f0*/  IMAD.X R29, R27, 0x1, R0, P3 ;  /* 0x000000011b1d7824 */ /* 0x010fe200018e0600 */
[----:B------:R-:W-:-:S05]  /*1d4400*/  IADD3 R26, P3, R26, R2, RZ ;  /* 0x000000021a1a7210 */ /* 0x000fca0007f7e0ff */
[--C-:B------:R-:W-:Y:S01]  /*1d4410*/  IMAD.X R27, R25, 0x1, R0.reuse, P3 ;  /* 0x00000001191b7824 */ /* 0x100fe200018e0600 */
[-C--:B------:R-:W-:Y:S01]  /*1d4420*/  IADD3 R24, P3, R24, R2.reuse, RZ ;  /* 0x0000000218187210 */ /* 0x080fe20007f7e0ff */
[----:B------:R-:W-:Y:S04]  /*1d4430*/  STL.64 [R1+0x3d48], R28 ;  /* 0x003d481c01007387 */ /* 0x000fe80000100a00 */
[----:B------:R-:W-:Y:S02]  /*1d4440*/  IMAD.X R25, R7, 0x1, R0, P3 ;  /* 0x0000000107197824 */ /* 0x000fe400018e0600 */
[----:B------:R-:W2:Y:S04]  /*1d4450*/  LDL R7, [R1+0x4c] ;  /* 0x00004c0001077983 */ /* 0x000ea80000100800 */
[----:B------:R-:W-:Y:S04]  /*1d4460*/  STL.64 [R1+0x3d20], R26 ;  /* 0x003d201a01007387 */ /* 0x000fe80000100a00 */
        /* <DEDUP_REMOVED lines=19> */
[----:B0-----:R-:W-:-:S05]  /*1d45a0*/  IADD3 R12, P3, R10, R2, RZ ;  /* 0x000000020a0c7210 */ /* 0x001fca0007f7e0ff */
[----:B------:R-:W-:-:S05]  /*1d45b0*/  IMAD.X R13, R9, 0x1, R0, P3 ;  /* 0x00000001090d7824 */ /* 0x000fca00018e0600 */
[----:B------:R-:W-:Y:S04]  /*1d45c0*/  STL.64 [R1+0x3bd8], R12 ;  /* 0x003bd80c01007387 */ /* 0x000fe80000100a00 */
[----:B------:R-:W4:Y:S01]  /*1d45d0*/  LDL R28, [R1+0x58] ;  /* 0x00005800011c7983 */ /* 0x000f220000100800 */
[----:B------:R-:W-:-:S03]  /*1d45e0*/  IADD3 R8, P3, R8, R2, RZ ;  /* 0x0000000208087210 */ /* 0x000fc60007f7e0ff */
[----:B------:R-:W3:Y:S02]  /*1d45f0*/  LDL R29, [R1+0x54] ;  /* 0x00005400011d7983 */ /* 0x000ee40000100800 */
[----:B------:R-:W-:-:S05]  /*1d4600*/  IMAD.X R9, R4, 0x1, R0, P3 ;  /* 0x0000000104097824 */ /* 0x000fca00018e0600 */
[----:B------:R-:W-:Y:S04]  /*1d4610*/  STL.64 [R1+0x3bb8], R8 ;  /* 0x003bb80801007387 */ /* 0x000fe80000100a00 */
[----:B----4-:R0:W-:Y:S04]  /*1d4620*/  STL [R1+0x74b8], R28 ;  /* 0x0074b81c01007387 */ /* 0x0101e80000100800 */
[----:B0-----:R-:W4:Y:S01]  /*1d4630*/  LDL R28, [R1+0x50] ;  /* 0x00005000011c7983 */ /* 0x001f220000100800 */
[----:B------:R-:W-:-:S03]  /*1d4640*/  IADD3 R4, P3, R5, R2, RZ ;  /* 0x0000000205047210 */ /* 0x000fc60007f7e0ff */
[----:B---3--:R0:W-:Y:S02]  /*1d4650*/  STL [R1+0x74bc], R29 ;  /* 0x0074bc1d01007387 */ /* 0x0081e40000100800 */
[----:B------:R-:W-:Y:S02]  /*1d4660*/  IMAD.X R5, R6, 0x1, R0, P3 ;  /* 0x0000000106057824 */ /* 0x000fe400018e0600 */
[----:B----4-:R2:W-:Y:S04]  /*1d4670*/  STL [R1+0x74c0], R28 ;  /* 0x0074c01c01007387 */ /* 0x0105e80000100800 */
[----:B------:R-:W3:Y:S04]  /*1d4680*/  LDL R27, [R1+0x5c] ;  /* 0x00005c00011b7983 */ /* 0x000ee80000100800 */
[----:B------:R-:W4:Y:S04]  /*1d4690*/  LDL.LU R25, [R1+0x458] ;  /* 0x0004580001197983 */ /* 0x000f280000300800 */
[----:B------:R-:W4:Y:S04]  /*1d46a0*/  LDL.LU R24, [R1+0x60] ;  /* 0x0000600001187983 */ /* 0x000f280000300800 */
[----:B------:R1:W-:Y:S04]  /*1d46b0*/  STL.64 [R1+0x3b90], R4 ;  /* 0x003b900401007387 */ /* 0x0003e80000100a00 */
[----:B------:R-:W4:Y:S04]  /*1d46c0*/  LDL.LU R26, [R1+0x454] ;  /* 0x00045400011a7983 */ /* 0x000f280000300800 */
[----:B------:R-:W4:Y:S04]  /*1d46d0*/  LDL R23, [R1+0x64] ;  /* 0x0000640001177983 */ /* 0x000f280000100800 */
[----:B------:R-:W4:Y:S04]  /*1d46e0*/  LDL.LU R8, [R1+0x450] ;  /* 0x0004500001087983 */ /* 0x000f280000300800 */
[----:B0-----:R-:W3:Y:S04]  /*1d46f0*/  LDL.LU R29, [R1+0x468] ;  /* 0x00046800011d7983 */ /* 0x001ee80000300800 */
[----:B------:R-:W4:Y:S04]  /*1d4700*/  LDL R22, [R1+0x68] ;  /* 0x0000680001167983 */ /* 0x000f280000100800 */
[----:B------:R-:W4:Y:S04]  /*1d4710*/  LDL.LU R21, [R1+0x44c] ;  /* 0x00044c0001157983 */ /* 0x000f280000300800 */
[----:B------:R-:W4:Y:S04]  /*1d4720*/  LDL.LU R20, [R1+0x8c] ;  /* 0x00008c0001147983 */ /* 0x000f280000300800 */
[----:B------:R-:W4:Y:S04]  /*1d4730*/  LDL.LU R19, [R1+0x448] ;  /* 0x0004480001137983 */ /* 0x000f280000300800 */
[----:B------:R-:W4:Y:S04]  /*1d4740*/  LDL.LU R18, [R1+0x90] ;  /* 0x0000900001127983 */ /* 0x000f280000300800 */
[----:B------:R-:W4:Y:S04]  /*1d4750*/  LDL.LU R17, [R1+0x444] ;  /* 0x0004440001117983 */ /* 0x000f280000300800 */
[----:B------:R-:W4:Y:S01]  /*1d4760*/  LDL.LU R16, [R1+0x94] ;  /* 0x0000940001107983 */ /* 0x000f220000300800 */
[----:B--2---:R-:W-:-:S03]  /*1d4770*/  IADD3 R28, P3, R7, R2, RZ ;  /* 0x00000002071c7210 */ /* 0x004fc60007f7e0ff */
[----:B------:R-:W2:Y:S04]  /*1d4780*/  LDL.LU R15, [R1+0x440] ;  /* 0x00044000010f7983 */ /* 0x000ea80000300800 */
[----:B------:R-:W2:Y:S04]  /*1d4790*/  LDL.LU R14, [R1+0x98] ;  /* 0x00009800010e7983 */ /* 0x000ea80000300800 */
[----:B------:R-:W2:Y:S04]  /*1d47a0*/  LDL.LU R13, [R1+0x43c] ;  /* 0x00043c00010d7983 */ /* 0x000ea80000300800 */
[----:B------:R-:W2:Y:S04]  /*1d47b0*/  LDL.LU R12, [R1+0x9c] ;  /* 0x00009c00010c7983 */ /* 0x000ea80000300800 */
[----:B------:R-:W2:Y:S04]  /*1d47c0*/  LDL.LU R10, [R1+0x438] ;  /* 0x00043800010a7983 */ /* 0x000ea80000300800 */
[----:B------:R-:W2:Y:S04]  /*1d47d0*/  LDL.LU R9, [R1+0xa0] ;  /* 0x0000a00001097983 */ /* 0x000ea80000300800 */
[----:B-1----:R-:W2:Y:S04]  /*1d47e0*/  LDL.LU R4, [R1+0x434] ;  /* 0x0004340001047983 */ /* 0x002ea80000300800 */
[----:B------:R-:W2:Y:S04]  /*1d47f0*/  LDL.LU R5, [R1+0xa4] ;  /* 0x0000a40001057983 */ /* 0x000ea80000300800 */
[----:B------:R-:W2:Y:S04]  /*1d4800*/  LDL.LU R6, [R1+0x430] ;  /* 0x0004300001067983 */ /* 0x000ea80000300800 */
[----:B------:R-:W2:Y:S01]  /*1d4810*/  LDL.LU R7, [R1+0xa8] ;  /* 0x0000a80001077983 */ /* 0x000ea20000300800 */
[----:B---3--:R-:W-:-:S05]  /*1d4820*/  IMAD.X R29, R29, 0x1, R0, P3 ;  /* 0x000000011d1d7824 */ /* 0x008fca00018e0600 */
[----:B------:R0:W-:Y:S04]  /*1d4830*/  STL.64 [R1+0x3b68], R28 ;  /* 0x003b681c01007387 */ /* 0x0001e80000100a00 */
[----:B0-----:R-:W3:Y:S04]  /*1d4840*/  LDL.LU R28, [R1+0x74c0] ;  /* 0x0074c000011c7983 */ /* 0x001ee80000300800 */
[----:B------:R-:W4:Y:S01]  /*1d4850*/  LDL.LU R29, [R1+0x464] ;  /* 0x00046400011d7983 */ /* 0x000f220000300800 */
[----:B---3--:R-:W-:-:S05]  /*1d4860*/  IADD3 R28, P3, R28, R2, RZ ;  /* 0x000000021c1c7210 */ /* 0x008fca0007f7e0ff */
[----:B----4-:R-:W-:-:S05]  /*1d4870*/  IMAD.X R29, R29, 0x1, R0, P3 ;  /* 0x000000011d1d7824 */ /* 0x010fca00018e0600 */
[----:B------:R0:W-:Y:S04]  /*1d4880*/  STL.64 [R1+0x3b40], R28 ;  /* 0x003b401c01007387 */ /* 0x0001e80000100a00 */
[----:B0-----:R-:W3:Y:S02]  /*1d4890*/  LDL.LU R29, [R1+0x74bc] ;  /* 0x0074bc00011d7983 */ /* 0x001ee40000300800 */
[----:B---3--:R-:W-:Y:S02]  /*1d48a0*/  IADD3 R28, P3, R29, R2, RZ ;  /* 0x000000021d1c7210 */ /* 0x008fe40007f7e0ff */
[----:B------:R-:W3:Y:S03]  /*1d48b0*/  LDL.LU R29, [R1+0x460] ;  /* 0x00046000011d7983 */ /* 0x000ee60000300800 */
[----:B---3--:R-:W-:-:S05]  /*1d48c0*/  IMAD.X R29, R29, 0x1, R0, P3 ;  /* 0x000000011d1d7824 */ /* 0x008fca00018e0600 */
[----:B------:R0:W-:Y:S04]  /*1d48d0*/  STL.64 [R1+0x3b18], R28 ;  /* 0x003b181c01007387 */ /* 0x0001e80000100a00 */
[----:B0-----:R-:W3:Y:S04]  /*1d48e0*/  LDL.LU R28, [R1+0x74b8] ;  /* 0x0074b800011c7983 */ /* 0x001ee80000300800 */
[----:B------:R-:W4:Y:S01]  /*1d48f0*/  LDL.LU R29, [R1+0x45c] ;  /* 0x00045c00011d7983 */ /* 0x000f220000300800 */
[----:B---3--:R-:W-:-:S05]  /*1d4900*/  IADD3 R28, P3, R28, R2, RZ ;  /* 0x000000021c1c7210 */ /* 0x008fca0007f7e0ff */
[----:B----4-:R-:W-:-:S05]  /*1d4910*/  IMAD.X R29, R29, 0x1, R0, P3 ;  /* 0x000000011d1d7824 */ /* 0x010fca00018e0600 */
[----:B------:R0:W-:Y:S02]  /*1d4920*/  STL.64 [R1+0x3af0], R28 ;  /* 0x003af01c01007387 */ /* 0x0001e40000100a00 */
[----:B0-----:R-:W-:-:S05]  /*1d4930*/  IADD3 R28, P3, R27, R2, RZ ;  /* 0x000000021b1c7210 */ /* 0x001fca0007f7e0ff */
[----:B------:R-:W-:Y:S01]  /*1d4940*/  IMAD.X R29, R25, 0x1, R0, P3 ;  /* 0x00000001191d7824 */ /* 0x000fe200018e0600 */
[----:B------:R-:W-:-:S05]  /*1d4950*/  IADD3 R24, P3, R24, R2, RZ ;  /* 0x0000000218187210 */ /* 0x000fca0007f7e0ff */
[----:B------:R-:W-:-:S05]  /*1d4960*/  IMAD.X R25, R26, 0x1, R0, P3 ;  /* 0x000000011a197824 */ /* 0x000fca00018e0600 */
[----:B------:R0:W-:Y:S02]  /*1d4970*/  STL.64 [R1+0x3aa0], R24 ;  /* 0x003aa01801007387 */ /* 0x0001e40000100a00 */
[----:B0-----:R-:W-:-:S05]  /*1d4980*/  IADD3 R24, P3, R23, R2, RZ ;  /* 0x0000000217187210 */ /* 0x001fca0007f7e0ff */
        /* <DEDUP_REMOVED lines=8> */
[--C-:B--2---:R-:W-:Y:S01]  /*1d4a10*/  IMAD.X R17, R15, 0x1, R0.reuse, P3 ;  /* 0x000000010f117824 */ /* 0x104fe200018e0600 */
[-C--:B------:R-:W-:Y:S01]  /*1d4a20*/  IADD3 R14, P3, R14, R2.reuse, RZ ;  /* 0x000000020e0e7210 */ /* 0x080fe20007f7e0ff */
[----:B------:R-:W-:Y:S04]  /*1d4a30*/  STL.64 [R1+0x3ac8], R28 ;  /* 0x003ac81c01007387 */ /* 0x000fe80000100a00 */
[----:B------:R-:W2:Y:S01]  /*1d4a40*/  LDL.LU R8, [R1+0x42c] ;  /* 0x00042c0001087983 */ /* 0x000ea20000300800 */
[--C-:B------:R-:W-:Y:S01]  /*1d4a50*/  IMAD.X R15, R13, 0x1, R0.reuse, P3 ;  /* 0x000000010d0f7824 */ /* 0x100fe200018e0600 */
[----:B------:R-:W-:Y:S02]  /*1d4a60*/  IADD3 R12, P3, R12, R2, RZ ;  /* 0x000000020c0c7210 */ /* 0x000fe40007f7e0ff */
[----:B------:R-:W-:Y:S04]  /*1d4a70*/  STL.64 [R1+0x3a78], R24 ;  /* 0x003a781801007387 */ /* 0x000fe80000100a00 */
[----:B------:R-:W-:Y:S01]  /*1d4a80*/  STL.64 [R1+0x3a50], R22 ;  /* 0x003a501601007387 */ /* 0x000fe20000100a00 */
[----:B------:R-:W-:-:S03]  /*1d4a90*/  IMAD.X R13, R10, 0x1, R0, P3 ;  /* 0x000000010a0d7824 */ /* 0x000fc600018e0600 */
[----:B------:R-:W-:Y:S04]  /*1d4aa0*/  STL.64 [R1+0x3a28], R20 ;  /* 0x003a281401007387 */ /* 0x000fe80000100a00 */
[----:B------:R-:W-:Y:S04]  /*1d4ab0*/  STL.64 [R1+0x3a00], R18 ;  /* 0x003a001201007387 */ /* 0x000fe80000100a00 */
[----:B------:R-:W-:Y:S04]  /*1d4ac0*/  STL.64 [R1+0x39d8], R16 ;  /* 0x0039d81001007387 */ /* 0x000fe80000100a00 */
        /* <DEDUP_REMOVED lines=8> */
[----:B------:R-:W3:Y:S04]  /*1d4b50*/  LDL.LU R29, [R1+0xb4] ;  /* 0x0000b400011d7983 */ /* 0x000ee80000300800 */
[----:B------:R-:W4:Y:S04]  /*1d4b60*/  LDL.LU R6, [R1+0x420] ;  /* 0x0004200001067983 */ /* 0x000f280000300800 */
[----:B------:R-:W2:Y:S04]  /*1d4b70*/  LDL.LU R28, [R1+0xb8] ;  /* 0x0000b800011c7983 */ /* 0x000ea80000300800 */
[----:B--2---:R0:W-:Y:S04]  /*1d4b80*/  STL [R1+0x74ac], R28 ;  /* 0x0074ac1c01007387 */ /* 0x0041e80000100800 */
[----:B0-----:R-:W2:Y:S04]  /*1d4b90*/  LDL.LU R28, [R1+0xb0] ;  /* 0x0000b000011c7983 */ /* 0x001ea80000300800 */
[----:B---3--:R0:W-:Y:S04]  /*1d4ba0*/  STL [R1+0x74b0], R29 ;  /* 0x0074b01d01007387 */ /* 0x0081e80000100800 */
[----:B0-----:R-:W3:Y:S01]  /*1d4bb0*/  LDL.LU R29, [R1+0xac] ;  /* 0x0000ac00011d7983 */ /* 0x001ee20000300800 */
[----:B------:R-:W-:-:S05]  /*1d4bc0*/  IADD3 R4, P3, R7, R2, RZ ;  /* 0x0000000207047210 */ /* 0x000fca0007f7e0ff */
[----:B------:R-:W-:Y:S01]  /*1d4bd0*/  IMAD.X R5, R8, 0x1, R0, P3 ;  /* 0x0000000108057824 */ /* 0x000fe200018e0600 */
[----:B--2---:R-:W-:Y:S04]  /*1d4be0*/  STL [R1+0x74b4], R28 ;  /* 0x0074b41c01007387 */ /* 0x004fe80000100800 */
        /* <DEDUP_REMOVED lines=8> */
[----:B------:R0:W-:Y:S04]  /*1d4c70*/  STL.64 [R1+0x3900], R4 ;  /* 0x0039000401007387 */ /* 0x0001e80000100a00 */
        /* <DEDUP_REMOVED lines=13> */
[----:B------:R-:W2:Y:S01]  /*1d4d50*/  LDL.LU R5, [R1+0xe4] ;  /* 0x0000e40001057983 */ /* 0x000ea20000300800 */
[----:B---3--:R-:W-:-:S03]  /*1d4d60*/  IADD3 R28, P3, R29, R2, RZ ;  /* 0x000000021d1c7210 */ /* 0x008fc60007f7e0ff */
[----:B------:R-:W3:Y:S02]  /*1d4d70*/  LDL.LU R29, [R1+0x428] ;  /* 0x00042800011d7983 */ /* 0x000ee40000300800 */
        /* <DEDUP_REMOVED lines=8> */
[----:B---3--:R-:W-:-:S05]  /*1d4e00*/  IADD3 R28, P3, R29, R2, RZ ;  /* 0x000000021d1c7210 */ /* 0x008fca0007f7e0ff */
[----:B------:R-:W-:-:S05]  /*1d4e10*/  IMAD.X R29, R6, 0x1, R0, P3 ;  /* 0x00000001061d7824 */ /* 0x000fca00018e0600 */
[----:B------:R0:W-:Y:S04]  /*1d4e20*/  STL.64 [R1+0x3898], R28 ;  /* 0x0038981c01007387 */ /* 0x0001e80000100a00 */
[----:B0-----:R-:W3:Y:S04]  /*1d4e30*/  LDL.LU R28, [R1+0x74ac] ;  /* 0x0074ac00011c7983 */ /* 0x001ee80000300800 */
[----:B------:R-:W4:Y:S01]  /*1d4e40*/  LDL.LU R6, [R1+0x3f0] ;  /* 0x0003f00001067983 */ /* 0x000f220000300800 */
[----:B---3--:R-:W-:-:S05]  /*1d4e50*/  IADD3 R28, P3, R28, R2, RZ ;  /* 0x000000021c1c7210 */ /* 0x008fca0007f7e0ff */
[----:B--2---:R-:W-:Y:S01]  /*1d4e60*/  IMAD.X R29, R27, 0x1, R0, P3 ;  /* 0x000000011b1d7824 */ /* 0x004fe200018e0600 */
[----:B------:R-:W-:-:S05]  /*1d4e70*/  IADD3 R26, P3, R26, R2, RZ ;  /* 0x000000021a1a7210 */ /* 0x000fca0007f7e0ff */
[--C-:B------:R-:W-:Y:S01]  /*1d4e80*/  IMAD.X R27, R25, 0x1, R0.reuse, P3 ;  /* 0x00000001191b7824 */ /* 0x100fe200018e0600 */
[-C--:B------:R-:W-:Y:S01]  /*1d4e90*/  IADD3 R24, P3, R24, R2.reuse, RZ ;  /* 0x0000000218187210 */ /* 0x080fe20007f7e0ff */
[----:B------:R-:W-:Y:S04]  /*1d4ea0*/  STL.64 [R1+0x3870], R28 ;  /* 0x0038701c01007387 */ /* 0x000fe80000100a00 */
[----:B------:R-:W-:Y:S02]  /*1d4eb0*/  IMAD.X R25, R7, 0x1, R0, P3 ;  /* 0x0000000107197824 */ /* 0x000fe400018e0600 */
[----:B------:R-:W2:Y:S04]  /*1d4ec0*/  LDL.LU R7, [R1+0xe8] ;  /* 0x0000e80001077983 */ /* 0x000ea80000300800 */
        /* <DEDUP_REMOVED lines=23> */
[----:B------:R-:W3:Y:S04]  /*1d5040*/  LDL.LU R29, [R1+0xf0] ;  /* 0x0000f000011d7983 */ /* 0x000ee80000300800 */
[----:B------:R-:W4:Y:S01]  /*1d5050*/  LDL.LU R28, [R1+0xf4] ;  /* 0x0000f400011c7983 */ /* 0x000f220000300800 */
[----:B------:R-:W-:-:S05]  /*1d5060*/  IADD3 R8, P3, R8, R2, RZ ;  /* 0x0000000208087210 */ /* 0x000fca0007f7e0ff */
[----:B------:R-:W-:-:S05]  /*1d5070*/  IMAD.X R9, R4, 0x1, R0, P3 ;  /* 0x0000000104097824 */ /* 0x000fca00018e0600 */
[----:B------:R-:W-:Y:S04]  /*1d5080*/  STL.64 [R1+0x36d0], R8 ;  /* 0x0036d00801007387 */ /* 0x000fe80000100a00 */
[----:B----4-:R0:W-:Y:S04]  /*1d5090*/  STL [R1+0x74a0], R28 ;  /* 0x0074a01c01007387 */ /* 0x0101e80000100800 */
[----:B0-----:R-:W4:Y:S01]  /*1d50a0*/  LDL.LU R28, [R1+0xec] ;  /* 0x0000ec00011c7983 */ /* 0x001f220000300800 */
[----:B------:R-:W-:-:S03]  /*1d50b0*/  IADD3 R4, P3, R5, R2, RZ ;  /* 0x0000000205047210 */ /* 0x000fc60007f7e0ff */
[----:B---3--:R0:W-:Y:S02]  /*1d50c0*/  STL [R1+0x74a4], R29 ;  /* 0x0074a41d01007387 */ /* 0x0081e40000100800 */
[----:B------:R-:W-:Y:S02]  /*1d50d0*/  IMAD.X R5, R6, 0x1, R0, P3 ;  /* 0x0000000106057824 */ /* 0x000fe400018e0600 */
[----:B----4-:R2:W-:Y:S04]  /*1d50e0*/  STL [R1+0x74a8], R28 ;  /* 0x0074a81c01007387 */ /* 0x0105e80000100800 */
[----:B------:R-:W3:Y:S04]  /*1d50f0*/  LDL.LU R27, [R1+0xf8] ;  /* 0x0000f800011b7983 */ /* 0x000ee80000300800 */
[----:B------:R-:W4:Y:S04]  /*1d5100*/  LDL.LU R25, [R1+0x3dc] ;  /* 0x0003dc0001197983 */ /* 0x000f280000300800 */
[----:B------:R-:W4:Y:S04]  /*1d5110*/  LDL.LU R24, [R1+0xfc] ;  /* 0x0000fc0001187983 */ /* 0x000f280000300800 */
[----:B------:R1:W-:Y:S04]  /*1d5120*/  STL.64 [R1+0x36a8], R4 ;  /* 0x0036a80401007387 */ /* 0x0003e80000100a00 */
[----:B------:R-:W4:Y:S04]  /*1d5130*/  LDL.LU R26, [R1+0x3d8] ;  /* 0x0003d800011a7983 */ /* 0x000f280000300800 */
[----:B------:R-:W4:Y:S04]  /*1d5140*/  LDL.LU R23, [R1+0x100] ;  /* 0x0001000001177983 */ /* 0x000f280000300800 */
[----:B------:R-:W4:Y:S04]  /*1d5150*/  LDL.LU R8, [R1+0x3d4] ;  /* 0x0003d40001087983 */ /* 0x000f280000300800 */
[----:B0-----:R-:W3:Y:S04]  /*1d5160*/  LDL.LU R29, [R1+0x3ec] ;  /* 0x0003ec00011d7983 */ /* 0x001ee80000300800 */
[----:B------:R-:W4:Y:S04]  /*1d5170*/  LDL.LU R22, [R1+0x104] ;  /* 0x0001040001167983 */ /* 0x000f280000300800 */
        /* <DEDUP_REMOVED lines=66> */
[----:B------:R0:W-:Y:S04]  /*1d55a0*/  STL.64 [R1+0x3450], R4 ;  /* 0x0034500401007387 */ /* 0x0001e80000100a00 */
[----:B------:R-:W-:Y:S04]  /*1d55b0*/  STL.64 [R1+0x3478], R12 ;  /* 0x0034780c01007387 */ /* 0x000fe80000100a00 */
[----:B------:R-:W3:Y:S01]  /*1d55c0*/  LDL.LU R29, [R1+0x130] ;  /* 0x00013000011d7983 */ /* 0x000ee20000300800 */
[----:B0-----:R-:W-:-:S03]  /*1d55d0*/  IADD3 R4, P3, R7, R2, RZ ;  /* 0x0000000207047210 */ /* 0x001fc60007f7e0ff */
[----:B------:R-:W4:Y:S04]  /*1d55e0*/  LDL.LU R7, [R1+0x3a4] ;  /* 0x0003a40001077983 */ /* 0x000f280000300800 */
[----:B------:R-:W2:Y:S04]  /*1d55f0*/  LDL.LU R28, [R1+0x134] ;  /* 0x00013400011c7983 */ /* 0x000ea80000300800 */
[----:B--2---:R0:W-:Y:S04]  /*1d5600*/  STL [R1+0x7494], R28 ;  /* 0x0074941c01007387 */ /* 0x0041e80000100800 */
[----:B0-----:R-:W2:Y:S04]  /*1d5610*/  LDL.LU R28, [R1+0x12c] ;  /* 0x00012c00011c7983 */ /* 0x001ea80000300800 */
[----:B---3--:R0:W-:Y:S04]  /*1d5620*/  STL [R1+0x7498], R29 ;  /* 0x0074981d01007387 */ /* 0x0081e80000100800 */
[----:B0-----:R-:W3:Y:S01]  /*1d5630*/  LDL.LU R29, [R1+0x128] ;  /* 0x00012800011d7983 */ /* 0x001ee20000300800 */
[----:B------:R-:W-:-:S03]  /*1d5640*/  IMAD.X R5, R8, 0x1, R0, P3 ;  /* 0x0000000108057824 */ /* 0x000fc600018e0600 */
        /* <DEDUP_REMOVED lines=160> */
[----:B----4-:R0:W-:Y:S04]  /*1d6050*/  STL [R1+0x747c], R28 ;  /* 0x00747c1c01007387 */ /* 0x0101e80000100800 */
[----:B0-----:R-:W4:Y:S04]  /*1d6060*/  LDL.LU R28, [R1+0x1c8] ;  /* 0x0001c800011c7983 */ /* 0x001f280000300800 */
[----:B---3--:R0:W-:Y:S04]  /*1d6070*/  STL [R1+0x7480], R29 ;  /* 0x0074801d01007387 */ /* 0x0081e80000100800 */
[----:B0-----:R-:W3:Y:S01]  /*1d6080*/  LDL.LU R29, [R1+0x1c4] ;  /* 0x0001c400011d7983 */ /* 0x001ee20000300800 */
[----:B------:R-:W-:-:S05]  /*1d6090*/  IADD3 R4, P3, R6, R2, RZ ;  /* 0x0000000206047210 */ /* 0x000fca0007f7e0ff */
[----:B--2---:R-:W-:Y:S01]  /*1d60a0*/  IMAD.X R5, R7, 0x1, R0, P3 ;  /* 0x0000000107057824 */ /* 0x004fe200018e0600 */
[----:B----4-:R-:W-:Y:S04]  /*1d60b0*/  STL [R1+0x7484], R28 ;  /* 0x0074841c01007387 */ /* 0x010fe80000100800 */
        /* <DEDUP_REMOVED lines=9> */
[----:B------:R0:W-:Y:S04]  /*1d6150*/  STL.64 [R1+0x2990], R4 ;  /* 0x0029900401007387 */ /* 0x0001e80000100a00 */
        /* <DEDUP_REMOVED lines=13> */
[----:B------:R-:W4:Y:S01]  /*1d6230*/  LDL.LU R7, [R1+0x2f8] ;  /* 0x0002f80001077983 */ /* 0x000f220000300800 */
[----:B---3--:R-:W-:-:S03]  /*1d6240*/  IADD3 R28, P3, R29, R2, RZ ;  /* 0x000000021d1c7210 */ /* 0x008fc60007f7e0ff */
[----:B------:R-:W3:Y:S02]  /*1d6250*/  LDL.LU R29, [R1+0x330] ;  /* 0x00033000011d7983 */ /* 0x000ee40000300800 */
[----:B---3--:R-:W-:-:S05]  /*1d6260*/  IMAD.X R29, R29, 0x1, R0, P3 ;  /* 0x000000011d1d7824 */ /* 0x008fca00018e0600 */
[----:B------:R0:W-:Y:S04]  /*1d6270*/  STL.64 [R1+0x1a18], R28 ;  /* 0x001a181c01007387 */ /* 0x0001e80000100a00 */
[----:B0-----:R-:W3:Y:S04]  /*1d6280*/  LDL.LU R28, [R1+0x7484] ;  /* 0x00748400011c7983 */ /* 0x001ee80000300800 */
[----:B------:R-:W2:Y:S01]  /*1d6290*/  LDL.LU R29, [R1+0x32c] ;  /* 0x00032c00011d7983 */ /* 0x000ea20000300800 */
[----:B---3--:R-:W-:-:S05]  /*1d62a0*/  IADD3 R28, P3, R28, R2, RZ ;  /* 0x000000021c1c7210 */ /* 0x008fca0007f7e0ff */
[----:B--2---:R-:W-:-:S05]  /*1d62b0*/  IMAD.X R29, R29, 0x1, R0, P3 ;  /* 0x000000011d1d7824 */ /* 0x004fca00018e0600 */
[----:B------:R0:W-:Y:S04]  /*1d62c0*/  STL.64 [R1+0x1a10], R28 ;  /* 0x001a101c01007387 */ /* 0x0001e80000100a00 */
[----:B0-----:R-:W2:Y:S02]  /*1d62d0*/  LDL.LU R29, [R1+0x7480] ;  /* 0x00748000011d7983 */ /* 0x001ea40000300800 */
[----:B--2---:R-:W-:Y:S02]  /*1d62e0*/  IADD3 R28, P3, R29, R2, RZ ;  /* 0x000000021d1c7210 */ /* 0x004fe40007f7e0ff */
[----:B------:R-:W2:Y:S03]  /*1d62f0*/  LDL.LU R29, [R1+0x328] ;  /* 0x00032800011d7983 */ /* 0x000ea60000300800 */
[----:B--2---:R-:W-:-:S05]  /*1d6300*/  IMAD.X R29, R29, 0x1, R0, P3 ;  /* 0x000000011d1d7824 */ /* 0x004fca00018e0600 */
[----:B------:R0:W-:Y:S04]  /*1d6310*/  STL.64 [R1+0x1a08], R28 ;  /* 0x001a081c01007387 */ /* 0x0001e80000100a00 */
[----:B0-----:R-:W2:Y:S02]  /*1d6320*/  LDL.LU R28, [R1+0x747c] ;  /* 0x00747c00011c7983 */ /* 0x001ea40000300800 */
[----:B--2---:R-:W-:-:S05]  /*1d6330*/  IADD3 R28, P3, R28, R2, RZ ;  /* 0x000000021c1c7210 */ /* 0x004fca0007f7e0ff */
[----:B------:R-:W-:Y:S01]  /*1d6340*/  IMAD.X R29, R27, 0x1, R0, P3 ;  /* 0x000000011b1d7824 */ /* 0x000fe200018e0600 */
[----:B----4-:R-:W-:-:S05]  /*1d6350*/  IADD3 R26, P3, R26, R2, RZ ;  /* 0x000000021a1a7210 */ /* 0x010fca0007f7e0ff */
        /* <DEDUP_REMOVED lines=9> */
[----:B------:R-:W2:Y:S01]  /*1d63f0*/  LDL.LU R6, [R1+0x210] ;  /* 0x0002100001067983 */ /* 0x000ea20000300800 */
        /* <DEDUP_REMOVED lines=15> */
[----:B------:R-:W-:Y:S01]  /*1d64f0*/  IMAD.X R13, R9, 0x1, R0, P3 ;  /* 0x00000001090d7824 */ /* 0x000fe200018e0600 */
[----:B------:R-:W-:-:S05]  /*1d6500*/  IADD3 R8, P3, R8, R2, RZ ;  /* 0x0000000208087210 */ /* 0x000fca0007f7e0ff */
[--C-:B------:R-:W-:Y:S01]  /*1d6510*/  IMAD.X R9, R4, 0x1, R0.reuse, P3 ;  /* 0x0000000104097824 */ /* 0x100fe200018e0600 */
[----:B------:R-:W-:Y:S01]  /*1d6520*/  IADD3 R4, P3, R5, R2, RZ ;  /* 0x0000000205047210 */ /* 0x000fe20007f7e0ff */
[----:B------:R-:W-:Y:S04]  /*1d6530*/  STL.64 [R1+0x19c8], R16 ;  /* 0x0019c81001007387 */ /* 0x000fe80000100a00 */
[----:B------:R-:W-:Y:S01]  /*1d6540*/  STL.64 [R1+0x19b8], R12 ;  /* 0x0019b80c01007387 */ /* 0x000fe20000100a00 */
[----:B------:R-:W-:-:S03]  /*1d6550*/  IMAD.X R5, R7, 0x1, R0, P3 ;  /* 0x0000000107057824 */ /* 0x000fc600018e0600 */
[----:B------:R-:W3:Y:S04]  /*1d6560*/  LDL.LU R7, [R1+0x2f4] ;  /* 0x0002f40001077983 */ /* 0x000ee80000300800 */
[----:B------:R-:W-:Y:S04]  /*1d6570*/  STL.64 [R1+0x19b0], R8 ;  /* 0x0019b00801007387 */ /* 0x000fe80000100a00 */
[----:B------:R-:W4:Y:S04]  /*1d6580*/  LDL.LU R27, [R1+0x21c] ;  /* 0x00021c00011b7983 */ /* 0x000f280000300800 */
[----:B------:R-:W3:Y:S04]  /*1d6590*/  LDL.LU R29, [R1+0x2e8] ;  /* 0x0002e800011d7983 */ /* 0x000ee80000300800 */
[----:B------:R-:W-:Y:S04]  /*1d65a0*/  STL.64 [R1+0x19a8], R4 ;  /* 0x0019a80401007387 */ /* 0x000fe80000100a00 */
[----:B------:R-:W2:Y:S04]  /*1d65b0*/  LDL.LU R26, [R1+0x220] ;  /* 0x00022000011a7983 */ /* 0x000ea80000300800 */
[----:B--2---:R0:W-:Y:S04]  /*1d65c0*/  STL [R1+0x746c], R26 ;  /* 0x00746c1a01007387 */ /* 0x0041e80000100800 */
[----:B0-----:R-:W2:Y:S04]  /*1d65d0*/  LDL.LU R26, [R1+0x218] ;  /* 0x00021800011a7983 */ /* 0x001ea80000300800 */
[----:B----4-:R0:W-:Y:S04]  /*1d65e0*/  STL [R1+0x7470], R27 ;  /* 0x0074701b01007387 */ /* 0x0101e80000100800 */
[----:B0-----:R-:W4:Y:S04]  /*1d65f0*/  LDL.LU R27, [R1+0x214] ;  /* 0x00021400011b7983 */ /* 0x001f280000300800 */
[----:B--2---:R0:W-:Y:S04]  /*1d6600*/  STL [R1+0x7474], R26 ;  /* 0x0074741a01007387 */ /* 0x0041e80000100800 */
        /* <DEDUP_REMOVED lines=12> */
[----:B0-----:R-:W-:-:S03]  /*1d66d0*/  IADD3 R26, P3, R6, R2, RZ ;  /* 0x00000002061a7210 */ /* 0x001fc60007f7e0ff */
[----:B------:R-:W4:Y:S04]  /*1d66e0*/  LDL.LU R16, [R1+0x238] ;  /* 0x0002380001107983 */ /* 0x000f280000300800 */
[----:B------:R-:W4:Y:S04]  /*1d66f0*/  LDL.LU R15, [R1+0x2cc] ;  /* 0x0002cc00010f7983 */ /* 0x000f280000300800 */
[----:B------:R-:W4:Y:S04]  /*1d6700*/  LDL.LU R14, [R1+0x23c] ;  /* 0x00023c00010e7983 */ /* 0x000f280000300800 */
[----:B------:R-:W4:Y:S04]  /*1d6710*/  LDL.LU R13, [R1+0x2c8] ;  /* 0x0002c800010d7983 */ /* 0x000f280000300800 */
[----:B------:R-:W4:Y:S04]  /*1d6720*/  LDL.LU R12, [R1+0x240] ;  /* 0x00024000010c7983 */ /* 0x000f280000300800 */
[----:B------:R-:W4:Y:S01]  /*1d6730*/  LDL.LU R10, [R1+0x2c4] ;  /* 0x0002c400010a7983 */ /* 0x000f220000300800 */
[----:B---3--:R-:W-:-:S03]  /*1d6740*/  IMAD.X R27, R7, 0x1, R0, P3 ;  /* 0x00000001071b7824 */ /* 0x008fc600018e0600 */
[----:B------:R-:W3:Y:S04]  /*1d6750*/  LDL.LU R8, [R1+0x244] ;  /* 0x0002440001087983 */ /* 0x000ee80000300800 */
[----:B------:R-:W3:Y:S04]  /*1d6760*/  LDL.LU R4, [R1+0x2c0] ;  /* 0x0002c00001047983 */ /* 0x000ee80000300800 */
[----:B------:R-:W3:Y:S04]  /*1d6770*/  LDL.LU R5, [R1+0x248] ;  /* 0x0002480001057983 */ /* 0x000ee80000300800 */
[----:B------:R-:W3:Y:S04]  /*1d6780*/  LDL.LU R6, [R1+0x2bc] ;  /* 0x0002bc0001067983 */ /* 0x000ee80000300800 */
[----:B------:R0:W-:Y:S04]  /*1d6790*/  STL.64 [R1+0x19a0], R26 ;  /* 0x0019a01a01007387 */ /* 0x0001e80000100a00 */
[----:B0-----:R-:W2:Y:S04]  /*1d67a0*/  LDL.LU R27, [R1+0x7478] ;  /* 0x00747800011b7983 */ /* 0x001ea80000300800 */
[----:B------:R-:W3:Y:S01]  /*1d67b0*/  LDL.LU R7, [R1+0x24c] ;  /* 0x00024c0001077983 */ /* 0x000ee20000300800 */
[----:B--2---:R-:W-:-:S03]  /*1d67c0*/  IADD3 R26, P3, R27, R2, RZ ;  /* 0x000000021b1a7210 */ /* 0x004fc60007f7e0ff */
[----:B------:R-:W2:Y:S02]  /*1d67d0*/  LDL.LU R27, [R1+0x2f0] ;  /* 0x0002f000011b7983 */ /* 0x000ea40000300800 */
[----:B--2---:R-:W-:-:S05]  /*1d67e0*/  IMAD.X R27, R27, 0x1, R0, P3 ;  /* 0x000000011b1b7824 */ /* 0x004fca00018e0600 */
[----:B------:R0:W-:Y:S04]  /*1d67f0*/  STL.64 [R1+0x1148], R26 ;  /* 0x0011481a01007387 */ /* 0x0001e80000100a00 */
[----:B0-----:R-:W2:Y:S04]  /*1d6800*/  LDL.LU R26, [R1+0x7474] ;  /* 0x00747400011a7983 */ /* 0x001ea80000300800 */
[----:B------:R-:W4:Y:S01]  /*1d6810*/  LDL.LU R27, [R1+0x2ec] ;  /* 0x0002ec00011b7983 */ /* 0x000f220000300800 */
[----:B--2---:R-:W-:-:S05]  /*1d6820*/  IADD3 R26, P3, R26, R2, RZ ;  /* 0x000000021a1a7210 */ /* 0x004fca0007f7e0ff */
[----:B----4-:R-:W-:-:S05]  /*1d6830*/  IMAD.X R27, R27, 0x1, R0, P3 ;  /* 0x000000011b1b7824 */ /* 0x010fca00018e0600 */
[----:B------:R0:W-:Y:S04]  /*1d6840*/  STL.64 [R1+0x1118], R26 ;  /* 0x0011181a01007387 */ /* 0x0001e80000100a00 */
[----:B0-----:R-:W2:Y:S02]  /*1d6850*/  LDL.LU R27, [R1+0x7470] ;  /* 0x00747000011b7983 */ /* 0x001ea40000300800 */
[----:B--2---:R-:W-:-:S05]  /*1d6860*/  IADD3 R26, P3, R27, R2, RZ ;  /* 0x000000021b1a7210 */ /* 0x004fca0007f7e0ff */
[----:B------:R-:W-:-:S05]  /*1d6870*/  IMAD.X R27, R29, 0x1, R0, P3 ;  /* 0x000000011d1b7824 */ /* 0x000fca00018e0600 */
[----:B------:R0:W-:Y:S04]  /*1d6880*/  STL.64 [R1+0x1110], R26 ;  /* 0x0011101a01007387 */ /* 0x0001e80000100a00 */
[----:B0-----:R-:W2:Y:S02]  /*1d6890*/  LDL.LU R26, [R1+0x746c] ;  /* 0x00746c00011a7983 */ /* 0x001ea40000300800 */
[----:B--2---:R-:W-:-:S05]  /*1d68a0*/  IADD3 R26, P3, R26, R2, RZ ;  /* 0x000000021a1a7210 */ /* 0x004fca0007f7e0ff */
[----:B------:R-:W-:-:S05]  /*1d68b0*/  IMAD.X R27, R28, 0x1, R0, P3 ;  /* 0x000000011c1b7824 */ /* 0x000fca00018e0600 */
[----:B------:R0:W-:Y:S02]  /*1d68c0*/  STL.64 [R1+0x1100], R26 ;  /* 0x0011001a01007387 */ /* 0x0001e40000100a00 */
[----:B0-----:R-:W-:-:S05]  /*1d68d0*/  IADD3 R26, P3, R25, R2, RZ ;  /* 0x00000002191a7210 */ /* 0x001fca0007f7e0ff */
[--C-:B------:R-:W-:Y:S01]  /*1d68e0*/  IMAD.X R27, R9, 0x1, R0.reuse, P3 ;  /* 0x00000001091b7824 */ /* 0x100fe200018e0600 */
[-C--:B------:R-:W-:Y:S01]  /*1d68f0*/  IADD3 R24, P3, R24, R2.reuse, RZ ;  /* 0x0000000218187210 */ /* 0x080fe20007f7e0ff */
[----:B------:R-:W2:Y:S04]  /*1d6900*/  LDL.LU R9, [R1+0x2b8] ;  /* 0x0002b80001097983 */ /* 0x000ea80000300800 */
        /* <DEDUP_REMOVED lines=19> */
[----:B------:R3:W-:Y:S02]  /*1d6a40*/  STL.64 [R1+0x1038], R12 ;  /* 0x0010380c01007387 */ /* 0x0007e40000100a00 */
[----:B---3--:R-:W-:-:S05]  /*1d6a50*/  IADD3 R12, P3, R8, R2, RZ ;  /* 0x00000002080c7210 */ /* 0x008fca0007f7e0ff */
[--C-:B------:R-:W-:Y:S01]  /*1d6a60*/  IMAD.X R13, R4, 0x1, R0.reuse, P3 ;  /* 0x00000001040d7824 */ /* 0x100fe200018e0600 */
[----:B------:R-:W-:Y:S01]  /*1d6a70*/  IADD3 R4, P3, R5, R2, RZ ;  /* 0x0000000205047210 */ /* 0x000fe20007f7e0ff */
[----:B------:R-:W-:Y:S04]  /*1d6a80*/  STL.64 [R1+0x1040], R14 ;  /* 0x0010400e01007387 */ /* 0x000fe80000100a00 */
[----:B------:R-:W3:Y:S01]  /*1d6a90*/  LDL.LU R8, [R1+0x250] ;  /* 0x0002500001087983 */ /* 0x000ee20000300800 */
[----:B------:R-:W-:-:S03]  /*1d6aa0*/  IMAD.X R5, R6, 0x1, R0, P3 ;  /* 0x0000000106057824 */ /* 0x000fc600018e0600 */
[----:B------:R-:W-:Y:S04]  /*1d6ab0*/  STL.64 [R1+0x1018], R12 ;  /* 0x0010180c01007387 */ /* 0x000fe80000100a00 */
[----:B------:R0:W-:Y:S04]  /*1d6ac0*/  STL.64 [R1+0xff8], R4 ;  /* 0x000ff80401007387 */ /* 0x0001e80000100a00 */
[----:B0-----:R-:W4:Y:S04]  /*1d6ad0*/  LDL.LU R4, [R1+0x258] ;  /* 0x0002580001047983 */ /* 0x001f280000300800 */
[----:B------:R-:W2:Y:S01]  /*1d6ae0*/  LDL.LU R5, [R1+0x25c] ;  /* 0x00025c0001057983 */ /* 0x000ea20000300800 */
[----:B------:R-:W-:-:S03]  /*1d6af0*/  IADD3 R12, P3, R7, R2, RZ ;  /* 0x00000002070c7210 */ /* 0x000fc60007f7e0ff */
[----:B--2---:R0:W-:Y:S04]  /*1d6b00*/  STL [R1+0x7460], R5 ;  /* 0x0074600501007387 */ /* 0x0041e80000100800 */
[----:B0-----:R-:W2:Y:S04]  /*1d6b10*/  LDL.LU R5, [R1+0x254] ;  /* 0x0002540001057983 */ /* 0x001ea80000300800 */
[----:B----4-:R-:W-:Y:S01]  /*1d6b20*/  STL [R1+0x7464], R4 ;  /* 0x0074640401007387 */ /* 0x010fe20000100800 */
[----:B------:R-:W-:-:S03]  /*1d6b30*/  IMAD.X R13, R9, 0x1, R0, P3 ;  /* 0x00000001090d7824 */ /* 0x000fc600018e0600 */
[----:B--2---:R-:W-:Y:S04]  /*1d6b40*/  STL [R1+0x7468], R5 ;  /* 0x0074680501007387 */ /* 0x004fe80000100800 */
[----:B------:R-:W2:Y:S04]  /*1d6b50*/  LDL.LU R6, [R1+0x2a8] ;  /* 0x0002a80001067983 */ /* 0x000ea80000300800 */
        /* <DEDUP_REMOVED lines=22> */
[----:B------:R-:W2:Y:S01]  /*1d6cc0*/  LDL.LU R5, [R1+0x2b4] ;  /* 0x0002b40001057983 */ /* 0x000ea20000300800 */
[----:B---3--:R-:W-:-:S03]  /*1d6cd0*/  IADD3 R4, P3, R8, R2, RZ ;  /* 0x0000000208047210 */ /* 0x008fc60007f7e0ff */
[----:B------:R-:W3:Y:S02]  /*1d6ce0*/  LDL.LU R8, [R1+0x278] ;  /* 0x0002780001087983 */ /* 0x000ee40000300800 */
[----:B--2---:R-:W-:-:S05]  /*1d6cf0*/  IMAD.X R5, R5, 0x1, R0, P3 ;  /* 0x0000000105057824 */ /* 0x004fca00018e0600 */
[----:B------:R0:W-:Y:S04]  /*1d6d00*/  STL.64 [R1+0xfd8], R4 ;  /* 0x000fd80401007387 */ /* 0x0001e80000100a00 */
[----:B0-----:R-:W2:Y:S02]  /*1d6d10*/  LDL.LU R5, [R1+0x7468] ;  /* 0x0074680001057983 */ /* 0x001ea40000300800 */
[----:B--2---:R-:W-:Y:S02]  /*1d6d20*/  IADD3 R4, P3, R5, R2, RZ ;  /* 0x0000000205047210 */ /* 0x004fe40007f7e0ff */
[----:B------:R-:W2:Y:S03]  /*1d6d30*/  LDL.LU R5, [R1+0x2b0] ;  /* 0x0002b00001057983 */ /* 0x000ea60000300800 */
        /* <DEDUP_REMOVED lines=9> */
[----:B------:R-:W-:Y:S01]  /*1d6dd0*/  IMAD.X R5, R6, 0x1, R0, P3 ;  /* 0x0000000106057824 */ /* 0x000fe200018e0600 */
[----:B------:R-:W-:-:S05]  /*1d6de0*/  IADD3 R6, P3, R7, R2, RZ ;  /* 0x0000000207067210 */ /* 0x000fca0007f7e0ff */
[----:B------:R-:W-:Y:S01]  /*1d6df0*/  IMAD.X R7, R29, 0x1, R0, P3 ;  /* 0x000000011d077824 */ /* 0x000fe200018e0600 */
[----:B------:R0:W-:Y:S04]  /*1d6e00*/  STL.64 [R1+0xfb0], R4 ;  /* 0x000fb00401007387 */ /* 0x0001e80000100a00 */
[----:B0-----:R-:W2:Y:S04]  /*1d6e10*/  LDL.LU.64 R4, [R1+0x7458] ;  /* 0x0074580001047983 */ /* 0x001ea80000300a00 */
[----:B------:R0:W-:Y:S04]  /*1d6e20*/  STL.64 [R1+0xf80], R6 ;  /* 0x000f800601007387 */ /* 0x0001e80000100a00 */
[----:B0-----:R-:W4:Y:S04]  /*1d6e30*/  LDL.LU.64 R6, [R1+0x7450] ;  /* 0x0074500001067983 */ /* 0x001f280000300a00 */
[----:B------:R-:W3:Y:S01]  /*1d6e40*/  LDL.LU R29, [R1+0x2a0] ;  /* 0x0002a000011d7983 */ /* 0x000ee20000300800 */
[----:B------:R-:W-:-:S05]  /*1d6e50*/  IADD3 R28, P3, R28, R2, RZ ;  /* 0x000000021c1c7210 */ /* 0x000fca0007f7e0ff */
        /* <DEDUP_REMOVED lines=28> */
[----:B------:R0:W-:Y:S02]  /*1d7020*/  STL.64 [R1+0xed0], R12 ;  /* 0x000ed00c01007387 */ /* 0x0001e40000100a00 */
[----:B0-----:R-:W-:Y:S01]  /*1d7030*/  VIADD R13, R8, UR5 ;  /* 0x00000005080d7c36 */ /* 0x001fe20008000000 */
[----:B------:R-:W-:-:S04]  /*1d7040*/  ULDC UR5, c[0x0][0x248] ;  /* 0x0000920000057ab9 */ /* 0x000fc80000000800 */
[----:B------:R-:W-:Y:S02]  /*1d7050*/  SHF.R.S32.HI R14, RZ, 0x1f, R13 ;  /* 0x0000001fff0e7819 */ /* 0x000fe4000001140d */
[----:B------:R-:W-:-:S05]  /*1d7060*/  IADD3 R8, P3, R13, R11, RZ ;  /* 0x0000000b0d087210 */ /* 0x000fca0007f7e0ff */
[----:B----4-:R-:W-:-:S05]  /*1d7070*/  IMAD.X R9, R14, 0x1, R7, P3 ;  /* 0x000000010e097824 */ /* 0x010fca00018e0607 */
[----:B------:R0:W-:Y:S02]  /*1d7080*/  STL.64 [R1+0x29c0], R8 ;  /* 0x0029c00801007387 */ /* 0x0001e40000100a00 */
[----:B0-----:R-:W-:-:S05]  /*1d7090*/  IADD3 R8, P3, R13, R6, RZ ;  /* 0x000000060d087210 */ /* 0x001fca0007f7e0ff */
[----:B--2---:R-:W-:-:S05]  /*1d70a0*/  IMAD.X R9, R14, 0x1, R5, P3 ;  /* 0x000000010e097824 */ /* 0x004fca00018e0605 */
[----:B------:R0:W-:Y:S02]  /*1d70b0*/  STL.64 [R1+0x29b0], R8 ;  /* 0x0029b00801007387 */ /* 0x0001e40000100a00 */
[----:B0-----:R-:W-:-:S05]  /*1d70c0*/  IADD3 R8, P3, R13, R4, RZ ;  /* 0x000000040d087210 */ /* 0x001fca0007f7e0ff */
[----:B------:R-:W-:-:S05]  /*1d70d0*/  IMAD.X R9, R14, 0x1, R3, P3 ;  /* 0x000000010e097824 */ /* 0x000fca00018e0603 */
[----:B------:R0:W-:Y:S02]  /*1d70e0*/  STL.64 [R1+0x29d0], R8 ;  /* 0x0029d00801007387 */ /* 0x0001e40000100a00 */
[C---:B0-----:R-:W-:Y:S01]  /*1d70f0*/  IADD3 R8, P3, R13.reuse, R2, RZ ;  /* 0x000000020d087210 */ /* 0x041fe20007f7e0ff */
[----:B------:R-:W-:Y:S01]  /*1d7100*/  VIADD R13, R13, UR5 ;  /* 0x000000050d0d7c36 */ /* 0x000fe20008000000 */
[----:B------:R-:W-:-:S03]  /*1d7110*/  ULDC UR5, c[0x0][0x248] ;  /* 0x0000920000057ab9 */ /* 0x000fc60000000800 */
[----:B------:R-:W-:Y:S01]  /*1d7120*/  IMAD.X R9, R14, 0x1, R0, P3 ;  /* 0x000000010e097824 */ /* 0x000fe200018e0600 */
[----:B------:R-:W-:-:S04]  /*1d7130*/  SHF.R.S32.HI R14, RZ, 0x1f, R13 ;  /* 0x0000001fff0e7819 */ /* 0x000fc8000001140d */
[----:B------:R0:W-:Y:S02]  /*1d7140*/  STL.64 [R1+0x29e8], R8 ;  /* 0x0029e80801007387 */ /* 0x0001e40000100a00 */
[----:B0-----:R-:W-:-:S05]  /*1d7150*/  IADD3 R8, P3, R13, R11, RZ ;  /* 0x0000000b0d087210 */ /* 0x001fca0007f7e0ff */
[----:B------:R-:W-:-:S05]  /*1d7160*/  IMAD.X R9, R14, 0x1, R7, P3 ;  /* 0x000000010e097824 */ /* 0x000fca00018e0607 */
[----:B------:R0:W-:Y:S02]  /*1d7170*/  STL.64 [R1+0x29e0], R8 ;  /* 0x0029e00801007387 */ /* 0x0001e40000100a00 */
[----:B0-----:R-:W-:-:S05]  /*1d7180*/  IADD3 R8, P3, R13, R6, RZ ;  /* 0x000000060d087210 */ /* 0x001fca0007f7e0ff */
[----:B------:R-:W-:-:S05]  /*1d7190*/  IMAD.X R9, R14, 0x1, R5, P3 ;  /* 0x000000010e097824 */ /* 0x000fca00018e0605 */
        /* <DEDUP_REMOVED lines=2505> */
[----:B------:R0:W-:Y:S04]  /*1e0e30*/  STL.64 [R1+0x5928], R8 ;  /* 0x0059280801007387 */ /* 0x0001e80000100a00 */
[----:B------:R-:W2:Y:S04]  /*1e0e40*/  LDL.LU R22, [R1+0x180] ;  /* 0x0001800001167983 */ /* 0x000ea80000300800 */
[----:B------:R-:W2:Y:S04]  /*1e0e50*/  LDL.LU R21, [R1+0x184] ;  /* 0x0001840001157983 */ /* 0x000ea80000300800 */
[----:B------:R-:W3:Y:S01]  /*1e0e60*/  LDL.LU R20, [R1+0x188] ;  /* 0x0001880001147983 */ /* 0x000ee20000300800 */
[----:B0-----:R-:W-:-:S05]  /*1e0e70*/  IADD3 R8, P3, R13, R4, RZ ;  /* 0x000000040d087210 */ /* 0x001fca0007f7e0ff */
[----:B------:R-:W-:-:S05]  /*1e0e80*/  IMAD.X R9, R14, 0x1, R3, P3 ;  /* 0x000000010e097824 */ /* 0x000fca00018e0603 */
[----:B------:R0:W-:Y:S04]  /*1e0e90*/  STL.64 [R1+0x5958], R8 ;  /* 0x0059580801007387 */ /* 0x0001e80000100a00 */
[----:B------:R-:W3:Y:S04]  /*1e0ea0*/  LDL.LU R19, [R1+0x18c] ;  /* 0x00018c0001137983 */ /* 0x000ee80000300800 */
[----:B------:R-:W4:Y:S04]  /*1e0eb0*/  LDL.LU R18, [R1+0x1a0] ;  /* 0x0001a00001127983 */ /* 0x000f280000300800 */
[----:B------:R-:W4:Y:S01]  /*1e0ec0*/  LDL.LU R17, [R1+0x1a4] ;  /* 0x0001a40001117983 */ /* 0x000f220000300800 */
        /* <DEDUP_REMOVED lines=12> */
[----:B------:R-:W4:Y:S04]  /*1e0f90*/  LDL.LU R16, [R1+0x1a8] ;  /* 0x0001a80001107983 */ /* 0x000f280000300800 */
[----:B------:R-:W4:Y:S04]  /*1e0fa0*/  LDL.LU R15, [R1+0x1ac] ;  /* 0x0001ac00010f7983 */ /* 0x000f280000300800 */
[----:B------:R-:W4:Y:S01]  /*1e0fb0*/  LDL.LU R12, [R1+0x1d0] ;  /* 0x0001d000010c7983 */ /* 0x000f220000300800 */
[----:B0-----:R-:W-:-:S05]  /*1e0fc0*/  IADD3 R8, P3, R13, R4, RZ ;  /* 0x000000040d087210 */ /* 0x001fca0007f7e0ff */
[----:B------:R-:W-:-:S05]  /*1e0fd0*/  IMAD.X R9, R14, 0x1, R3, P3 ;  /* 0x000000010e097824 */ /* 0x000fca00018e0603 */
[----:B------:R0:W-:Y:S04]  /*1e0fe0*/  STL.64 [R1+0x5988], R8 ;  /* 0x0059880801007387 */ /* 0x0001e80000100a00 */
        /* <DEDUP_REMOVED lines=9> */
[----:B------:R0:W-:Y:S04]  /*1e1080*/  STL.64 [R1+0x5990], R8 ;  /* 0x0059900801007387 */ /* 0x0001e80000100a00 */
[----:B------:R-:W-:Y:S01]  /*1e1090*/  STL [R1+0x7440], R6 ;  /* 0x0074400601007387 */ /* 0x000fe20000100800 */
[----:B0-----:R-:W-:-:S05]  /*1e10a0*/  IADD3 R8, P3, R13, R6, RZ ;  /* 0x000000060d087210 */ /* 0x001fca0007f7e0ff */
[----:B------:R-:W-:-:S05]  /*1e10b0*/  IMAD.X R9, R14, 0x1, R5, P3 ;  /* 0x000000010e097824 */ /* 0x000fca00018e0605 */
[----:B------:R0:W-:Y:S04]  /*1e10c0*/  STL.64 [R1+0x5980], R8 ;  /* 0x0059800801007387 */ /* 0x0001e80000100a00 */
[----:B0-----:R-:W4:Y:S04]  /*1e10d0*/  LDL.LU R9, [R1+0x1d8] ;  /* 0x0001d80001097983 */ /* 0x001f280000300800 */
[----:B------:R-:W4:Y:S04]  /*1e10e0*/  LDL.LU R8, [R1+0x1dc] ;  /* 0x0001dc0001087983 */ /* 0x000f280000300800 */
[----:B------:R3:W-:Y:S01]  /*1e10f0*/  STL [R1+0x7444], R5 ;  /* 0x0074440501007387 */ /* 0x0007e20000100800 */
[----:B--2---:R-:W-:-:S05]  /*1e1100*/  F2FP.SATFINITE.E4M3.F32.PACK_AB_MERGE_C R6, R21, R22, RZ ;  /* 0x000000161506723e */ /* 0x004fca00048070ff */
[----:B------:R-:W-:Y:S01]  /*1e1110*/  STL [R1+0x59d0], R6 ;  /* 0x0059d00601007387 */ /* 0x000fe20000100800 */
[----:B---3--:R-:W-:Y:S02]  /*1e1120*/  F2FP.SATFINITE.E4M3.F32.PACK_AB_MERGE_C R5, R19, R20, RZ ;  /* 0x000000141305723e */ /* 0x008fe400048070ff */
[----:B------:R-:W-:-:S03]  /*1e1130*/  IADD3 R20, P3, R13, R4, RZ ;  /* 0x000000040d147210 */ /* 0x000fc60007f7e0ff */
[----:B------:R4:W-:Y:S02]  /*1e1140*/  STL [R1+0x59d4], R5 ;  /* 0x0059d40501007387 */ /* 0x0009e40000100800 */
[----:B------:R-:W-:Y:S02]  /*1e1150*/  IMAD.X R21, R14, 0x1, R3, P3 ;  /* 0x000000010e157824 */ /* 0x000fe400018e0603 */
[----:B------:R-:W-:Y:S04]  /*1e1160*/  STL.64 [R1+0x7438], R2 ;  /* 0x0074380201007387 */ /* 0x000fe80000100a00 */
[----:B------:R-:W-:Y:S01]  /*1e1170*/  STL.64 [R1+0x5978], R20 ;  /* 0x0059781401007387 */ /* 0x000fe20000100a00 */
[----:B----4-:R-:W-:-:S05]  /*1e1180*/  F2FP.SATFINITE.E4M3.F32.PACK_AB_MERGE_C R5, R17, R18, RZ ;  /* 0x000000121105723e */ /* 0x010fca00048070ff */
[----:B------:R0:W-:Y:S04]  /*1e1190*/  STL [R1+0x59c8], R5 ;  /* 0x0059c80501007387 */ /* 0x0001e80000100800 */
[----:B0-----:R-:W2:Y:S01]  /*1e11a0*/  LDL.LU R5, [R1+0x1ed0] ;  /* 0x001ed00001057983 */ /* 0x001ea20000300800 */
[----:B------:R-:W-:-:S05]  /*1e11b0*/  IADD3 R18, P3, R13, R2, RZ ;  /* 0x000000020d127210 */ /* 0x000fca0007f7e0ff */
[----:B------:R-:W-:Y:S01]  /*1e11c0*/  IMAD.X R19, R14, 0x1, R0, P3 ;  /* 0x000000010e137824 */ /* 0x000fe200018e0600 */
[----:B--2---:R-:W-:Y:S04]  /*1e11d0*/  STL.64 [R1+0x7448], R4 ;  /* 0x0074480401007387 */ /* 0x004fe80000100a00 */
[----:B------:R-:W2:Y:S04]  /*1e11e0*/  LDL.LU R6, [R1+0x1ed4] ;  /* 0x001ed40001067983 */ /* 0x000ea80000300800 */
[----:B------:R0:W-:Y:S04]  /*1e11f0*/  STL.64 [R1+0x5970], R18 ;  /* 0x0059701201007387 */ /* 0x0001e80000100a00 */
[----:B------:R-:W3:Y:S04]  /*1e1200*/  LDL.LU R2, [R1+0x1ed8] ;  /* 0x001ed80001027983 */ /* 0x000ee80000300800 */
[----:B------:R-:W3:Y:S04]  /*1e1210*/  LDL.LU R3, [R1+0x1edc] ;  /* 0x001edc0001037983 */ /* 0x000ee80000300800 */
[----:B------:R-:W4:Y:S04]  /*1e1220*/  LDL.LU R29, [R1+0x1ee4] ;  /* 0x001ee400011d7983 */ /* 0x000f280000300800 */
[----:B------:R-:W4:Y:S04]  /*1e1230*/  LDL.LU R20, [R1+0x1ee8] ;  /* 0x001ee80001147983 */ /* 0x000f280000300800 */
[----:B0-----:R-:W4:Y:S04]  /*1e1240*/  LDL.LU R19, [R1+0x1eec] ;  /* 0x001eec0001137983 */ /* 0x001f280000300800 */
[----:B------:R-:W2:Y:S01]  /*1e1250*/  LDL.LU R28, [R1+0x1f00] ;  /* 0x001f0000011c7983 */ /* 0x000ea20000300800 */
[----:B------:R-:W-:-:S02]  /*1e1260*/  F2FP.SATFINITE.E4M3.F32.PACK_AB_MERGE_C R5, R15, R16, RZ ;  /* 0x000000100f05723e */ /* 0x000fc400048070ff */
[----:B------:R-:W-:-:S03]  /*1e1270*/  F2FP.SATFINITE.E4M3.F32.PACK_AB_MERGE_C R4, R10, R12, RZ ;  /* 0x0000000c0a04723e */ /* 0x000fc600048070ff */
[----:B------:R-:W-:Y:S01]  /*1e1280*/  STL [R1+0x59cc], R5 ;  /* 0x0059cc0501007387 */ /* 0x000fe20000100800 */
[----:B------:R-:W-:Y:S01]  /*1e1290*/  VIADD R13, R13, UR5 ;  /* 0x000000050d0d7c36 */ /* 0x000fe20008000000 */
[----:B------:R-:W-:-:S04]  /*1e12a0*/  ULDC UR5, c[0x0][0x248] ;  /* 0x0000920000057ab9 */ /* 0x000fc80000000800 */
[----:B------:R-:W-:Y:S01]  /*1e12b0*/  SHF.R.S32.HI R14, RZ, 0x1f, R13 ;  /* 0x0000001fff0e7819 */ /* 0x000fe2000001140d */
[----:B--2---:R0:W-:Y:S04]  /*1e12c0*/  STL [R1+0x7430], R28 ;  /* 0x0074301c01007387 */ /* 0x0041e80000100800 */
[----:B------:R1:W-:Y:S04]  /*1e12d0*/  STL [R1+0x59c0], R4 ;  /* 0x0059c00401007387 */ /* 0x0003e80000100800 */
[----:B0-----:R-:W4:Y:S04]  /*1e12e0*/  LDL.LU R28, [R1+0x1ee0] ;  /* 0x001ee000011c7983 */ /* 0x001f280000300800 */
[----:B------:R-:W2:Y:S04]  /*1e12f0*/  LDL.LU R27, [R1+0x1f04] ;  /* 0x001f0400011b7983 */ /* 0x000ea80000300800 */
[----:B------:R-:W2:Y:S04]  /*1e1300*/  LDL.LU R26, [R1+0x1f08] ;  /* 0x001f0800011a7983 */ /* 0x000ea80000300800 */
[----:B------:R-:W2:Y:S04]  /*1e1310*/  LDL.LU R25, [R1+0x1f0c] ;  /* 0x001f0c0001197983 */ /* 0x000ea80000300800 */
[----:B------:R-:W2:Y:S04]  /*1e1320*/  LDL.LU R24, [R1+0x1f10] ;  /* 0x001f100001187983 */ /* 0x000ea80000300800 */
[----:B------:R-:W2:Y:S01]  /*1e1330*/  LDL.LU R23, [R1+0x1f14] ;  /* 0x001f140001177983 */ /* 0x000ea20000300800 */
[----:B-1----:R-:W-:-:S03]  /*1e1340*/  F2FP.SATFINITE.E4M3.F32.PACK_AB_MERGE_C R4, R8, R9, RZ ;  /* 0x000000090804723e */ /* 0x002fc600048070ff */
[----:B------:R-:W2:Y:S04]  /*1e1350*/  LDL.LU R22, [R1+0x1f18] ;  /* 0x001f180001167983 */ /* 0x000ea80000300800 */
[----:B------:R-:W2:Y:S04]  /*1e1360*/  LDL.LU R21, [R1+0x1f1c] ;  /* 0x001f1c0001157983 */ /* 0x000ea80000300800 */
[----:B------:R-:W2:Y:S04]  /*1e1370*/  LDL.LU R16, [R1+0x1f30] ;  /* 0x001f300001107983 */ /* 0x000ea80000300800 */
[----:B------:R-:W2:Y:S04]  /*1e1380*/  LDL.LU R15, [R1+0x1f34] ;  /* 0x001f3400010f7983 */ /* 0x000ea80000300800 */
[----:B------:R0:W-:Y:S04]  /*1e1390*/  STL [R1+0x59c4], R4 ;  /* 0x0059c40401007387 */ /* 0x0001e80000100800 */
[----:B------:R-:W2:Y:S04]  /*1e13a0*/  LDL.LU R12, [R1+0x1f38] ;  /* 0x001f3800010c7983 */ /* 0x000ea80000300800 */
[----:B------:R-:W2:Y:S01]  /*1e13b0*/  LDL.LU R8, [R1+0x1f3c] ;  /* 0x001f3c0001087983 */ /* 0x000ea20000300800 */
[----:B0-----:R-:W-:-:S05]  /*1e13c0*/  IADD3 R4, P3, R13, R11, RZ ;  /* 0x0000000b0d047210 */ /* 0x001fca0007f7e0ff */
[----:B------:R-:W-:-:S05]  /*1e13d0*/  IMAD.X R5, R14, 0x1, R7, P3 ;  /* 0x000000010e057824 */ /* 0x000fca00018e0607 */
[----:B------:R0:W-:Y:S04]  /*1e13e0*/  STL.64 [R1+0x5948], R4 ;  /* 0x0059480401007387 */ /* 0x0001e80000100a00 */
[----:B0-----:R-:W3:Y:S04]  /*1e13f0*/  LDL.LU.64 R4, [R1+0x7448] ;  /* 0x0074480001047983 */ /* 0x001ee80000300a00 */
[----:B------:R-:W2:Y:S04]  /*1e1400*/  LDL.LU R18, [R1+0x1f40] ;  /* 0x001f400001127983 */ /* 0x000ea80000300800 */
[----:B------:R-:W2:Y:S04]  /*1e1410*/  LDL.LU R17, [R1+0x1f44] ;  /* 0x001f440001117983 */ /* 0x000ea80000300800 */
[----:B------:R-:W2:Y:S04]  /*1e1420*/  LDL.LU R10, [R1+0x1f48] ;  /* 0x001f4800010a7983 */ /* 0x000ea80000300800 */
[----:B------:R-:W2:Y:S01]  /*1e1430*/  LDL.LU R9, [R1+0x1f4c] ;  /* 0x001f4c0001097983 */ /* 0x000ea20000300800 */
[----:B---3--:R-:W-:-:S03]  /*1e1440*/  F2FP.SATFINITE.E4M3.F32.PACK_AB_MERGE_C R6, R6, R5, RZ ;  /* 0x000000050606723e */ /* 0x008fc600048070ff */
[----:B------:R-:W3:Y:S04]  /*1e1450*/  LDL.LU R5, [R1+0x7444] ;  /* 0x0074440001057983 */ /* 0x000ee80000300800 */
[----:B------:R0:W-:Y:S04]  /*1e1460*/  STL [R1+0x59b8], R6 ;  /* 0x0059b80601007387 */ /* 0x0001e80000100800 */
[----:B0-----:R-:W4:Y:S01]  /*1e1470*/  LDL.LU R6, [R1+0x7440] ;  /* 0x0074400001067983 */ /* 0x001f220000300800 */
[----:B------:R-:W-:-:S05]  /*1e1480*/  F2FP.SATFINITE.E4M3.F32.PACK_AB_MERGE_C R3, R3, R2, RZ ;  /* 0x000000020303723e */ /* 0x000fca00048070ff */
[----:B------:R3:W-:Y:S01]  /*1e1490*/  STL [R1+0x59bc], R3 ;  /* 0x0059bc0301007387 */ /* 0x0007e20000100800 */
[----:B----4-:R-:W-:-:S05]  /*1e14a0*/  IADD3 R2, P3, R13, R6, RZ ;  /* 0x000000060d027210 */ /* 0x010fca0007f7e0ff */
[----:B---3--:R-:W-:-:S05]  /*1e14b0*/  IMAD.X R3, R14, 0x1, R5, P3 ;  /* 0x000000010e037824 */ /* 0x008fca00018e0605 */
[----:B------:R0:W-:Y:S04]  /*1e14c0*/  STL.64 [R1+0x58f0], R2 ;  /* 0x0058f00201007387 */ /* 0x0001e80000100a00 */
[----:B0-----:R-:W3:Y:S01]  /*1e14d0*/  LDL.LU.64 R2, [R1+0x7438] ;  /* 0x0074380001027983 */ /* 0x001ee20000300a00 */
[----:B------:R-:W-:Y:S02]  /*1e14e0*/  F2FP.SATFINITE.E4M3.F32.PACK_AB_MERGE_C R29, R29, R28, RZ ;  /* 0x0000001c1d1d723e */ /* 0x000fe400048070ff */
[----:B------:R-:W-:Y:S02]  /*1e14f0*/  F2FP.SATFINITE.E4M3.F32.PACK_AB_MERGE_C R28, R19, R20, RZ ;  /* 0x00000014131c723e */ /* 0x000fe400048070ff */
[----:B------:R-:W4:Y:S04]  /*1e1500*/  LDL.LU R20, [R1+0x2080] ;  /* 0x0020800001147983 */ /* 0x000f280000300800 */
[----:B------:R-:W-:Y:S04]  /*1e1510*/  STL [R1+0x59b0], R29 ;  /* 0x0059b01d01007387 */ /* 0x000fe80000100800 */
[----:B------:R-:W4:Y:S04]  /*1e1520*/  LDL.LU R19, [R1+0x2084] ;  /* 0x0020840001137983 */ /* 0x000f280000300800 */
[----:B------:R0:W-:Y:S02]  /*1e1530*/  STL [R1+0x59b4], R28 ;  /* 0x0059b41c01007387 */ /* 0x0001e40000100800 */
[----:B0-----:R-:W-:-:S05]  /*1e1540*/  IADD3 R28, P3, R13, R4, RZ ;  /* 0x000000040d1c7210 */ /* 0x001fca0007f7e0ff */
[----:B---3--:R-:W-:-:S05]  /*1e1550*/  IMAD.X R29, R14, 0x1, R3, P3 ;  /* 0x000000010e1d7824 */ /* 0x008fca00018e0603 */
[----:B------:R0:W-:Y:S04]  /*1e1560*/  STL.64 [R1+0x5910], R28 ;  /* 0x0059101c01007387 */ /* 0x0001e80000100a00 */
[----:B0-----:R-:W3:Y:S01]  /*1e1570*/  LDL.LU R28, [R1+0x7430] ;  /* 0x00743000011c7983 */ /* 0x001ee20000300800 */
[----:B--2---:R-:W-:Y:S02]  /*1e1580*/  F2FP.SATFINITE.E4M3.F32.PACK_AB_MERGE_C R25, R25, R26, RZ ;  /* 0x0000001a1919723e */ /* 0x004fe400048070ff */
[----:B------:R-:W-:Y:S02]  /*1e1590*/  F2FP.SATFINITE.E4M3.F32.PACK_AB_MERGE_C R21, R21, R22, RZ ;  /* 0x000000161515723e */ /* 0x000fe400048070ff */
[----:B------:R-:W-:Y:S02]  /*1e15a0*/  F2FP.SATFINITE.E4M3.F32.PACK_AB_MERGE_C R17, R17, R18, RZ ;  /* 0x000000121111723e */ /* 0x000fe400048070ff */
[----:B------:R-:W-:-:S02]  /*1e15b0*/  F2FP.SATFINITE.E4M3.F32.PACK_AB_MERGE_C R9, R9, R10, RZ ;  /* 0x0000000a0909723e */ /* 0x000fc400048070ff */
[----:B----4-:R-:W-:Y:S02]  /*1e15c0*/  F2FP.SATFINITE.E4M3.F32.PACK_AB_MERGE_C R19, R19, R20, RZ ;  /* 0x000000141313723e */ /* 0x010fe400048070ff */
[----:B---3--:R-:W-:Y:S02]  /*1e15d0*/  F2FP.SATFINITE.E4M3.F32.PACK_AB_MERGE_C R27, R27, R28, RZ ;  /* 0x0000001c1b1b723e */ /* 0x008fe400048070ff */
[C---:B------:R-:W-:Y:S01]  /*1e15e0*/  IADD3 R28, P3, R13.reuse, R2, RZ ;  /* 0x000000020d1c7210 */ /* 0x040fe20007f7e0ff */
[----:B------:R-:W-:Y:S01]  /*1e15f0*/  VIADD R13, R13, UR5 ;  /* 0x000000050d0d7c36 */ /* 0x000fe20008000000 */
[----:B------:R-:W-:-:S03]  /*1e1600*/  ULDC UR5, c[0x0][0x248] ;  /* 0x0000920000057ab9 */ /* 0x000fc60000000800 */
[----:B------:R-:W-:Y:S01]  /*1e1610*/  IMAD.X R29, R14, 0x1, R0, P3 ;  /* 0x000000010e1d7824 */ /* 0x000fe200018e0600 */
[----:B------:R-:W-:Y:S01]  /*1e1620*/  F2FP.SATFINITE.E4M3.F32.PACK_AB_MERGE_C R14, R23, R24, RZ ;  /* 0x00000018170e723e */ /* 0x000fe200048070ff */
[----:B------:R-:W-:Y:S04]  /*1e1630*/  STL [R1+0x59a8], R27 ;  /* 0x0059a81b01007387 */ /* 0x000fe80000100800 */
[----:B------:R-:W-:Y:S04]  /*1e1640*/  STL.64 [R1+0x5908], R28 ;  /* 0x0059081c01007387 */ /* 0x000fe80000100a00 */
[----:B------:R-:W-:Y:S01]  /*1e1650*/  STL [R1+0x59ac], R25 ;  /* 0x0059ac1901007387 */ /* 0x000fe20000100800 */
[----:B------:R-:W-:-:S03]  /*1e1660*/  IADD3 R22, P3, R13, R11, RZ ;  /* 0x0000000b0d167210 */ /* 0x000fc60007f7e0ff */
[----:B------:R0:W-:Y:S04]  /*1e1670*/  STL [R1+0x59a4], R14 ;  /* 0x0059a40e01007387 */ /* 0x0001e80000100800 */
[----:B------:R1:W-:Y:S01]  /*1e1680*/  STL [R1+0x59a0], R21 ;  /* 0x0059a01501007387 */ /* 0x0003e20000100800 */
[----:B0-----:R-:W-:Y:S02]  /*1e1690*/  SHF.R.S32.HI R14, RZ, 0x1f, R13 ;  /* 0x0000001fff0e7819 */ /* 0x001fe4000001140d */
[----:B-1----:R-:W-:Y:S02]  /*1e16a0*/  F2FP.SATFINITE.E4M3.F32.PACK_AB_MERGE_C R21, R15, R16, RZ ;  /* 0x000000100f15723e */ /* 0x002fe400048070ff */
[----:B------:R-:W2:Y:S04]  /*1e16b0*/  LDL.LU R16, [R1+0x2088] ;  /* 0x0020880001107983 */ /* 0x000ea80000300800 */
[----:B------:R-:W2:Y:S01]  /*1e16c0*/  LDL.LU R15, [R1+0x208c] ;  /* 0x00208c00010f7983 */ /* 0x000ea20000300800 */
[----:B------:R-:W-:-:S05]  /*1e16d0*/  IMAD.X R23, R14, 0x1, R7, P3 ;  /* 0x000000010e177824 */ /* 0x000fca00018e0607 */
[----:B------:R0:W-:Y:S04]  /*1e16e0*/  STL.64 [R1+0x58c8], R22 ;  /* 0x0058c81601007387 */ /* 0x0001e80000100a00 */
[----:B------:R1:W-:Y:S01]  /*1e16f0*/  STL [R1+0x9cc], R21 ;  /* 0x0009cc1501007387 */ /* 0x0003e20000100800 */
[----:B0-----:R-:W-:Y:S02]  /*1e1700*/  IADD3 R22, P3, R13, R6, RZ ;  /* 0x000000060d167210 */ /* 0x001fe40007f7e0ff */
[----:B-1----:R-:W-:Y:S02]  /*1e1710*/  F2FP.SATFINITE.E4M3.F32.PACK_AB_MERGE_C R21, R8, R12, RZ ;  /* 0x0000000c0815723e */ /* 0x002fe400048070ff */
[----:B------:R-:W3:Y:S04]  /*1e1720*/  LDL.LU R12, [R1+0x2070] ;  /* 0x00207000010c7983 */ /* 0x000ee80000300800 */
[----:B------:R-:W3:Y:S01]  /*1e1730*/  LDL.LU R8, [R1+0x2074] ;  /* 0x0020740001087983 */ /* 0x000ee20000300800 */
[----:B------:R-:W-:-:S03]  /*1e1740*/  IMAD.X R23, R14, 0x1, R5, P3 ;  /* 0x000000010e177824 */ /* 0x000fc600018e0605 */
[----:B------:R-:W-:Y:S04]  /*1e1750*/  STL [R1+0x9e8], R21 ;  /* 0x0009e81501007387 */ /* 0x000fe80000100800 */
[----:B------:R-:W4:Y:S04]  /*1e1760*/  LDL.LU R18, [R1+0x2060] ;  /* 0x0020600001127983 */ /* 0x000f280000300800 */
[----:B------:R-:W-:Y:S04]  /*1e1770*/  STL.64 [R1+0x5890], R22 ;  /* 0x0058901601007387 */ /* 0x000fe80000100a00 */
[----:B------:R0:W-:Y:S04]  /*1e1780*/  STL [R1+0x9a0], R17 ;  /* 0x0009a01101007387 */ /* 0x0001e80000100800 */
[----:B0-----:R-:W4:Y:S01]  /*1e1790*/  LDL.LU R17, [R1+0x2064] ;  /* 0x0020640001117983 */ /* 0x001f220000300800 */
[----:B------:R-:W-:-:S03]  /*1e17a0*/  IADD3 R22, P3, R13, R4, RZ ;  /* 0x000000040d167210 */ /* 0x000fc60007f7e0ff */
[----:B------:R0:W-:Y:S04]  /*1e17b0*/  STL [R1+0x9a4], R9 ;  /* 0x0009a40901007387 */ /* 0x0001e80000100800 */
[----:B------:R-:W4:Y:S01]  /*1e17c0*/  LDL.LU R10, [R1+0x2068] ;  /* 0x00206800010a7983 */ /* 0x000f220000300800 */
[----:B------:R-:W-:-:S03]  /*1e17d0*/  IMAD.X R23, R14, 0x1, R3, P3 ;  /* 0x000000010e177824 */ /* 0x000fc600018e0603 */
[----:B0-----:R-:W4:Y:S04]  /*1e17e0*/  LDL.LU R9, [R1+0x206c] ;  /* 0x00206c0001097983 */ /* 0x001f280000300800 */
[----:B------:R0:W-:Y:S04]  /*1e17f0*/  STL [R1+0x7424], R4 ;  /* 0x0074240401007387 */ /* 0x0001e80000100800 */
[----:B0-----:R-:W4:Y:S04]  /*1e1800*/  LDL.LU R4, [R1+0x2050] ;  /* 0x0020500001047983 */ /* 0x001f280000300800 */
[----:B------:R-:W2:Y:S04]  /*1e1810*/  LDL.LU R29, [R1+0x2054] ;  /* 0x00205400011d7983 */ /* 0x000ea80000300800 */
[----:B------:R-:W-:Y:S04]  /*1e1820*/  STL.64 [R1+0x5888], R22 ;  /* 0x0058881601007387 */ /* 0x000fe80000100a00 */
[----:B------:R-:W-:Y:S04]  /*1e1830*/  STL [R1+0x96c], R19 ;  /* 0x00096c1301007387 */ /* 0x000fe80000100800 */
[----:B------:R-:W2:Y:S01]  /*1e1840*/  LDL.LU R28, [R1+0x2058] ;  /* 0x00205800011c7983 */ /* 0x000ea20000300800 */
[----:B------:R-:W-:-:S05]  /*1e1850*/  IADD3 R20, P3, R13, R2, RZ ;  /* 0x000000020d147210 */ /* 0x000fca0007f7e0ff */
[----:B------:R-:W-:Y:S01]  /*1e1860*/  IMAD.X R21, R14, 0x1, R0, P3 ;  /* 0x000000010e157824 */ /* 0x000fe200018e0600 */
        /* <DEDUP_REMOVED lines=8> */
[----:B------:R-:W2:Y:S01]  /*1e18f0*/  LDL.LU R23, [R1+0x204c] ;  /* 0x00204c0001177983 */ /* 0x000ea20000300800 */
[----:B------:R-:W-:-:S03]  /*1e1900*/  F2FP.SATFINITE.E4M3.F32.PACK_AB_MERGE_C R14, R15, R16, RZ ;  /* 0x000000100f0e723e */ /* 0x000fc600048070ff */
[----:B------:R-:W2:Y:S01]  /*1e1910*/  LDL.LU R22, [R1+0x2030] ;  /* 0x0020300001167983 */ /* 0x000ea20000300800 */
[----:B------:R-:W-:Y:S01]  /*1e1920*/  VIADD R13, R13, UR5 ;  /* 0x000000050d0d7c36 */ /* 0x000fe20008000000 */
[----:B---3--:R-:W-:Y:S02]  /*1e1930*/  F2FP.SATFINITE.E4M3.F32.PACK_AB_MERGE_C R8, R8, R12, RZ ;  /* 0x0000000c0808723e */ /* 0x008fe400048070ff */
[----:B----4-:R-:W-:Y:S02]  /*1e1940*/  F2FP.SATFINITE.E4M3.F32.PACK_AB_MERGE_C R17, R17, R18, RZ ;  /* 0x000000121111723e */ /* 0x010fe400048070ff */
[----:B------:R-:W-:Y:S01]  /*1e1950*/  F2FP.SATFINITE.E4M3.F32.PACK_AB_MERGE_C R9, R9, R10, RZ ;  /* 0x0000000a0909723e */ /* 0x000fe200048070ff */
[----:B------:R-:W-:Y:S01]  /*1e1960*/  ULDC UR5, c[0x0][0x248] ;  /* 0x0000920000057ab9 */ /* 0x000fe20000000800 */
[----:B0-----:R-:W3:Y:S04]  /*1e1970*/  LDL.LU R21, [R1+0x2034] ;  /* 0x0020340001157983 */ /* 0x001ee80000300800 */
[----:B------:R-:W4:Y:S04]  /*1e1980*/  LDL.LU R20, [R1+0x2038] ;  /* 0x0020380001147983 */ /* 0x000f280000300800 */
[----:B------:R-:W4:Y:S04]  /*1e1990*/  LDL.LU R19, [R1+0x203c] ;  /* 0x00203c0001137983 */ /* 0x000f280000300800 */
[----:B------:R0:W-:Y:S04]  /*1e19a0*/  STL [R1+0x984], R14 ;  /* 0x0009840e01007387 */ /* 0x0001e80000100800 */
[----:B------:R-:W3:Y:S04]  /*1e19b0*/  LDL.LU R16, [R1+0x2020] ;  /* 0x0020200001107983 */ /* 0x000ee80000300800 */
[----:B------:R-:W3:Y:S04]  /*1e19c0*/  LDL.LU R15, [R1+0x2024] ;  /* 0x00202400010f7983 */ /* 0x000ee80000300800 */
[----:B------:R1:W-:Y:S04]  /*1e19d0*/  STL [R1+0x950], R8 ;  /* 0x0009500801007387 */ /* 0x0003e80000100800 */
[----:B------:R-:W3:Y:S01]  /*1e19e0*/  LDL.LU R12, [R1+0x2028] ;  /* 0x00202800010c7983 */ /* 0x000ee20000300800 */
[----:B0-----:R-:W-:-:S03]  /*1e19f0*/  SHF.R.S32.HI R14, RZ, 0x1f, R13 ;  /* 0x0000001fff0e7819 */ /* 0x001fc6000001140d */
[----:B-1----:R-:W3:Y:S01]  /*1e1a00*/  LDL.LU R8, [R1+0x202c] ;  /* 0x00202c0001087983 */ /* 0x002ee20000300800 */
[----:B--2---:R-:W-:Y:S02]  /*1e1a10*/  F2FP.SATFINITE.E4M3.F32.PACK_AB_MERGE_C R29, R29, R28, RZ ;  /* 0x0000001c1d1d723e */ /* 0x004fe400048070ff */
[----:B------:R-:W-:-:S03]  /*1e1a20*/  IADD3 R28, P3, R13, R11, RZ ;  /* 0x0000000b0d1c7210 */ /* 0x000fc60007f7e0ff */
[----:B------:R0:W-:Y:S04]  /*1e1a30*/  STL [R1+0x954], R29 ;  /* 0x0009541d01007387 */ /* 0x0001e80000100800 */
[----:B------:R-:W2:Y:S01]  /*1e1a40*/  LDL.LU R18, [R1+0x2010] ;  /* 0x0020100001127983 */ /* 0x000ea20000300800 */
[----:B0-----:R-:W-:-:S05]  /*1e1a50*/  IMAD.X R29, R14, 0x1, R7, P3 ;  /* 0x000000010e1d7824 */ /* 0x001fca00018e0607 */
[----:B------:R-:W-:Y:S04]  /*1e1a60*/  STL.64 [R1+0x5840], R28 ;  /* 0x0058401c01007387 */ /* 0x000fe80000100a00 */
[----:B------:R0:W-:Y:S04]  /*1e1a70*/  STL [R1+0x934], R17 ;  /* 0x0009341101007387 */ /* 0x0001e80000100800 */
[----:B0-----:R-:W2:Y:S01]  /*1e1a80*/  LDL.LU R17, [R1+0x2014] ;  /* 0x0020140001117983 */ /* 0x001ea20000300800 */
[----:B------:R-:W-:-:S03]  /*1e1a90*/  IADD3 R28, P3, R13, R6, RZ ;  /* 0x000000060d1c7210 */ /* 0x000fc60007f7e0ff */
[----:B------:R0:W-:Y:S04]  /*1e1aa0*/  STL [R1+0x938], R9 ;  /* 0x0009380901007387 */ /* 0x0001e80000100800 */
[----:B------:R-:W2:Y:S01]  /*1e1ab0*/  LDL.LU R10, [R1+0x2018] ;  /* 0x00201800010a7983 */ /* 0x000ea20000300800 */
[----:B------:R-:W-:-:S03]  /*1e1ac0*/  IMAD.X R29, R14, 0x1, R5, P3 ;  /* 0x000000010e1d7824 */ /* 0x000fc600018e0605 */
[----:B0-----:R-:W2:Y:S04]  /*1e1ad0*/  LDL.LU R9, [R1+0x201c] ;  /* 0x00201c0001097983 */ /* 0x001ea80000300800 */
[----:B------:R0:W-:Y:S04]  /*1e1ae0*/  STL.64 [R1+0x57f0], R28 ;  /* 0x0057f01c01007387 */ /* 0x0001e80000100a00 */
[----:B0-----:R-:W4:Y:S02]  /*1e1af0*/  LDL.LU.64 R28, [R1+0x7428] ;  /* 0x00742800011c7983 */ /* 0x001f240000300a00 */
[----:B----4-:R-:W-:-:S02]  /*1e1b00*/  F2FP.SATFINITE.E4M3.F32.PACK_AB_MERGE_C R29, R29, R4, RZ ;  /* 0x000000041d1d723e */ /* 0x010fc400048070ff */
[----:B------:R-:W4:Y:S01]  /*1e1b10*/  LDL.LU R4, [R1+0x7424] ;  /* 0x0074240001047983 */ /* 0x000f220000300800 */
[----:B------:R-:W-:-:S03]  /*1e1b20*/  F2FP.SATFINITE.E4M3.F32.PACK_AB_MERGE_C R27, R27, R28, RZ ;  /* 0x0000001c1b1b723e */ /* 0x000fc600048070ff */
[----:B------:R0:W-:Y:S01]  /*1e1b30*/  STL [R1+0x918], R29 ;  /* 0x0009181d01007387 */ /* 0x0001e20000100800 */
[----:B------:R-:W-:Y:S02]  /*1e1b40*/  F2FP.SATFINITE.E4M3.F32.PACK_AB_MERGE_C R25, R25, R26, RZ ;  /* 0x0000001a1919723e */ /* 0x000fe400048070ff */
[----:B------:R-:W-:Y:S01]  /*1e1b50*/  F2FP.SATFINITE.E4M3.F32.PACK_AB_MERGE_C R23, R23, R24, RZ ;  /* 0x000000181717723e */ /* 0x000fe200048070ff */
[----:B------:R1:W-:Y:S01]  /*1e1b60*/  STL [R1+0x91c], R27 ;  /* 0x00091c1b01007387 */ /* 0x0003e20000100800 */
[----:B------:R-:W-:Y:S02]  /*1e1b70*/  F2FP.SATFINITE.E4M3.F32.PACK_AB_MERGE_C R19, R19, R20, RZ ;  /* 0x000000141313723e */ /* 0x000fe400048070ff */
[----:B---3--:R-:W-:Y:S02]  /*1e1b80*/  F2FP.SATFINITE.E4M3.F32.PACK_AB_MERGE_C R15, R15, R16, RZ ;  /* 0x000000100f0f723e */ /* 0x008fe400048070ff */
[----:B----4-:R-:W-:-:S05]  /*1e1b90*/  IADD3 R28, P3, R13, R4, RZ ;  /* 0x000000040d1c7210 */ /* 0x010fca0007f7e0ff */
[----:B0-----:R-:W-:Y:S01]  /*1e1ba0*/  IMAD.X R29, R14, 0x1, R3, P3 ;  /* 0x000000010e1d7824 */ /* 0x001fe200018e0603 */
[----:B------:R-:W-:-:S05]  /*1e1bb0*/  IADD3 R26, P3, R13, R2, RZ ;  /* 0x000000020d1a7210 */ /* 0x000fca0007f7e0ff */
[----:B-1----:R-:W-:Y:S01]  /*1e1bc0*/  IMAD.X R27, R14, 0x1, R0, P3 ;  /* 0x000000010e1b7824 */ /* 0x002fe200018e0600 */
[----:B------:R-:W-:Y:S01]  /*1e1bd0*/  F2FP.SATFINITE.E4M3.F32.PACK_AB_MERGE_C R14, R21, R22, RZ ;  /* 0x00000016150e723e */ /* 0x000fe200048070ff */
[----:B------:R-:W-:Y:S04]  /*1e1be0*/  STL.64 [R1+0x57e8], R28 ;  /* 0x0057e81c01007387 */ /* 0x000fe80000100a00 */
[----:B------:R-:W-:Y:S04]  /*1e1bf0*/  STL [R1+0x844], R25 ;  /* 0x0008441901007387 */ /* 0x000fe80000100800 */
[----:B------:R-:W-:Y:S04]  /*1e1c00*/  STL.64 [R1+0x57e0], R26 ;  /* 0x0057e01a01007387 */ /* 0x000fe80000100a00 */
[----:B------:R-:W-:Y:S04]  /*1e1c10*/  STL [R1+0x894], R23 ;  /* 0x0008941701007387 */ /* 0x000fe80000100800 */
[----:B------:R0:W-:Y:S04]  /*1e1c20*/  STL [R1+0x80c], R14 ;  /* 0x00080c0e01007387 */ /* 0x0001e80000100800 */
[----:B------:R-:W-:Y:S04]  /*1e1c30*/  STL [R1+0x808], R19 ;  /* 0x0008081301007387 */ /* 0x000fe80000100800 */
[----:B------:R-:W3:Y:S01]  /*1e1c40*/  LDL.LU R16, [R1+0x2008] ;  /* 0x0020080001107983 */ /* 0x000ee20000300800 */
[----:B------:R-:W-:Y:S01]  /*1e1c50*/  VIADD R13, R13, UR5 ;  /* 0x000000050d0d7c36 */ /* 0x000fe20008000000 */
[----:B------:R-:W-:-:S02]  /*1e1c60*/  F2FP.SATFINITE.E4M3.F32.PACK_AB_MERGE_C R8, R8, R12, RZ ;  /* 0x0000000c0808723e */ /* 0x000fc400048070ff */
[----:B--2---:R-:W-:Y:S01]  /*1e1c70*/  F2FP.SATFINITE.E4M3.F32.PACK_AB_MERGE_C R17, R17, R18, RZ ;  /* 0x000000121111723e */ /* 0x004fe200048070ff */
[----:B------:R-:W-:Y:S01]  /*1e1c80*/  ULDC UR5, c[0x0][0x248] ;  /* 0x0000920000057ab9 */ /* 0x000fe20000000800 */
[----:B------:R-:W-:Y:S02]  /*1e1c90*/  IADD3 R20, P3, R13, R11, RZ ;  /* 0x0000000b0d147210 */ /* 0x000fe40007f7e0ff */
[----:B0-----:R-:W-:-:S05]  /*1e1ca0*/  SHF.R.S32.HI R14, RZ, 0x1f, R13 ;  /* 0x0000001fff0e7819 */ /* 0x001fca000001140d */
[----:B------:R-:W-:-:S05]  /*1e1cb0*/  IMAD.X R21, R14, 0x1, R7, P3 ;  /* 0x000000010e157824 */ /* 0x000fca00018e0607 */
[----:B------:R0:W-:Y:S04]  /*1e1cc0*/  STL.64 [R1+0x5790], R20 ;  /* 0x0057901401007387 */ /* 0x0001e80000100a00 */
[----:B------:R1:W-:Y:S01]  /*1e1cd0*/  STL [R1+0x7f0], R15 ;  /* 0x0007f00f01007387 */ /* 0x0003e20000100800 */
[----:B0-----:R-:W-:-:S05]  /*1e1ce0*/  IADD3 R20, P3, R13, R6, RZ ;  /* 0x000000060d147210 */ /* 0x001fca0007f7e0ff */
[----:B------:R-:W-:Y:S01]  /*1e1cf0*/  IMAD.X R21, R14, 0x1, R5, P3 ;  /* 0x000000010e157824 */ /* 0x000fe200018e0605 */
[----:B---3--:R-:W-:Y:S04]  /*1e1d00*/  STL [R1+0x7420], R16 ;  /* 0x0074201001007387 */ /* 0x008fe80000100800 */
[----:B------:R0:W-:Y:S04]  /*1e1d10*/  STL [R1+0x7e4], R8 ;  /* 0x0007e40801007387 */ /* 0x0001e80000100800 */
[----:B-1----:R-:W2:Y:S04]  /*1e1d20*/  LDL.LU R15, [R1+0x200c] ;  /* 0x00200c00010f7983 */ /* 0x002ea80000300800 */
[----:B------:R-:W3:Y:S04]  /*1e1d30*/  LDL.LU R12, [R1+0x1ff0] ;  /* 0x001ff000010c7983 */ /* 0x000ee80000300800 */
[----:B0-----:R-:W3:Y:S04]  /*1e1d40*/  LDL.LU R8, [R1+0x1ff4] ;  /* 0x001ff40001087983 */ /* 0x001ee80000300800 */
[----:B------:R0:W-:Y:S01]  /*1e1d50*/  STL.64 [R1+0x7418], R6 ;  /* 0x0074180601007387 */ /* 0x0001e20000100a00 */
[----:B------:R-:W-:-:S03]  /*1e1d60*/  F2FP.SATFINITE.E4M3.F32.PACK_AB_MERGE_C R16, R9, R10, RZ ;  /* 0x0000000a0910723e */ /* 0x000fc600048070ff */
[----:B0-----:R-:W4:Y:S04]  /*1e1d70*/  LDL.LU R6, [R1+0x2000] ;  /* 0x0020000001067983 */ /* 0x001f280000300800 */
[----:B------:R-:W4:Y:S04]  /*1e1d80*/  LDL.LU R7, [R1+0x2004] ;  /* 0x0020040001077983 */ /* 0x000f280000300800 */
[----:B------:R-:W2:Y:S04]  /*1e1d90*/  LDL.LU R10, [R1+0x1fe0] ;  /* 0x001fe000010a7983 */ /* 0x000ea80000300800 */
[----:B------:R-:W-:Y:S04]  /*1e1da0*/  STL.64 [R1+0x5748], R20 ;  /* 0x0057481401007387 */ /* 0x000fe80000100a00 */
[----:B------:R-:W-:Y:S04]  /*1e1db0*/  STL [R1+0x79c], R17 ;  /* 0x00079c1101007387 */ /* 0x000fe80000100800 */
[----:B------:R-:W2:Y:S04]  /*1e1dc0*/  LDL.LU R9, [R1+0x1fe4] ;  /* 0x001fe40001097983 */ /* 0x000ea80000300800 */
[----:B------:R-:W-:Y:S04]  /*1e1dd0*/  STL [R1+0x7cc], R16 ;  /* 0x0007cc1001007387 */ /* 0x000fe80000100800 */
[----:B------:R-:W3:Y:S04]  /*1e1de0*/  LDL.LU R29, [R1+0x1fec] ;  /* 0x001fec00011d7983 */ /* 0x000ee80000300800 */
[----:B------:R-:W4:Y:S04]  /*1e1df0*/  LDL.LU R28, [R1+0x1fd0] ;  /* 0x001fd000011c7983 */ /* 0x000f280000300800 */
[----:B----4-:R0:W-:Y:S04]  /*1e1e00*/  STL [R1+0x7404], R28 ;  /* 0x0074041c01007387 */ /* 0x0101e80000100800 */
[----:B0-----:R-:W3:Y:S01]  /*1e1e10*/  LDL.LU R28, [R1+0x1fe8] ;  /* 0x001fe800011c7983 */ /* 0x001ee20000300800 */
[----:B------:R-:W-:-:S05]  /*1e1e20*/  IADD3 R16, P3, R13, R4, RZ ;  /* 0x000000040d107210 */ /* 0x000fca0007f7e0ff */
[C---:B------:R-:W-:Y:S01]  /*1e1e30*/  IMAD.X R17, R14.reuse, 0x1, R3, P3 ;  /* 0x000000010e117824 */ /* 0x040fe200018e0603 */
[----:B------:R-:W-:Y:S02]  /*1e1e40*/  F2FP.SATFINITE.E4M3.F32.PACK_AB_MERGE_C R7, R7, R6, RZ ;  /* 0x000000060707723e */ /* 0x000fe400048070ff */
[----:B------:R-:W-:Y:S01]  /*1e1e50*/  IADD3 R6, P3, R13, R2, RZ ;  /* 0x000000020d067210 */ /* 0x000fe20007f7e0ff */
[----:B---3--:R0:W-:Y:S04]  /*1e1e60*/  STL.64 [R1+0x7410], R28 ;  /* 0x0074101c01007387 */ /* 0x0081e80000100a00 */
[----:B0-----:R-:W3:Y:S04]  /*1e1e70*/  LDL.LU R28, [R1+0x1ff8] ;  /* 0x001ff800011c7983 */ /* 0x001ee80000300800 */
        /* <DEDUP_REMOVED lines=11> */
[----:B0-----:R-:W4:Y:S04]  /*1e1f30*/  LDL.LU R16, [R1+0x7420] ;  /* 0x0074200001107983 */ /* 0x001f280000300800 */
[----:B------:R-:W4:Y:S04]  /*1e1f40*/  LDL.LU R18, [R1+0x1fb8] ;  /* 0x001fb80001127983 */ /* 0x000f280000300800 */
[----:B------:R-:W4:Y:S04]  /*1e1f50*/  LDL.LU R17, [R1+0x1fbc] ;  /* 0x001fbc0001117983 */ /* 0x000f280000300800 */
[----:B------:R0:W-:Y:S02]  /*1e1f60*/  STL [R1+0x770], R7 ;  /* 0x0007700701007387 */ /* 0x0001e40000100800 */
[----:B0-----:R-:W-:-:S05]  /*1e1f70*/  IMAD.X R7, R14, 0x1, R0, P3 ;  /* 0x000000010e077824 */ /* 0x001fca00018e0600 */
[----:B------:R0:W-:Y:S04]  /*1e1f80*/  STL.64 [R1+0x5738], R6 ;  /* 0x0057380601007387 */ /* 0x0001e80000100a00 */
[----:B0-----:R-:W4:Y:S01]  /*1e1f90*/  LDL.LU.64 R6, [R1+0x7418] ;  /* 0x0074180001067983 */ /* 0x001f220000300a00 */
[----:B------:R-:W-:Y:S01]  /*1e1fa0*/  VIADD R13, R13, UR5 ;  /* 0x000000050d0d7c36 */ /* 0x000fe20008000000 */
[----:B------:R-:W-:Y:S02]  /*1e1fb0*/  F2FP.SATFINITE.E4M3.F32.PACK_AB_MERGE_C R8, R8, R12, RZ ;  /* 0x0000000c0808723e */ /* 0x000fe400048070ff */
[----:B--2---:R-:W-:Y:S01]  /*1e1fc0*/  F2FP.SATFINITE.E4M3.F32.PACK_AB_MERGE_C R9, R9, R10, RZ ;  /* 0x0000000a0909723e */ /* 0x004fe200048070ff */
[----:B------:R-:W-:Y:S01]  /*1e1fd0*/  ULDC UR5, c[0x0][0x248] ;  /* 0x0000920000057ab9 */ /* 0x000fe20000000800 */
[----:B---3--:R-:W-:-:S02]  /*1e1fe0*/  F2FP.SATFINITE.E4M3.F32.PACK_AB_MERGE_C R29, R29, R28, RZ ;  /* 0x0000001c1d1d723e */ /* 0x008fc400048070ff */
[----:B------:R-:W-:Y:S02]  /*1e1ff0*/  IADD3 R28, P3, R13, R11, RZ ;  /* 0x0000000b0d1c7210 */ /* 0x000fe40007f7e0ff */
[----:B----4-:R-:W-:Y:S02]  /*1e2000*/  F2FP.SATFINITE.E4M3.F32.PACK_AB_MERGE_C R14, R15, R16, RZ ;  /* 0x000000100f0e723e */ /* 0x010fe400048070ff */
[----:B------:R-:W2:Y:S04]  /*1e2010*/  LDL.LU R16, [R1+0x1fa0] ;  /* 0x001fa00001107983 */ /* 0x000ea80000300800 */
[----:B------:R0:W-:Y:S04]  /*1e2020*/  STL [R1+0x790], R14 ;  /* 0x0007900e01007387 */ /* 0x0001e80000100800 */
[----:B------:R-:W2:Y:S04]  /*1e2030*/  LDL.LU R15, [R1+0x1fa4] ;  /* 0x001fa400010f7983 */ /* 0x000ea80000300800 */
[----:B------:R1:W-:Y:S04]  /*1e2040*/  STL [R1+0x738], R8 ;  /* 0x0007380801007387 */ /* 0x0003e80000100800 */
[----:B------:R-:W3:Y:S01]  /*1e2050*/  LDL.LU R12, [R1+0x1fa8] ;  /* 0x001fa800010c7983 */ /* 0x000ee20000300800 */
[----:B0-----:R-:W-:-:S03]  /*1e2060*/  SHF.R.S32.HI R14, RZ, 0x1f, R13 ;  /* 0x0000001fff0e7819 */ /* 0x001fc6000001140d */
[----:B-1----:R-:W3:Y:S04]  /*1e2070*/  LDL.LU R8, [R1+0x1fac] ;  /* 0x001fac0001087983 */ /* 0x002ee80000300800 */
[----:B------:R0:W-:Y:S02]  /*1e2080*/  STL [R1+0x740], R29 ;  /* 0x0007401d01007387 */ /* 0x0001e40000100800 */
[----:B0-----:R-:W-:-:S05]  /*1e2090*/  IMAD.X R29, R14, 0x1, R7, P3 ;  /* 0x000000010e1d7824 */ /* 0x001fca00018e0607 */
[----:B------:R0:W-:Y:S04]  /*1e20a0*/  STL.64 [R1+0x56e8], R28 ;  /* 0x0056e81c01007387 */ /* 0x0001e80000100a00 */
[----:B0-----:R-:W4:Y:S04]  /*1e20b0*/  LDL.LU.64 R28, [R1+0x7410] ;  /* 0x00741000011c7983 */ /* 0x001f280000300a00 */
[----:B------:R-:W3:Y:S04]  /*1e20c0*/  LDL.LU R10, [R1+0x740c] ;  /* 0x00740c00010a7983 */ /* 0x000ee80000300800 */
[----:B------:R0:W-:Y:S04]  /*1e20d0*/  STL [R1+0x6d8], R9 ;  /* 0x0006d80901007387 */ /* 0x0001e80000100800 */
[----:B0-----:R-:W3:Y:S01]  /*1e20e0*/  LDL.LU R9, [R1+0x7408] ;  /* 0x0074080001097983 */ /* 0x001ee20000300800 */
[----:B----4-:R-:W-:-:S02]  /*1e20f0*/  F2FP.SATFINITE.E4M3.F32.PACK_AB_MERGE_C R29, R29, R28, RZ ;  /* 0x0000001c1d1d723e */ /* 0x010fc400048070ff */
[----:B------:R-:W-:-:S03]  /*1e2100*/  IADD3 R28, P3, R13, R6, RZ ;  /* 0x000000060d1c7210 */ /* 0x000fc60007f7e0ff */
[----:B------:R0:W-:Y:S02]  /*1e2110*/  STL [R1+0x6e0], R29 ;  /* 0x0006e01d01007387 */ /* 0x0001e40000100800 */
[----:B0-----:R-:W-:-:S05]  /*1e2120*/  IMAD.X R29, R14, 0x1, R5, P3 ;  /* 0x000000010e1d7824 */ /* 0x001fca00018e0605 */
[----:B------:R0:W-:Y:S04]  /*1e2130*/  STL.64 [R1+0x5698], R28 ;  /* 0x0056981c01007387 */ /* 0x0001e80000100a00 */
[----:B0-----:R-:W4:Y:S01]  /*1e2140*/  LDL.LU R28, [R1+0x7404] ;  /* 0x00740400011c7983 */ /* 0x001f220000300800 */
[----:B------:R-:W-:Y:S02]  /*1e2150*/  F2FP.SATFINITE.E4M3.F32.PACK_AB_MERGE_C R25, R25, R26, RZ ;  /* 0x0000001a1919723e */ /* 0x000fe400048070ff */
[----:B------:R-:W-:Y:S02]  /*1e2160*/  IADD3 R26, P3, R13, R4, RZ ;  /* 0x000000040d1a7210 */ /* 0x000fe40007f7e0ff */
[----:B------:R-:W-:Y:S02]  /*1e2170*/  F2FP.SATFINITE.E4M3.F32.PACK_AB_MERGE_C R23, R23, R24, RZ ;  /* 0x000000181717723e */ /* 0x000fe400048070ff */
[----:B------:R-:W-:-:S02]  /*1e2180*/  F2FP.SATFINITE.E4M3.F32.PACK_AB_MERGE_C R21, R21, R22, RZ ;  /* 0x000000161515723e */ /* 0x000fc400048070ff */
[----:B------:R-:W-:Y:S02]  /*1e2190*/  F2FP.SATFINITE.E4M3.F32.PACK_AB_MERGE_C R17, R17, R18, RZ ;  /* 0x000000121111723e */ /* 0x000fe400048070ff */
[----:B--2---:R-:W-:Y:S02]  /*1e21a0*/  F2FP.SATFINITE.E4M3.F32.PACK_AB_MERGE_C R29, R15, R16, RZ ;  /* 0x000000100f1d723e */ /* 0x004fe400048070ff */
[----:B----4-:R-:W-:Y:S01]  /*1e21b0*/  F2FP.SATFINITE.E4M3.F32.PACK_AB_MERGE_C R28, R27, R28, RZ ;  /* 0x0000001c1b1c723e */ /* 0x010fe200048070ff */
[----:B------:R-:W-:Y:S01]  /*1e21c0*/  IMAD.X R27, R14, 0x1, R3, P3 ;  /* 0x000000010e1b7824 */ /* 0x000fe200018e0603 */
[----:B------:R-:W-:-:S03]  /*1e21d0*/  IADD3 R24, P3, R13, R2, RZ ;  /* 0x000000020d187210 */ /* 0x000fc60007f7e0ff */
[----:B------:R-:W-:Y:S04]  /*1e21e0*/  STL [R1+0x65c], R28 ;  /* 0x00065c1c01007387 */ /* 0x000fe80000100800 */
[----:B------:R0:W-:Y:S04]  /*1e21f0*/  STL [R1+0x660], R25 ;  /* 0x0006601901007387 */ /* 0x0001e80000100800 */
[----:B------:R1:W-:Y:S01]  /*1e2200*/  STL.64 [R1+0x5690], R26 ;  /* 0x0056901a01007387 */ /* 0x0003e20000100a00 */
[----:B------:R-:W-:-:S03]  /*1e2210*/  VIADD R13, R13, UR5 ;  /* 0x000000050d0d7c36 */ /* 0x000fc60008000000 */
[----:B------:R-:W-:Y:S01]  /*1e2220*/  STL [R1+0x610], R23 ;  /* 0x0006101701007387 */ /* 0x000fe20000100800 */
[----:B---3--:R-:W-:Y:S01]  /*1e2230*/  F2FP.SATFINITE.E4M3.F32.PACK_AB_MERGE_C R8, R8, R12, RZ ;  /* 0x0000000c0808723e */ /* 0x008fe200048070ff */
[----:B------:R-:W-:Y:S01]  /*1e2240*/  ULDC UR5, c[0x0][0x248] ;  /* 0x0000920000057ab9 */ /* 0x000fe20000000800 */
[----:B0-----:R-:W-:Y:S01]  /*1e2250*/  IMAD.X R25, R14, 0x1, R0, P3 ;  /* 0x000000010e197824 */ /* 0x001fe200018e0600 */
[----:B------:R-:W-:Y:S02]  /*1e2260*/  F2FP.SATFINITE.E4M3.F32.PACK_AB_MERGE_C R14, R19, R20, RZ ;  /* 0x00000014130e723e */ /* 0x000fe400048070ff */
[----:B------:R-:W-:Y:S02]  /*1e2270*/  IADD3 R18, P3, R13, R11, RZ ;  /* 0x0000000b0d127210 */ /* 0x000fe40007f7e0ff */
[----:B------:R-:W-:Y:S04]  /*1e2280*/  STL.64 [R1+0x5688], R24 ;  /* 0x0056881801007387 */ /* 0x000fe80000100a00 */
[----:B------:R-:W-:Y:S04]  /*1e2290*/  STL [R1+0x624], R21 ;  /* 0x0006241501007387 */ /* 0x000fe80000100800 */
[----:B------:R0:W-:Y:S04]  /*1e22a0*/  STL [R1+0x5cc], R14 ;  /* 0x0005cc0e01007387 */ /* 0x0001e80000100800 */
[----:B------:R-:W-:Y:S04]  /*1e22b0*/  STL [R1+0x5d8], R17 ;  /* 0x0005d81101007387 */ /* 0x000fe80000100800 */
[----:B------:R2:W-:Y:S04]  /*1e22c0*/  STL.64 [R1+0x73f8], R10 ;  /* 0x0073f80a01007387 */ /* 0x0005e80000100a00 */
[----:B-1----:R-:W3:Y:S01]  /*1e22d0*/  LDL.LU R27, [R1+0x1f94] ;  /* 0x001f9400011b7983 */ /* 0x002ee20000300800 */
[----:B0-----:R-:W-:-:S03]  /*1e22e0*/  SHF.R.S32.HI R14, RZ, 0x1f, R13 ;  /* 0x0000001fff0e7819 */ /* 0x001fc6000001140d */
[----:B--2---:R-:W2:Y:S02]  /*1e22f0*/  LDL.LU R10, [R1+0x1f98] ;  /* 0x001f9800010a7983 */ /* 0x004ea40000300800 */
[----:B------:R-:W-:Y:S02]  /*1e2300*/  IMAD.X R19, R14, 0x1, R7, P3 ;  /* 0x000000010e137824 */ /* 0x000fe400018e0607 */
[----:B------:R-:W2:Y:S04]  /*1e2310*/  LDL.LU R28, [R1+0x1f9c] ;  /* 0x001f9c00011c7983 */ /* 0x000ea80000300800 */
[----:B------:R-:W-:Y:S04]  /*1e2320*/  STL.64 [R1+0x5638], R18 ;  /* 0x0056381201007387 */ /* 0x000fe80000100a00 */
[----:B------:R-:W-:Y:S04]  /*1e2330*/  STL [R1+0x73d4], R29 ;  /* 0x0073d41d01007387 */ /* 0x000fe80000100800 */
[----:B------:R-:W4:Y:S04]  /*1e2340*/  LDL.LU R11, [R1+0x1f80] ;  /* 0x001f8000010b7983 */ /* 0x000f280000300800 */
[----:B----4-:R0:W-:Y:S04]  /*1e2350*/  STL [R1+0x7400], R11 ;  /* 0x0074000b01007387 */ /* 0x0101e80000100800 */
[----:B------:R-:W-:Y:S04]  /*1e2360*/  STL [R1+0x590], R8 ;  /* 0x0005900801007387 */ /* 0x000fe80000100800 */
[----:B0-----:R-:W3:Y:S04]  /*1e2370*/  LDL.LU R11, [R1+0x1f90] ;  /* 0x001f9000010b7983 */ /* 0x001ee80000300800 */
[----:B------:R-:W4:Y:S04]  /*1e2380*/  LDL.LU R25, [R1+0x1f84] ;  /* 0x001f840001197983 */ /* 0x000f280000300800 */
[----:B------:R-:W4:Y:S04]  /*1e2390*/  LDL.LU R26, [R1+0x1f8c] ;  /* 0x001f8c00011a7983 */ /* 0x000f280000300800 */
[----:B------:R-:W4:Y:S04]  /*1e23a0*/  LDL.LU R24, [R1+0x1f74] ;  /* 0x001f740001187983 */ /* 0x000f280000300800 */
[----:B------:R-:W4:Y:S04]  /*1e23b0*/  LDL.LU R23, [R1+0x1f7c] ;  /* 0x001f7c0001177983 */ /* 0x000f280000300800 */
[----:B------:R-:W4:Y:S04]  /*1e23c0*/  LDL.LU R22, [R1+0x1f64] ;  /* 0x001f640001167983 */ /* 0x000f280000300800 */
[----:B------:R-:W2:Y:S04]  /*1e23d0*/  LDL.LU R21, [R1+0x1f6c] ;  /* 0x001f6c0001157983 */ /* 0x000ea80000300800 */
[----:B------:R-:W4:Y:S04]  /*1e23e0*/  LDL.LU R19, [R1+0x2094] ;  /* 0x0020940001137983 */ /* 0x000f280000300800 */
[----:B------:R-:W4:Y:S04]  /*1e23f0*/  LDL.LU R29, [R1+0x2098] ;  /* 0x00209800011d7983 */ /* 0x000f280000300800 */
[----:B------:R-:W2:Y:S01]  /*1e2400*/  LDL.LU R20, [R1+0x209c] ;  /* 0x00209c0001147983 */ /* 0x000ea20000300800 */
[----:B------:R-:W-:-:S03]  /*1e2410*/  IADD3 R16, P3, R13, R6, RZ ;  /* 0x000000060d107210 */ /* 0x000fc60007f7e0ff */
[----:B--2---:R0:W-:Y:S04]  /*1e2420*/  STL.64 [R1+0x73f0], R20 ;  /* 0x0073f01401007387 */ /* 0x0041e80000100a00 */
[----:B0-----:R-:W2:Y:S04]  /*1e2430*/  LDL.LU R20, [R1+0x1f70] ;  /* 0x001f700001147983 */ /* 0x001ea80000300800 */
[----:B------:R-:W2:Y:S04]  /*1e2440*/  LDL.LU R21, [R1+0x1f78] ;  /* 0x001f780001157983 */ /* 0x000ea80000300800 */
[----:B------:R-:W4:Y:S01]  /*1e2450*/  LDL.LU R18, [R1+0x20a0] ;  /* 0x0020a00001127983 */ /* 0x000f220000300800 */
[----:B------:R-:W-:Y:S01]  /*1e2460*/  IMAD.X R17, R14, 0x1, R5, P3 ;  /* 0x000000010e117824 */ /* 0x000fe200018e0605 */
[----:B------:R-:W-:-:S02]  /*1e2470*/  F2FP.SATFINITE.E4M3.F32.PACK_AB_MERGE_C R28, R28, R10, RZ ;  /* 0x0000000a1c1c723e */ /* 0x000fc400048070ff */
[----:B------:R-:W-:Y:S02]  /*1e2480*/  IADD3 R10, P3, R13, R4, RZ ;  /* 0x000000040d0a7210 */ /* 0x000fe40007f7e0ff */
[----:B---3--:R-:W-:-:S03]  /*1e2490*/  F2FP.SATFINITE.E4M3.F32.PACK_AB_MERGE_C R27, R27, R11, RZ ;  /* 0x0000000b1b1b723e */ /* 0x008fc600048070ff */
[----:B------:R-:W-:Y:S01]  /*1e24a0*/  IMAD.X R11, R14, 0x1, R3, P3 ;  /* 0x000000010e0b7824 */ /* 0x000fe200018e0603 */
[----:B----4-:R0:W-:Y:S04]  /*1e24b0*/  STL.64 [R1+0x73e8], R18 ;  /* 0x0073e81201007387 */ /* 0x0101e80000100a00 */
[----:B0-----:R-:W3:Y:S04]  /*1e24c0*/  LDL.LU R18, [R1+0x1f60] ;  /* 0x001f600001127983 */ /* 0x001ee80000300800 */
[----:B------:R0:W-:Y:S04]  /*1e24d0*/  STL.64 [R1+0x55f8], R16 ;  /* 0x0055f81001007387 */ /* 0x0001e80000100a00 */
[----:B------:R-:W4:Y:S04]  /*1e24e0*/  LDL.LU R19, [R1+0x1f68] ;  /* 0x001f680001137983 */ /* 0x000f280000300800 */
[----:B0-----:R-:W4:Y:S04]  /*1e24f0*/  LDL.LU R17, [R1+0x20a4] ;  /* 0x0020a40001117983 */ /* 0x001f280000300800 */
[----:B------:R-:W4:Y:S04]  /*1e2500*/  LDL.LU R16, [R1+0x20a8] ;  /* 0x0020a80001107983 */ /* 0x000f280000300800 */
[----:B------:R-:W4:Y:S04]  /*1e2510*/  LDL.LU R15, [R1+0x20ac] ;  /* 0x0020ac00010f7983 */ /* 0x000f280000300800 */
[----:B------:R-:W4:Y:S04]  /*1e2520*/  LDL.LU R12, [R1+0x3180] ;  /* 0x00318000010c7983 */ /* 0x000f280000300800 */
[----:B------:R-:W4:Y:S04]  /*1e2530*/  LDL.LU R8, [R1+0x3184] ;  /* 0x0031840001087983 */ /* 0x000f280000300800 */
[----:B------:R0:W-:Y:S04]  /*1e2540*/  STL [R1+0x73d8], R27 ;  /* 0x0073d81b01007387 */ /* 0x0001e80000100800 */
[----:B0-----:R-:W4:Y:S04]  /*1e2550*/  LDL.LU R27, [R1+0x2090] ;  /* 0x00209000011b7983 */ /* 0x001f280000300800 */
[----:B------:R0:W-:Y:S04]  /*1e2560*/  STL [R1+0x73dc], R28 ;  /* 0x0073dc1c01007387 */ /* 0x0001e80000100800 */
[----:B0-----:R-:W4:Y:S04]  /*1e2570*/  LDL.LU R28, [R1+0x1f88] ;  /* 0x001f8800011c7983 */ /* 0x001f280000300800 */
[----:B------:R0:W-:Y:S04]  /*1e2580*/  STL.64 [R1+0x55f0], R10 ;  /* 0x0055f00a01007387 */ /* 0x0001e80000100a00 */
[----:B0-----:R-:W2:Y:S01]  /*1e2590*/  LDL.LU R11, [R1+0x7400] ;  /* 0x00740000010b7983 */ /* 0x001ea20000300800 */
[----:B------:R-:W-:-:S02]  /*1e25a0*/  IADD3 R10, P3, R13, R2, RZ ;  /* 0x000000020d0a7210 */ /* 0x000fc40007f7e0ff */
[----:B--2---:R-:W-:-:S03]  /*1e25b0*/  F2FP.SATFINITE.E4M3.F32.PACK_AB_MERGE_C R25, R25, R11, RZ ;  /* 0x0000000b1919723e */ /* 0x004fc600048070ff */
[----:B------:R-:W-:Y:S02]  /*1e25c0*/  IMAD.X R11, R14, 0x1, R0, P3 ;  /* 0x000000010e0b7824 */ /* 0x000fe400018e0600 */
[----:B------:R-:W-:Y:S04]  /*1e25d0*/  STL [R1+0x73e0], R25 ;  /* 0x0073e01901007387 */ /* 0x000fe80000100800 */
[----:B------:R0:W-:Y:S04]  /*1e25e0*/  STL.64 [R1+0x55e8], R10 ;  /* 0x0055e80a01007387 */ /* 0x0001e80000100a00 */
[----:B0-----:R-:W2:Y:S01]  /*1e25f0*/  LDL.LU.64 R10, [R1+0x73f8] ;  /* 0x0073f800010a7983 */ /* 0x001ea20000300a00 */
[----:B------:R-:W-:Y:S01]  /*1e2600*/  VIADD R13, R13, UR5 ;  /* 0x000000050d0d7c36 */ /* 0x000fe20008000000 */
[----:B------:R-:W-:-:S02]  /*1e2610*/  F2FP.SATFINITE.E4M3.F32.PACK_AB_MERGE_C R24, R24, R20, RZ ;  /* 0x000000141818723e */ /* 0x000fc400048070ff */
[----:B------:R-:W-:Y:S02]  /*1e2620*/  F2FP.SATFINITE.E4M3.F32.PACK_AB_MERGE_C R23, R23, R21, RZ ;  /* 0x000000151717723e */ /* 0x000fe400048070ff */
[----:B---3--:R-:W-:Y:S02]  /*1e2630*/  F2FP.SATFINITE.E4M3.F32.PACK_AB_MERGE_C R22, R22, R18, RZ ;  /* 0x000000121616723e */ /* 0x008fe400048070ff */
[----:B----4-:R-:W-:Y:S02]  /*1e2640*/  F2FP.SATFINITE.E4M3.F32.PACK_AB_MERGE_C R26, R26, R28, RZ ;  /* 0x0000001c1a1a723e */ /* 0x010fe400048070ff */
[----:B------:R-:W-:Y:S01]  /*1e2650*/  SHF.R.S32.HI R14, RZ, 0x1f, R13 ;  /* 0x0000001fff0e7819 */ /* 0x000fe2000001140d */
[----:B------:R-:W-:Y:S01]  /*1e2660*/  ULDC UR5, c[0x0][0x228] ;  /* 0x00008a0000057ab9 */ /* 0x000fe20000000800 */
[----:B--2---:R-:W-:-:S05]  /*1e2670*/  IADD3 R20, P3, R13, R11, RZ ;  /* 0x0000000b0d147210 */ /* 0x004fca0007f7e0ff */
[----:B------:R-:W-:-:S05]  /*1e2680*/  IMAD.X R21, R14, 0x1, R7, P3 ;  /* 0x000000010e157824 */ /* 0x000fca00018e0607 */
[----:B------:R0:W-:Y:S04]  /*1e2690*/  STL.64 [R1+0x55a0], R20 ;  /* 0x0055a01401007387 */ /* 0x0001e80000100a00 */
[----:B0-----:R-:W2:Y:S01]  /*1e26a0*/  LDL.LU.64 R20, [R1+0x73f0] ;  /* 0x0073f00001147983 */ /* 0x001ea20000300a00 */
[----:B------:R-:W-:Y:S02]  /*1e26b0*/  IADD3 R18, P3, R13, R6, RZ ;  /* 0x000000060d127210 */ /* 0x000fe40007f7e0ff */
[----:B--2---:R-:W-:-:S03]  /*1e26c0*/  F2FP.SATFINITE.E4M3.F32.PACK_AB_MERGE_C R21, R21, R19, RZ ;  /* 0x000000131515723e */ /* 0x004fc600048070ff */
[----:B------:R-:W-:-:S05]  /*1e26d0*/  IMAD.X R19, R14, 0x1, R5, P3 ;  /* 0x000000010e137824 */ /* 0x000fca00018e0605 */
[----:B------:R0:W-:Y:S04]  /*1e26e0*/  STL.64 [R1+0x5550], R18 ;  /* 0x0055501201007387 */ /* 0x0001e80000100a00 */
[----:B0-----:R-:W2:Y:S01]  /*1e26f0*/  LDL.LU.64 R18, [R1+0x73e8] ;  /* 0x0073e80001127983 */ /* 0x001ea20000300a00 */
[----:B------:R-:W-:Y:S02]  /*1e2700*/  IADD3 R28, P3, R13, R4, RZ ;  /* 0x000000040d1c7210 */ /* 0x000fe40007f7e0ff */
[----:B------:R-:W-:-:S03]  /*1e2710*/  F2FP.SATFINITE.E4M3.F32.PACK_AB_MERGE_C R20, R20, R29, RZ ;  /* 0x0000001d1414723e */ /* 0x000fc600048070ff */
[----:B------:R-:W-:-:S05]  /*1e2720*/  IMAD.X R29, R14, 0x1, R3, P3 ;  /* 0x000000010e1d7824 */ /* 0x000fca00018e0603 */
[----:B------:R0:W-:Y:S02]  /*1e2730*/  STL.64 [R1+0x5548], R28 ;  /* 0x0055481c01007387 */ /* 0x0001e40000100a00 */
[----:B0-----:R-:W-:-:S05]  /*1e2740*/  IADD3 R28, P3, R13, R2, RZ ;  /* 0x000000020d1c7210 */ /* 0x001fca0007f7e0ff */
[----:B------:R-:W-:Y:S01]  /*1e2750*/  IMAD.X R29, R14, 0x1, R0, P3 ;  /* 0x000000010e1d7824 */ /* 0x000fe200018e0600 */
[----:B--2---:R-:W-:Y:S02]  /*1e2760*/  F2FP.SATFINITE.E4M3.F32.PACK_AB_MERGE_C R17, R17, R18, RZ ;  /* 0x000000121111723e */ /* 0x004fe400048070ff */
[----:B------:R-:W-:Y:S02]  /*1e2770*/  F2FP.SATFINITE.E4M3.F32.PACK_AB_MERGE_C R18, R15, R16, RZ ;  /* 0x000000100f12723e */ /* 0x000fe400048070ff */
[----:B------:R-:W-:Y:S01]  /*1e2780*/  F2FP.SATFINITE.E4M3.F32.PACK_AB_MERGE_C R16, R8, R12, RZ ;  /* 0x0000000c0810723e */ /* 0x000fe200048070ff */
[----:B------:R-:W2:Y:S04]  /*1e2790*/  LDL.LU R15, [R1+0x7c] ;  /* 0x00007c00010f7983 */ /* 0x000ea80000300800 */
[----:B------:R0:W-:Y:S04]  /*1e27a0*/  STL.64 [R1+0x5540], R28 ;  /* 0x0055401c01007387 */ /* 0x0001e80000100a00 */
[----:B------:R-:W3:Y:S04]  /*1e27b0*/  LDL.LU R8, [R1+0x68] ;  /* 0x0000680001087983 */ /* 0x000ee80000300800 */
[----:B------:R-:W4:Y:S01]  /*1e27c0*/  LDL R25, [R1+0x12c0] ;  /* 0x0012c00001197983 */ /* 0x000f220000100800 */
[----:B------:R-:W-:-:S03]  /*1e27d0*/  F2FP.SATFINITE.E4M3.F32.PACK_AB_MERGE_C R19, R19, R27, RZ ;  /* 0x0000001b1313723e */ /* 0x000fc600048070ff */
[----:B------:R-:W3:Y:S04]  /*1e27e0*/  LDL R12, [R1+0x3780] ;  /* 0x00378000010c7983 */ /* 0x000ee80000100800 */
[----:B------:R-:W3:Y:S04]  /*1e27f0*/  LDL R27, [R1+0x378c] ;  /* 0x00378c00011b7983 */ /* 0x000ee80000100800 */
[----:B0-----:R-:W3:Y:S04]  /*1e2800*/  LDL R28, [R1+0x3788] ;  /* 0x00378800011c7983 */ /* 0x001ee80000100800 */
[----:B------:R-:W3:Y:S01]  /*1e2810*/  LDL R29, [R1+0x3784] ;  /* 0x00378400011d7983 */ /* 0x000ee20000100800 */
[----:B----4-:R-:W-:-:S05]  /*1e2820*/  VIADD R14, R25, 0x176 ;  /* 0x00000176190e7836 */ /* 0x010fca0000000000 */
[----:B------:R-:W-:Y:S02]  /*1e2830*/  ISETP.GE.AND P3, PT, R14, UR47, PT ;  /* 0x0000002f0e007c0c */ /* 0x000fe4000bf66270 */
[----:B--2---:R-:W-:Y:S01]  /*1e2840*/  LOP3.LUT R15, R15, 0xfffdffff, RZ, 0xc0, !PT ;  /* 0xfffdffff0f0f7812 */ /* 0x004fe200078ec0ff */
[----:B------:R-:W-:Y:S01]  /*1e2850*/  VIADD R14, R25, 0x175 ;  /* 0x00000175190e7836 */ /* 0x000fe20000000000 */
[----:B---3--:R-:W-:Y:S01]  /*1e2860*/  LOP3.LUT R8, R8, 0x7fffffff, RZ, 0xc0, !PT ;  /* 0x7fffffff08087812 */ /* 0x008fe200078ec0ff */
[----:B------:R-:W-:Y:S01]  /*1e2870*/  ULDC UR47, c[0x0][0x228] ;  /* 0x00008a00002f7ab9 */ /* 0x000fe20000000800 */
[----:B------:R-:W-:Y:S02]  /*1e2880*/  ISETP.LT.AND P6, PT, R28, UR8, !P3 ;  /* 0x000000081c007c0c */ /* 0x000fe4000dfc1270 */
[----:B------:R-:W-:Y:S02]  /*1e2890*/  ISETP.LT.AND P5, PT, R27, UR7, !P3 ;  /* 0x000000071b007c0c */ /* 0x000fe4000dfa1270 */
[----:B------:R-:W-:-:S09]  /*1e28a0*/  ISETP.LT.AND P4, PT, R29, UR46, !P3 ;  /* 0x0000002e1d007c0c */ /* 0x000fd2000df81270 */
[----:B------:R-:W-:Y:S01]  /*1e28b0*/  @P6 LOP3.LUT R15, R15, 0x20000, RZ, 0xfc, !PT ;  /* 0x000200000f0f6812 */ /* 0x000fe200078efcff */
[----:B------:R-:W-:-:S03]  /*1e28c0*/  ULDC UR46, c[0x0][0x228] ;  /* 0x00008a00002e7ab9 */ /* 0x000fc60000000800 */
[----:B------:R-:W-:Y:S02]  /*1e28d0*/  LOP3.LUT R15, R15, 0xfffeffff, RZ, 0xc0, !PT ;  /* 0xfffeffff0f0f7812 */ /* 0x000fe400078ec0ff */
[----:B------:R-:W-:Y:S01]  /*1e28e0*/  ISETP.LT.AND P3, PT, R12, UR6, !P3 ;  /* 0x000000060c007c0c */ /* 0x000fe2000df61270 */
[----:B------:R-:W-:Y:S01]  /*1e28f0*/  ULDC.64 UR6, c[0x0][0x228] ;  /* 0x00008a0000067ab9 */ /* 0x000fe20000000a00 */
[----:B------:R-:W-:-:S04]  /*1e2900*/  @P5 LOP3.LUT R15, R15, 0x10000, RZ, 0xfc, !PT ;  /* 0x000100000f0f5812 */ /* 0x000fc800078efcff */
[----:B------:R-:W-:-:S04]  /*1e2910*/  LOP3.LUT R15, R15, 0xffff7fff, RZ, 0xc0, !PT ;  /* 0xffff7fff0f0f7812 */ /* 0x000fc800078ec0ff */
[----:B------:R-:W-:-:S04]  /*1e2920*/  @P4 LOP3.LUT R15, R15, 0x8000, RZ, 0xfc, !PT ;  /* 0x000080000f0f4812 */ /* 0x000fc800078efcff */
[----:B------:R-:W-:-:S04]  /*1e2930*/  LOP3.LUT R15, R15, 0xffffbfff, RZ, 0xc0, !PT ;  /* 0xffffbfff0f0f7812 */ /* 0x000fc800078ec0ff */
[----:B------:R-:W-:Y:S02]  /*1e2940*/  @P3 LOP3.LUT R15, R15, 0x4000, RZ, 0xfc, !PT ;  /* 0x000040000f0f3812 */ /* 0x000fe400078efcff */
[----:B------:R-:W-:Y:S02]  /*1e2950*/  ISETP.GE.AND P3, PT, R14, UR9, PT ;  /* 0x000000090e007c0c */ /* 0x000fe4000bf66270 */
[----:B------:R-:W-:Y:S02]  /*1e2960*/  LOP3.LUT R15, R15, 0xffffdfff, RZ, 0xc0, !PT ;  /* 0xffffdfff0f0f7812 */ /* 0x000fe400078ec0ff */
[----:B------:R-:W-:Y:S02]  /*1e2970*/  ISETP.LT.AND P6, PT, R28, UR6, !P3 ;  /* 0x000000061c007c0c */ /* 0x000fe4000dfc1270 */
[----:B------:R-:W-:Y:S02]  /*1e2980*/  ISETP.LT.AND P5, PT, R27, UR39, !P3 ;  /* 0x000000271b007c0c */ /* 0x000fe4000dfa1270 */
[----:B------:R-:W-:Y:S01]  /*1e2990*/  ISETP.LT.AND P4, PT, R29, UR60, !P3 ;  /* 0x0000003c1d007c0c */ /* 0x000fe2000df81270 */
[----:B------:R-:W-:Y:S01]  /*1e29a0*/  VIADD R14, R25, 0x174 ;  /* 0x00000174190e7836 */ /* 0x000fe20000000000 */
[----:B------:R-:W-:-:S07]  /*1e29b0*/  ULDC.64 UR8, c[0x0][0x228] ;  /* 0x00008a0000087ab9 */ /* 0x000fce0000000a00 */
[----:B------:R-:W-:Y:S01]  /*1e29c0*/  @P6 LOP3.LUT R15, R15, 0x2000, RZ, 0xfc, !PT ;  /* 0x000020000f0f6812 */ /* 0x000fe200078efcff */
[----:B------:R-:W-:Y:S01]  /*1e29d0*/  ULDC UR39, c[0x0][0x228] ;  /* 0x00008a0000277ab9 */ /* 0x000fe20000000800 */
[----:B------:R-:W-:Y:S02]  /*1e29e0*/  ULDC UR60, c[0x0][0x228] ;  /* 0x00008a00003c7ab9 */ /* 0x000fe40000000800 */
[----:B------:R-:W-:Y:S02]  /*1e29f0*/  LOP3.LUT R15, R15, 0xffffefff, RZ, 0xc0, !PT ;  /* 0xffffefff0f0f7812 */ /* 0x000fe400078ec0ff */
[----:B------:R-:W-:Y:S01]  /*1e2a00*/  ISETP.LT.AND P3, PT, R12, UR61, !P3 ;  /* 0x0000003d0c007c0c */ /* 0x000fe2000df61270 */
[----:B------:R-:W-:Y:S01]  /*1e2a10*/  ULDC UR61, c[0x0][0x228] ;  /* 0x00008a00003d7ab9 */ /* 0x000fe20000000800 */
        /* <DEDUP_REMOVED lines=45> */
[----:B------:R-:W-:-:S02]  /*1e2cf0*/  ISETP.LT.AND P5, PT, R27, UR55, !P3 ;  /* 0x000000371b007c0c */ /* 0x000fc4000dfa1270 */
[----:B------:R-:W-:Y:S01]  /*1e2d00*/  ISETP.LT.AND P3, PT, R12, UR28, !P3 ;  /* 0x0000001c0c007c0c */ /* 0x000fe2000df61270 */
[----:B------:R-:W-:Y:S01]  /*1e2d10*/  VIADD R14, R25, 0x171 ;  /* 0x00000171190e7836 */ /* 0x000fe20000000000 */
[----:B------:R-:W-:Y:S01]  /*1e2d20*/  ULDC.64 UR6, c[0x0][0x228] ;  /* 0x00008a0000067ab9 */ /* 0x000fe20000000a00 */
[----:B------:R-:W-:Y:S01]  /*1e2d30*/  ULDC UR54, c[0x0][0x228] ;  /* 0x00008a0000367ab9 */ /* 0x000fe20000000800 */
[----:B------:R-:W-:Y:S01]  /*1e2d40*/  ULDC UR28, c[0x0][0x228] ;  /* 0x00008a00001c7ab9 */ /* 0x000fe20000000800 */
[----:B------:R-:W-:Y:S02]  /*1e2d50*/  ULDC UR55, c[0x0][0x228] ;  /* 0x00008a0000377ab9 */ /* 0x000fe40000000800 */
[----:B------:R-:W-:Y:S02]  /*1e2d60*/  @P4 LOP3.LUT R8, R8, 0x80000000, RZ, 0xfc, !PT ;  /* 0x8000000008084812 */ /* 0x000fe400078efcff */
[----:B------:R-:W-:Y:S02]  /*1e2d70*/  @P6 LOP3.LUT R15, R15, 0x2, RZ, 0xfc, !PT ;  /* 0x000000020f0f6812 */ /* 0x000fe400078efcff */
[----:B------:R-:W-:-:S02]  /*1e2d80*/  LOP3.LUT R8, R8, 0xbfffffff, RZ, 0xc0, !PT ;  /* 0xbfffffff08087812 */ /* 0x000fc400078ec0ff */
[----:B------:R-:W-:Y:S02]  /*1e2d90*/  LOP3.LUT R15, R15, 0xfffffffe, RZ, 0xc0, !PT ;  /* 0xfffffffe0f0f7812 */ /* 0x000fe400078ec0ff */
[----:B------:R-:W-:Y:S02]  /*1e2da0*/  @P3 LOP3.LUT R8, R8, 0x40000000, RZ, 0xfc, !PT ;  /* 0x4000000008083812 */ /* 0x000fe400078efcff */
[----:B------:R-:W-:Y:S02]  /*1e2db0*/  ISETP.GE.AND P3, PT, R14, UR9, PT ;  /* 0x000000090e007c0c */ /* 0x000fe4000bf66270 */
[----:B------:R-:W-:Y:S02]  /*1e2dc0*/  @P5 LOP3.LUT R15, R15, 0x1, RZ, 0xfc, !PT ;  /* 0x000000010f0f5812 */ /* 0x000fe400078efcff */
[----:B------:R-:W-:Y:S02]  /*1e2dd0*/  LOP3.LUT R8, R8, 0xdfffffff, RZ, 0xc0, !PT ;  /* 0xdfffffff08087812 */ /* 0x000fe400078ec0ff */
[----:B------:R-:W-:Y:S01]  /*1e2de0*/  ISETP.LT.AND P6, PT, R28, UR6, !P3 ;  /* 0x000000061c007c0c */ /* 0x000fe2000dfc1270 */
[----:B------:R-:W-:Y:S01]  /*1e2df0*/  VIADD R14, R25, 0x170 ;  /* 0x00000170190e7836 */ /* 0x000fe20000000000 */
[----:B------:R0:W-:Y:S01]  /*1e2e00*/  STL [R1+0x7c], R15 ;  /* 0x00007c0f01007387 */ /* 0x0001e20000100800 */
[----:B------:R-:W-:-:S02]  /*1e2e10*/  ISETP.LT.AND P5, PT, R27, UR53, !P3 ;  /* 0x000000351b007c0c */ /* 0x000fc4000dfa1270 */
[----:B------:R-:W-:Y:S01]  /*1e2e20*/  ISETP.LT.AND P4, PT, R29, UR52, !P3 ;  /* 0x000000341d007c0c */ /* 0x000fe2000df81270 */
[----:B------:R-:W-:Y:S01]  /*1e2e30*/  ULDC.64 UR8, c[0x0][0x228] ;  /* 0x00008a0000087ab9 */ /* 0x000fe20000000a00 */
[----:B0-----:R-:W2:Y:S06]  /*1e2e40*/  LDL.LU R15, [R1+0x64] ;  /* 0x00006400010f7983 */ /* 0x001eac0000300800 */
[----:B------:R-:W-:Y:S01]  /*1e2e50*/  @P6 LOP3.LUT R8, R8, 0x20000000, RZ, 0xfc, !PT ;  /* 0x2000000008086812 */ /* 0x000fe200078efcff */
[----:B------:R-:W-:Y:S01]  /*1e2e60*/  ULDC UR53, c[0x0][0x228] ;  /* 0x00008a0000357ab9 */ /* 0x000fe20000000800 */
[----:B------:R-:W-:-:S02]  /*1e2e70*/  ULDC UR52, c[0x0][0x228] ;  /* 0x00008a0000347ab9 */ /* 0x000fc40000000800 */
        /* <DEDUP_REMOVED lines=126> */
[----:B------:R-:W-:Y:S01]  /*1e3660*/  ULDC UR44, c[0x0][0x228] ;  /* 0x00008a00002c7ab9 */ /* 0x000fe20000000800 */
[----:B--2---:R-:W-:-:S03]  /*1e3670*/  LOP3.LUT R15, R15, 0x7fffffff, RZ, 0xc0, !PT ;  /* 0x7fffffff0f0f7812 */ /* 0x004fc600078ec0ff */
[----:B------:R-:W-:Y:S02]  /*1e3680*/  @P6 LOP3.LUT R8, R8, 0x2, RZ, 0xfc, !PT ;  /* 0x0000000208086812 */ /* 0x000fe400078efcff */
[----:B------:R-:W-:Y:S02]  /*1e3690*/  @P4 LOP3.LUT R15, R15, 0x80000000, RZ, 0xfc, !PT ;  /* 0x800000000f0f4812 */ /* 0x000fe400078efcff */
[----:B------:R-:W-:Y:S02]  /*1e36a0*/  LOP3.LUT R8, R8, 0xfffffffe, RZ, 0xc0, !PT ;  /* 0xfffffffe08087812 */ /* 0x000fe400078ec0ff */
[----:B------:R-:W-:Y:S02]  /*1e36b0*/  LOP3.LUT R15, R15, 0xbfffffff, RZ, 0xc0, !PT ;  /* 0xbfffffff0f0f7812 */ /* 0x000fe400078ec0ff */
[----:B------:R-:W-:Y:S02]  /*1e36c0*/  @P5 LOP3.LUT R8, R8, 0x1, RZ, 0xfc, !PT ;  /* 0x0000000108085812 */ /* 0x000fe400078efcff */
[----:B------:R-:W-:-:S02]  /*1e36d0*/  @P3 LOP3.LUT R15, R15, 0x40000000, RZ, 0xfc, !PT ;  /* 0x400000000f0f3812 */ /* 0x000fc400078efcff */
[----:B------:R-:W-:Y:S01]  /*1e36e0*/  ISETP.GE.AND P3, PT, R14, UR9, PT ;  /* 0x000000090e007c0c */ /* 0x000fe2000bf66270 */
[----:B------:R0:W-:Y:S01]  /*1e36f0*/  STL [R1+0x68], R8 ;  /* 0x0000680801007387 */ /* 0x0001e20000100800 */
[----:B------:R-:W-:Y:S02]  /*1e3700*/  LOP3.LUT R15, R15, 0xdfffffff, RZ, 0xc0, !PT ;  /* 0xdfffffff0f0f7812 */ /* 0x000fe400078ec0ff */
[----:B------:R-:W-:Y:S02]  /*1e3710*/  ISETP.LT.AND P6, PT, R28, UR6, !P3 ;  /* 0x000000061c007c0c */ /* 0x000fe4000dfc1270 */
[----:B------:R-:W-:Y:S02]  /*1e3720*/  ISETP.LT.AND P5, PT, R27, UR12, !P3 ;  /* 0x0000000c1b007c0c */ /* 0x000fe4000dfa1270 */
[----:B------:R-:W-:Y:S01]  /*1e3730*/  ISETP.LT.AND P4, PT, R29, UR43, !P3 ;  /* 0x0000002b1d007c0c */ /* 0x000fe2000df81270 */
[----:B------:R-:W-:Y:S01]  /*1e3740*/  VIADD R14, R25, 0x168 ;  /* 0x00000168190e7836 */ /* 0x000fe20000000000 */
[----:B------:R-:W-:Y:S01]  /*1e3750*/  ULDC.64 UR8, c[0x0][0x228] ;  /* 0x00008a0000087ab9 */ /* 0x000fe20000000a00 */
[----:B------:R-:W-:Y:S01]  /*1e3760*/  ULDC UR6, c[0x0][0x228] ;  /* 0x00008a0000067ab9 */ /* 0x000fe20000000800 */
[----:B0-----:R-:W2:Y:S05]  /*1e3770*/  LDL.LU R8, [R1+0x5c] ;  /* 0x00005c0001087983 */ /* 0x001eaa0000300800 */
        /* <DEDUP_REMOVED lines=17> */
[----:B------:R-:W-:Y:S01]  /*1e3890*/  ULDC UR7, c[0x0][0x228] ;  /* 0x00008a0000077ab9 */ /* 0x000fe20000000800 */
[----:B------:R-:W-:-:S06]  /*1e38a0*/  ULDC UR8, c[0x0][0x228] ;  /* 0x00008a0000087ab9 */ /* 0x000fcc0000000800 */
        /* <DEDUP_REMOVED lines=16> */
[----:B------:R-:W-:-:S07]  /*1e39b0*/  ULDC UR9, c[0x0][0x228] ;  /* 0x00008a0000097ab9 */ /* 0x000fce0000000800 */
[----:B------:R-:W-:Y:S01]  /*1e39c0*/  @P6 LOP3.LUT R15, R15, 0x200000, RZ, 0xfc, !PT ;  /* 0x002000000f0f6812 */ /* 0x000fe200078efcff */
[----:B------:R-:W-:-:S03]  /*1e39d0*/  ULDC.64 UR34, c[0x0][0x228] ;  /* 0x00008a0000227ab9 */ /* 0x000fc60000000a00 */
        /* <DEDUP_REMOVED lines=90> */
[----:B--2---:R-:W-:-:S04]  /*1e3f80*/  LOP3.LUT R8, R8, 0x7fffffff, RZ, 0xc0, !PT ;  /* 0x7fffffff08087812 */ /* 0x004fc800078ec0ff */
        /* <DEDUP_REMOVED lines=32> */
[----:B------:R-:W-:Y:S01]  /*1e4190*/  ULDC.64 UR32, c[0x0][0x228] ;  /* 0x00008a0000207ab9 */ /* 0x000fe20000000a00 */
[----:B------:R-:W-:-:S06]  /*1e41a0*/  ULDC UR34, c[0x0][0x228] ;  /* 0x00008a0000227ab9 */ /* 0x000fcc0000000800 */
[----:B------:R-:W-:Y:S01]  /*1e41b0*/  @P6 LOP3.LUT R8, R8, 0x2000000, RZ, 0xfc, !PT ;  /* 0x0200000008086812 */ /* 0x000fe200078efcff */
[----:B------:R-:W-:Y:S01]  /*1e41c0*/  ULDC UR58, c[0x0][0x228] ;  /* 0x00008a00003a7ab9 */ /* 0x000fe20000000800 */
[----:B------:R-:W-:Y:S02]  /*1e41d0*/  ULDC UR57, c[0x0][0x228] ;  /* 0x00008a0000397ab9 */ /* 0x000fe40000000800 */
[----:B------:R-:W-:Y:S02]  /*1e41e0*/  LOP3.LUT R8, R8, 0xfeffffff, RZ, 0xc0, !PT ;  /* 0xfeffffff08087812 */ /* 0x000fe400078ec0ff */
[----:B------:R-:W-:Y:S02]  /*1e41f0*/  ISETP.LT.AND P3, PT, R12, UR28, !P3 ;  /* 0x0000001c0c007c0c */ /* 0x000fe4000df61270 */
        /* <DEDUP_REMOVED lines=13> */
[----:B------:R-:W-:Y:S01]  /*1e42d0*/  ULDC UR56, c[0x0][0x228] ;  /* 0x00008a0000387ab9 */ /* 0x000fe20000000800 */
[----:B------:R-:W-:Y:S02]  /*1e42e0*/  ULDC UR55, c[0x0][0x228] ;  /* 0x00008a0000377ab9 */ /* 0x000fe40000000800 */
        /* <DEDUP_REMOVED lines=107> */
[----:B------:R-:W-:Y:S01]  /*1e49a0*/  ULDC.64 UR16, c[0x0][0x228] ;  /* 0x00008a0000107ab9 */ /* 0x000fe20000000a00 */
[----:B------:R-:W-:-:S02]  /*1e49b0*/  ULDC UR23, c[0x0][0x228] ;  /* 0x00008a0000177ab9 */ /* 0x000fc40000000800 */
        /* <DEDUP_REMOVED lines=86> */
[----:B------:R-:W-:Y:S01]  /*1e4f20*/  ULDC.64 UR38, c[0x0][0x228] ;  /* 0x00008a0000267ab9 */ /* 0x000fe20000000a00 */
        /* <DEDUP_REMOVED lines=34> */
[----:B------:R-:W-:Y:S01]  /*1e5150*/  ULDC UR58, c[0x0][0x228] ;  /* 0x00008a00003a7ab9 */ /* 0x000fe20000000800 */
        /* <DEDUP_REMOVED lines=72> */
[----:B------:R-:W-:Y:S01]  /*1e55e0*/  ISETP.LT.AND P4, PT, R29, UR50, !P3 ;  /* 0x000000321d007c0c */ /* 0x000fe2000df81270 */
[----:B------:R-:W-:Y:S01]  /*1e55f0*/  VIADD R14, R25, 0x14d ;  /* 0x0000014d190e7836 */ /* 0x000fe20000000000 */
[----:B------:R-:W-:-:S05]  /*1e5600*/  ULDC.64 UR24, c[0x0][0x228] ;  /* 0x00008a0000187ab9 */ /* 0x000fca0000000a00 */
[----:B------:R-:W-:Y:S01]  /*1e5610*/  @P6 LOP3.LUT R8, R8, 0x20000, RZ, 0xfc, !PT ;  /* 0x0002000008086812 */ /* 0x000fe200078efcff */
[----:B------:R-:W-:-:S03]  /*1e5620*/  ULDC UR50, c[0x0][0x228] ;  /* 0x00008a0000327ab9 */ /* 0x000fc60000000800 */
        /* <DEDUP_REMOVED lines=216> */
[----:B------:R-:W-:Y:S01]  /*1e63b0*/  ULDC.64 UR36, c[0x0][0x228] ;  /* 0x00008a0000247ab9 */ /* 0x000fe20000000a00 */
        /* <DEDUP_REMOVED lines=15> */
[----:B------:R-:W-:Y:S01]  /*1e64b0*/  ULDC UR7, c[0x0][0x228] ;  /* 0x00008a0000077ab9 */ /* 0x000fe20000000800 */
[----:B0-----:R-:W2:Y:S06]  /*1e64c0*/  LDL.LU R15, [R1+0x40] ;  /* 0x00004000010f7983 */ /* 0x001eac0000300800 */
[----:B------:R-:W-:Y:S01]  /*1e64d0*/  @P6 LOP3.LUT R8, R8, 0x20000000, RZ, 0xfc, !PT ;  /* 0x2000000008086812 */ /* 0x000fe200078efcff */
[----:B------:R-:W-:Y:S01]  /*1e64e0*/  ULDC.64 UR30, c[0x0][0x228] ;  /* 0x00008a00001e7ab9 */ /* 0x000fe20000000a00 */
        /* <DEDUP_REMOVED lines=90> */
[----:B------:R-:W-:-:S05]  /*1e6a90*/  ULDC UR28, c[0x0][0x228] ;  /* 0x00008a00001c7ab9 */ /* 0x000fca0000000800 */
        /* <DEDUP_REMOVED lines=38> */
[----:B------:R-:W-:Y:S01]  /*1e6d00*/  ULDC UR61, c[0x0][0x228] ;  /* 0x00008a00003d7ab9 */ /* 0x000fe20000000800 */
[----:B--2---:R-:W-:Y:S02]  /*1e6d10*/  LOP3.LUT R15, R15, 0x7fffffff, RZ, 0xc0, !PT ;  /* 0x7fffffff0f0f7812 */ /* 0x004fe400078ec0ff */
[----:B------:R-:W-:Y:S02]  /*1e6d20*/  @P6 LOP3.LUT R8, R8, 0x2, RZ, 0xfc, !PT ;  /* 0x0000000208086812 */ /* 0x000fe400078efcff */
[----:B------:R-:W-:-:S02]  /*1e6d30*/  @P4 LOP3.LUT R15, R15, 0x80000000, RZ, 0xfc, !PT ;  /* 0x800000000f0f4812 */ /* 0x000fc400078efcff */
[----:B------:R-:W-:Y:S02]  /*1e6d40*/  LOP3.LUT R8, R8, 0xfffffffe, RZ, 0xc0, !PT ;  /* 0xfffffffe08087812 */ /* 0x000fe400078ec0ff */
[----:B------:R-:W-:Y:S02]  /*1e6d50*/  LOP3.LUT R15, R15, 0xbfffffff, RZ, 0xc0, !PT ;  /* 0xbfffffff0f0f7812 */ /* 0x000fe400078ec0ff */
[----:B------:R-:W-:Y:S02]  /*1e6d60*/  @P5 LOP3.LUT R8, R8, 0x1, RZ, 0xfc, !PT ;  /* 0x0000000108085812 */ /* 0x000fe400078efcff */
[----:B------:R-:W-:Y:S02]  /*1e6d70*/  @P3 LOP3.LUT R15, R15, 0x40000000, RZ, 0xfc, !PT ;  /* 0x400000000f0f3812 */ /* 0x000fe400078efcff */
[----:B------:R-:W-:Y:S01]  /*1e6d80*/  ISETP.GE.AND P3, PT, R14, UR37, PT ;  /* 0x000000250e007c0c */ /* 0x000fe2000bf66270 */
[----:B------:R0:W-:Y:S01]  /*1e6d90*/  STL [R1+0x4c], R8 ;  /* 0x00004c0801007387 */ /* 0x0001e20000100800 */
[----:B------:R-:W-:-:S02]  /*1e6da0*/  LOP3.LUT R15, R15, 0xdfffffff, RZ, 0xc0, !PT ;  /* 0xdfffffff0f0f7812 */ /* 0x000fc400078ec0ff */
        /* <DEDUP_REMOVED lines=22> */
[----:B------:R-:W-:Y:S01]  /*1e6f10*/  @P6 LOP3.LUT R15, R15, 0x2000000, RZ, 0xfc, !PT ;  /* 0x020000000f0f6812 */ /* 0x000fe200078efcff */
[----:B------:R-:W-:Y:S01]  /*1e6f20*/  VIADD R14, R25, 0x137 ;  /* 0x00000137190e7836 */ /* 0x000fe20000000000 */
[----:B------:R-:W-:Y:S02]  /*1e6f30*/  ULDC.64 UR30, c[0x0][0x228] ;  /* 0x00008a00001e7ab9 */ /* 0x000fe40000000a00 */
        /* <DEDUP_REMOVED lines=107> */
[----:B--2---:R-:W-:-:S05]  /*1e75f0*/  LOP3.LUT R8, R8, 0x7fffffff, RZ, 0xc0, !PT ;  /* 0x7fffffff08087812 */ /* 0x004fca00078ec0ff */
        /* <DEDUP_REMOVED lines=141> */
[----:B------:R-:W-:Y:S02]  /*1e7ed0*/  ISETP.LT.AND P5, PT, R27, UR36, !P3 ;  /* 0x000000241b007c0c */ /* 0x000fe4000dfa1270 */
[----:B------:R-:W-:Y:S02]  /*1e7ee0*/  ISETP.LT.AND P3, PT, R12, UR61, !P3 ;  /* 0x0000003d0c007c0c */ /* 0x000fe4000df61270 */
[----:B------:R-:W-:Y:S01]  /*1e7ef0*/  LOP3.LUT R8, R8, 0xfffffffd, RZ, 0xc0, !PT ;  /* 0xfffffffd08087812 */ /* 0x000fe200078ec0ff */
[----:B------:R-:W-:Y:S01]  /*1e7f00*/  VIADD R14, R25, 0x129 ;  /* 0x00000129190e7836 */ /* 0x000fe20000000000 */
[----:B------:R-:W-:Y:S01]  /*1e7f10*/  ULDC.64 UR36, c[0x0][0x228] ;  /* 0x00008a0000247ab9 */ /* 0x000fe20000000a00 */
[----:B------:R-:W-:Y:S01]  /*1e7f20*/  ULDC UR60, c[0x0][0x228] ;  /* 0x00008a00003c7ab9 */ /* 0x000fe20000000800 */
[----:B------:R-:W-:Y:S01]  /*1e7f30*/  ULDC UR61, c[0x0][0x228] ;  /* 0x00008a00003d7ab9 */ /* 0x000fe20000000800 */
[----:B--2---:R-:W-:-:S02]  /*1e7f40*/  LOP3.LUT R15, R15, 0x7fffffff, RZ, 0xc0, !PT ;  /* 0x7fffffff0f0f7812 */ /* 0x004fc400078ec0ff */
[----:B------:R-:W-:Y:S02]  /*1e7f50*/  @P6 LOP3.LUT R8, R8, 0x2, RZ, 0xfc, !PT ;  /* 0x0000000208086812 */ /* 0x000fe400078efcff */
[----:B------:R-:W-:Y:S02]  /*1e7f60*/  @P4 LOP3.LUT R15, R15, 0x80000000, RZ, 0xfc, !PT ;  /* 0x800000000f0f4812 */ /* 0x000fe400078efcff */
[----:B------:R-:W-:Y:S02]  /*1e7f70*/  LOP3.LUT R8, R8, 0xfffffffe, RZ, 0xc0, !PT ;  /* 0xfffffffe08087812 */ /* 0x000fe400078ec0ff */
[----:B------:R-:W-:Y:S02]  /*1e7f80*/  LOP3.LUT R15, R15, 0xbfffffff, RZ, 0xc0, !PT ;  /* 0xbfffffff0f0f7812 */ /* 0x000fe400078ec0ff */
[----:B------:R-:W-:Y:S02]  /*1e7f90*/  @P5 LOP3.LUT R8, R8, 0x1, RZ, 0xfc, !PT ;  /* 0x0000000108085812 */ /* 0x000fe400078efcff */
[----:B------:R-:W-:-:S02]  /*1e7fa0*/  @P3 LOP3.LUT R15, R15, 0x40000000, RZ, 0xfc, !PT ;  /* 0x400000000f0f3812 */ /* 0x000fc400078efcff */
[----:B------:R-:W-:Y:S01]  /*1e7fb0*/  ISETP.GE.AND P3, PT, R14, UR29, PT ;  /* 0x0000001d0e007c0c */ /* 0x000fe2000bf66270 */
[----:B------:R0:W-:Y:S03]  /*1e7fc0*/  STL [R1+0x3c], R8 ;  /* 0x00003c0801007387 */ /* 0x0001e60000100800 */
[----:B------:R-:W-:Y:S02]  /*1e7fd0*/  ISETP.LT.AND P6, PT, R28, UR36, !P3 ;  /* 0x000000241c007c0c */ /* 0x000fe4000dfc1270 */
[----:B------:R-:W-:Y:S02]  /*1e7fe0*/  ISETP.LT.AND P5, PT, R27, UR28, !P3 ;  /* 0x0000001c1b007c0c */ /* 0x000fe4000dfa1270 */
[----:B------:R-:W-:Y:S02]  /*1e7ff0*/  LOP3.LUT R15, R15, 0xdfffffff, RZ, 0xc0, !PT ;  /* 0xdfffffff0f0f7812 */ /* 0x000fe400078ec0ff */
[----:B------:R-:W-:Y:S01]  /*1e8000*/  ISETP.LT.AND P4, PT, R29, UR60, !P3 ;  /* 0x0000003c1d007c0c */ /* 0x000fe2000df81270 */
[----:B------:R-:W-:Y:S01]  /*1e8010*/  VIADD R14, R25, 0x128 ;  /* 0x00000128190e7836 */ /* 0x000fe20000000000 */
[----:B------:R-:W-:Y:S01]  /*1e8020*/  ULDC.64 UR28, c[0x0][0x228] ;  /* 0x00008a00001c7ab9 */ /* 0x000fe20000000a00 */
[----:B0-----:R-:W2:Y:S04]  /*1e8030*/  LDL.LU R8, [R1+0x34] ;  /* 0x0000340001087983 */ /* 0x001ea80000300800 */
        /* <DEDUP_REMOVED lines=140> */
[----:B------:R-:W-:Y:S01]  /*1e8900*/  ISETP.LT.AND P5, PT, R27, UR35, !P3 ;  /* 0x000000231b007c0c */ /* 0x000fe2000dfa1270 */
[----:B------:R-:W-:Y:S01]  /*1e8910*/  VIADD R14, R25, 0x120 ;  /* 0x00000120190e7836 */ /* 0x000fe20000000000 */
[----:B------:R-:W-:Y:S01]  /*1e8920*/  ULDC UR29, c[0x0][0x228] ;  /* 0x00008a00001d7ab9 */ /* 0x000fe20000000800 */
[----:B0-----:R-:W2:Y:S01]  /*1e8930*/  LDL.LU R15, [R1+0x30] ;  /* 0x00003000010f7983 */ /* 0x001ea20000300800 */
[----:B------:R-:W-:-:S07]  /*1e8940*/  ISETP.LT.AND P4, PT, R29, UR23, !P3 ;  /* 0x000000171d007c0c */ /* 0x000fce000df81270 */
[----:B------:R-:W-:-:S04]  /*1e8950*/  @P6 LOP3.LUT R8, R8, 0x20000000, RZ, 0xfc, !PT ;  /* 0x2000000008086812 */ /* 0x000fc800078efcff */
        /* <DEDUP_REMOVED lines=1074> */
[----:B------:R-:W-:Y:S01]  /*1ecc80*/  ULDC UR6, c[0x0][0x228] ;  /* 0x00008a0000067ab9 */ /* 0x000fe20000000800 */
[----:B------:R-:W-:-:S04]  /*1ecc90*/  ULDC UR13, c[0x0][0x228] ;  /* 0x00008a00000d7ab9 */ /* 0x000fc80000000800 */
        /* <DEDUP_REMOVED lines=127> */
[----:B------:R-:W-:Y:S01]  /*1ed490*/  ULDC.64 UR26, c[0x0][0x228] ;  /* 0x00008a00001a7ab9 */ /* 0x000fe20000000a00 */
        /* <DEDUP_REMOVED lines=220> */
[----:B------:R-:W-:Y:S01]  /*1ee260*/  ULDC.64 UR8, c[0x0][0x228] ;  /* 0x00008a0000087ab9 */ /* 0x000fe20000000a00 */
        /* <DEDUP_REMOVED lines=273> */
[----:B------:R-:W-:Y:S02]  /*1ef380*/  LOP3.LUT R9, R9, 0x7fffffff, RZ, 0xc0, !PT ;  /* 0x7fffffff09097812 */ /* 0x000fe400078ec0ff */
[----:B------:R-:W-:Y:S02]  /*1ef390*/  LOP3.LUT R10, R10, 0x7fffffff, RZ, 0xc0, !PT ;  /* 0x7fffffff0a0a7812 */ /* 0x000fe400078ec0ff */
[----:B------:R-:W-:Y:S02]  /*1ef3a0*/  LOP3.LUT R15, R15, 0xfffffeff, RZ, 0xc0, !PT ;  /* 0xfffffeff0f0f7812 */ /* 0x000fe400078ec0ff */
[----:B------:R-:W-:Y:S01]  /*1ef3b0*/  ISETP.LT.AND P3, PT, R12, UR36, !P3 ;  /* 0x000000240c007c0c */ /* 0x000fe2000df61270 */
[----:B------:R-:W-:Y:S01]  /*1ef3c0*/  ULDC.64 UR36, c[0x0][0x228] ;  /* 0x00008a0000247ab9 */ /* 0x000fe20000000a00 */
        /* <DEDUP_REMOVED lines=50> */
[----:B0-----:R-:W2:Y:S06]  /*1ef6f0*/  LDL.LU R15, [R1] ;  /* 0x00000000010f7983 */ /* 0x001eac0000300800 */
        /* <DEDUP_REMOVED lines=217> */
[----:B------:R-:W-:Y:S02]  /*1f0490*/  LOP3.LUT R15, R15, 0xffffefff, RZ, 0xc0, !PT ;  /* 0xffffefff0f0f7812 */ /* 0x000fe400078ec0ff */
[----:B------:R-:W-:Y:S01]  /*1f04a0*/  ISETP.LT.AND P3, PT, R12, UR14, !P3 ;  /* 0x0000000e0c007c0c */ /* 0x000fe2000df61270 */
[----:B------:R-:W-:Y:S01]  /*1f04b0*/  VIADD R14, R25, 0xb4 ;  /* 0x000000b4190e7836 */ /* 0x000fe20000000000 */
        /* <DEDUP_REMOVED lines=42> */
[----:B------:R-:W-:Y:S01]  /*1f0760*/  ISETP.GE.AND P3, PT, R14, UR23, PT ;  /* 0x000000170e007c0c */ /* 0x000fe2000bf66270 */
[----:B------:R-:W-:Y:S01]  /*1f0770*/  VIADD R14, R25, 0xb1 ;  /* 0x000000b1190e7836 */ /* 0x000fe20000000000 */
[----:B------:R-:W-:Y:S02]  /*1f0780*/  ULDC.64 UR22, c[0x0][0x228] ;  /* 0x00008a0000167ab9 */ /* 0x000fe40000000a00 */
[----:B------:R-:W-:Y:S02]  /*1f0790*/  ISETP.LT.AND P4, PT, R29, UR6, !P3 ;  /* 0x000000061d007c0c */ /* 0x000fe4000df81270 */
[----:B------:R-:W-:Y:S02]  /*1f07a0*/  ISETP.LT.AND P6, PT, R28, UR10, !P3 ;  /* 0x0000000a1c007c0c */ /* 0x000fe4000dfc1270 */
[----:B------:R-:W-:-:S02]  /*1f07b0*/  ISETP.LT.AND P5, PT, R27, UR5, !P3 ;  /* 0x000000051b007c0c */ /* 0x000fc4000dfa1270 */
[----:B------:R-:W-:Y:S02]  /*1f07c0*/  ISETP.LT.AND P3, PT, R12, UR7, !P3 ;  /* 0x000000070c007c0c */ /* 0x000fe4000df61270 */
[----:B--2---:R-:W-:Y:S02]  /*1f07d0*/  LOP3.LUT R8, R8, 0x7fffffff, RZ, 0xc0, !PT ;  /* 0x7fffffff08087812 */ /* 0x004fe400078ec0ff */
[----:B------:R-:W-:Y:S01]  /*1f07e0*/  LOP3.LUT R15, R15, 0xfffffffd, RZ, 0xc0, !PT ;  /* 0xfffffffd0f0f7812 */ /* 0x000fe200078ec0ff */
[----:B------:R-:W-:Y:S01]  /*1f07f0*/  ULDC UR7, c[0x0][0x228] ;  /* 0x00008a0000077ab9 */ /* 0x000fe20000000800 */
[----:B------:R-:W-:Y:S01]  /*1f0800*/  ULDC UR6, c[0x0][0x228] ;  /* 0x00008a0000067ab9 */ /* 0x000fe20000000800 */
[----:B------:R-:W-:Y:S01]  /*1f0810*/  @P4 LOP3.LUT R8, R8, 0x80000000, RZ, 0xfc, !PT ;  /* 0x8000000008084812 */ /* 0x000fe200078efcff */
[----:B------:R-:W-:Y:S01]  /*1f0820*/  ULDC UR5, c[0x0][0x228] ;  /* 0x00008a0000057ab9 */ /* 0x000fe20000000800 */
[----:B------:R-:W-:Y:S02]  /*1f0830*/  ULDC UR10, c[0x0][0x228] ;  /* 0x00008a00000a7ab9 */ /* 0x000fe40000000800 */
[----:B------:R-:W-:-:S04]  /*1f0840*/  LOP3.LUT R8, R8, 0xbfffffff, RZ, 0xc0, !PT ;  /* 0xbfffffff08087812 */ /* 0x000fc800078ec0ff */
[----:B------:R-:W-:Y:S02]  /*1f0850*/  @P3 LOP3.LUT R8, R8, 0x40000000, RZ, 0xfc, !PT ;  /* 0x4000000008083812 */ /* 0x000fe400078efcff */
[----:B------:R-:W-:Y:S02]  /*1f0860*/  ISETP.GE.AND P3, PT, R14, UR15, PT ;  /* 0x0000000f0e007c0c */ /* 0x000fe4000bf66270 */
[----:B------:R-:W-:Y:S02]  /*1f0870*/  @P6 LOP3.LUT R15, R15, 0x2, RZ, 0xfc, !PT ;  /* 0x000000020f0f6812 */ /* 0x000fe400078efcff */
[----:B------:R-:W-:Y:S02]  /*1f0880*/  LOP3.LUT R8, R8, 0xdfffffff, RZ, 0xc0, !PT ;  /* 0xdfffffff08087812 */ /* 0x000fe400078ec0ff */
[----:B------:R-:W-:Y:S02]  /*1f0890*/  ISETP.LT.AND P6, PT, R28, UR22, !P3 ;  /* 0x000000161c007c0c */ /* 0x000fe4000dfc1270 */
[----:B------:R-:W-:Y:S01]  /*1f08a0*/  LOP3.LUT R15, R15, 0xfffffffe, RZ, 0xc0, !PT ;  /* 0xfffffffe0f0f7812 */ /* 0x000fe200078ec0ff */
[----:B------:R-:W-:Y:S01]  /*1f08b0*/  VIADD R14, R25, 0xb0 ;  /* 0x000000b0190e7836 */ /* 0x000fe20000000000 */
[----:B------:R-:W-:-:S02]  /*1f08c0*/  ULDC UR15, c[0x0][0x228] ;  /* 0x00008a00000f7ab9 */ /* 0x000fc40000000800 */
[----:B------:R-:W-:Y:S02]  /*1f08d0*/  @P5 LOP3.LUT R15, R15, 0x1, RZ, 0xfc, !PT ;  /* 0x000000010f0f5812 */ /* 0x000fe400078efcff */
[----:B------:R-:W-:Y:S02]  /*1f08e0*/  ISETP.LT.AND P5, PT, R27, UR17, !P3 ;  /* 0x000000111b007c0c */ /* 0x000fe4000dfa1270 */
[----:B------:R-:W-:-:S03]  /*1f08f0*/  ISETP.LT.AND P4, PT, R29, UR18, !P3 ;  /* 0x000000121d007c0c */ /* 0x000fc6000df81270 */
[----:B------:R-:W-:Y:S01]  /*1f0900*/  @P6 LOP3.LUT R8, R8, 0x20000000, RZ, 0xfc, !PT ;  /* 0x2000000008086812 */ /* 0x000fe200078efcff */
[----:B------:R-:W-:-:S03]  /*1f0910*/  ULDC.64 UR16, c[0x0][0x228] ;  /* 0x00008a0000107ab9 */ /* 0x000fc60000000a00 */
        /* <DEDUP_REMOVED lines=14> */
[----:B------:R0:W-:Y:S01]  /*1f0a00*/  STL [R1], R15 ;  /* 0x0000000f01007387 */ /* 0x0001e20000100800 */
[----:B------:R-:W-:Y:S01]  /*1f0a10*/  ULDC UR13, c[0x0][0x228] ;  /* 0x00008a00000d7ab9 */ /* 0x000fe20000000800 */
[----:B------:R-:W-:-:S05]  /*1f0a20*/  ULDC UR16, c[0x0][0x228] ;  /* 0x00008a0000107ab9 */ /* 0x000fca0000000800 */
        /* <DEDUP_REMOVED lines=15> */
[----:B------:R-:W-:-:S02]  /*1f0b20*/  VIADD R14, R25, 0xae ;  /* 0x000000ae190e7836 */ /* 0x000fc40000000000 */
[----:B0-----:R-:W-:Y:S01]  /*1f0b30*/  VIADD R15, R25, 0xa3 ;  /* 0x000000a3190f7836 */ /* 0x001fe20000000000 */
[----:B------:R-:W-:-:S05]  /*1f0b40*/  ULDC UR11, c[0x0][0x228] ;  /* 0x00008a00000b7ab9 */ /* 0x000fca0000000800 */
[----:B------:R-:W-:Y:S01]  /*1f0b50*/  @P6 LOP3.LUT R8, R8, 0x200000, RZ, 0xfc, !PT ;  /* 0x0020000008086812 */ /* 0x000fe200078efcff */
[----:B------:R-:W-:-:S03]  /*1f0b60*/  ULDC.64 UR28, c[0x0][0x228] ;  /* 0x00008a00001c7ab9 */ /* 0x000fc60000000a00 */
        /* <DEDUP_REMOVED lines=84> */
[----:B------:R-:W-:Y:S01]  /*1f10b0*/  LOP3.LUT R8, R8, 0xfffffffd, RZ, 0xc0, !PT ;  /* 0xfffffffd08087812 */ /* 0x000fe200078ec0ff */
[----:B------:R-:W-:Y:S01]  /*1f10c0*/  ULDC UR61, c[0x0][0x228] ;  /* 0x00008a00003d7ab9 */ /* 0x000fe20000000800 */
[----:B------:R-:W-:Y:S01]  /*1f10d0*/  ULDC UR59, c[0x0][0x228] ;  /* 0x00008a00003b7ab9 */ /* 0x000fe20000000800 */
[----:B------:R-:W-:Y:S02]  /*1f10e0*/  ULDC UR60, c[0x0][0x228] ;  /* 0x00008a00003c7ab9 */ /* 0x000fe40000000800 */
[----:B------:R-:W-:-:S04]  /*1f10f0*/  @P4 LOP3.LUT R9, R9, 0x80000000, RZ, 0xfc, !PT ;  /* 0x8000000009094812 */ /* 0x000fc800078efcff */
        /* <DEDUP_REMOVED lines=8> */
[----:B------:R-:W-:-:S02]  /*1f1180*/  ULDC.64 UR26, c[0x0][0x228] ;  /* 0x00008a00001a7ab9 */ /* 0x000fc40000000a00 */
[----:B------:R-:W-:Y:S02]  /*1f1190*/  @P5 LOP3.LUT R8, R8, 0x1, RZ, 0xfc, !PT ;  /* 0x0000000108085812 */ /* 0x000fe400078efcff */
[----:B------:R-:W-:Y:S02]  /*1f11a0*/  ISETP.LT.AND P5, PT, R27, UR33, !P3 ;  /* 0x000000211b007c0c */ /* 0x000fe4000dfa1270 */
[----:B------:R-:W-:-:S03]  /*1f11b0*/  ISETP.LT.AND P4, PT, R29, UR36, !P3 ;  /* 0x000000241d007c0c */ /* 0x000fc6000df81270 */
        /* <DEDUP_REMOVED lines=84> */
[----:B------:R-:W-:Y:S01]  /*1f1700*/  ULDC UR59, c[0x0][0x228] ;  /* 0x00008a00003b7ab9 */ /* 0x000fe20000000800 */
[----:B------:R-:W-:-:S05]  /*1f1710*/  ULDC UR60, c[0x0][0x228] ;  /* 0x00008a00003c7ab9 */ /* 0x000fca0000000800 */
[----:B------:R-:W-:-:S04]  /*1f1720*/  @P4 LOP3.LUT R9, R9, 0x200, RZ, 0xfc, !PT ;  /* 0x0000020009094812 */ /* 0x000fc800078efcff */
[----:B------:R-:W-:Y:S02]  /*1f1730*/  LOP3.LUT R9, R9, 0xfffffeff, RZ, 0xc0, !PT ;  /* 0xfffffeff09097812 */ /* 0x000fe400078ec0ff */
[----:B------:R-:W-:Y:S02]  /*1f1740*/  ISETP.LT.AND P4, PT, R12, UR61, !P3 ;  /* 0x0000003d0c007c0c */ /* 0x000fe4000df81270 */
[----:B------:R-:W-:Y:S01]  /*1f1750*/  @P6 LOP3.LUT R9, R9, 0x100, RZ, 0xfc, !PT ;  /* 0x0000010009096812 */ /* 0x000fe200078efcff */
[----:B------:R-:W-:-:S03]  /*1f1760*/  ULDC UR61, c[0x0][0x228] ;  /* 0x00008a00003d7ab9 */ /* 0x000fc60000000800 */
[----:B------:R-:W-:-:S04]  /*1f1770*/  LOP3.LUT R9, R9, 0xffffff7f, RZ, 0xc0, !PT ;  /* 0xffffff7f09097812 */ /* 0x000fc800078ec0ff */
[----:B------:R-:W-:Y:S02]  /*1f1780*/  @P5 LOP3.LUT R9, R9, 0x80, RZ, 0xfc, !PT ;  /* 0x0000008009095812 */ /* 0x000fe400078efcff */
[----:B------:R-:W-:Y:S02]  /*1f1790*/  ISETP.GE.AND P3, PT, R15, UR23, PT ;  /* 0x000000170f007c0c */ /* 0x000fe4000bf66270 */
[----:B------:R-:W-:-:S04]  /*1f17a0*/  LOP3.LUT R9, R9, 0xffffffbf, RZ, 0xc0, !PT ;  /* 0xffffffbf09097812 */ /* 0x000fc800078ec0ff */
[----:B------:R-:W-:Y:S02]  /*1f17b0*/  @P4 LOP3.LUT R9, R9, 0x40, RZ, 0xfc, !PT ;  /* 0x0000004009094812 */ /* 0x000fe400078efcff */
[----:B------:R-:W-:Y:S02]  /*1f17c0*/  ISETP.LT.AND P4, PT, R28, UR28, !P3 ;  /* 0x0000001c1c007c0c */ /* 0x000fe4000df81270 */
[----:B------:R-:W-:Y:S02]  /*1f17d0*/  ISETP.LT.AND P6, PT, R27, UR59, !P3 ;  /* 0x0000003b1b007c0c */ /* 0x000fe4000dfc1270 */
[----:B------:R-:W-:Y:S02]  /*1f17e0*/  ISETP.LT.AND P5, PT, R29, UR60, !P3 ;  /* 0x0000003c1d007c0c */ /* 0x000fe4000dfa1270 */
[----:B------:R-:W-:Y:S01]  /*1f17f0*/  LOP3.LUT R9, R9, 0xffffffdf, RZ, 0xc0, !PT ;  /* 0xffffffdf09097812 */ /* 0x000fe200078ec0ff */
[C---:B------:R-:W-:Y:S01]  /*1f1800*/  VIADD R14, R25.reuse, 0xa2 ;  /* 0x000000a2190e7836 */ /* 0x040fe20000000000 */
[----:B------:R-:W-:Y:S01]  /*1f1810*/  ULDC UR60, c[0x0][0x228] ;  /* 0x00008a00003c7ab9 */ /* 0x000fe20000000800 */
[----:B------:R-:W-:Y:S01]  /*1f1820*/  VIADD R15, R25, 0xa1 ;  /* 0x000000a1190f7836 */ /* 0x000fe20000000000 */
[----:B------:R-:W-:-:S03]  /*1f1830*/  ULDC UR59, c[0x0][0x228] ;  /* 0x00008a00003b7ab9 */ /* 0x000fc60000000800 */
        /* <DEDUP_REMOVED lines=14> */
[----:B------:R-:W-:Y:S02]  /*1f1920*/  @P4 LOP3.LUT R9, R9, 0x2, RZ, 0xfc, !PT ;  /* 0x0000000209094812 */ /* 0x000fe400078efcff */
[----:B------:R-:W-:Y:S02]  /*1f1930*/  ISETP.LT.AND P4, PT, R12, UR61, !P3 ;  /* 0x0000003d0c007c0c */ /* 0x000fe4000df81270 */
[----:B------:R-:W-:Y:S02]  /*1f1940*/  @P5 LOP3.LUT R10, R10, 0x80000000, RZ, 0xfc, !PT ;  /* 0x800000000a0a5812 */ /* 0x000fe400078efcff */
[----:B------:R-:W-:Y:S02]  /*1f1950*/  ISETP.GE.AND P3, PT, R15, UR27, PT ;  /* 0x0000001b0f007c0c */ /* 0x000fe4000bf66270 */
[----:B------:R-:W-:Y:S02]  /*1f1960*/  LOP3.LUT R10, R10, 0xbfffffff, RZ, 0xc0, !PT ;  /* 0xbfffffff0a0a7812 */ /* 0x000fe400078ec0ff */
[----:B------:R-:W-:-:S05]  /*1f1970*/  LOP3.LUT R9, R9, 0xfffffffe, RZ, 0xc0, !PT ;  /* 0xfffffffe09097812 */ /* 0x000fca00078ec0ff */
[----:B------:R-:W-:Y:S02]  /*1f1980*/  @P4 LOP3.LUT R10, R10, 0x40000000, RZ, 0xfc, !PT ;  /* 0x400000000a0a4812 */ /* 0x000fe400078efcff */
[----:B------:R-:W-:Y:S02]  /*1f1990*/  ISETP.LT.AND P4, PT, R28, UR32, !P3 ;  /* 0x000000201c007c0c */ /* 0x000fe4000df81270 */
[----:B------:R-:W-:Y:S02]  /*1f19a0*/  @P6 LOP3.LUT R9, R9, 0x1, RZ, 0xfc, !PT ;  /* 0x0000000109096812 */ /* 0x000fe400078efcff */
[----:B------:R-:W-:Y:S02]  /*1f19b0*/  ISETP.LT.AND P6, PT, R27, UR58, !P3 ;  /* 0x0000003a1b007c0c */ /* 0x000fe4000dfc1270 */
[----:B------:R-:W-:Y:S02]  /*1f19c0*/  LOP3.LUT R10, R10, 0xdfffffff, RZ, 0xc0, !PT ;  /* 0xdfffffff0a0a7812 */ /* 0x000fe400078ec0ff */
[----:B------:R-:W-:-:S05]  /*1f19d0*/  ISETP.LT.AND P5, PT, R29, UR57, !P3 ;  /* 0x000000391d007c0c */ /* 0x000fca000dfa1270 */
[----:B------:R-:W-:-:S04]  /*1f19e0*/  @P4 LOP3.LUT R10, R10, 0x20000000, RZ, 0xfc, !PT ;  /* 0x200000000a0a4812 */ /* 0x000fc800078efcff */
[----:B------:R-:W-:Y:S02]  /*1f19f0*/  LOP3.LUT R10, R10, 0xefffffff, RZ, 0xc0, !PT ;  /* 0xefffffff0a0a7812 */ /* 0x000fe400078ec0ff */
[----:B------:R-:W-:Y:S02]  /*1f1a00*/  ISETP.LT.AND P4, PT, R12, UR56, !P3 ;  /* 0x000000380c007c0c */ /* 0x000fe4000df81270 */
[----:B------:R-:W-:-:S04]  /*1f1a10*/  @P6 LOP3.LUT R10, R10, 0x10000000, RZ, 0xfc, !PT ;  /* 0x100000000a0a6812 */ /* 0x000fc800078efcff */
[----:B------:R-:W-:Y:S01]  /*1f1a20*/  LOP3.LUT R10, R10, 0xf7ffffff, RZ, 0xc0, !PT ;  /* 0xf7ffffff0a0a7812 */ /* 0x000fe200078ec0ff */
[----:B------:R-:W-:-:S03]  /*1f1a30*/  VIADD R14, R25, 0xa0 ;  /* 0x000000a0190e7836 */ /* 0x000fc60000000000 */
        /* <DEDUP_REMOVED lines=81> */
[----:B------:R-:W-:Y:S01]  /*1f1f50*/  @P6 LOP3.LUT R10, R10, 0x10, RZ, 0xfc, !PT ;  /* 0x000000100a0a6812 */ /* 0x000fe200078efcff */
[----:B------:R-:W-:Y:S02]  /*1f1f60*/  VIADD R14, R25, 0x9a ;  /* 0x0000009a190e7836 */ /* 0x000fe40000000000 */
[----:B------:R-:W2:Y:S01]  /*1f1f70*/  LDL.LU R25, [R1+0x73e0] ;  /* 0x0073e00001197983 */ /* 0x000ea20000300800 */
[----:B------:R-:W-:-:S04]  /*1f1f80*/  LOP3.LUT R10, R10, 0xfffffff7, RZ, 0xc0, !PT ;  /* 0xfffffff70a0a7812 */ /* 0x000fc800078ec0ff */
[----:B------:R-:W-:Y:S02]  /*1f1f90*/  @P5 LOP3.LUT R10, R10, 0x8, RZ, 0xfc, !PT ;  /* 0x000000080a0a5812 */ /* 0x000fe400078efcff */
[----:B------:R-:W-:Y:S02]  /*1f1fa0*/  ISETP.GE.AND P3, PT, R14, UR41, PT ;  /* 0x000000290e007c0c */ /* 0x000fe4000bf66270 */
[----:B------:R-:W-:Y:S02]  /*1f1fb0*/  LOP3.LUT R10, R10, 0xfffffffb, RZ, 0xc0, !PT ;  /* 0xfffffffb0a0a7812 */ /* 0x000fe400078ec0ff */
[----:B------:R-:W-:Y:S02]  /*1f1fc0*/  ISETP.LT.AND P6, PT, R28, UR46, !P3 ;  /* 0x0000002e1c007c0c */ /* 0x000fe4000dfc1270 */
[----:B------:R-:W-:Y:S01]  /*1f1fd0*/  ISETP.LT.AND P5, PT, R27, UR50, !P3 ;  /* 0x000000321b007c0c */ /* 0x000fe2000dfa1270 */
[----:B------:R-:W3:Y:S01]  /*1f1fe0*/  LDL.LU R28, [R1+0x73dc] ;  /* 0x0073dc00011c7983 */ /* 0x000ee20000300800 */
[----:B------:R-:W-:-:S03]  /*1f1ff0*/  @P4 LOP3.LUT R10, R10, 0x4, RZ, 0xfc, !PT ;  /* 0x000000040a0a4812 */ /* 0x000fc600078efcff */
[----:B------:R-:W4:Y:S01]  /*1f2000*/  LDL.LU R27, [R1+0x73d8] ;  /* 0x0073d800011b7983 */ /* 0x000f220000300800 */
[----:B------:R-:W-:Y:S02]  /*1f2010*/  ISETP.LT.AND P4, PT, R29, UR51, !P3 ;  /* 0x000000331d007c0c */ /* 0x000fe4000df81270 */
[----:B------:R-:W-:Y:S01]  /*1f2020*/  ISETP.LT.AND P3, PT, R12, UR52, !P3 ;  /* 0x000000340c007c0c */ /* 0x000fe2000df61270 */
[----:B------:R-:W3:Y:S04]  /*1f2030*/  LDL.LU R29, [R1+0x73d4] ;  /* 0x0073d400011d7983 */ /* 0x000ee80000300800 */
[----:B------:R-:W2:Y:S01]  /*1f2040*/  LDL.LU R12, [R1+0x73d0] ;  /* 0x0073d000010c7983 */ /* 0x000ea20000300800 */
[----:B------:R-:W-:-:S04]  /*1f2050*/  LOP3.LUT R10, R10, 0xfffffffd, RZ, 0xc0, !PT ;  /* 0xfffffffd0a0a7812 */ /* 0x000fc800078ec0ff */
[----:B------:R-:W-:-:S04]  /*1f2060*/  @P6 LOP3.LUT R10, R10, 0x2, RZ, 0xfc, !PT ;  /* 0x000000020a0a6812 */ /* 0x000fc800078efcff */
[----:B------:R-:W-:-:S04]  /*1f2070*/  LOP3.LUT R10, R10, 0xfffffffe, RZ, 0xc0, !PT ;  /* 0xfffffffe0a0a7812 */ /* 0x000fc800078ec0ff */
[----:B------:R-:W-:Y:S02]  /*1f2080*/  @P5 LOP3.LUT R10, R10, 0x1, RZ, 0xfc, !PT ;  /* 0x000000010a0a5812 */ /* 0x000fe400078efcff */
[----:B--2---:R-:W-:-:S04]  /*1f2090*/  LOP3.LUT R12, R12, 0xbfffffff, RZ, 0xc0, !PT ;  /* 0xbfffffff0c0c7812 */ /* 0x004fc800078ec0ff */
[----:B------:R-:W-:-:S04]  /*1f20a0*/  LOP3.LUT R12, R12, 0x7fffffff, RZ, 0xc0, !PT ;  /* 0x7fffffff0c0c7812 */ /* 0x000fc800078ec0ff */
[----:B------:R-:W-:-:S04]  /*1f20b0*/  @P4 LOP3.LUT R12, R12, 0x80000000, RZ, 0xfc, !PT ;  /* 0x800000000c0c4812 */ /* 0x000fc800078efcff */
[----:B------:R-:W-:Y:S01]  /*1f20c0*/  @P3 LOP3.LUT R12, R12, 0x40000000, RZ, 0xfc, !PT ;  /* 0x400000000c0c3812 */ /* 0x000fe200078efcff */
[----:B------:R0:W-:Y:S01]  /*1f20d0*/  STL [R1+0x7b18], R16 ;  /* 0x007b181001007387 */ /* 0x0001e20000100800 */
        /* <DEDUP_REMOVED lines=9> */
[----:B0-----:R-:W2:Y:S01]  /*1f2170*/  LDL.LU R16, [R1+0x2f9c] ;  /* 0x002f9c0001107983 */ /* 0x001ea20000300800 */
        /* <DEDUP_REMOVED lines=49> */
[----:B0-----:R-:W2:Y:S04]  /*1f2490*/  LDL.LU R20, [R1+0x318c] ;  /* 0x00318c0001147983 */ /* 0x001ea80000300800 */
[----:B------:R0:W-:Y:S04]  /*1f24a0*/  STL [R1+0x7a8c], R21 ;  /* 0x007a8c1501007387 */ /* 0x0001e80000100800 */
        /* <DEDUP_REMOVED lines=11> */
[----:B----4-:R0:W-:Y:S04]  /*1f2560*/  STL [R1+0x7a38], R27 ;  /* 0x007a381b01007387 */ /* 0x0101e80000100800 */
[----:B0-----:R-:W4:Y:S04]  /*1f2570*/  LDL.LU R27, [R1+0x2f80] ;  /* 0x002f8000011b7983 */ /* 0x001f280000300800 */
[----:B---3--:R0:W-:Y:S04]  /*1f2580*/  STL [R1+0x7a34], R28 ;  /* 0x007a341c01007387 */ /* 0x0081e80000100800 */
        /* <DEDUP_REMOVED lines=8> */
[----:B------:R1:W-:Y:S04]  /*1f2610*/  STL [R1+0x73d8], R10 ;  /* 0x0073d80a01007387 */ /* 0x0003e80000100800 */
[----:B------:R-:W-:Y:S01]  /*1f2620*/  STL [R1+0x73d4], R9 ;  /* 0x0073d40901007387 */ /* 0x000fe20000100800 */
[----:B0-----:R-:W-:Y:S01]  /*1f2630*/  VIADD R15, R13, UR5 ;  /* 0x000000050d0f7c36 */ /* 0x001fe20008000000 */
[----:B------:R-:W-:-:S02]  /*1f2640*/  ULDC UR5, c[0x0][0x248] ;  /* 0x0000920000057ab9 */ /* 0x000fc40000000800 */
[----:B------:R0:W-:Y:S02]  /*1f2650*/  STL [R1+0x73d0], R8 ;  /* 0x0073d00801007387 */ /* 0x0001e40000100800 */
[----:B-1----:R-:W-:Y:S02]  /*1f2660*/  SHF.R.S32.HI R10, RZ, 0x1f, R15 ;  /* 0x0000001fff0a7819 */ /* 0x002fe4000001140f */
[----:B------:R2:W-:Y:S01]  /*1f2670*/  STL [R1+0x74d0], R13 ;  /* 0x0074d00d01007387 */ /* 0x0005e20000100800 */
[----:B0-----:R-:W-:-:S05]  /*1f2680*/  IADD3 R8, P3, R15, R6, RZ ;  /* 0x000000060f087210 */ /* 0x001fca0007f7e0ff */
[----:B------:R-:W-:Y:S01]  /*1f2690*/  IMAD.X R9, R10, 0x1, R5, P3 ;  /* 0x000000010a097824 */ /* 0x000fe200018e0605 */
[----:B--2---:R-:W-:-:S05]  /*1f26a0*/  F2FP.SATFINITE.E4M3.F32.PACK_AB_MERGE_C R13, R20, R21, RZ ;  /* 0x00000015140d723e */ /* 0x004fca00048070ff */
[----:B------:R-:W-:Y:S04]  /*1f26b0*/  STL [R1+0x53c], R13 ;  /* 0x00053c0d01007387 */ /* 0x000fe80000100800 */
[----:B------:R-:W2:Y:S04]  /*1f26c0*/  LDL.LU R21, [R1+0x2f68] ;  /* 0x002f680001157983 */ /* 0x000ea80000300800 */
[----:B------:R-:W2:Y:S04]  /*1f26d0*/  LDL.LU R20, [R1+0x2f6c] ;  /* 0x002f6c0001147983 */ /* 0x000ea80000300800 */
[----:B------:R0:W-:Y:S02]  /*1f26e0*/  STL.64 [R1+0x3180], R8 ;  /* 0x0031800801007387 */ /* 0x0001e40000100a00 */
[----:B0-----:R-:W-:-:S02]  /*1f26f0*/  F2FP.SATFINITE.E4M3.F32.PACK_AB_MERGE_C R9, R18, R19, RZ ;  /* 0x000000131209723e */ /* 0x001fc400048070ff */
[----:B------:R-:W-:Y:S01]  /*1f2700*/  F2FP.SATFINITE.E4M3.F32.PACK_AB_MERGE_C R8, R16, R17, RZ ;  /* 0x000000111008723e */ /* 0x000fe200048070ff */
[----:B------:R-:W2:Y:S04]  /*1f2710*/  LDL.LU R19, [R1+0x2f50] ;  /* 0x002f500001137983 */ /* 0x000ea80000300800 */
[----:B------:R-:W-:Y:S04]  /*1f2720*/  STL [R1+0x530], R9 ;  /* 0x0005300901007387 */ /* 0x000fe80000100800 */
[----:B------:R-:W2:Y:S04]  /*1f2730*/  LDL.LU R18, [R1+0x2f54] ;  /* 0x002f540001127983 */ /* 0x000ea80000300800 */
[----:B------:R0:W-:Y:S04]  /*1f2740*/  STL [R1+0x534], R8 ;  /* 0x0005340801007387 */ /* 0x0001e80000100800 */
[----:B------:R-:W2:Y:S04]  /*1f2750*/  LDL.LU R17, [R1+0x2f58] ;  /* 0x002f580001117983 */ /* 0x000ea80000300800 */
[----:B------:R-:W2:Y:S01]  /*1f2760*/  LDL.LU R16, [R1+0x2f5c] ;  /* 0x002f5c0001107983 */ /* 0x000ea20000300800 */
[----:B0-----:R-:W-:-:S05]  /*1f2770*/  IADD3 R8, P3, R15, R11, RZ ;  /* 0x0000000b0f087210 */ /* 0x001fca0007f7e0ff */
[----:B------:R-:W-:-:S05]  /*1f2780*/  IMAD.X R9, R10, 0x1, R7, P3 ;  /* 0x000000010a097824 */ /* 0x000fca00018e0607 */
[----:B------:R0:W-:Y:S02]  /*1f2790*/  STL.64 [R1+0x2f90], R8 ;  /* 0x002f900801007387 */ /* 0x0001e40000100a00 */
[----:B0-----:R-:W-:Y:S02]  /*1f27a0*/  F2FP.SATFINITE.E4M3.F32.PACK_AB_MERGE_C R8, R22, R25, RZ ;  /* 0x000000191608723e */ /* 0x001fe400048070ff */
[----:B----4-:R-:W-:Y:S02]  /*1f27b0*/  F2FP.SATFINITE.E4M3.F32.PACK_AB_MERGE_C R9, R26, R27, RZ ;  /* 0x0000001b1a09723e */ /* 0x010fe400048070ff */
[----:B------:R-:W4:Y:S04]  /*1f27c0*/  LDL.LU R27, [R1+0x2f40] ;  /* 0x002f4000011b7983 */ /* 0x000f280000300800 */
[----:B------:R-:W-:Y:S04]  /*1f27d0*/  STL [R1+0x2f98], R9 ;  /* 0x002f980901007387 */ /* 0x000fe80000100800 */
[----:B------:R-:W4:Y:S04]  /*1f27e0*/  LDL.LU R26, [R1+0x2f44] ;  /* 0x002f4400011a7983 */ /* 0x000f280000300800 */
[----:B------:R0:W-:Y:S04]  /*1f27f0*/  STL [R1+0x2f8c], R8 ;  /* 0x002f8c0801007387 */ /* 0x0001e80000100800 */
[----:B------:R-:W4:Y:S04]  /*1f2800*/  LDL.LU R25, [R1+0x2f48] ;  /* 0x002f480001197983 */ /* 0x000f280000300800 */
[----:B------:R-:W4:Y:S01]  /*1f2810*/  LDL.LU R22, [R1+0x2f4c] ;  /* 0x002f4c0001167983 */ /* 0x000f220000300800 */
[----:B0-----:R-:W-:-:S05]  /*1f2820*/  IADD3 R8, P3, R15, R4, RZ ;  /* 0x000000040f087210 */ /* 0x001fca0007f7e0ff */
[----:B------:R-:W-:-:S05]  /*1f2830*/  IMAD.X R9, R10, 0x1, R3, P3 ;  /* 0x000000010a097824 */ /* 0x000fca00018e0603 */
[----:B------:R0:W-:Y:S02]  /*1f2840*/  STL.64 [R1+0x2f80], R8 ;  /* 0x002f800801007387 */ /* 0x0001e40000100a00 */
[----:B0-----:R-:W-:-:S05]  /*1f2850*/  IADD3 R8, P3, R15, R2, RZ ;  /* 0x000000020f087210 */ /* 0x001fca0007f7e0ff */
[----:B------:R-:W-:Y:S01]  /*1f2860*/  IMAD.X R9, R10, 0x1, R0, P3 ;  /* 0x000000010a097824 */ /* 0x000fe200018e0600 */
[----:B---3--:R-:W-:-:S05]  /*1f2870*/  F2FP.SATFINITE.E4M3.F32.PACK_AB_MERGE_C R12, R12, R14, RZ ;  /* 0x0000000e0c0c723e */ /* 0x008fca00048070ff */
[----:B------:R0:W-:Y:S04]  /*1f2880*/  STL [R1+0x2f88], R12 ;  /* 0x002f880c01007387 */ /* 0x0001e80000100800 */
[----:B------:R-:W3:Y:S01]  /*1f2890*/  LDL.LU R14, [R1+0x2f30] ;  /* 0x002f3000010e7983 */ /* 0x000ee20000300800 */
[----:B--2---:R-:W-:Y:S02]  /*1f28a0*/  F2FP.SATFINITE.E4M3.F32.PACK_AB_MERGE_C R10, R20, R21, RZ ;  /* 0x00000015140a723e */ /* 0x004fe400048070ff */
[----:B------:R-:W-:Y:S01]  /*1f28b0*/  F2FP.SATFINITE.E4M3.F32.PACK_AB_MERGE_C R13, R18, R19, RZ ;  /* 0x00000013120d723e */ /* 0x000fe200048070ff */
[----:B---3--:R-:W-:Y:S04]  /*1f28c0*/  STL [R1+0x7e5c], R14 ;  /* 0x007e5c0e01007387 */ /* 0x008fe80000100800 */
[----:B0-----:R-:W2:Y:S04]  /*1f28d0*/  LDL.LU R12, [R1+0x2f34] ;  /* 0x002f3400010c7983 */ /* 0x001ea80000300800 */
[----:B------:R0:W-:Y:S02]  /*1f28e0*/  STL.64 [R1+0x2f70], R8 ;  /* 0x002f700801007387 */ /* 0x0001e40000100a00 */
[----:B0-----:R-:W-:-:S02]  /*1f28f0*/  F2FP.SATFINITE.E4M3.F32.PACK_AB_MERGE_C R9, R28, R29, RZ ;  /* 0x0000001d1c09723e */ /* 0x001fc400048070ff */
[----:B------:R-:W-:Y:S01]  /*1f2900*/  F2FP.SATFINITE.E4M3.F32.PACK_AB_MERGE_C R8, R23, R24, RZ ;  /* 0x000000181708723e */ /* 0x000fe200048070ff */
[----:B------:R-:W3:Y:S04]  /*1f2910*/  LDL.LU R29, [R1+0x2f38] ;  /* 0x002f3800011d7983 */ /* 0x000ee80000300800 */
[----:B------:R-:W-:Y:S04]  /*1f2920*/  STL [R1+0x2f7c], R9 ;  /* 0x002f7c0901007387 */ /* 0x000fe80000100800 */
[----:B------:R-:W3:Y:S04]  /*1f2930*/  LDL.LU R28, [R1+0x2f3c] ;  /* 0x002f3c00011c7983 */ /* 0x000ee80000300800 */
[----:B------:R0:W-:Y:S04]  /*1f2940*/  STL [R1+0x2f78], R8 ;  /* 0x002f780801007387 */ /* 0x0001e80000100800 */
[----:B------:R-:W3:Y:S04]  /*1f2950*/  LDL.LU R24, [R1+0x2f20] ;  /* 0x002f200001187983 */ /* 0x000ee80000300800 */
[----:B------:R-:W3:Y:S01]  /*1f2960*/  LDL.LU R23, [R1+0x2f24] ;  /* 0x002f240001177983 */ /* 0x000ee20000300800 */
[----:B0-----:R-:W-:Y:S01]  /*1f2970*/  VIADD R8, R15, UR5 ;  /* 0x000000050f087c36 */ /* 0x001fe20008000000 */
[----:B------:R-:W-:-:S02]  /*1f2980*/  ULDC UR5, c[0x0][0x248] ;  /* 0x0000920000057ab9 */ /* 0x000fc40000000800 */
[----:B------:R0:W-:Y:S02]  /*1f2990*/  STL [R1+0x2f6c], R10 ;  /* 0x002f6c0a01007387 */ /* 0x0001e40000100800 */
[----:B------:R-:W-:Y:S02]  /*1f29a0*/  SHF.R.S32.HI R9, RZ, 0x1f, R8 ;  /* 0x0000001fff097819 */ /* 0x000fe40000011408 */
[----:B------:R-:W3:Y:S01]  /*1f29b0*/  LDL.LU R21, [R1+0x2f28] ;  /* 0x002f280001157983 */ /* 0x000ee20000300800 */
[----:B------:R-:W-:-:S03]  /*1f29c0*/  IADD3 R14, P3, R8, R6, RZ ;  /* 0x00000006080e7210 */ /* 0x000fc60007f7e0ff */
[----:B------:R-:W3:Y:S02]  /*1f29d0*/  LDL.LU R20, [R1+0x2f2c] ;  /* 0x002f2c0001147983 */ /* 0x000ee40000300800 */
[----:B------:R-:W-:Y:S01]  /*1f29e0*/  IMAD.X R15, R9, 0x1, R5, P3 ;  /* 0x00000001090f7824 */ /* 0x000fe200018e0605 */
[----:B0-----:R-:W-:-:S04]  /*1f29f0*/  F2FP.SATFINITE.E4M3.F32.PACK_AB_MERGE_C R10, R16, R17, RZ ;  /* 0x00000011100a723e */ /* 0x001fc800048070ff */
[----:B------:R0:W-:Y:S04]  /*1f2a00*/  STL.64 [R1+0x2f60], R14 ;  /* 0x002f600e01007387 */ /* 0x0001e80000100a00 */
[----:B------:R-:W3:Y:S04]  /*1f2a10*/  LDL.LU R19, [R1+0x2f10] ;  /* 0x002f100001137983 */ /* 0x000ee80000300800 */
[----:B------:R4:W-:Y:S01]  /*1f2a20*/  STL [R1+0x2f68], R13 ;  /* 0x002f680d01007387 */ /* 0x0009e20000100800 */
[----:B0-----:R-:W-:-:S03]  /*1f2a30*/  IADD3 R14, P3, R8, R11, RZ ;  /* 0x0000000b080e7210 */ /* 0x001fc60007f7e0ff */
[----:B------:R-:W3:Y:S02]  /*1f2a40*/  LDL.LU R18, [R1+0x2f14] ;  /* 0x002f140001127983 */ /* 0x000ee40000300800 */
[----:B------:R-:W-:Y:S02]  /*1f2a50*/  IMAD.X R15, R9, 0x1, R7, P3 ;  /* 0x00000001090f7824 */ /* 0x000fe400018e0607 */
[----:B------:R0:W-:Y:S01]  /*1f2a60*/  STL [R1+0x2f5c], R10 ;  /* 0x002f5c0a01007387 */ /* 0x0001e20000100800 */
[----:B----4-:R-:W-:-:S03]  /*1f2a70*/  F2FP.SATFINITE.E4M3.F32.PACK_AB_MERGE_C R13, R26, R27, RZ ;  /* 0x0000001b1a0d723e */ /* 0x010fc600048070ff */
[----:B------:R-:W4:Y:S04]  /*1f2a80*/  LDL.LU R17, [R1+0x2f18] ;  /* 0x002f180001117983 */ /* 0x000f280000300800 */
[----:B------:R-:W4:Y:S04]  /*1f2a90*/  LDL.LU R16, [R1+0x2f1c] ;  /* 0x002f1c0001107983 */ /* 0x000f280000300800 */
[----:B------:R-:W4:Y:S01]  /*1f2aa0*/  LDL.LU R27, [R1+0x2f00] ;  /* 0x002f0000011b7983 */ /* 0x000f220000300800 */
[----:B0-----:R-:W-:-:S03]  /*1f2ab0*/  F2FP.SATFINITE.E4M3.F32.PACK_AB_MERGE_C R10, R22, R25, RZ ;  /* 0x00000019160a723e */ /* 0x001fc600048070ff */
[----:B------:R0:W-:Y:S04]  /*1f2ac0*/  STL.64 [R1+0x2f50], R14 ;  /* 0x002f500e01007387 */ /* 0x0001e80000100a00 */
[----:B------:R-:W-:Y:S04]  /*1f2ad0*/  STL [R1+0x2f58], R13 ;  /* 0x002f580d01007387 */ /* 0x000fe80000100800 */
[----:B------:R-:W4:Y:S01]  /*1f2ae0*/  LDL.LU R26, [R1+0x2f04] ;  /* 0x002f0400011a7983 */ /* 0x000f220000300800 */
[----:B0-----:R-:W-:-:S03]  /*1f2af0*/  IADD3 R14, P3, R8, R4, RZ ;  /* 0x00000004080e7210 */ /* 0x001fc60007f7e0ff */
[----:B------:R-:W-:Y:S02]  /*1f2b00*/  STL [R1+0x2f4c], R10 ;  /* 0x002f4c0a01007387 */ /* 0x000fe40000100800 */
[----:B------:R-:W-:Y:S02]  /*1f2b10*/  IMAD.X R15, R9, 0x1, R3, P3 ;  /* 0x00000001090f7824 */ /* 0x000fe400018e0603 */
[----:B------:R-:W4:Y:S04]  /*1f2b20*/  LDL.LU R25, [R1+0x2f08] ;  /* 0x002f080001197983 */ /* 0x000f280000300800 */
[----:B------:R-:W4:Y:S04]  /*1f2b30*/  LDL.LU R22, [R1+0x2f0c] ;  /* 0x002f0c0001167983 */ /* 0x000f280000300800 */
[----:B------:R0:W-:Y:S04]  /*1f2b40*/  STL.64 [R1+0x2f40], R14 ;  /* 0x002f400e01007387 */ /* 0x0001e80000100a00 */
[----:B0-----:R-:W2:Y:S02]  /*1f2b50*/  LDL.LU R14, [R1+0x7e5c] ;  /* 0x007e5c00010e7983 */ /* 0x001ea40000300800 */
[----:B--2---:R-:W-:-:S05]  /*1f2b60*/  F2FP.SATFINITE.E4M3.F32.PACK_AB_MERGE_C R10, R12, R14, RZ ;  /* 0x0000000e0c0a723e */ /* 0x004fca00048070ff */
[----:B------:R3:W-:Y:S04]  /*1f2b70*/  STL [R1+0x2f48], R10 ;  /* 0x002f480a01007387 */ /* 0x0007e80000100800 */
[----:B------:R-:W2:Y:S01]  /*1f2b80*/  LDL.LU R14, [R1+0x2ef0] ;  /* 0x002ef000010e7983 */ /* 0x000ea20000300800 */
[----:B------:R-:W-:-:S05]  /*1f2b90*/  IADD3 R12, P3, R8, R2, RZ ;  /* 0x00000002080c7210 */ /* 0x000fca0007f7e0ff */
[----:B------:R-:W-:Y:S01]  /*1f2ba0*/  IMAD.X R13, R9, 0x1, R0, P3 ;  /* 0x00000001090d7824 */ /* 0x000fe200018e0600 */
[----:B---3--:R-:W-:Y:S01]  /*1f2bb0*/  F2FP.SATFINITE.E4M3.F32.PACK_AB_MERGE_C R10, R28, R29, RZ ;  /* 0x0000001d1c0a723e */ /* 0x008fe200048070ff */
[----:B------:R-:W-:Y:S01]  /*1f2bc0*/  VIADD R8, R8, UR5 ;  /* 0x0000000508087c36 */ /* 0x000fe20008000000 */
[----:B------:R-:W-:Y:S01]  /*1f2bd0*/  F2FP.SATFINITE.E4M3.F32.PACK_AB_MERGE_C R9, R23, R24, RZ ;  /* 0x000000181709723e */ /* 0x000fe200048070ff */
[----:B------:R-:W-:Y:S01]  /*1f2be0*/  ULDC UR5, c[0x0][0x248] ;  /* 0x0000920000057ab9 */ /* 0x000fe20000000800 */
[----:B--2---:R0:W-:Y:S04]  /*1f2bf0*/  STL [R1+0x7e58], R14 ;  /* 0x007e580e01007387 */ /* 0x0041e80000100800 */
[----:B------:R1:W-:Y:S01]  /*1f2c00*/  STL.64 [R1+0x2f30], R12 ;  /* 0x002f300c01007387 */ /* 0x0003e20000100a00 */
[----:B0-----:R-:W-:-:S03]  /*1f2c10*/  IADD3 R14, P3, R8, R6, RZ ;  /* 0x00000006080e7210 */ /* 0x001fc60007f7e0ff */
[----:B-1----:R-:W2:Y:S04]  /*1f2c20*/  LDL.LU R12, [R1+0x2ef4] ;  /* 0x002ef400010c7983 */ /* 0x002ea80000300800 */
[----:B------:R-:W3:Y:S04]  /*1f2c30*/  LDL.LU R29, [R1+0x2ef8] ;  /* 0x002ef800011d7983 */ /* 0x000ee80000300800 */
[----:B------:R0:W-:Y:S04]  /*1f2c40*/  STL [R1+0x2f3c], R10 ;  /* 0x002f3c0a01007387 */ /* 0x0001e80000100800 */
[----:B------:R-:W3:Y:S04]  /*1f2c50*/  LDL.LU R28, [R1+0x2efc] ;  /* 0x002efc00011c7983 */ /* 0x000ee80000300800 */
[----:B------:R1:W-:Y:S01]  /*1f2c60*/  STL [R1+0x2f38], R9 ;  /* 0x002f380901007387 */ /* 0x0003e20000100800 */
[----:B0-----:R-:W-:-:S03]  /*1f2c70*/  F2FP.SATFINITE.E4M3.F32.PACK_AB_MERGE_C R10, R20, R21, RZ ;  /* 0x00000015140a723e */ /* 0x001fc600048070ff */
[----:B------:R-:W3:Y:S04]  /*1f2c80*/  LDL.LU R24, [R1+0x2ee0] ;  /* 0x002ee00001187983 */ /* 0x000ee80000300800 */
[----:B------:R-:W3:Y:S01]  /*1f2c90*/  LDL.LU R23, [R1+0x2ee4] ;  /* 0x002ee40001177983 */ /* 0x000ee20000300800 */
[----:B-1----:R-:W-:-:S03]  /*1f2ca0*/  SHF.R.S32.HI R9, RZ, 0x1f, R8 ;  /* 0x0000001fff097819 */ /* 0x002fc60000011408 */
[----:B------:R4:W-:Y:S02]  /*1f2cb0*/  STL [R1+0x2f28], R10 ;  /* 0x002f280a01007387 */ /* 0x0009e40000100800 */
[----:B------:R-:W-:Y:S02]  /*1f2cc0*/  IMAD.X R15, R9, 0x1, R5, P3 ;  /* 0x00000001090f7824 */ /* 0x000fe400018e0605 */
[----:B------:R-:W3:Y:S01]  /*1f2cd0*/  LDL.LU R21, [R1+0x2ee8] ;  /* 0x002ee80001157983 */ /* 0x000ee20000300800 */
[----:B------:R-:W-:-:S03]  /*1f2ce0*/  F2FP.SATFINITE.E4M3.F32.PACK_AB_MERGE_C R13, R18, R19, RZ ;  /* 0x00000013120d723e */ /* 0x000fc600048070ff */
[----:B------:R-:W3:Y:S01]  /*1f2cf0*/  LDL.LU R20, [R1+0x2eec] ;  /* 0x002eec0001147983 */ /* 0x000ee20000300800 */
[----:B----4-:R-:W-:-:S03]  /*1f2d00*/  F2FP.SATFINITE.E4M3.F32.PACK_AB_MERGE_C R10, R16, R17, RZ ;  /* 0x00000011100a723e */ /* 0x010fc600048070ff */
[----:B------:R0:W-:Y:S04]  /*1f2d10*/  STL.64 [R1+0x2f20], R14 ;  /* 0x002f200e01007387 */ /* 0x0001e80000100a00 */
[----:B------:R-:W4:Y:S04]  /*1f2d20*/  LDL.LU R19, [R1+0x2ed0] ;  /* 0x002ed00001137983 */ /* 0x000f280000300800 */
[----:B------:R1:W-:Y:S01]  /*1f2d30*/  STL [R1+0x9ec], R13 ;  /* 0x0009ec0d01007387 */ /* 0x0003e20000100800 */
[----:B0-----:R-:W-:-:S03]  /*1f2d40*/  IADD3 R14, P3, R8, R11, RZ ;  /* 0x0000000b080e7210 */ /* 0x001fc60007f7e0ff */
[----:B------:R-:W4:Y:S02]  /*1f2d50*/  LDL.LU R18, [R1+0x2ed4] ;  /* 0x002ed40001127983 */ /* 0x000f240000300800 */
[----:B------:R-:W-:Y:S02]  /*1f2d60*/  IMAD.X R15, R9, 0x1, R7, P3 ;  /* 0x00000001090f7824 */ /* 0x000fe400018e0607 */
[----:B------:R0:W-:Y:S01]  /*1f2d70*/  STL [R1+0x2f18], R10 ;  /* 0x002f180a01007387 */ /* 0x0001e20000100800 */
[----:B-1----:R-:W-:-:S03]  /*1f2d80*/  F2FP.SATFINITE.E4M3.F32.PACK_AB_MERGE_C R13, R26, R27, RZ ;  /* 0x0000001b1a0d723e */ /* 0x002fc600048070ff */
        /* <DEDUP_REMOVED lines=38> */
[----:B----4-:R-:W-:-:S03]  /*1f2ff0*/  F2FP.SATFINITE.E4M3.F32.PACK_AB_MERGE_C R13, R18, R19, RZ ;  /* 0x00000013120d723e */ /* 0x010fc600048070ff */
[----:B------:R-:W4:Y:S01]  /*1f3000*/  LDL.LU R20, [R1+0x2eac] ;  /* 0x002eac0001147983 */ /* 0x000f220000300800 */
[----:B0-----:R-:W-:-:S03]  /*1f3010*/  F2FP.SATFINITE.E4M3.F32.PACK_AB_MERGE_C R10, R16, R17, RZ ;  /* 0x00000011100a723e */ /* 0x001fc600048070ff */
        /* <DEDUP_REMOVED lines=27> */
[----:B---3--:R-:W-:Y:S02]  /*1f31d0*/  F2FP.SATFINITE.E4M3.F32.PACK_AB_MERGE_C R10, R28, R29, RZ ;  /* 0x0000001d1c0a723e */ /* 0x008fe400048070ff */
[----:B------:R-:W-:Y:S01]  /*1f31e0*/  F2FP.SATFINITE.E4M3.F32.PACK_AB_MERGE_C R9, R23, R24, RZ ;  /* 0x000000181709723e */ /* 0x000fe200048070ff */
[----:B------:R-:W-:Y:S01]  /*1f31f0*/  VIADD R8, R8, UR5 ;  /* 0x0000000508087c36 */ /* 0x000fe20008000000 */
[----:B------:R-:W-:Y:S01]  /*1f3200*/  ULDC UR5, c[0x0][0x248] ;  /* 0x0000920000057ab9 */ /* 0x000fe20000000800 */
[----:B--2---:R-:W-:Y:S04]  /*1f3210*/  STL [R1+0x7e50], R14 ;  /* 0x007e500e01007387 */ /* 0x004fe80000100800 */
[----:B------:R0:W-:Y:S04]  /*1f3220*/  STL.64 [R1+0x2eb0], R12 ;  /* 0x002eb00c01007387 */ /* 0x0001e80000100a00 */
[----:B0-----:R-:W2:Y:S04]  /*1f3230*/  LDL.LU R12, [R1+0x2e74] ;  /* 0x002e7400010c7983 */ /* 0x001ea80000300800 */
[----:B------:R-:W3:Y:S04]  /*1f3240*/  LDL.LU R29, [R1+0x2e78] ;  /* 0x002e7800011d7983 */ /* 0x000ee80000300800 */
[----:B------:R-:W-:Y:S04]  /*1f3250*/  STL [R1+0x904], R10 ;  /* 0x0009040a01007387 */ /* 0x000fe80000100800 */
[----:B------:R-:W3:Y:S04]  /*1f3260*/  LDL.LU R28, [R1+0x2e7c] ;  /* 0x002e7c00011c7983 */ /* 0x000ee80000300800 */
[----:B------:R4:W-:Y:S04]  /*1f3270*/  STL [R1+0x81c], R9 ;  /* 0x00081c0901007387 */ /* 0x0009e80000100800 */
[----:B------:R-:W3:Y:S04]  /*1f3280*/  LDL.LU R24, [R1+0x2e60] ;  /* 0x002e600001187983 */ /* 0x000ee80000300800 */
[----:B------:R-:W3:Y:S01]  /*1f3290*/  LDL.LU R23, [R1+0x2e64] ;  /* 0x002e640001177983 */ /* 0x000ee20000300800 */
[----:B----4-:R-:W-:-:S03]  /*1f32a0*/  F2FP.SATFINITE.E4M3.F32.PACK_AB_MERGE_C R9, R20, R21, RZ ;  /* 0x000000151409723e */ /* 0x010fc600048070ff */
[----:B------:R-:W4:Y:S01]  /*1f32b0*/  LDL.LU R21, [R1+0x2e68] ;  /* 0x002e680001157983 */ /* 0x000f220000300800 */
[----:B------:R-:W-:-:S03]  /*1f32c0*/  IADD3 R14, P3, R8, R6, RZ ;  /* 0x00000006080e7210 */ /* 0x000fc60007f7e0ff */
[----:B------:R-:W4:Y:S04]  /*1f32d0*/  LDL.LU R20, [R1+0x2e6c] ;  /* 0x002e6c0001147983 */ /* 0x000f280000300800 */
[----:B------:R0:W-:Y:S01]  /*1f32e0*/  STL [R1+0x2ea8], R9 ;  /* 0x002ea80901007387 */ /* 0x0001e20000100800 */
[----:B------:R-:W-:-:S03]  /*1f32f0*/  F2FP.SATFINITE.E4M3.F32.PACK_AB_MERGE_C R13, R18, R19, RZ ;  /* 0x00000013120d723e */ /* 0x000fc600048070ff */
[----:B------:R-:W4:Y:S01]  /*1f3300*/  LDL.LU R19, [R1+0x2e50] ;  /* 0x002e500001137983 */ /* 0x000f220000300800 */
[----:B0-----:R-:W-:-:S05]  /*1f3310*/  SHF.R.S32.HI R9, RZ, 0x1f, R8 ;  /* 0x0000001fff097819 */ /* 0x001fca0000011408 */
[----:B------:R-:W-:Y:S01]  /*1f3320*/  IMAD.X R15, R9, 0x1, R5, P3 ;  /* 0x00000001090f7824 */ /* 0x000fe200018e0605 */
[----:B------:R-:W-:-:S04]  /*1f3330*/  F2FP.SATFINITE.E4M3.F32.PACK_AB_MERGE_C R10, R16, R17, RZ ;  /* 0x00000011100a723e */ /* 0x000fc800048070ff */
[----:B------:R0:W-:Y:S04]  /*1f3340*/  STL.64 [R1+0x2ea0], R14 ;  /* 0x002ea00e01007387 */ /* 0x0001e80000100a00 */
[----:B------:R1:W-:Y:S04]  /*1f3350*/  STL [R1+0x7f4], R13 ;  /* 0x0007f40d01007387 */ /* 0x0003e80000100800 */
[----:B------:R-:W4:Y:S01]  /*1f3360*/  LDL.LU R18, [R1+0x2e54] ;  /* 0x002e540001127983 */ /* 0x000f220000300800 */
[----:B0-----:R-:W-:-:S03]  /*1f3370*/  IADD3 R14, P3, R8, R11, RZ ;  /* 0x0000000b080e7210 */ /* 0x001fc60007f7e0ff */
[----:B------:R0:W-:Y:S01]  /*1f3380*/  STL [R1+0x7fc], R10 ;  /* 0x0007fc0a01007387 */ /* 0x0001e20000100800 */
[----:B-1----:R-:W-:Y:S01]  /*1f3390*/  F2FP.SATFINITE.E4M3.F32.PACK_AB_MERGE_C R13, R26, R27, RZ ;  /* 0x0000001b1a0d723e */ /* 0x002fe200048070ff */
[----:B------:R-:W-:Y:S02]  /*1f33a0*/  IMAD.X R15, R9, 0x1, R7, P3 ;  /* 0x00000001090f7824 */ /* 0x000fe400018e0607 */
        /* <DEDUP_REMOVED lines=26> */
[----:B------:R-:W-:Y:S04]  /*1f3550*/  STL [R1+0x2e78], R10 ;  /* 0x002e780a01007387 */ /* 0x000fe80000100800 */
        /* <DEDUP_REMOVED lines=10> */
[----:B------:R-:W-:-:S03]  /*1f3600*/  F2FP.SATFINITE.E4M3.F32.PACK_AB_MERGE_C R10, R16, R17, RZ ;  /* 0x00000011100a723e */ /* 0x000fc600048070ff */
[----:B------:R-:W4:Y:S01]  /*1f3610*/  LDL.LU R28, [R1+0x2e2c] ;  /* 0x002e2c00011c7983 */ /* 0x000f220000300800 */
[----:B0-----:R-:W-:-:S05]  /*1f3620*/  SHF.R.S32.HI R9, RZ, 0x1f, R8 ;  /* 0x0000001fff097819 */ /* 0x001fca0000011408 */
[----:B------:R-:W-:-:S05]  /*1f3630*/  IMAD.X R15, R9, 0x1, R5, P3 ;  /* 0x00000001090f7824 */ /* 0x000fca00018e0605 */
        /* <DEDUP_REMOVED lines=29> */
[----:B----4-:R-:W-:Y:S01]  /*1f3810*/  F2FP.SATFINITE.E4M3.F32.PACK_AB_MERGE_C R10, R28, R29, RZ ;  /* 0x0000001d1c0a723e */ /* 0x010fe200048070ff */
[----:B------:R-:W-:Y:S01]  /*1f3820*/  ULDC UR5, c[0x0][0x248] ;  /* 0x0000920000057ab9 */ /* 0x000fe20000000800 */
[----:B--2---:R-:W-:Y:S04]  /*1f3830*/  STL [R1+0x7e48], R14 ;  /* 0x007e480e01007387 */ /* 0x004fe80000100800 */
[----:B------:R0:W-:Y:S04]  /*1f3840*/  STL.64 [R1+0x2e30], R12 ;  /* 0x002e300c01007387 */ /* 0x0001e80000100a00 */
[----:B0-----:R-:W2:Y:S04]  /*1f3850*/  LDL.LU R12, [R1+0x2df4] ;  /* 0x002df400010c7983 */ /* 0x001ea80000300800 */
[----:B------:R-:W3:Y:S04]  /*1f3860*/  LDL.LU R24, [R1+0x2df8] ;  /* 0x002df80001187983 */ /* 0x000ee80000300800 */
[----:B------:R-:W3:Y:S04]  /*1f3870*/  LDL.LU R23, [R1+0x2dfc] ;  /* 0x002dfc0001177983 */ /* 0x000ee80000300800 */
[----:B------:R0:W-:Y:S01]  /*1f3880*/  STL [R1+0x608], R9 ;  /* 0x0006080901007387 */ /* 0x0001e20000100800 */
[----:B------:R-:W-:-:S02]  /*1f3890*/  IADD3 R14, P3, R8, R6, RZ ;  /* 0x00000006080e7210 */ /* 0x000fc40007f7e0ff */
[----:B0-----:R-:W-:Y:S02]  /*1f38a0*/  F2FP.SATFINITE.E4M3.F32.PACK_AB_MERGE_C R9, R20, R21, RZ ;  /* 0x000000151409723e */ /* 0x001fe400048070ff */
[----:B------:R-:W4:Y:S04]  /*1f38b0*/  LDL.LU R21, [R1+0x2de0] ;  /* 0x002de00001157983 */ /* 0x000f280000300800 */
[----:B------:R-:W4:Y:S04]  /*1f38c0*/  LDL.LU R20, [R1+0x2de4] ;  /* 0x002de40001147983 */ /* 0x000f280000300800 */
[----:B------:R0:W-:Y:S02]  /*1f38d0*/  STL [R1+0x5a8], R9 ;  /* 0x0005a80901007387 */ /* 0x0001e40000100800 */
[----:B0-----:R-:W-:-:S02]  /*1f38e0*/  SHF.R.S32.HI R9, RZ, 0x1f, R8 ;  /* 0x0000001fff097819 */ /* 0x001fc40000011408 */
[----:B------:R0:W-:Y:S03]  /*1f38f0*/  STL [R1+0x5b8], R10 ;  /* 0x0005b80a01007387 */ /* 0x0001e60000100800 */
[----:B------:R-:W-:Y:S01]  /*1f3900*/  IMAD.X R15, R9, 0x1, R5, P3 ;  /* 0x00000001090f7824 */ /* 0x000fe200018e0605 */
[----:B------:R-:W4:Y:S01]  /*1f3910*/  LDL.LU R29, [R1+0x2de8] ;  /* 0x002de800011d7983 */ /* 0x000f220000300800 */
[----:B------:R-:W-:-:S03]  /*1f3920*/  F2FP.SATFINITE.E4M3.F32.PACK_AB_MERGE_C R13, R18, R19, RZ ;  /* 0x00000013120d723e */ /* 0x000fc600048070ff */
        /* <DEDUP_REMOVED lines=24> */
[----:B--2---:R-:W-:-:S02]  /*1f3ab0*/  F2FP.SATFINITE.E4M3.F32.PACK_AB_MERGE_C R10, R12, R14, RZ ;  /* 0x0000000e0c0a723e */ /* 0x004fc400048070ff */
[----:B------:R-:W-:-:S05]  /*1f3ac0*/  IADD3 R12, P3, R8, R2, RZ ;  /* 0x00000002080c7210 */ /* 0x000fca0007f7e0ff */
[----:B------:R-:W-:Y:S01]  /*1f3ad0*/  IMAD.X R13, R9, 0x1, R0, P3 ;  /* 0x00000001090d7824 */ /* 0x000fe200018e0600 */
[----:B------:R-:W-:Y:S04]  /*1f3ae0*/  STL [R1+0x540], R10 ;  /* 0x0005400a01007387 */ /* 0x000fe80000100800 */
[----:B------:R-:W2:Y:S04]  /*1f3af0*/  LDL.LU R14, [R1+0x3170] ;  /* 0x00317000010e7983 */ /* 0x000ea80000300800 */
[----:B------:R0:W-:Y:S04]  /*1f3b00*/  STL.64 [R1+0x2df0], R12 ;  /* 0x002df00c01007387 */ /* 0x0001e80000100a00 */
[----:B0-----:R-:W2:Y:S01]  /*1f3b10*/  LDL.LU R12, [R1+0x3174] ;  /* 0x00317400010c7983 */ /* 0x001ea20000300800 */
[----:B---3--:R-:W-:Y:S01]  /*1f3b20*/  F2FP.SATFINITE.E4M3.F32.PACK_AB_MERGE_C R9, R23, R24, RZ ;  /* 0x000000181709723e */ /* 0x008fe200048070ff */
[----:B------:R-:W-:Y:S01]  /*1f3b30*/  VIADD R8, R8, UR5 ;  /* 0x0000000508087c36 */ /* 0x000fe20008000000 */
[----:B----4-:R-:W-:Y:S01]  /*1f3b40*/  F2FP.SATFINITE.E4M3.F32.PACK_AB_MERGE_C R10, R28, R29, RZ ;  /* 0x0000001d1c0a723e */ /* 0x010fe200048070ff */
[----:B------:R-:W-:-:S02]  /*1f3b50*/  ULDC UR5, c[0x0][0x248] ;  /* 0x0000920000057ab9 */ /* 0x000fc40000000800 */
[----:B------:R0:W-:Y:S02]  /*1f3b60*/  STL [R1+0x544], R9 ;  /* 0x0005440901007387 */ /* 0x0001e40000100800 */
[----:B0-----:R-:W-:Y:S02]  /*1f3b70*/  F2FP.SATFINITE.E4M3.F32.PACK_AB_MERGE_C R9, R20, R21, RZ ;  /* 0x000000151409723e */ /* 0x001fe400048070ff */
[----:B------:R-:W-:Y:S01]  /*1f3b80*/  F2FP.SATFINITE.E4M3.F32.PACK_AB_MERGE_C R15, R22, R25, RZ ;  /* 0x00000019160f723e */ /* 0x000fe200048070ff */
[----:B--2---:R0:W-:Y:S04]  /*1f3b90*/  STL [R1+0x7e44], R12 ;  /* 0x007e440c01007387 */ /* 0x0041e80000100800 */
[----:B------:R1:W-:Y:S04]  /*1f3ba0*/  STL [R1+0x538], R9 ;  /* 0x0005380901007387 */ /* 0x0003e80000100800 */
[----:B------:R-:W2:Y:S01]  /*1f3bb0*/  LDL.LU R24, [R1+0x3178] ;  /* 0x0031780001187983 */ /* 0x000ea20000300800 */
[----:B0-----:R-:W-:-:S03]  /*1f3bc0*/  IADD3 R12, P3, R8, R6, RZ ;  /* 0x00000006080c7210 */ /* 0x001fc60007f7e0ff */
[----:B------:R-:W2:Y:S01]  /*1f3bd0*/  LDL.LU R23, [R1+0x317c] ;  /* 0x00317c0001177983 */ /* 0x000ea20000300800 */
[----:B-1----:R-:W-:-:S03]  /*1f3be0*/  SHF.R.S32.HI R9, RZ, 0x1f, R8 ;  /* 0x0000001fff097819 */ /* 0x002fc60000011408 */
[----:B------:R-:W3:Y:S02]  /*1f3bf0*/  LDL.LU R21, [R1+0x3160] ;  /* 0x0031600001157983 */ /* 0x000ee40000300800 */
[----:B------:R-:W-:Y:S02]  /*1f3c00*/  IMAD.X R13, R9, 0x1, R5, P3 ;  /* 0x00000001090d7824 */ /* 0x000fe400018e0605 */
[----:B------:R-:W3:Y:S04]  /*1f3c10*/  LDL.LU R20, [R1+0x3164] ;  /* 0x0031640001147983 */ /* 0x000ee80000300800 */
[----:B------:R0:W-:Y:S02]  /*1f3c20*/  STL [R1+0x2de8], R10 ;  /* 0x002de80a01007387 */ /* 0x0001e40000100800 */
[----:B0-----:R-:W-:-:S02]  /*1f3c30*/  F2FP.SATFINITE.E4M3.F32.PACK_AB_MERGE_C R10, R18, R19, RZ ;  /* 0x00000013120a723e */ /* 0x001fc400048070ff */
[----:B------:R-:W4:Y:S04]  /*1f3c40*/  LDL.LU R19, [R1+0x3168] ;  /* 0x0031680001137983 */ /* 0x000f280000300800 */
[----:B------:R-:W4:Y:S04]  /*1f3c50*/  LDL.LU R18, [R1+0x316c] ;  /* 0x00316c0001127983 */ /* 0x000f280000300800 */
[----:B------:R0:W-:Y:S04]  /*1f3c60*/  STL.64 [R1+0x2de0], R12 ;  /* 0x002de00c01007387 */ /* 0x0001e80000100a00 */
[----:B------:R1:W-:Y:S01]  /*1f3c70*/  STL [R1+0x524], R10 ;  /* 0x0005240a01007387 */ /* 0x0003e20000100800 */
[----:B0-----:R-:W-:-:S02]  /*1f3c80*/  IADD3 R12, P3, R8, R11, RZ ;  /* 0x0000000b080c7210 */ /* 0x001fc40007f7e0ff */
[----:B-1----:R-:W-:-:S03]  /*1f3c90*/  F2FP.SATFINITE.E4M3.F32.PACK_AB_MERGE_C R10, R16, R17, RZ ;  /* 0x00000011100a723e */ /* 0x002fc600048070ff */
[----:B------:R-:W-:Y:S02]  /*1f3ca0*/  IMAD.X R13, R9, 0x1, R7, P3 ;  /* 0x00000001090d7824 */ /* 0x000fe400018e0607 */
[----:B------:R0:W-:Y:S04]  /*1f3cb0*/  STL [R1+0x520], R10 ;  /* 0x0005200a01007387 */ /* 0x0001e80000100800 */
[----:B------:R-:W4:Y:S04]  /*1f3cc0*/  LDL.LU R29, [R1+0x2db0] ;  /* 0x002db000011d7983 */ /* 0x000f280000300800 */
[----:B------:R-:W4:Y:S01]  /*1f3cd0*/  LDL.LU R28, [R1+0x2db4] ;  /* 0x002db400011c7983 */ /* 0x000f220000300800 */
[----:B0-----:R-:W-:-:S03]  /*1f3ce0*/  F2FP.SATFINITE.E4M3.F32.PACK_AB_MERGE_C R10, R26, R27, RZ ;  /* 0x0000001b1a0a723e */ /* 0x001fc600048070ff */
[----:B------:R-:W4:Y:S04]  /*1f3cf0*/  LDL.LU R17, [R1+0x2db8] ;  /* 0x002db80001117983 */ /* 0x000f280000300800 */
[----:B------:R0:W-:Y:S04]  /*1f3d00*/  STL.64 [R1+0x2dd8], R12 ;  /* 0x002dd80c01007387 */ /* 0x0001e80000100a00 */
[----:B------:R-:W4:Y:S04]  /*1f3d10*/  LDL.LU R16, [R1+0x2dbc] ;  /* 0x002dbc0001107983 */ /* 0x000f280000300800 */
[----:B------:R-:W4:Y:S01]  /*1f3d20*/  LDL.LU R27, [R1+0x2da0] ;  /* 0x002da000011b7983 */ /* 0x000f220000300800 */
[----:B0-----:R-:W-:-:S03]  /*1f3d30*/  IADD3 R12, P3, R8, R4, RZ ;  /* 0x00000004080c7210 */ /* 0x001fc60007f7e0ff */
[----:B------:R-:W-:Y:S02]  /*1f3d40*/  STL [R1+0x510], R10 ;  /* 0x0005100a01007387 */ /* 0x000fe40000100800 */
[----:B------:R-:W-:Y:S02]  /*1f3d50*/  IMAD.X R13, R9, 0x1, R3, P3 ;  /* 0x00000001090d7824 */ /* 0x000fe400018e0603 */
[----:B------:R-:W4:Y:S04]  /*1f3d60*/  LDL.LU R26, [R1+0x2da4] ;  /* 0x002da400011a7983 */ /* 0x000f280000300800 */
[----:B------:R-:W4:Y:S04]  /*1f3d70*/  LDL.LU R25, [R1+0x2da8] ;  /* 0x002da80001197983 */ /* 0x000f280000300800 */
[----:B------:R-:W4:Y:S04]  /*1f3d80*/  LDL.LU R22, [R1+0x2dac] ;  /* 0x002dac0001167983 */ /* 0x000f280000300800 */
[----:B------:R-:W-:Y:S04]  /*1f3d90*/  STL [R1+0x7aa8], R15 ;  /* 0x007aa80f01007387 */ /* 0x000fe80000100800 */
[----:B------:R0:W-:Y:S04]  /*1f3da0*/  STL.64 [R1+0x2dd0], R12 ;  /* 0x002dd00c01007387 */ /* 0x0001e80000100a00 */
[----:B0-----:R-:W2:Y:S02]  /*1f3db0*/  LDL.LU R12, [R1+0x7e44] ;  /* 0x007e4400010c7983 */ /* 0x001ea40000300800 */
[----:B--2---:R-:W-:-:S05]  /*1f3dc0*/  F2FP.SATFINITE.E4M3.F32.PACK_AB_MERGE_C R10, R12, R14, RZ ;  /* 0x0000000e0c0a723e */ /* 0x004fca00048070ff */
[----:B------:R0:W-:Y:S04]  /*1f3dd0*/  STL [R1+0x50c], R10 ;  /* 0x00050c0a01007387 */ /* 0x0001e80000100800 */
[----:B------:R-:W2:Y:S01]  /*1f3de0*/  LDL.LU R14, [R1+0x2d90] ;  /* 0x002d9000010e7983 */ /* 0x000ea20000300800 */
[----:B------:R-:W-:-:S05]  /*1f3df0*/  IADD3 R12, P3, R8, R2, RZ ;  /* 0x00000002080c7210 */ /* 0x000fca0007f7e0ff */
[----:B------:R-:W-:Y:S01]  /*1f3e00*/  IMAD.X R13, R9, 0x1, R0, P3 ;  /* 0x00000001090d7824 */ /* 0x000fe200018e0600 */
[----:B0-----:R-:W-:Y:S01]  /*1f3e10*/  F2FP.SATFINITE.E4M3.F32.PACK_AB_MERGE_C R10, R23, R24, RZ ;  /* 0x00000018170a723e */ /* 0x001fe200048070ff */
[----:B------:R-:W-:Y:S01]  /*1f3e20*/  VIADD R8, R8, UR5 ;  /* 0x0000000508087c36 */ /* 0x000fe20008000000 */
[----:B---3--:R-:W-:Y:S01]  /*1f3e30*/  F2FP.SATFINITE.E4M3.F32.PACK_AB_MERGE_C R9, R20, R21, RZ ;  /* 0x000000151409723e */ /* 0x008fe200048070ff */
        /* <DEDUP_REMOVED lines=9> */
[----:B----4-:R-:W-:-:S03]  /*1f3ed0*/  F2FP.SATFINITE.E4M3.F32.PACK_AB_MERGE_C R10, R18, R19, RZ ;  /* 0x00000013120a723e */ /* 0x010fc600048070ff */
[----:B------:R-:W4:Y:S04]  /*1f3ee0*/  LDL.LU R21, [R1+0x2d80] ;  /* 0x002d800001157983 */ /* 0x000f280000300800 */
[----:B------:R-:W4:Y:S01]  /*1f3ef0*/  LDL.LU R20, [R1+0x2d84] ;  /* 0x002d840001147983 */ /* 0x000f220000300800 */
[----:B0-----:R-:W-:-:S03]  /*1f3f00*/  SHF.R.S32.HI R9, RZ, 0x1f, R8 ;  /* 0x0000001fff097819 */ /* 0x001fc60000011408 */
[----:B------:R0:W-:Y:S02]  /*1f3f10*/  STL [R1+0x4fc], R10 ;  /* 0x0004fc0a01007387 */ /* 0x0001e40000100800 */
[----:B------:R-:W-:Y:S02]  /*1f3f20*/  IMAD.X R15, R9, 0x1, R5, P3 ;  /* 0x00000001090f7824 */ /* 0x000fe400018e0605 */
        /* <DEDUP_REMOVED lines=44> */
[----:B------:R-:W4:Y:S04]  /*1f41f0*/  LDL.LU R21, [R1+0x2d40] ;  /* 0x002d400001157983 */ /* 0x000f280000300800 */
[----:B------:R-:W4:Y:S01]  /*1f4200*/  LDL.LU R20, [R1+0x2d44] ;  /* 0x002d440001147983 */ /* 0x000f220000300800 */
[----:B-1----:R-:W-:-:S03]  /*1f4210*/  SHF.R.S32.HI R9, RZ, 0x1f, R8 ;  /* 0x0000001fff097819 */ /* 0x002fc60000011408 */
        /* <DEDUP_REMOVED lines=426> */
[----:B----4-:R-:W-:Y:S01]  /*1f5cc0*/  F2FP.SATFINITE.E4M3.F32.PACK_AB_MERGE_C R9, R20, R21, RZ ;  /* 0x000000151409723e */ /* 0x010fe200048070ff */
        /* <DEDUP_REMOVED lines=9> */
[----:B------:R-:W4:Y:S04]  /*1f5d60*/  LDL.LU R21, [R1+0x2920] ;  /* 0x0029200001157983 */ /* 0x000f280000300800 */
[----:B------:R-:W4:Y:S01]  /*1f5d70*/  LDL.LU R20, [R1+0x2924] ;  /* 0x0029240001147983 */ /* 0x000f220000300800 */
[----:B0-----:R-:W-:-:S03]  /*1f5d80*/  F2FP.SATFINITE.E4M3.F32.PACK_AB_MERGE_C R9, R18, R19, RZ ;  /* 0x000000131209723e */ /* 0x001fc600048070ff */
        /* <DEDUP_REMOVED lines=46> */
[----:B0-----:R-:W-:-:S03]  /*1f6070*/  F2FP.SATFINITE.E4M3.F32.PACK_AB_MERGE_C R9, R18, R19, RZ ;  /* 0x000000131209723e */ /* 0x001fc600048070ff */
        /* <DEDUP_REMOVED lines=46> */
[----:B------:R0:W-:Y:S02]  /*1f6360*/  STL [R1+0x7b4], R9 ;  /* 0x0007b40901007387 */ /* 0x0001e40000100800 */
[----:B0-----:R-:W-:-:S02]  /*1f6370*/  F2FP.SATFINITE.E4M3.F32.PACK_AB_MERGE_C R9, R20, R21, RZ ;  /* 0x000000151409723e */ /* 0x001fc400048070ff */
[----:B------:R-:W4:Y:S04]  /*1f6380*/  LDL.LU R21, [R1+0x28a0] ;  /* 0x0028a00001157983 */ /* 0x000f280000300800 */
[----:B------:R-:W4:Y:S04]  /*1f6390*/  LDL.LU R20, [R1+0x28a4] ;  /* 0x0028a40001147983 */ /* 0x000f280000300800 */
[----:B------:R0:W-:Y:S01]  /*1f63a0*/  STL [R1+0x778], R9 ;  /* 0x0007780901007387 */ /* 0x0001e20000100800 */
[----:B------:R-:W-:Y:S02]  /*1f63b0*/  IADD3 R14, P3, R8, R6, RZ ;  /* 0x00000006080e7210 */ /* 0x000fe40007f7e0ff */
[----:B0-----:R-:W-:-:S02]  /*1f63c0*/  F2FP.SATFINITE.E4M3.F32.PACK_AB_MERGE_C R9, R18, R19, RZ ;  /* 0x000000131209723e */ /* 0x001fc400048070ff */
[----:B------:R-:W4:Y:S04]  /*1f63d0*/  LDL.LU R19, [R1+0x28a8] ;  /* 0x0028a80001137983 */ /* 0x000f280000300800 */
[----:B------:R-:W4:Y:S04]  /*1f63e0*/  LDL.LU R18, [R1+0x28ac] ;  /* 0x0028ac0001127983 */ /* 0x000f280000300800 */
[----:B------:R0:W-:Y:S01]  /*1f63f0*/  STL [R1+0x750], R9 ;  /* 0x0007500901007387 */ /* 0x0001e20000100800 */
[----:B------:R-:W-:-:S03]  /*1f6400*/  F2FP.SATFINITE.E4M3.F32.PACK_AB_MERGE_C R13, R28, R29, RZ ;  /* 0x0000001d1c0d723e */ /* 0x000fc600048070ff */
[----:B------:R-:W4:Y:S01]  /*1f6410*/  LDL.LU R29, [R1+0x2890] ;  /* 0x00289000011d7983 */ /* 0x000f220000300800 */
[----:B0-----:R-:W-:-:S05]  /*1f6420*/  SHF.R.S32.HI R9, RZ, 0x1f, R8 ;  /* 0x0000001fff097819 */ /* 0x001fca0000011408 */
[----:B------:R-:W-:-:S05]  /*1f6430*/  IMAD.X R15, R9, 0x1, R5, P3 ;  /* 0x00000001090f7824 */ /* 0x000fca00018e0605 */
        /* <DEDUP_REMOVED lines=22> */
[----:B------:R-:W-:-:S03]  /*1f65a0*/  IADD3 R12, P3, R8, R2, RZ ;  /* 0x00000002080c7210 */ /* 0x000fc60007f7e0ff */
[----:B------:R-:W-:Y:S02]  /*1f65b0*/  STL [R1+0x644], R10 ;  /* 0x0006440a01007387 */ /* 0x000fe40000100800 */
[----:B------:R-:W-:Y:S01]  /*1f65c0*/  IMAD.X R13, R9, 0x1, R0, P3 ;  /* 0x00000001090d7824 */ /* 0x000fe200018e0600 */
[----:B---3--:R-:W-:Y:S02]  /*1f65d0*/  F2FP.SATFINITE.E4M3.F32.PACK_AB_MERGE_C R9, R23, R24, RZ ;  /* 0x000000181709723e */ /* 0x008fe400048070ff */
[----:B------:R-:W2:Y:S04]  /*1f65e0*/  LDL.LU R24, [R1+0x2870] ;  /* 0x0028700001187983 */ /* 0x000ea80000300800 */
[----:B------:R-:W2:Y:S04]  /*1f65f0*/  LDL.LU R23, [R1+0x2874] ;  /* 0x0028740001177983 */ /* 0x000ea80000300800 */
[----:B------:R-:W-:Y:S04]  /*1f6600*/  STL.64 [R1+0x28b0], R12 ;  /* 0x0028b00c01007387 */ /* 0x000fe80000100a00 */
[----:B------:R4:W-:Y:S02]  /*1f6610*/  STL [R1+0x648], R9 ;  /* 0x0006480901007387 */ /* 0x0009e40000100800 */
[----:B----4-:R-:W-:-:S05]  /*1f6620*/  F2FP.SATFINITE.E4M3.F32.PACK_AB_MERGE_C R9, R20, R21, RZ ;  /* 0x000000151409723e */ /* 0x010fca00048070ff */
[----:B------:R0:W-:Y:S04]  /*1f6630*/  STL [R1+0x5f0], R9 ;  /* 0x0005f00901007387 */ /* 0x0001e80000100800 */
[----:B------:R-:W3:Y:S04]  /*1f6640*/  LDL.LU R21, [R1+0x2878] ;  /* 0x0028780001157983 */ /* 0x000ee80000300800 */
[----:B------:R-:W3:Y:S01]  /*1f6650*/  LDL.LU R20, [R1+0x287c] ;  /* 0x00287c0001147983 */ /* 0x000ee20000300800 */
[----:B------:R-:W-:Y:S01]  /*1f6660*/  VIADD R8, R8, UR5 ;  /* 0x0000000508087c36 */ /* 0x000fe20008000000 */
[----:B0-----:R-:W-:Y:S01]  /*1f6670*/  F2FP.SATFINITE.E4M3.F32.PACK_AB_MERGE_C R9, R18, R19, RZ ;  /* 0x000000131209723e */ /* 0x001fe200048070ff */
[----:B------:R-:W-:Y:S01]  /*1f6680*/  ULDC UR5, c[0x0][0x248] ;  /* 0x0000920000057ab9 */ /* 0x000fe20000000800 */
[----:B------:R-:W-:-:S02]  /*1f6690*/  F2FP.SATFINITE.E4M3.F32.PACK_AB_MERGE_C R13, R28, R29, RZ ;  /* 0x0000001d1c0d723e */ /* 0x000fc400048070ff */
[----:B------:R-:W-:Y:S01]  /*1f66a0*/  F2FP.SATFINITE.E4M3.F32.PACK_AB_MERGE_C R10, R16, R17, RZ ;  /* 0x00000011100a723e */ /* 0x000fe200048070ff */
[----:B---3--:R0:W-:Y:S04]  /*1f66b0*/  STL.64 [R1+0x7e08], R20 ;  /* 0x007e081401007387 */ /* 0x0081e80000100a00 */
[----:B------:R-:W3:Y:S04]  /*1f66c0*/  LDL.LU R14, [R1+0x2860] ;  /* 0x00286000010e7983 */ /* 0x000ee80000300800 */
[----:B------:R-:W3:Y:S04]  /*1f66d0*/  LDL.LU R12, [R1+0x2864] ;  /* 0x00286400010c7983 */ /* 0x000ee80000300800 */
[----:B------:R1:W-:Y:S01]  /*1f66e0*/  STL [R1+0x28a8], R9 ;  /* 0x0028a80901007387 */ /* 0x0003e20000100800 */
[----:B0-----:R-:W-:-:S03]  /*1f66f0*/  IADD3 R20, P3, R8, R6, RZ ;  /* 0x0000000608147210 */ /* 0x001fc60007f7e0ff */
[----:B------:R-:W4:Y:S04]  /*1f6700*/  LDL.LU R19, [R1+0x2868] ;  /* 0x0028680001137983 */ /* 0x000f280000300800 */
[----:B------:R-:W4:Y:S01]  /*1f6710*/  LDL.LU R18, [R1+0x286c] ;  /* 0x00286c0001127983 */ /* 0x000f220000300800 */
[----:B-1----:R-:W-:-:S03]  /*1f6720*/  SHF.R.S32.HI R9, RZ, 0x1f, R8 ;  /* 0x0000001fff097819 */ /* 0x002fc60000011408 */
[----:B------:R-:W4:Y:S02]  /*1f6730*/  LDL.LU R29, [R1+0x2850] ;  /* 0x00285000011d7983 */ /* 0x000f240000300800 */
        /* <DEDUP_REMOVED lines=16> */
[----:B------:R2:W-:Y:S02]  /*1f6840*/  STL [R1+0x550], R10 ;  /* 0x0005500a01007387 */ /* 0x0005e40000100800 */
[----:B------:R-:W-:Y:S02]  /*1f6850*/  IMAD.X R21, R9, 0x1, R3, P3 ;  /* 0x0000000109157824 */ /* 0x000fe400018e0603 */
[----:B------:R-:W4:Y:S04]  /*1f6860*/  LDL.LU R25, [R1+0x2848] ;  /* 0x0028480001197983 */ /* 0x000f280000300800 */
[----:B------:R-:W4:Y:S04]  /*1f6870*/  LDL.LU R22, [R1+0x284c] ;  /* 0x00284c0001167983 */ /* 0x000f280000300800 */
[----:B------:R0:W-:Y:S01]  /*1f6880*/  STL.64 [R1+0x2880], R20 ;  /* 0x0028801401007387 */ /* 0x0001e20000100a00 */
[----:B--2---:R-:W-:-:S02]  /*1f6890*/  F2FP.SATFINITE.E4M3.F32.PACK_AB_MERGE_C R10, R23, R24, RZ ;  /* 0x00000018170a723e */ /* 0x004fc400048070ff */
[----:B0-----:R-:W-:-:S03]  /*1f68a0*/  IADD3 R20, P3, R8, R2, RZ ;  /* 0x0000000208147210 */ /* 0x001fc60007f7e0ff */
[----:B------:R-:W-:Y:S02]  /*1f68b0*/  STL [R1+0x4f8], R10 ;  /* 0x0004f80a01007387 */ /* 0x000fe40000100800 */
[----:B------:R-:W-:-:S05]  /*1f68c0*/  IMAD.X R21, R9, 0x1, R0, P3 ;  /* 0x0000000109157824 */ /* 0x000fca00018e0600 */
[----:B------:R0:W-:Y:S04]  /*1f68d0*/  STL.64 [R1+0x2870], R20 ;  /* 0x0028701401007387 */ /* 0x0001e80000100a00 */
[----:B0-----:R-:W2:Y:S04]  /*1f68e0*/  LDL.LU.64 R20, [R1+0x7e08] ;  /* 0x007e080001147983 */ /* 0x001ea80000300a00 */
[----:B------:R-:W3:Y:S01]  /*1f68f0*/  LDL.LU R24, [R1+0x2830] ;  /* 0x0028300001187983 */ /* 0x000ee20000300800 */
[----:B------:R-:W-:Y:S01]  /*1f6900*/  VIADD R8, R8, UR5 ;  /* 0x0000000508087c36 */ /* 0x000fe20008000000 */
[----:B------:R-:W-:-:S04]  /*1f6910*/  ULDC UR5, c[0x0][0x248] ;  /* 0x0000920000057ab9 */ /* 0x000fc80000000800 */
[----:B------:R-:W-:Y:S02]  /*1f6920*/  SHF.R.S32.HI R13, RZ, 0x1f, R8 ;  /* 0x0000001fff0d7819 */ /* 0x000fe40000011408 */
[----:B--2---:R-:W-:Y:S01]  /*1f6930*/  F2FP.SATFINITE.E4M3.F32.PACK_AB_MERGE_C R9, R20, R21, RZ ;  /* 0x000000151409723e */ /* 0x004fe200048070ff */
[----:B---3--:R-:W-:Y:S04]  /*1f6940*/  STL [R1+0x7e00], R24 ;  /* 0x007e001801007387 */ /* 0x008fe80000100800 */
[----:B------:R-:W2:Y:S04]  /*1f6950*/  LDL.LU R23, [R1+0x2834] ;  /* 0x0028340001177983 */ /* 0x000ea80000300800 */
[----:B------:R-:W3:Y:S04]  /*1f6960*/  LDL.LU R21, [R1+0x2838] ;  /* 0x0028380001157983 */ /* 0x000ee80000300800 */
[----:B------:R-:W3:Y:S04]  /*1f6970*/  LDL.LU R20, [R1+0x283c] ;  /* 0x00283c0001147983 */ /* 0x000ee80000300800 */
[----:B------:R0:W-:Y:S02]  /*1f6980*/  STL [R1+0x2878], R9 ;  /* 0x0028780901007387 */ /* 0x0001e40000100800 */
[----:B0-----:R-:W-:-:S02]  /*1f6990*/  F2FP.SATFINITE.E4M3.F32.PACK_AB_MERGE_C R9, R12, R14, RZ ;  /* 0x0000000e0c09723e */ /* 0x001fc400048070ff */
[----:B------:R-:W-:Y:S02]  /*1f69a0*/  IADD3 R14, P3, R8, R6, RZ ;  /* 0x00000006080e7210 */ /* 0x000fe40007f7e0ff */
[----:B----4-:R-:W-:Y:S01]  /*1f69b0*/  F2FP.SATFINITE.E4M3.F32.PACK_AB_MERGE_C R12, R18, R19, RZ ;  /* 0x00000013120c723e */ /* 0x010fe200048070ff */
[----:B------:R0:W-:Y:S02]  /*1f69c0*/  STL [R1+0x4e0], R9 ;  /* 0x0004e00901007387 */ /* 0x0001e40000100800 */
[----:B------:R-:W-:Y:S02]  /*1f69d0*/  IMAD.X R15, R13, 0x1, R5, P3 ;  /* 0x000000010d0f7824 */ /* 0x000fe400018e0605 */
[----:B0-----:R-:W4:Y:S04]  /*1f69e0*/  LDL.LU R9, [R1+0x2820] ;  /* 0x0028200001097983 */ /* 0x001f280000300800 */
[----:B------:R-:W4:Y:S04]  /*1f69f0*/  LDL.LU R10, [R1+0x2824] ;  /* 0x00282400010a7983 */ /* 0x000f280000300800 */
[----:B------:R0:W-:Y:S04]  /*1f6a00*/  STL [R1+0x4e4], R12 ;  /* 0x0004e40c01007387 */ /* 0x0001e80000100800 */
[----:B------:R-:W2:Y:S04]  /*1f6a10*/  LDL.LU R19, [R1+0x2828] ;  /* 0x0028280001137983 */ /* 0x000ea80000300800 */
[----:B------:R-:W2:Y:S04]  /*1f6a20*/  LDL.LU R18, [R1+0x282c] ;  /* 0x00282c0001127983 */ /* 0x000ea80000300800 */
[----:B------:R1:W-:Y:S01]  /*1f6a30*/  STL.64 [R1+0x2860], R14 ;  /* 0x0028600e01007387 */ /* 0x0003e20000100a00 */
[----:B0-----:R-:W-:-:S02]  /*1f6a40*/  F2FP.SATFINITE.E4M3.F32.PACK_AB_MERGE_C R12, R16, R17, RZ ;  /* 0x00000011100c723e */ /* 0x001fc400048070ff */
[----:B-1----:R-:W-:Y:S02]  /*1f6a50*/  F2FP.SATFINITE.E4M3.F32.PACK_AB_MERGE_C R14, R28, R29, RZ ;  /* 0x0000001d1c0e723e */ /* 0x002fe400048070ff */
[----:B------:R-:W3:Y:S04]  /*1f6a60*/  LDL.LU R29, [R1+0x2810] ;  /* 0x00281000011d7983 */ /* 0x000ee80000300800 */
[----:B------:R0:W-:Y:S04]  /*1f6a70*/  STL [R1+0x4d0], R14 ;  /* 0x0004d00e01007387 */ /* 0x0001e80000100800 */
[----:B------:R-:W3:Y:S01]  /*1f6a80*/  LDL.LU R28, [R1+0x2814] ;  /* 0x00281400011c7983 */ /* 0x000ee20000300800 */
[----:B0-----:R-:W-:-:S03]  /*1f6a90*/  IADD3 R14, P3, R8, R11, RZ ;  /* 0x0000000b080e7210 */ /* 0x001fc60007f7e0ff */
[----:B------:R0:W-:Y:S02]  /*1f6aa0*/  STL [R1+0x4c4], R12 ;  /* 0x0004c40c01007387 */ /* 0x0001e40000100800 */
[----:B------:R-:W-:Y:S02]  /*1f6ab0*/  IMAD.X R15, R13, 0x1, R7, P3 ;  /* 0x000000010d0f7824 */ /* 0x000fe400018e0607 */
[----:B------:R-:W3:Y:S01]  /*1f6ac0*/  LDL.LU R17, [R1+0x2818] ;  /* 0x0028180001117983 */ /* 0x000ee20000300800 */
[----:B------:R-:W-:-:S03]  /*1f6ad0*/  IADD3 R24, P3, R8, R4, RZ ;  /* 0x0000000408187210 */ /* 0x000fc60007f7e0ff */
[----:B------:R-:W3:Y:S01]  /*1f6ae0*/  LDL.LU R16, [R1+0x281c] ;  /* 0x00281c0001107983 */ /* 0x000ee20000300800 */
[----:B0-----:R-:W-:-:S03]  /*1f6af0*/  F2FP.SATFINITE.E4M3.F32.PACK_AB_MERGE_C R12, R26, R27, RZ ;  /* 0x0000001b1a0c723e */ /* 0x001fc600048070ff */
[----:B------:R0:W-:Y:S02]  /*1f6b00*/  STL.64 [R1+0x2850], R14 ;  /* 0x0028500e01007387 */ /* 0x0001e40000100a00 */
[----:B0-----:R-:W-:Y:S02]  /*1f6b10*/  F2FP.SATFINITE.E4M3.F32.PACK_AB_MERGE_C R15, R22, R25, RZ ;  /* 0x00000019160f723e */ /* 0x001fe400048070ff */
[----:B------:R-:W3:Y:S01]  /*1f6b20*/  LDL.LU R14, [R1+0x2800] ;  /* 0x00280000010e7983 */ /* 0x000ee20000300800 */
[----:B------:R-:W-:-:S03]  /*1f6b30*/  IMAD.X R25, R13, 0x1, R3, P3 ;  /* 0x000000010d197824 */ /* 0x000fc600018e0603 */
[----:B------:R0:W-:Y:S04]  /*1f6b40*/  STL [R1+0x4b4], R12 ;  /* 0x0004b40c01007387 */ /* 0x0001e80000100800 */
[----:B0-----:R-:W3:Y:S04]  /*1f6b50*/  LDL.LU R12, [R1+0x2804] ;  /* 0x00280400010c7983 */ /* 0x001ee80000300800 */
[----:B------:R-:W-:Y:S04]  /*1f6b60*/  STL [R1+0x2848], R15 ;  /* 0x0028480f01007387 */ /* 0x000fe80000100800 */
[----:B------:R-:W3:Y:S04]  /*1f6b70*/  LDL.LU R27, [R1+0x2808] ;  /* 0x00280800011b7983 */ /* 0x000ee80000300800 */
[----:B------:R-:W3:Y:S04]  /*1f6b80*/  LDL.LU R22, [R1+0x280c] ;  /* 0x00280c0001167983 */ /* 0x000ee80000300800 */
[----:B------:R0:W-:Y:S04]  /*1f6b90*/  STL.64 [R1+0x2840], R24 ;  /* 0x0028401801007387 */ /* 0x0001e80000100a00 */
[----:B0-----:R-:W3:Y:S01]  /*1f6ba0*/  LDL.LU R24, [R1+0x7e00] ;  /* 0x007e000001187983 */ /* 0x001ee20000300800 */
[----:B----4-:R-:W-:-:S02]  /*1f6bb0*/  F2FP.SATFINITE.E4M3.F32.PACK_AB_MERGE_C R9, R10, R9, RZ ;  /* 0x000000090a09723e */ /* 0x010fc400048070ff */
[----:B--2---:R-:W-:Y:S02]  /*1f6bc0*/  F2FP.SATFINITE.E4M3.F32.PACK_AB_MERGE_C R10, R18, R19, RZ ;  /* 0x00000013120a723e */ /* 0x004fe400048070ff */
[----:B---3--:R-:W-:Y:S02]  /*1f6bd0*/  F2FP.SATFINITE.E4M3.F32.PACK_AB_MERGE_C R15, R23, R24, RZ ;  /* 0x00000018170f723e */ /* 0x008fe400048070ff */
[----:B------:R-:W-:-:S05]  /*1f6be0*/  IADD3 R24, P3, R8, R2, RZ ;  /* 0x0000000208187210 */ /* 0x000fca0007f7e0ff */
[----:B------:R-:W-:Y:S01]  /*1f6bf0*/  IMAD.X R25, R13, 0x1, R0, P3 ;  /* 0x000000010d197824 */ /* 0x000fe200018e0600 */
[----:B------:R-:W-:Y:S01]  /*1f6c00*/  F2FP.SATFINITE.E4M3.F32.PACK_AB_MERGE_C R13, R20, R21, RZ ;  /* 0x00000015140d723e */ /* 0x000fe200048070ff */
[----:B------:R-:W-:Y:S04]  /*1f6c10*/  STL [R1+0x4a0], R15 ;  /* 0x0004a00f01007387 */ /* 0x000fe80000100800 */
[----:B------:R-:W2:Y:S01]  /*1f6c20*/  LDL.LU R26, [R1+0x3130] ;  /* 0x00313000011a7983 */ /* 0x000ea20000300800 */
[----:B------:R-:W-:Y:S01]  /*1f6c30*/  VIADD R8, R8, UR5 ;  /* 0x0000000508087c36 */ /* 0x000fe20008000000 */
[----:B------:R-:W-:Y:S01]  /*1f6c40*/  F2FP.SATFINITE.E4M3.F32.PACK_AB_MERGE_C R12, R12, R14, RZ ;  /* 0x0000000e0c0c723e */ /* 0x000fe200048070ff */
[----:B------:R-:W-:Y:S01]  /*1f6c50*/  ULDC UR5, c[0x0][0x248] ;  /* 0x0000920000057ab9 */ /* 0x000fe20000000800 */
[----:B------:R0:W-:Y:S02]  /*1f6c60*/  STL.64 [R1+0x2830], R24 ;  /* 0x0028301801007387 */ /* 0x0001e40000100a00 */
[----:B------:R-:W-:-:S02]  /*1f6c70*/  IADD3 R18, P3, R8, R6, RZ ;  /* 0x0000000608127210 */ /* 0x000fc40007f7e0ff */
[----:B0-----:R-:W2:Y:S04]  /*1f6c80*/  LDL.LU R25, [R1+0x3134] ;  /* 0x0031340001197983 */ /* 0x001ea80000300800 */
[----:B------:R0:W-:Y:S04]  /*1f6c90*/  STL [R1+0x49c], R13 ;  /* 0x00049c0d01007387 */ /* 0x0001e80000100800 */
[----:B------:R-:W3:Y:S04]  /*1f6ca0*/  LDL.LU R24, [R1+0x3138] ;  /* 0x0031380001187983 */ /* 0x000ee80000300800 */
[----:B------:R-:W3:Y:S04]  /*1f6cb0*/  LDL.LU R23, [R1+0x313c] ;  /* 0x00313c0001177983 */ /* 0x000ee80000300800 */
[----:B------:R-:W4:Y:S04]  /*1f6cc0*/  LDL.LU R21, [R1+0x3120] ;  /* 0x0031200001157983 */ /* 0x000f280000300800 */
[----:B------:R-:W4:Y:S04]  /*1f6cd0*/  LDL.LU R20, [R1+0x3124] ;  /* 0x0031240001147983 */ /* 0x000f280000300800 */
[----:B------:R1:W-:Y:S01]  /*1f6ce0*/  STL [R1+0x3c0], R9 ;  /* 0x0003c00901007387 */ /* 0x0003e20000100800 */
[----:B0-----:R-:W-:-:S03]  /*1f6cf0*/  F2FP.SATFINITE.E4M3.F32.PACK_AB_MERGE_C R13, R28, R29, RZ ;  /* 0x0000001d1c0d723e */ /* 0x001fc600048070ff */
[----:B------:R0:W-:Y:S01]  /*1f6d00*/  STL [R1+0x3bc], R10 ;  /* 0x0003bc0a01007387 */ /* 0x0001e20000100800 */
[----:B-1----:R-:W-:Y:S02]  /*1f6d10*/  SHF.R.S32.HI R9, RZ, 0x1f, R8 ;  /* 0x0000001fff097819 */ /* 0x002fe40000011408 */
[----:B0-----:R-:W-:-:S03]  /*1f6d20*/  F2FP.SATFINITE.E4M3.F32.PACK_AB_MERGE_C R10, R16, R17, RZ ;  /* 0x00000011100a723e */ /* 0x001fc600048070ff */
[----:B------:R-:W-:Y:S01]  /*1f6d30*/  IMAD.X R19, R9, 0x1, R5, P3 ;  /* 0x0000000109137824 */ /* 0x000fe200018e0605 */
[----:B------:R-:W-:-:S04]  /*1f6d40*/  IADD3 R16, P3, R8, R11, RZ ;  /* 0x0000000b08107210 */ /* 0x000fc80007f7e0ff */
[----:B------:R0:W-:Y:S01]  /*1f6d50*/  STL.64 [R1+0x2820], R18 ;  /* 0x0028201201007387 */ /* 0x0001e20000100a00 */
[----:B------:R-:W-:-:S03]  /*1f6d60*/  IMAD.X R17, R9, 0x1, R7, P3 ;  /* 0x0000000109117824 */ /* 0x000fc600018e0607 */
[----:B0-----:R-:W4:Y:S04]  /*1f6d70*/  LDL.LU R19, [R1+0x3128] ;  /* 0x0031280001137983 */ /* 0x001f280000300800 */
[----:B------:R-:W4:Y:S04]  /*1f6d80*/  LDL.LU R18, [R1+0x312c] ;  /* 0x00312c0001127983 */ /* 0x000f280000300800 */
[----:B------:R-:W-:Y:S04]  /*1f6d90*/  STL [R1+0x3b8], R13 ;  /* 0x0003b80d01007387 */ /* 0x000fe80000100800 */
[----:B------:R-:W-:Y:S04]  /*1f6da0*/  STL [R1+0x2828], R10 ;  /* 0x0028280a01007387 */ /* 0x000fe80000100800 */
[----:B------:R-:W4:Y:S04]  /*1f6db0*/  LDL.LU R29, [R1+0x27f0] ;  /* 0x0027f000011d7983 */ /* 0x000f280000300800 */
[----:B------:R-:W4:Y:S04]  /*1f6dc0*/  LDL.LU R28, [R1+0x27f4] ;  /* 0x0027f400011c7983 */ /* 0x000f280000300800 */
[----:B------:R0:W-:Y:S04]  /*1f6dd0*/  STL.64 [R1+0x2818], R16 ;  /* 0x0028181001007387 */ /* 0x0001e80000100a00 */
[----:B0-----:R-:W4:Y:S04]  /*1f6de0*/  LDL.LU R17, [R1+0x27f8] ;  /* 0x0027f80001117983 */ /* 0x001f280000300800 */
[----:B------:R-:W4:Y:S04]  /*1f6df0*/  LDL.LU R16, [R1+0x27fc] ;  /* 0x0027fc0001107983 */ /* 0x000f280000300800 */
[----:B------:R-:W2:Y:S01]  /*1f6e00*/  LDL.LU R14, [R1+0x27e0] ;  /* 0x0027e000010e7983 */ /* 0x000ea20000300800 */
[----:B------:R-:W-:-:S03]  /*1f6e10*/  F2FP.SATFINITE.E4M3.F32.PACK_AB_MERGE_C R10, R22, R27, RZ ;  /* 0x0000001b160a723e */ /* 0x000fc600048070ff */
[----:B------:R0:W-:Y:S04]  /*1f6e20*/  STL [R1+0x3b0], R12 ;  /* 0x0003b00c01007387 */ /* 0x0001e80000100800 */
[----:B--2---:R1:W-:Y:S04]  /*1f6e30*/  STL [R1+0x7dfc], R14 ;  /* 0x007dfc0e01007387 */ /* 0x0043e80000100800 */
[----:B------:R2:W-:Y:S04]  /*1f6e40*/  STL [R1+0x3b4], R10 ;  /* 0x0003b40a01007387 */ /* 0x0005e80000100800 */
[----:B0-----:R-:W4:Y:S01]  /*1f6e50*/  LDL.LU R12, [R1+0x27e4] ;  /* 0x0027e400010c7983 */ /* 0x001f220000300800 */
[----:B-1----:R-:W-:-:S03]  /*1f6e60*/  IADD3 R14, P3, R8, R4, RZ ;  /* 0x00000004080e7210 */ /* 0x002fc60007f7e0ff */
[----:B------:R-:W4:Y:S02]  /*1f6e70*/  LDL.LU R27, [R1+0x27e8] ;  /* 0x0027e800011b7983 */ /* 0x000f240000300800 */
[----:B------:R-:W-:Y:S02]  /*1f6e80*/  IMAD.X R15, R9, 0x1, R3, P3 ;  /* 0x00000001090f7824 */ /* 0x000fe400018e0603 */
[----:B------:R-:W4:Y:S01]  /*1f6e90*/  LDL.LU R22, [R1+0x27ec] ;  /* 0x0027ec0001167983 */ /* 0x000f220000300800 */
[----:B--2---:R-:W-:-:S03]  /*1f6ea0*/  F2FP.SATFINITE.E4M3.F32.PACK_AB_MERGE_C R10, R25, R26, RZ ;  /* 0x0000001a190a723e */ /* 0x004fc600048070ff */
[----:B------:R0:W-:Y:S04]  /*1f6eb0*/  STL.64 [R1+0x2810], R14 ;  /* 0x0028100e01007387 */ /* 0x0001e80000100a00 */
[----:B------:R3:W-:Y:S04]  /*1f6ec0*/  STL [R1+0x3a8], R10 ;  /* 0x0003a80a01007387 */ /* 0x0007e80000100800 */
[----:B------:R-:W2:Y:S01]  /*1f6ed0*/  LDL.LU R26, [R1+0x27d0] ;  /* 0x0027d000011a7983 */ /* 0x000ea20000300800 */
[----:B0-----:R-:W-:Y:S02]  /*1f6ee0*/  IADD3 R14, P3, R8, R2, RZ ;  /* 0x00000002080e7210 */ /* 0x001fe40007f7e0ff */
[----:B---3--:R-:W-:-:S03]  /*1f6ef0*/  F2FP.SATFINITE.E4M3.F32.PACK_AB_MERGE_C R10, R23, R24, RZ ;  /* 0x00000018170a723e */ /* 0x008fc600048070ff */
[----:B------:R-:W-:Y:S01]  /*1f6f00*/  IMAD.X R15, R9, 0x1, R0, P3 ;  /* 0x00000001090f7824 */ /* 0x000fe200018e0600 */
[----:B----4-:R-:W-:-:S04]  /*1f6f10*/  F2FP.SATFINITE.E4M3.F32.PACK_AB_MERGE_C R9, R20, R21, RZ ;  /* 0x000000151409723e */ /* 0x010fc800048070ff */
[----:B------:R-:W-:Y:S04]  /*1f6f20*/  STL.64 [R1+0x2808], R14 ;  /* 0x0028080e01007387 */ /* 0x000fe80000100a00 */
[----:B------:R-:W-:Y:S04]  /*1f6f30*/  STL [R1+0x3ac], R10 ;  /* 0x0003ac0a01007387 */ /* 0x000fe80000100800 */
[----:B------:R-:W2:Y:S04]  /*1f6f40*/  LDL.LU R25, [R1+0x27d4] ;  /* 0x0027d40001197983 */ /* 0x000ea80000300800 */
[----:B------:R0:W-:Y:S04]  /*1f6f50*/  STL [R1+0x39c], R9 ;  /* 0x00039c0901007387 */ /* 0x0001e80000100800 */
[----:B------:R-:W3:Y:S04]  /*1f6f60*/  LDL.LU R24, [R1+0x27d8] ;  /* 0x0027d80001187983 */ /* 0x000ee80000300800 */
[----:B------:R-:W3:Y:S01]  /*1f6f70*/  LDL.LU R23, [R1+0x27dc] ;  /* 0x0027dc0001177983 */ /* 0x000ee20000300800 */
[----:B0-----:R-:W-:Y:S01]  /*1f6f80*/  VIADD R9, R8, UR5 ;  /* 0x0000000508097c36 */ /* 0x001fe20008000000 */
[----:B------:R-:W-:-:S02]  /*1f6f90*/  F2FP.SATFINITE.E4M3.F32.PACK_AB_MERGE_C R8, R18, R19, RZ ;  /* 0x000000131208723e */ /* 0x000fc400048070ff */
[----:B------:R-:W4:Y:S01]  /*1f6fa0*/  LDL.LU R21, [R1+0x27c0] ;  /* 0x0027c00001157983 */ /* 0x000f220000300800 */
[----:B------:R-:W-:Y:S01]  /*1f6fb0*/  F2FP.SATFINITE.E4M3.F32.PACK_AB_MERGE_C R13, R28, R29, RZ ;  /* 0x0000001d1c0d723e */ /* 0x000fe200048070ff */
[----:B------:R-:W-:Y:S01]  /*1f6fc0*/  ULDC UR5, c[0x0][0x248] ;  /* 0x0000920000057ab9 */ /* 0x000fe20000000800 */
[----:B------:R-:W-:Y:S01]  /*1f6fd0*/  SHF.R.S32.HI R10, RZ, 0x1f, R9 ;  /* 0x0000001fff0a7819 */ /* 0x000fe20000011409 */
[----:B------:R-:W4:Y:S01]  /*1f6fe0*/  LDL.LU R20, [R1+0x27c4] ;  /* 0x0027c40001147983 */ /* 0x000f220000300800 */
[----:B------:R-:W-:-:S03]  /*1f6ff0*/  IADD3 R14, P3, R9, R6, RZ ;  /* 0x00000006090e7210 */ /* 0x000fc60007f7e0ff */
[----:B------:R0:W-:Y:S02]  /*1f7000*/  STL [R1+0x794c], R8 ;  /* 0x00794c0801007387 */ /* 0x0001e40000100800 */
[----:B------:R-:W-:Y:S02]  /*1f7010*/  IMAD.X R15, R10, 0x1, R5, P3 ;  /* 0x000000010a0f7824 */ /* 0x000fe400018e0605 */
[----:B------:R-:W4:Y:S04]  /*1f7020*/  LDL.LU R19, [R1+0x27c8] ;  /* 0x0027c80001137983 */ /* 0x000f280000300800 */
[----:B------:R-:W4:Y:S04]  /*1f7030*/  LDL.LU R18, [R1+0x27cc] ;  /* 0x0027cc0001127983 */ /* 0x000f280000300800 */
[----:B------:R1:W-:Y:S01]  /*1f7040*/  STL.64 [R1+0x2800], R14 ;  /* 0x0028000e01007387 */ /* 0x0003e20000100a00 */
[----:B0-----:R-:W-:-:S03]  /*1f7050*/  F2FP.SATFINITE.E4M3.F32.PACK_AB_MERGE_C R8, R16, R17, RZ ;  /* 0x000000111008723e */ /* 0x001fc600048070ff */
[----:B------:R-:W2:Y:S01]  /*1f7060*/  LDL.LU R29, [R1+0x27b0] ;  /* 0x0027b000011d7983 */ /* 0x000ea20000300800 */
[----:B-1----:R-:W-:-:S03]  /*1f7070*/  IADD3 R14, P3, R9, R11, RZ ;  /* 0x0000000b090e7210 */ /* 0x002fc60007f7e0ff */
[----:B------:R-:W-:Y:S02]  /*1f7080*/  STL [R1+0x390], R13 ;  /* 0x0003900d01007387 */ /* 0x000fe40000100800 */
[----:B------:R-:W-:Y:S02]  /*1f7090*/  IMAD.X R15, R10, 0x1, R7, P3 ;  /* 0x000000010a0f7824 */ /* 0x000fe400018e0607 */
[----:B------:R-:W2:Y:S04]  /*1f70a0*/  LDL.LU R28, [R1+0x27b4] ;  /* 0x0027b400011c7983 */ /* 0x000ea80000300800 */
[----:B------:R-:W-:Y:S04]  /*1f70b0*/  STL [R1+0x38c], R8 ;  /* 0x00038c0801007387 */ /* 0x000fe80000100800 */
[----:B------:R-:W4:Y:S04]  /*1f70c0*/  LDL.LU R17, [R1+0x27b8] ;  /* 0x0027b80001117983 */ /* 0x000f280000300800 */
[----:B------:R-:W4:Y:S04]  /*1f70d0*/  LDL.LU R16, [R1+0x27bc] ;  /* 0x0027bc0001107983 */ /* 0x000f280000300800 */
[----:B------:R0:W-:Y:S04]  /*1f70e0*/  STL.64 [R1+0x27f0], R14 ;  /* 0x0027f00e01007387 */ /* 0x0001e80000100a00 */
[----:B0-----:R-:W3:Y:S02]  /*1f70f0*/  LDL.LU R14, [R1+0x7dfc] ;  /* 0x007dfc00010e7983 */ /* 0x001ee40000300800 */
[----:B---3--:R-:W-:-:S02]  /*1f7100*/  F2FP.SATFINITE.E4M3.F32.PACK_AB_MERGE_C R12, R12, R14, RZ ;  /* 0x0000000e0c0c723e */ /* 0x008fc400048070ff */
[----:B------:R-:W3:Y:S01]  /*1f7110*/  LDL.LU R14, [R1+0x27a0] ;  /* 0x0027a000010e7983 */ /* 0x000ee20000300800 */
[----:B------:R-:W-:-:S03]  /*1f7120*/  F2FP.SATFINITE.E4M3.F32.PACK_AB_MERGE_C R8, R22, R27, RZ ;  /* 0x0000001b1608723e */ /* 0x000fc600048070ff */
[----:B------:R0:W-:Y:S01]  /*1f7130*/  STL [R1+0x27f8], R12 ;  /* 0x0027f80c01007387 */ /* 0x0001e20000100800 */
[----:B--2---:R-:W-:-:S03]  /*1f7140*/  F2FP.SATFINITE.E4M3.F32.PACK_AB_MERGE_C R13, R28, R29, RZ ;  /* 0x0000001d1c0d723e */ /* 0x004fc600048070ff */
[----:B---3--:R1:W-:Y:S04]  /*1f7150*/  STL [R1+0x7df8], R14 ;  /* 0x007df80e01007387 */ /* 0x0083e80000100800 */
[----:B------:R2:W-:Y:S04]  /*1f7160*/  STL [R1+0x27ec], R8 ;  /* 0x0027ec0801007387 */ /* 0x0005e80000100800 */
[----:B0-----:R-:W3:Y:S01]  /*1f7170*/  LDL.LU R12, [R1+0x27a4] ;  /* 0x0027a400010c7983 */ /* 0x001ee20000300800 */
[----:B-1----:R-:W-:-:S03]  /*1f7180*/  IADD3 R14, P3, R9, R4, RZ ;  /* 0x00000004090e7210 */ /* 0x002fc60007f7e0ff */
[----:B------:R-:W3:Y:S02]  /*1f7190*/  LDL.LU R27, [R1+0x27a8] ;  /* 0x0027a800011b7983 */ /* 0x000ee40000300800 */
[----:B------:R-:W-:Y:S02]  /*1f71a0*/  IMAD.X R15, R10, 0x1, R3, P3 ;  /* 0x000000010a0f7824 */ /* 0x000fe400018e0603 */
[----:B------:R-:W3:Y:S01]  /*1f71b0*/  LDL.LU R22, [R1+0x27ac] ;  /* 0x0027ac0001167983 */ /* 0x000ee20000300800 */
[----:B--2---:R-:W-:-:S03]  /*1f71c0*/  F2FP.SATFINITE.E4M3.F32.PACK_AB_MERGE_C R8, R25, R26, RZ ;  /* 0x0000001a1908723e */ /* 0x004fc600048070ff */
[----:B------:R0:W-:Y:S04]  /*1f71d0*/  STL.64 [R1+0x27e0], R14 ;  /* 0x0027e00e01007387 */ /* 0x0001e80000100a00 */
[----:B------:R1:W-:Y:S04]  /*1f71e0*/  STL [R1+0x27e8], R8 ;  /* 0x0027e80801007387 */ /* 0x0003e80000100800 */
[----:B------:R-:W2:Y:S01]  /*1f71f0*/  LDL.LU R26, [R1+0x2790] ;  /* 0x00279000011a7983 */ /* 0x000ea20000300800 */
[----:B0-----:R-:W-:-:S03]  /*1f7200*/  IADD3 R14, P3, R9, R2, RZ ;  /* 0x00000002090e7210 */ /* 0x001fc60007f7e0ff */
[----:B------:R-:W2:Y:S01]  /*1f7210*/  LDL.LU R25, [R1+0x2794] ;  /* 0x0027940001197983 */ /* 0x000ea20000300800 */
[----:B-1----:R-:W-:Y:S01]  /*1f7220*/  F2FP.SATFINITE.E4M3.F32.PACK_AB_MERGE_C R8, R23, R24, RZ ;  /* 0x000000181708723e */ /* 0x002fe200048070ff */
[----:B------:R-:W-:-:S05]  /*1f7230*/  IMAD.X R15, R10, 0x1, R0, P3 ;  /* 0x000000010a0f7824 */ /* 0x000fca00018e0600 */
[----:B------:R-:W-:Y:S04]  /*1f7240*/  STL.64 [R1+0x27d0], R14 ;  /* 0x0027d00e01007387 */ /* 0x000fe80000100a00 */
[----:B------:R4:W-:Y:S04]  /*1f7250*/  STL [R1+0x27dc], R8 ;  /* 0x0027dc0801007387 */ /* 0x0009e80000100800 */
[----:B------:R-:W2:Y:S04]  /*1f7260*/  LDL.LU R24, [R1+0x2798] ;  /* 0x0027980001187983 */ /* 0x000ea80000300800 */
[----:B------:R-:W2:Y:S01]  /*1f7270*/  LDL.LU R23, [R1+0x279c] ;  /* 0x00279c0001177983 */ /* 0x000ea20000300800 */
[----:B----4-:R-:W-:-:S05]  /*1f7280*/  F2FP.SATFINITE.E4M3.F32.PACK_AB_MERGE_C R8, R20, R21, RZ ;  /* 0x000000151408723e */ /* 0x010fca00048070ff */
[----:B------:R0:W-:Y:S01]  /*1f7290*/  STL [R1+0x27d8], R8 ;  /* 0x0027d80801007387 */ /* 0x0001e20000100800 */
[----:B------:R-:W-:-:S03]  /*1f72a0*/  F2FP.SATFINITE.E4M3.F32.PACK_AB_MERGE_C R10, R18, R19, RZ ;  /* 0x00000013120a723e */ /* 0x000fc600048070ff */
[----:B------:R-:W4:Y:S04]  /*1f72b0*/  LDL.LU R21, [R1+0x2780] ;  /* 0x0027800001157983 */ /* 0x000f280000300800 */
[----:B------:R-:W4:Y:S01]  /*1f72c0*/  LDL.LU R20, [R1+0x2784] ;  /* 0x0027840001147983 */ /* 0x000f220000300800 */
[----:B0-----:R-:W-:Y:S01]  /*1f72d0*/  VIADD R8, R9, UR5 ;  /* 0x0000000509087c36 */ /* 0x001fe20008000000 */
[----:B------:R-:W-:-:S04]  /*1f72e0*/  ULDC UR5, c[0x0][0x248] ;  /* 0x0000920000057ab9 */ /* 0x000fc80000000800 */
[----:B------:R-:W-:Y:S02]  /*1f72f0*/  SHF.R.S32.HI R9, RZ, 0x1f, R8 ;  /* 0x0000001fff097819 */ /* 0x000fe40000011408 */
[----:B------:R-:W-:Y:S01]  /*1f7300*/  IADD3 R14, P3, R8, R6, RZ ;  /* 0x00000006080e7210 */ /* 0x000fe20007f7e0ff */
[----:B------:R0:W-:Y:S04]  /*1f7310*/  STL [R1+0x27cc], R10 ;  /* 0x0027cc0a01007387 */ /* 0x0001e80000100800 */
[----:B------:R-:W-:Y:S01]  /*1f7320*/  IMAD.X R15, R9, 0x1, R5, P3 ;  /* 0x00000001090f7824 */ /* 0x000fe200018e0605 */
[----:B------:R-:W4:Y:S04]  /*1f7330*/  LDL.LU R19, [R1+0x2788] ;  /* 0x0027880001137983 */ /* 0x000f280000300800 */
[----:B------:R-:W4:Y:S01]  /*1f7340*/  LDL.LU R18, [R1+0x278c] ;  /* 0x00278c0001127983 */ /* 0x000f220000300800 */
[----:B0-----:R-:W-:-:S03]  /*1f7350*/  F2FP.SATFINITE.E4M3.F32.PACK_AB_MERGE_C R10, R16, R17, RZ ;  /* 0x00000011100a723e */ /* 0x001fc600048070ff */
[----:B------:R0:W-:Y:S04]  /*1f7360*/  STL.64 [R1+0x27c0], R14 ;  /* 0x0027c00e01007387 */ /* 0x0001e80000100a00 */
[----:B------:R-:W2:Y:S01]  /*1f7370*/  LDL.LU R29, [R1+0x2770] ;  /* 0x00277000011d7983 */ /* 0x000ea20000300800 */
[----:B0-----:R-:W-:-:S03]  /*1f7380*/  IADD3 R14, P3, R8, R11, RZ ;  /* 0x0000000b080e7210 */ /* 0x001fc60007f7e0ff */
        /* <DEDUP_REMOVED lines=25> */
[----:B------:R-:W2:Y:S02]  /*1f7520*/  LDL.LU R25, [R1+0x2754] ;  /* 0x0027540001197983 */ /* 0x000ea40000300800 */
[----:B------:R-:W-:Y:S01]  /*1f7530*/  IMAD.X R15, R9, 0x1, R0, P3 ;  /* 0x00000001090f7824 */ /* 0x000fe200018e0600 */
[----:B------:R-:W-:-:S04]  /*1f7540*/  F2FP.SATFINITE.E4M3.F32.PACK_AB_MERGE_C R9, R23, R24, RZ ;  /* 0x000000181709723e */ /* 0x000fc800048070ff */
[----:B------:R-:W-:Y:S04]  /*1f7550*/  STL.64 [R1+0x2790], R14 ;  /* 0x0027900e01007387 */ /* 0x000fe80000100a00 */
[----:B------:R0:W-:Y:S04]  /*1f7560*/  STL [R1+0x2798], R9 ;  /* 0x0027980901007387 */ /* 0x0001e80000100800 */
[----:B------:R-:W2:Y:S01]  /*1f7570*/  LDL.LU R24, [R1+0x2758] ;  /* 0x0027580001187983 */ /* 0x000ea20000300800 */
[----:B------:R-:W-:Y:S01]  /*1f7580*/  VIADD R8, R8, UR5 ;  /* 0x0000000508087c36 */ /* 0x000fe20008000000 */
[----:B----4-:R-:W-:Y:S01]  /*1f7590*/  F2FP.SATFINITE.E4M3.F32.PACK_AB_MERGE_C R10, R16, R17, RZ ;  /* 0x00000011100a723e */ /* 0x010fe200048070ff */
[----:B------:R-:W-:Y:S01]  /*1f75a0*/  ULDC UR5, c[0x0][0x248] ;  /* 0x0000920000057ab9 */ /* 0x000fe20000000800 */
[----:B------:R-:W4:Y:S01]  /*1f75b0*/  LDL.LU R23, [R1+0x275c] ;  /* 0x00275c0001177983 */ /* 0x000f220000300800 */
[----:B0-----:R-:W-:-:S05]  /*1f75c0*/  F2FP.SATFINITE.E4M3.F32.PACK_AB_MERGE_C R9, R20, R21, RZ ;  /* 0x000000151409723e */ /* 0x001fca00048070ff */
[----:B------:R0:W-:Y:S04]  /*1f75d0*/  STL [R1+0xa34], R9 ;  /* 0x000a340901007387 */ /* 0x0001e80000100800 */
[----:B------:R-:W4:Y:S04]  /*1f75e0*/  LDL.LU R21, [R1+0x2740] ;  /* 0x0027400001157983 */ /* 0x000f280000300800 */
[----:B------:R-:W4:Y:S01]  /*1f75f0*/  LDL.LU R20, [R1+0x2744] ;  /* 0x0027440001147983 */ /* 0x000f220000300800 */
[----:B0-----:R-:W-:-:S03]  /*1f7600*/  F2FP.SATFINITE.E4M3.F32.PACK_AB_MERGE_C R9, R18, R19, RZ ;  /* 0x000000131209723e */ /* 0x001fc600048070ff */
[----:B------:R-:W4:Y:S01]  /*1f7610*/  LDL.LU R19, [R1+0x2748] ;  /* 0x0027480001137983 */ /* 0x000f220000300800 */
[----:B------:R-:W-:-:S03]  /*1f7620*/  IADD3 R14, P3, R8, R6, RZ ;  /* 0x00000006080e7210 */ /* 0x000fc60007f7e0ff */
[----:B------:R-:W4:Y:S04]  /*1f7630*/  LDL.LU R18, [R1+0x274c] ;  /* 0x00274c0001127983 */ /* 0x000f280000300800 */
[----:B------:R0:W-:Y:S04]  /*1f7640*/  STL [R1+0xa30], R9 ;  /* 0x000a300901007387 */ /* 0x0001e80000100800 */
[----:B------:R-:W2:Y:S01]  /*1f7650*/  LDL.LU R29, [R1+0x2730] ;  /* 0x00273000011d7983 */ /* 0x000ea20000300800 */
[----:B0-----:R-:W-:-:S05]  /*1f7660*/  SHF.R.S32.HI R9, RZ, 0x1f, R8 ;  /* 0x0000001fff097819 */ /* 0x001fca0000011408 */
[----:B------:R-:W-:-:S05]  /*1f7670*/  IMAD.X R15, R9, 0x1, R5, P3 ;  /* 0x00000001090f7824 */ /* 0x000fca00018e0605 */
[----:B------:R0:W-:Y:S04]  /*1f7680*/  STL.64 [R1+0x2780], R14 ;  /* 0x0027800e01007387 */ /* 0x0001e80000100a00 */
[----:B------:R-:W-:Y:S04]  /*1f7690*/  STL [R1+0x9b8], R13 ;  /* 0x0009b80d01007387 */ /* 0x000fe80000100800 */
[----:B------:R-:W2:Y:S01]  /*1f76a0*/  LDL.LU R28, [R1+0x2734] ;  /* 0x00273400011c7983 */ /* 0x000ea20000300800 */
[----:B0-----:R-:W-:-:S03]  /*1f76b0*/  IADD3 R14, P3, R8, R11, RZ ;  /* 0x0000000b080e7210 */ /* 0x001fc60007f7e0ff */
[----:B------:R-:W-:Y:S02]  /*1f76c0*/  STL [R1+0x9bc], R10 ;  /* 0x0009bc0a01007387 */ /* 0x000fe40000100800 */
[----:B------:R-:W-:Y:S02]  /*1f76d0*/  IMAD.X R15, R9, 0x1, R7, P3 ;  /* 0x00000001090f7824 */ /* 0x000fe400018e0607 */
        /* <DEDUP_REMOVED lines=23> */
[----:B----4-:R-:W-:-:S04]  /*1f7850*/  F2FP.SATFINITE.E4M3.F32.PACK_AB_MERGE_C R9, R23, R24, RZ ;  /* 0x000000181709723e */ /* 0x010fc800048070ff */
[----:B------:R-:W-:Y:S04]  /*1f7860*/  STL.64 [R1+0x2750], R14 ;  /* 0x0027500e01007387 */ /* 0x000fe80000100a00 */
[----:B------:R0:W-:Y:S01]  /*1f7870*/  STL [R1+0x908], R9 ;  /* 0x0009080901007387 */ /* 0x0001e20000100800 */
[----:B------:R-:W-:Y:S01]  /*1f7880*/  VIADD R8, R8, UR5 ;  /* 0x0000000508087c36 */ /* 0x000fe20008000000 */
[----:B-1----:R-:W-:Y:S01]  /*1f7890*/  F2FP.SATFINITE.E4M3.F32.PACK_AB_MERGE_C R10, R16, R17, RZ ;  /* 0x00000011100a723e */ /* 0x002fe200048070ff */
[----:B------:R-:W-:Y:S01]  /*1f78a0*/  ULDC UR5, c[0x0][0x248] ;  /* 0x0000920000057ab9 */ /* 0x000fe20000000800 */
        /* <DEDUP_REMOVED lines=9> */
[----:B------:R-:W4:Y:S04]  /*1f7940*/  LDL.LU R19, [R1+0x2708] ;  /* 0x0027080001137983 */ /* 0x000f280000300800 */
[----:B------:R-:W4:Y:S01]  /*1f7950*/  LDL.LU R18, [R1+0x270c] ;  /* 0x00270c0001127983 */ /* 0x000f220000300800 */
[----:B0-----:R-:W-:-:S05]  /*1f7960*/  SHF.R.S32.HI R9, RZ, 0x1f, R8 ;  /* 0x0000001fff097819 */ /* 0x001fca0000011408 */
[----:B------:R-:W-:-:S05]  /*1f7970*/  IMAD.X R15, R9, 0x1, R5, P3 ;  /* 0x00000001090f7824 */ /* 0x000fca00018e0605 */
        /* <DEDUP_REMOVED lines=24> */
[----:B------:R-:W2:Y:S04]  /*1f7b00*/  LDL.LU R26, [R1+0x26d0] ;  /* 0x0026d000011a7983 */ /* 0x000ea80000300800 */
[----:B------:R-:W2:Y:S04]  /*1f7b10*/  LDL.LU R25, [R1+0x26d4] ;  /* 0x0026d40001197983 */ /* 0x000ea80000300800 */
[----:B------:R0:W-:Y:S04]  /*1f7b20*/  STL.64 [R1+0x2720], R14 ;  /* 0x0027200e01007387 */ /* 0x0001e80000100a00 */
[----:B------:R1:W-:Y:S01]  /*1f7b30*/  STL [R1+0x74c], R10 ;  /* 0x00074c0a01007387 */ /* 0x0003e20000100800 */
[----:B0-----:R-:W-:-:S05]  /*1f7b40*/  IADD3 R14, P3, R8, R2, RZ ;  /* 0x00000002080e7210 */ /* 0x001fca0007f7e0ff */
[----:B------:R-:W-:Y:S01]  /*1f7b50*/  IMAD.X R15, R9, 0x1, R0, P3 ;  /* 0x00000001090f7824 */ /* 0x000fe200018e0600 */
[----:B----4-:R-:W-:Y:S02]  /*1f7b60*/  F2FP.SATFINITE.E4M3.F32.PACK_AB_MERGE_C R9, R23, R24, RZ ;  /* 0x000000181709723e */ /* 0x010fe400048070ff */
[----:B------:R-:W4:Y:S04]  /*1f7b70*/  LDL.LU R24, [R1+0x26d8] ;  /* 0x0026d80001187983 */ /* 0x000f280000300800 */
[----:B------:R-:W4:Y:S04]  /*1f7b80*/  LDL.LU R23, [R1+0x26dc] ;  /* 0x0026dc0001177983 */ /* 0x000f280000300800 */
[----:B------:R-:W-:Y:S04]  /*1f7b90*/  STL.64 [R1+0x2710], R14 ;  /* 0x0027100e01007387 */ /* 0x000fe80000100a00 */
[----:B------:R0:W-:Y:S01]  /*1f7ba0*/  STL [R1+0x768], R9 ;  /* 0x0007680901007387 */ /* 0x0001e20000100800 */
[----:B------:R-:W-:Y:S01]  /*1f7bb0*/  VIADD R8, R8, UR5 ;  /* 0x0000000508087c36 */ /* 0x000fe20008000000 */
[----:B-1----:R-:W-:Y:S01]  /*1f7bc0*/  F2FP.SATFINITE.E4M3.F32.PACK_AB_MERGE_C R10, R16, R17, RZ ;  /* 0x00000011100a723e */ /* 0x002fe200048070ff */
[----:B------:R-:W-:Y:S01]  /*1f7bd0*/  ULDC UR5, c[0x0][0x248] ;  /* 0x0000920000057ab9 */ /* 0x000fe20000000800 */
        /* <DEDUP_REMOVED lines=8> */
[----:B------:R0:W-:Y:S04]  /*1f7c60*/  STL [R1+0x720], R9 ;  /* 0x0007200901007387 */ /* 0x0001e80000100800 */
[----:B------:R-:W4:Y:S01]  /*1f7c70*/  LDL.LU R29, [R1+0x26b0] ;  /* 0x0026b000011d7983 */ /* 0x000f220000300800 */
[----:B0-----:R-:W-:-:S05]  /*1f7c80*/  SHF.R.S32.HI R9, RZ, 0x1f, R8 ;  /* 0x0000001fff097819 */ /* 0x001fca0000011408 */
[----:B------:R-:W-:-:S05]  /*1f7c90*/  IMAD.X R15, R9, 0x1, R5, P3 ;  /* 0x00000001090f7824 */ /* 0x000fca00018e0605 */
        /* <DEDUP_REMOVED lines=9> */
[----:B0-----:R-:W2:Y:S01]  /*1f7d30*/  LDL.LU R14, [R1+0x7dec] ;  /* 0x007dec00010e7983 */ /* 0x001ea20000300800 */
[----:B---3--:R-:W-:-:S02]  /*1f7d40*/  F2FP.SATFINITE.E4M3.F32.PACK_AB_MERGE_C R10, R22, R27, RZ ;  /* 0x0000001b160a723e */ /* 0x008fc400048070ff */
[----:B--2---:R-:W-:Y:S02]  /*1f7d50*/  F2FP.SATFINITE.E4M3.F32.PACK_AB_MERGE_C R14, R12, R14, RZ ;  /* 0x0000000e0c0e723e */ /* 0x004fe400048070ff */
[----:B------:R-:W-:-:S03]  /*1f7d60*/  IADD3 R12, P3, R8, R4, RZ ;  /* 0x00000004080c7210 */ /* 0x000fc60007f7e0ff */
[----:B------:R-:W-:Y:S02]  /*1f7d70*/  STL [R1+0x62c], R14 ;  /* 0x00062c0e01007387 */ /* 0x000fe40000100800 */
[----:B------:R-:W-:Y:S02]  /*1f7d80*/  IMAD.X R13, R9, 0x1, R3, P3 ;  /* 0x00000001090d7824 */ /* 0x000fe400018e0603 */
[----:B------:R0:W-:Y:S04]  /*1f7d90*/  STL [R1+0x640], R10 ;  /* 0x0006400a01007387 */ /* 0x0001e80000100800 */
[----:B------:R-:W2:Y:S04]  /*1f7da0*/  LDL.LU R27, [R1+0x26a0] ;  /* 0x0026a000011b7983 */ /* 0x000ea80000300800 */
[----:B------:R-:W2:Y:S04]  /*1f7db0*/  LDL.LU R22, [R1+0x26a4] ;  /* 0x0026a40001167983 */ /* 0x000ea80000300800 */
[----:B------:R1:W-:Y:S01]  /*1f7dc0*/  STL.64 [R1+0x26e0], R12 ;  /* 0x0026e00c01007387 */ /* 0x0003e20000100a00 */
[----:B0-----:R-:W-:-:S02]  /*1f7dd0*/  F2FP.SATFINITE.E4M3.F32.PACK_AB_MERGE_C R10, R25, R26, RZ ;  /* 0x0000001a190a723e */ /* 0x001fc400048070ff */
[----:B-1----:R-:W-:-:S03]  /*1f7de0*/  IADD3 R12, P3, R8, R2, RZ ;  /* 0x00000002080c7210 */ /* 0x002fc60007f7e0ff */
[----:B------:R-:W-:Y:S02]  /*1f7df0*/  STL [R1+0x5e8], R10 ;  /* 0x0005e80a01007387 */ /* 0x000fe40000100800 */
[----:B------:R-:W-:Y:S01]  /*1f7e00*/  IMAD.X R13, R9, 0x1, R0, P3 ;  /* 0x00000001090d7824 */ /* 0x000fe200018e0600 */
[----:B----4-:R-:W-:-:S04]  /*1f7e10*/  F2FP.SATFINITE.E4M3.F32.PACK_AB_MERGE_C R9, R23, R24, RZ ;  /* 0x000000181709723e */ /* 0x010fc800048070ff */
[----:B------:R0:W-:Y:S01]  /*1f7e20*/  STL.64 [R1+0x26d0], R12 ;  /* 0x0026d00c01007387 */ /* 0x0001e20000100a00 */
[----:B------:R-:W-:Y:S01]  /*1f7e30*/  VIADD R8, R8, UR5 ;  /* 0x0000000508087c36 */ /* 0x000fe20008000000 */
[----:B------:R-:W-:Y:S02]  /*1f7e40*/  ULDC UR5, c[0x0][0x248] ;  /* 0x0000920000057ab9 */ /* 0x000fe40000000800 */
[----:B0-----:R-:W3:Y:S04]  /*1f7e50*/  LDL.LU R13, [R1+0x26a8] ;  /* 0x0026a800010d7983 */ /* 0x001ee80000300800 */
[----:B------:R-:W3:Y:S04]  /*1f7e60*/  LDL.LU R10, [R1+0x26ac] ;  /* 0x0026ac00010a7983 */ /* 0x000ee80000300800 */
[----:B------:R-:W4:Y:S04]  /*1f7e70*/  LDL.LU R26, [R1+0x2690] ;  /* 0x00269000011a7983 */ /* 0x000f280000300800 */
[----:B------:R-:W4:Y:S04]  /*1f7e80*/  LDL.LU R25, [R1+0x2694] ;  /* 0x0026940001197983 */ /* 0x000f280000300800 */
[----:B------:R0:W-:Y:S01]  /*1f7e90*/  STL [R1+0x5f4], R9 ;  /* 0x0005f40901007387 */ /* 0x0001e20000100800 */
[----:B------:R-:W-:-:S03]  /*1f7ea0*/  IADD3 R14, P3, R8, R6, RZ ;  /* 0x00000006080e7210 */ /* 0x000fc60007f7e0ff */
[----:B------:R-:W4:Y:S04]  /*1f7eb0*/  LDL.LU R24, [R1+0x2698] ;  /* 0x0026980001187983 */ /* 0x000f280000300800 */
[----:B------:R-:W4:Y:S01]  /*1f7ec0*/  LDL.LU R23, [R1+0x269c] ;  /* 0x00269c0001177983 */ /* 0x000f220000300800 */
[----:B0-----:R-:W-:Y:S02]  /*1f7ed0*/  F2FP.SATFINITE.E4M3.F32.PACK_AB_MERGE_C R9, R20, R21, RZ ;  /* 0x000000151409723e */ /* 0x001fe400048070ff */
[----:B------:R-:W-:-:S03]  /*1f7ee0*/  F2FP.SATFINITE.E4M3.F32.PACK_AB_MERGE_C R12, R18, R19, RZ ;  /* 0x00000013120c723e */ /* 0x000fc600048070ff */
[----:B------:R0:W-:Y:S04]  /*1f7ef0*/  STL [R1+0x588], R9 ;  /* 0x0005880901007387 */ /* 0x0001e80000100800 */
[----:B------:R-:W4:Y:S04]  /*1f7f00*/  LDL.LU R21, [R1+0x2680] ;  /* 0x0026800001157983 */ /* 0x000f280000300800 */
[----:B------:R-:W4:Y:S01]  /*1f7f10*/  LDL.LU R20, [R1+0x2684] ;  /* 0x0026840001147983 */ /* 0x000f220000300800 */
[----:B0-----:R-:W-:-:S03]  /*1f7f20*/  SHF.R.S32.HI R9, RZ, 0x1f, R8 ;  /* 0x0000001fff097819 */ /* 0x001fc60000011408 */
[----:B------:R-:W-:Y:S02]  /*1f7f30*/  STL [R1+0x594], R12 ;  /* 0x0005940c01007387 */ /* 0x000fe40000100800 */
[----:B------:R-:W-:Y:S02]  /*1f7f40*/  IMAD.X R15, R9, 0x1, R5, P3 ;  /* 0x00000001090f7824 */ /* 0x000fe400018e0605 */
[----:B------:R-:W4:Y:S04]  /*1f7f50*/  LDL.LU R19, [R1+0x2688] ;  /* 0x0026880001137983 */ /* 0x000f280000300800 */
[----:B------:R-:W4:Y:S04]  /*1f7f60*/  LDL.LU R18, [R1+0x268c] ;  /* 0x00268c0001127983 */ /* 0x000f280000300800 */
[----:B------:R0:W-:Y:S04]  /*1f7f70*/  STL.64 [R1+0x26c0], R14 ;  /* 0x0026c00e01007387 */ /* 0x0001e80000100a00 */
[----:B0-----:R-:W2:Y:S01]  /*1f7f80*/  LDL.LU R14, [R1+0x2670] ;  /* 0x00267000010e7983 */ /* 0x001ea20000300800 */
[----:B------:R-:W-:-:S02]  /*1f7f90*/  F2FP.SATFINITE.E4M3.F32.PACK_AB_MERGE_C R15, R28, R29, RZ ;  /* 0x0000001d1c0f723e */ /* 0x000fc400048070ff */
[----:B------:R-:W-:Y:S02]  /*1f7fa0*/  IADD3 R28, P3, R8, R11, RZ ;  /* 0x0000000b081c7210 */ /* 0x000fe40007f7e0ff */
[----:B------:R-:W-:Y:S01]  /*1f7fb0*/  F2FP.SATFINITE.E4M3.F32.PACK_AB_MERGE_C R12, R16, R17, RZ ;  /* 0x00000011100c723e */ /* 0x000fe200048070ff */
[----:B------:R-:W-:Y:S02]  /*1f7fc0*/  STL [R1+0x4c0], R15 ;  /* 0x0004c00f01007387 */ /* 0x000fe40000100800 */
[----:B------:R-:W-:Y:S01]  /*1f7fd0*/  IMAD.X R29, R9, 0x1, R7, P3 ;  /* 0x00000001091d7824 */ /* 0x000fe200018e0607 */
[----:B---3--:R-:W-:Y:S01]  /*1f7fe0*/  F2FP.SATFINITE.E4M3.F32.PACK_AB_MERGE_C R10, R10, R13, RZ ;  /* 0x0000000d0a0a723e */ /* 0x008fe200048070ff */
[----:B--2---:R0:W-:Y:S04]  /*1f7ff0*/  STL [R1+0x7de8], R14 ;  /* 0x007de80e01007387 */ /* 0x0041e80000100800 */
[----:B------:R1:W-:Y:S01]  /*1f8000*/  STL [R1+0x4d4], R12 ;  /* 0x0004d40c01007387 */ /* 0x0003e20000100800 */
[----:B0-----:R-:W-:-:S03]  /*1f8010*/  F2FP.SATFINITE.E4M3.F32.PACK_AB_MERGE_C R14, R22, R27, RZ ;  /* 0x0000001b160e723e */ /* 0x001fc600048070ff */
[----:B-1----:R-:W2:Y:S04]  /*1f8020*/  LDL.LU R12, [R1+0x2674] ;  /* 0x00267400010c7983 */ /* 0x002ea80000300800 */
[----:B------:R-:W3:Y:S04]  /*1f8030*/  LDL.LU R17, [R1+0x2678] ;  /* 0x0026780001117983 */ /* 0x000ee80000300800 */
[----:B------:R-:W3:Y:S04]  /*1f8040*/  LDL.LU R16, [R1+0x267c] ;  /* 0x00267c0001107983 */ /* 0x000ee80000300800 */
[----:B------:R0:W-:Y:S04]  /*1f8050*/  STL.64 [R1+0x26b0], R28 ;  /* 0x0026b01c01007387 */ /* 0x0001e80000100a00 */
[----:B0-----:R-:W2:Y:S04]  /*1f8060*/  LDL.LU R29, [R1+0x2660] ;  /* 0x00266000011d7983 */ /* 0x001ea80000300800 */
[----:B------:R-:W2:Y:S04]  /*1f8070*/  LDL.LU R28, [R1+0x2664] ;  /* 0x00266400011c7983 */ /* 0x000ea80000300800 */
[----:B------:R0:W-:Y:S04]  /*1f8080*/  STL [R1+0x4ac], R14 ;  /* 0x0004ac0e01007387 */ /* 0x0001e80000100800 */
[----:B------:R-:W2:Y:S04]  /*1f8090*/  LDL.LU R27, [R1+0x2668] ;  /* 0x00266800011b7983 */ /* 0x000ea80000300800 */
[----:B------:R-:W2:Y:S01]  /*1f80a0*/  LDL.LU R22, [R1+0x266c] ;  /* 0x00266c0001167983 */ /* 0x000ea20000300800 */
[----:B0-----:R-:W-:-:S05]  /*1f80b0*/  IADD3 R14, P3, R8, R4, RZ ;  /* 0x00000004080e7210 */ /* 0x001fca0007f7e0ff */
[----:B------:R-:W-:Y:S01]  /*1f80c0*/  IMAD.X R15, R9, 0x1, R3, P3 ;  /* 0x00000001090f7824 */ /* 0x000fe200018e0603 */
[----:B------:R4:W-:Y:S04]  /*1f80d0*/  STL [R1+0x4b0], R10 ;  /* 0x0004b00a01007387 */ /* 0x0009e80000100800 */
[----:B------:R0:W-:Y:S01]  /*1f80e0*/  STL.64 [R1+0x26a0], R14 ;  /* 0x0026a00e01007387 */ /* 0x0001e20000100a00 */
[----:B----4-:R-:W-:Y:S02]  /*1f80f0*/  F2FP.SATFINITE.E4M3.F32.PACK_AB_MERGE_C R10, R25, R26, RZ ;  /* 0x0000001a190a723e */ /* 0x010fe400048070ff */
[----:B0-----:R-:W-:-:S03]  /*1f8100*/  IADD3 R14, P3, R8, R2, RZ ;  /* 0x00000002080e7210 */ /* 0x001fc60007f7e0ff */
[----:B------:R0:W-:Y:S02]  /*1f8110*/  STL [R1+0x494], R10 ;  /* 0x0004940a01007387 */ /* 0x0001e40000100800 */
[----:B------:R-:W-:Y:S02]  /*1f8120*/  IMAD.X R15, R9, 0x1, R0, P3 ;  /* 0x00000001090f7824 */ /* 0x000fe400018e0600 */
[----:B------:R-:W4:Y:S01]  /*1f8130*/  LDL.LU R26, [R1+0x2650] ;  /* 0x00265000011a7983 */ /* 0x000f220000300800 */
[----:B------:R-:W-:-:S03]  /*1f8140*/  F2FP.SATFINITE.E4M3.F32.PACK_AB_MERGE_C R9, R20, R21, RZ ;  /* 0x000000151409723e */ /* 0x000fc600048070ff */
[----:B------:R-:W4:Y:S01]  /*1f8150*/  LDL.LU R25, [R1+0x2654] ;  /* 0x0026540001197983 */ /* 0x000f220000300800 */
[----:B0-----:R-:W-:-:S03]  /*1f8160*/  F2FP.SATFINITE.E4M3.F32.PACK_AB_MERGE_C R10, R23, R24, RZ ;  /* 0x00000018170a723e */ /* 0x001fc600048070ff */
[----:B------:R-:W-:Y:S04]  /*1f8170*/  STL.64 [R1+0x2690], R14 ;  /* 0x0026900e01007387 */ /* 0x000fe80000100a00 */
[----:B------:R-:W4:Y:S04]  /*1f8180*/  LDL.LU R24, [R1+0x2658] ;  /* 0x0026580001187983 */ /* 0x000f280000300800 */
[----:B------:R-:W-:Y:S01]  /*1f8190*/  STL [R1+0x498], R10 ;  /* 0x0004980a01007387 */ /* 0x000fe20000100800 */
[----:B------:R-:W-:Y:S01]  /*1f81a0*/  VIADD R8, R8, UR5 ;  /* 0x0000000508087c36 */ /* 0x000fe20008000000 */
[----:B------:R-:W-:-:S02]  /*1f81b0*/  ULDC UR5, c[0x0][0x248] ;  /* 0x0000920000057ab9 */ /* 0x000fc40000000800 */
[----:B------:R-:W4:Y:S04]  /*1f81c0*/  LDL.LU R23, [R1+0x265c] ;  /* 0x00265c0001177983 */ /* 0x000f280000300800 */
[----:B------:R0:W-:Y:S04]  /*1f81d0*/  STL [R1+0x48c], R9 ;  /* 0x00048c0901007387 */ /* 0x0001e80000100800 */
[----:B------:R-:W4:Y:S04]  /*1f81e0*/  LDL.LU R21, [R1+0x2640] ;  /* 0x0026400001157983 */ /* 0x000f280000300800 */
[----:B------:R-:W4:Y:S01]  /*1f81f0*/  LDL.LU R20, [R1+0x2644] ;  /* 0x0026440001147983 */ /* 0x000f220000300800 */
[----:B0-----:R-:W-:-:S03]  /*1f8200*/  F2FP.SATFINITE.E4M3.F32.PACK_AB_MERGE_C R9, R18, R19, RZ ;  /* 0x000000131209723e */ /* 0x001fc600048070ff */
[----:B------:R-:W4:Y:S01]  /*1f8210*/  LDL.LU R19, [R1+0x2648] ;  /* 0x0026480001137983 */ /* 0x000f220000300800 */
[----:B------:R-:W-:-:S03]  /*1f8220*/  IADD3 R14, P3, R8, R6, RZ ;  /* 0x00000006080e7210 */ /* 0x000fc60007f7e0ff */
[----:B------:R-:W4:Y:S04]  /*1f8230*/  LDL.LU R18, [R1+0x264c] ;  /* 0x00264c0001127983 */ /* 0x000f280000300800 */
[----:B------:R0:W-:Y:S02]  /*1f8240*/  STL [R1+0x488], R9 ;  /* 0x0004880901007387 */ /* 0x0001e40000100800 */
[----:B0-----:R-:W-:-:S05]  /*1f8250*/  SHF.R.S32.HI R9, RZ, 0x1f, R8 ;  /* 0x0000001fff097819 */ /* 0x001fca0000011408 */
[----:B------:R-:W-:-:S05]  /*1f8260*/  IMAD.X R15, R9, 0x1, R5, P3 ;  /* 0x00000001090f7824 */ /* 0x000fca00018e0605 */
[----:B------:R0:W-:Y:S04]  /*1f8270*/  STL.64 [R1+0x2680], R14 ;  /* 0x0026800e01007387 */ /* 0x0001e80000100a00 */
[----:B0-----:R-:W4:Y:S01]  /*1f8280*/  LDL.LU R14, [R1+0x7de8] ;  /* 0x007de800010e7983 */ /* 0x001f220000300800 */
[----:B---3--:R-:W-:Y:S02]  /*1f8290*/  F2FP.SATFINITE.E4M3.F32.PACK_AB_MERGE_C R10, R16, R17, RZ ;  /* 0x00000011100a723e */ /* 0x008fe400048070ff */
[----:B--2---:R-:W-:Y:S02]  /*1f82a0*/  F2FP.SATFINITE.E4M3.F32.PACK_AB_MERGE_C R28, R28, R29, RZ ;  /* 0x0000001d1c1c723e */ /* 0x004fe400048070ff */
[----:B----4-:R-:W-:Y:S02]  /*1f82b0*/  F2FP.SATFINITE.E4M3.F32.PACK_AB_MERGE_C R26, R25, R26, RZ ;  /* 0x0000001a191a723e */ /* 0x010fe400048070ff */
[----:B------:R-:W-:-:S02]  /*1f82c0*/  F2FP.SATFINITE.E4M3.F32.PACK_AB_MERGE_C R15, R23, R24, RZ ;  /* 0x00000018170f723e */ /* 0x000fc400048070ff */
[----:B------:R-:W-:Y:S02]  /*1f82d0*/  F2FP.SATFINITE.E4M3.F32.PACK_AB_MERGE_C R24, R18, R19, RZ ;  /* 0x000000131218723e */ /* 0x000fe400048070ff */
[----:B------:R-:W-:Y:S02]  /*1f82e0*/  F2FP.SATFINITE.E4M3.F32.PACK_AB_MERGE_C R14, R12, R14, RZ ;  /* 0x0000000e0c0e723e */ /* 0x000fe400048070ff */
[----:B------:R-:W-:-:S03]  /*1f82f0*/  IADD3 R12, P3, R8, R11, RZ ;  /* 0x0000000b080c7210 */ /* 0x000fc60007f7e0ff */
[----:B------:R-:W-:Y:S02]  /*1f8300*/  STL [R1+0x47c], R14 ;  /* 0x00047c0e01007387 */ /* 0x000fe40000100800 */
[----:B------:R-:W-:Y:S02]  /*1f8310*/  IMAD.X R13, R9, 0x1, R7, P3 ;  /* 0x00000001090d7824 */ /* 0x000fe400018e0607 */
[----:B------:R0:W-:Y:S04]  /*1f8320*/  STL [R1+0x478], R10 ;  /* 0x0004780a01007387 */ /* 0x0001e80000100800 */
[----:B------:R-:W2:Y:S04]  /*1f8330*/  LDL.LU R17, [R1+0x2630] ;  /* 0x0026300001117983 */ /* 0x000ea80000300800 */
[----:B------:R-:W2:Y:S04]  /*1f8340*/  LDL.LU R16, [R1+0x2634] ;  /* 0x0026340001107983 */ /* 0x000ea80000300800 */
[----:B------:R1:W-:Y:S01]  /*1f8350*/  STL.64 [R1+0x2670], R12 ;  /* 0x0026700c01007387 */ /* 0x0003e20000100a00 */
[----:B0-----:R-:W-:-:S03]  /*1f8360*/  F2FP.SATFINITE.E4M3.F32.PACK_AB_MERGE_C R10, R22, R27, RZ ;  /* 0x0000001b160a723e */ /* 0x001fc600048070ff */
[----:B------:R0:W-:Y:S01]  /*1f8370*/  STL [R1+0x7a3c], R28 ;  /* 0x007a3c1c01007387 */ /* 0x0001e20000100800 */
[----:B-1----:R-:W-:-:S03]  /*1f8380*/  IADD3 R12, P3, R8, R4, RZ ;  /* 0x00000004080c7210 */ /* 0x002fc60007f7e0ff */
[----:B------:R-:W-:Y:S02]  /*1f8390*/  STL [R1+0x3a4], R10 ;  /* 0x0003a40a01007387 */ /* 0x000fe40000100800 */
[C---:B------:R-:W-:Y:S01]  /*1f83a0*/  IMAD.X R13, R9.reuse, 0x1, R3, P3 ;  /* 0x00000001090d7824 */ /* 0x040fe200018e0603 */
[----:B0-----:R-:W-:Y:S01]  /*1f83b0*/  IADD3 R28, P3, R8, R2, RZ ;  /* 0x00000002081c7210 */ /* 0x001fe20007f7e0ff */
[----:B------:R-:W3:Y:S04]  /*1f83c0*/  LDL.LU R22, [R1+0x263c] ;  /* 0x00263c0001167983 */ /* 0x000ee80000300800 */
[----:B------:R0:W-:Y:S01]  /*1f83d0*/  STL.64 [R1+0x2660], R12 ;  /* 0x0026600c01007387 */ /* 0x0001e20000100a00 */
[----:B------:R-:W-:Y:S01]  /*1f83e0*/  IMAD.X R29, R9, 0x1, R0, P3 ;  /* 0x00000001091d7824 */ /* 0x000fe200018e0600 */
[----:B------:R-:W-:Y:S01]  /*1f83f0*/  F2FP.SATFINITE.E4M3.F32.PACK_AB_MERGE_C R9, R20, R21, RZ ;  /* 0x000000151409723e */ /* 0x000fe200048070ff */
[----:B------:R-:W-:Y:S01]  /*1f8400*/  VIADD R8, R8, UR5 ;  /* 0x0000000508087c36 */ /* 0x000fe20008000000 */
[----:B------:R-:W-:Y:S01]  /*1f8410*/  ULDC UR5, c[0x0][0x248] ;  /* 0x0000920000057ab9 */ /* 0x000fe20000000800 */
[----:B0-----:R-:W4:Y:S04]  /*1f8420*/  LDL.LU R13, [R1+0x2620] ;  /* 0x00262000010d7983 */ /* 0x001f280000300800 */
[----:B------:R-:W4:Y:S04]  /*1f8430*/  LDL.LU R10, [R1+0x2624] ;  /* 0x00262400010a7983 */ /* 0x000f280000300800 */
[----:B------:R-:W3:Y:S04]  /*1f8440*/  LDL.LU R14, [R1+0x2628] ;  /* 0x00262800010e7983 */ /* 0x000ee80000300800 */
[----:B------:R-:W3:Y:S04]  /*1f8450*/  LDL.LU R12, [R1+0x262c] ;  /* 0x00262c00010c7983 */ /* 0x000ee80000300800 */
[----:B------:R0:W-:Y:S01]  /*1f8460*/  STL [R1+0x7a4c], R26 ;  /* 0x007a4c1a01007387 */ /* 0x0001e20000100800 */
[----:B------:R-:W-:-:S03]  /*1f8470*/  IADD3 R18, P3, R8, R6, RZ ;  /* 0x0000000608127210 */ /* 0x000fc60007f7e0ff */
[----:B0-----:R-:W3:Y:S04]  /*1f8480*/  LDL.LU R26, [R1+0x2638] ;  /* 0x00263800011a7983 */ /* 0x001ee80000300800 */
[----:B------:R0:W-:Y:S04]  /*1f8490*/  STL.64 [R1+0x2650], R28 ;  /* 0x0026501c01007387 */ /* 0x0001e80000100a00 */
[----:B0-----:R-:W3:Y:S04]  /*1f84a0*/  LDL.LU R28, [R1+0x3110] ;  /* 0x00311000011c7983 */ /* 0x001ee80000300800 */
[----:B------:R0:W-:Y:S04]  /*1f84b0*/  STL [R1+0x394], R15 ;  /* 0x0003940f01007387 */ /* 0x0001e80000100800 */
[----:B0-----:R-:W3:Y:S04]  /*1f84c0*/  LDL.LU R15, [R1+0x3114] ;  /* 0x00311400010f7983 */ /* 0x001ee80000300800 */
[----:B------:R0:W-:Y:S04]  /*1f84d0*/  STL [R1+0x388], R9 ;  /* 0x0003880901007387 */ /* 0x0001e80000100800 */
[----:B------:R-:W3:Y:S04]  /*1f84e0*/  LDL.LU R29, [R1+0x3118] ;  /* 0x00311800011d7983 */ /* 0x000ee80000300800 */
[----:B------:R-:W3:Y:S01]  /*1f84f0*/  LDL.LU R27, [R1+0x311c] ;  /* 0x00311c00011b7983 */ /* 0x000ee20000300800 */
[----:B0-----:R-:W-:-:S03]  /*1f8500*/  SHF.R.S32.HI R9, RZ, 0x1f, R8 ;  /* 0x0000001fff097819 */ /* 0x001fc60000011408 */
[----:B------:R-:W3:Y:S02]  /*1f8510*/  LDL.LU R25, [R1+0x3100] ;  /* 0x0031000001197983 */ /* 0x000ee40000300800 */
[----:B------:R-:W-:Y:S02]  /*1f8520*/  IMAD.X R19, R9, 0x1, R5, P3 ;  /* 0x0000000109137824 */ /* 0x000fe400018e0605 */
[----:B------:R-:W3:Y:S04]  /*1f8530*/  LDL.LU R23, [R1+0x3104] ;  /* 0x0031040001177983 */ /* 0x000ee80000300800 */
[----:B------:R-:W3:Y:S04]  /*1f8540*/  LDL.LU R21, [R1+0x3108] ;  /* 0x0031080001157983 */ /* 0x000ee80000300800 */
[----:B------:R-:W3:Y:S04]  /*1f8550*/  LDL.LU R20, [R1+0x310c] ;  /* 0x00310c0001147983 */ /* 0x000ee80000300800 */
[----:B------:R-:W-:Y:S04]  /*1f8560*/  STL [R1+0x7a70], R24 ;  /* 0x007a701801007387 */ /* 0x000fe80000100800 */
[----:B------:R0:W-:Y:S04]  /*1f8570*/  STL.64 [R1+0x2640], R18 ;  /* 0x0026401201007387 */ /* 0x0001e80000100a00 */
[----:B0-----:R-:W3:Y:S04]  /*1f8580*/  LDL.LU R19, [R1+0x2610] ;  /* 0x0026100001137983 */ /* 0x001ee80000300800 */
[----:B------:R-:W3:Y:S01]  /*1f8590*/  LDL.LU R18, [R1+0x2614] ;  /* 0x0026140001127983 */ /* 0x000ee20000300800 */
[----:B--2---:R-:W-:-:S05]  /*1f85a0*/  F2FP.SATFINITE.E4M3.F32.PACK_AB_MERGE_C R16, R16, R17, RZ ;  /* 0x000000111010723e */ /* 0x004fca00048070ff */
[----:B------:R0:W-:Y:S01]  /*1f85b0*/  STL [R1+0x380], R16 ;  /* 0x0003801001007387 */ /* 0x0001e20000100800 */
[----:B----4-:R-:W-:Y:S02]  /*1f85c0*/  F2FP.SATFINITE.E4M3.F32.PACK_AB_MERGE_C R10, R10, R13, RZ ;  /* 0x0000000d0a0a723e */ /* 0x010fe400048070ff */
[----:B---3--:R-:W-:Y:S02]  /*1f85d0*/  F2FP.SATFINITE.E4M3.F32.PACK_AB_MERGE_C R12, R12, R14, RZ ;  /* 0x0000000e0c0c723e */ /* 0x008fe400048070ff */
[----:B------:R-:W-:Y:S02]  /*1f85e0*/  F2FP.SATFINITE.E4M3.F32.PACK_AB_MERGE_C R22, R22, R26, RZ ;  /* 0x0000001a1616723e */ /* 0x000fe400048070ff */
[----:B------:R-:W-:Y:S01]  /*1f85f0*/  F2FP.SATFINITE.E4M3.F32.PACK_AB_MERGE_C R15, R15, R28, RZ ;  /* 0x0000001c0f0f723e */ /* 0x000fe200048070ff */
[----:B------:R1:W-:Y:S04]  /*1f8600*/  STL.64 [R1+0x7de0], R18 ;  /* 0x007de01201007387 */ /* 0x0003e80000100a00 */
[----:B------:R-:W2:Y:S04]  /*1f8610*/  LDL.LU R17, [R1+0x2618] ;  /* 0x0026180001117983 */ /* 0x000ea80000300800 */
[----:B0-----:R-:W2:Y:S01]  /*1f8620*/  LDL.LU R16, [R1+0x261c] ;  /* 0x00261c0001107983 */ /* 0x001ea20000300800 */
[----:B-1----:R-:W-:-:S03]  /*1f8630*/  IADD3 R18, P3, R8, R11, RZ ;  /* 0x0000000b08127210 */ /* 0x002fc60007f7e0ff */
[----:B------:R-:W-:Y:S02]  /*1f8640*/  STL [R1+0x7a90], R22 ;  /* 0x007a901601007387 */ /* 0x000fe40000100800 */
[----:B------:R-:W-:Y:S02]  /*1f8650*/  IMAD.X R19, R9, 0x1, R7, P3 ;  /* 0x0000000109137824 */ /* 0x000fe400018e0607 */
[----:B------:R-:W3:Y:S04]  /*1f8660*/  LDL.LU R13, [R1+0x2600] ;  /* 0x00260000010d7983 */ /* 0x000ee80000300800 */
[----:B------:R0:W-:Y:S04]  /*1f8670*/  STL.64 [R1+0x2638], R18 ;  /* 0x0026381201007387 */ /* 0x0001e80000100a00 */
[----:B------:R1:W-:Y:S01]  /*1f8680*/  STL [R1+0x370], R10 ;  /* 0x0003700a01007387 */ /* 0x0003e20000100800 */
[----:B0-----:R-:W-:-:S03]  /*1f8690*/  IADD3 R18, P3, R8, R4, RZ ;  /* 0x0000000408127210 */ /* 0x001fc60007f7e0ff */
[----:B-1----:R-:W3:Y:S02]  /*1f86a0*/  LDL.LU R10, [R1+0x2604] ;  /* 0x00260400010a7983 */ /* 0x002ee40000300800 */
[----:B------:R-:W-:Y:S02]  /*1f86b0*/  IMAD.X R19, R9, 0x1, R3, P3 ;  /* 0x0000000109137824 */ /* 0x000fe400018e0603 */
[----:B------:R0:W-:Y:S04]  /*1f86c0*/  STL [R1+0x374], R12 ;  /* 0x0003740c01007387 */ /* 0x0001e80000100800 */
[----:B------:R-:W4:Y:S04]  /*1f86d0*/  LDL.LU R14, [R1+0x2608] ;  /* 0x00260800010e7983 */ /* 0x000f280000300800 */
[----:B0-----:R-:W4:Y:S04]  /*1f86e0*/  LDL.LU R12, [R1+0x260c] ;  /* 0x00260c00010c7983 */ /* 0x001f280000300800 */
[----:B------:R0:W-:Y:S04]  /*1f86f0*/  STL.64 [R1+0x2630], R18 ;  /* 0x0026301201007387 */ /* 0x0001e80000100a00 */
[----:B------:R1:W-:Y:S01]  /*1f8700*/  STL [R1+0x368], R15 ;  /* 0x0003680f01007387 */ /* 0x0003e20000100800 */
[C---:B0-----:R-:W-:Y:S01]  /*1f8710*/  IADD3 R18, P3, R8.reuse, R2, RZ ;  /* 0x0000000208127210 */ /* 0x041fe20007f7e0ff */
[----:B------:R-:W-:Y:S01]  /*1f8720*/  VIADD R8, R8, UR5 ;  /* 0x0000000508087c36 */ /* 0x000fe20008000000 */
[----:B------:R-:W-:-:S03]  /*1f8730*/  ULDC UR5, c[0x0][0x248] ;  /* 0x0000920000057ab9 */ /* 0x000fc60000000800 */
[----:B------:R-:W-:Y:S01]  /*1f8740*/  IMAD.X R19, R9, 0x1, R0, P3 ;  /* 0x0000000109137824 */ /* 0x000fe200018e0600 */
[----:B------:R-:W-:Y:S02]  /*1f8750*/  F2FP.SATFINITE.E4M3.F32.PACK_AB_MERGE_C R9, R27, R29, RZ ;  /* 0x0000001d1b09723e */ /* 0x000fe400048070ff */
[----:B------:R-:W4:Y:S04]  /*1f8760*/  LDL.LU R29, [R1+0x25f0] ;  /* 0x0025f000011d7983 */ /* 0x000f280000300800 */
[----:B------:R-:W4:Y:S04]  /*1f8770*/  LDL.LU R27, [R1+0x25f4] ;  /* 0x0025f400011b7983 */ /* 0x000f280000300800 */
[----:B------:R0:W-:Y:S01]  /*1f8780*/  STL.64 [R1+0x2628], R18 ;  /* 0x0026281201007387 */ /* 0x0001e20000100a00 */
[----:B-1----:R-:W-:-:S03]  /*1f8790*/  SHF.R.S32.HI R15, RZ, 0x1f, R8 ;  /* 0x0000001fff0f7819 */ /* 0x002fc60000011408 */
[----:B------:R1:W-:Y:S01]  /*1f87a0*/  STL [R1+0x36c], R9 ;  /* 0x00036c0901007387 */ /* 0x0003e20000100800 */
[----:B0-----:R-:W-:Y:S02]  /*1f87b0*/  IADD3 R18, P3, R8, R6, RZ ;  /* 0x0000000608127210 */ /* 0x001fe40007f7e0ff */
[----:B-1----:R-:W-:Y:S02]  /*1f87c0*/  F2FP.SATFINITE.E4M3.F32.PACK_AB_MERGE_C R9, R23, R25, RZ ;  /* 0x000000191709723e */ /* 0x002fe400048070ff */
[----:B------:R-:W4:Y:S01]  /*1f87d0*/  LDL.LU R25, [R1+0x25f8] ;  /* 0x0025f80001197983 */ /* 0x000f220000300800 */
[----:B------:R-:W-:-:S03]  /*1f87e0*/  IMAD.X R19, R15, 0x1, R5, P3 ;  /* 0x000000010f137824 */ /* 0x000fc600018e0605 */
[----:B------:R-:W4:Y:S04]  /*1f87f0*/  LDL.LU R23, [R1+0x25fc] ;  /* 0x0025fc0001177983 */ /* 0x000f280000300800 */
[----:B------:R0:W-:Y:S02]  /*1f8800*/  STL [R1+0x35c], R9 ;  /* 0x00035c0901007387 */ /* 0x0001e40000100800 */
[----:B0-----:R-:W-:Y:S02]  /*1f8810*/  F2FP.SATFINITE.E4M3.F32.PACK_AB_MERGE_C R9, R20, R21, RZ ;  /* 0x000000151409723e */ /* 0x001fe400048070ff */
[----:B------:R-:W4:Y:S04]  /*1f8820*/  LDL.LU R21, [R1+0x25e0] ;  /* 0x0025e00001157983 */ /* 0x000f280000300800 */
[----:B------:R-:W4:Y:S04]  /*1f8830*/  LDL.LU R20, [R1+0x25e4] ;  /* 0x0025e40001147983 */ /* 0x000f280000300800 */
[----:B------:R-:W-:Y:S04]  /*1f8840*/  STL [R1+0x358], R9 ;  /* 0x0003580901007387 */ /* 0x000fe80000100800 */
[----:B------:R0:W-:Y:S04]  /*1f8850*/  STL.64 [R1+0x2620], R18 ;  /* 0x0026201201007387 */ /* 0x0001e80000100a00 */
[----:B0-----:R-:W3:Y:S04]  /*1f8860*/  LDL.LU.64 R18, [R1+0x7de0] ;  /* 0x007de00001127983 */ /* 0x001ee80000300a00 */
[----:B------:R-:W4:Y:S01]  /*1f8870*/  LDL.LU R26, [R1+0x25e8] ;  /* 0x0025e800011a7983 */ /* 0x000f220000300800 */
[----:B--2---:R-:W-:-:S02]  /*1f8880*/  F2FP.SATFINITE.E4M3.F32.PACK_AB_MERGE_C R16, R16, R17, RZ ;  /* 0x000000111010723e */ /* 0x004fc400048070ff */
[----:B---3--:R-:W-:-:S05]  /*1f8890*/  F2FP.SATFINITE.E4M3.F32.PACK_AB_MERGE_C R9, R18, R19, RZ ;  /* 0x000000131209723e */ /* 0x008fca00048070ff */
[----:B------:R0:W-:Y:S04]  /*1f88a0*/  STL [R1+0x348], R9 ;  /* 0x0003480901007387 */ /* 0x0001e80000100800 */
[----:B0-----:R-:W2:Y:S04]  /*1f88b0*/  LDL.LU R9, [R1+0x25ec] ;  /* 0x0025ec0001097983 */ /* 0x001ea80000300800 */
[----:B------:R0:W-:Y:S04]  /*1f88c0*/  STL [R1+0x34c], R16 ;  /* 0x00034c1001007387 */ /* 0x0001e80000100800 */
[----:B------:R-:W3:Y:S04]  /*1f88d0*/  LDL.LU R19, [R1+0x25d0] ;  /* 0x0025d00001137983 */ /* 0x000ee80000300800 */
[----:B------:R-:W3:Y:S01]  /*1f88e0*/  LDL.LU R18, [R1+0x25d4] ;  /* 0x0025d40001127983 */ /* 0x000ee20000300800 */
[----:B------:R-:W-:-:S02]  /*1f88f0*/  F2FP.SATFINITE.E4M3.F32.PACK_AB_MERGE_C R10, R10, R13, RZ ;  /* 0x0000000d0a0a723e */ /* 0x000fc400048070ff */
[----:B----4-:R-:W-:Y:S02]  /*1f8900*/  F2FP.SATFINITE.E4M3.F32.PACK_AB_MERGE_C R12, R12, R14, RZ ;  /* 0x0000000e0c0c723e */ /* 0x010fe400048070ff */
[----:B------:R-:W-:Y:S01]  /*1f8910*/  F2FP.SATFINITE.E4M3.F32.PACK_AB_MERGE_C R22, R27, R29, RZ ;  /* 0x0000001d1b16723e */ /* 0x000fe200048070ff */
[----:B---3--:R1:W-:Y:S04]  /*1f8920*/  STL.64 [R1+0x7dd8], R18 ;  /* 0x007dd81201007387 */ /* 0x0083e80000100a00 */
[----:B------:R-:W3:Y:S04]  /*1f8930*/  LDL.LU R17, [R1+0x25d8] ;  /* 0x0025d80001117983 */ /* 0x000ee80000300800 */
[----:B0-----:R-:W3:Y:S01]  /*1f8940*/  LDL.LU R16, [R1+0x25dc] ;  /* 0x0025dc0001107983 */ /* 0x001ee20000300800 */
[----:B-1----:R-:W-:-:S03]  /*1f8950*/  IADD3 R18, P3, R8, R11, RZ ;  /* 0x0000000b08127210 */ /* 0x002fc60007f7e0ff */
[----:B------:R-:W4:Y:S02]  /*1f8960*/  LDL.LU R13, [R1+0x25c0] ;  /* 0x0025c000010d7983 */ /* 0x000f240000300800 */
[----:B------:R-:W-:-:S05]  /*1f8970*/  IMAD.X R19, R15, 0x1, R7, P3 ;  /* 0x000000010f137824 */ /* 0x000fca00018e0607 */
[----:B------:R0:W-:Y:S04]  /*1f8980*/  STL.64 [R1+0x2610], R18 ;  /* 0x0026101201007387 */ /* 0x0001e80000100a00 */
[----:B------:R1:W-:Y:S01]  /*1f8990*/  STL [R1+0x2618], R10 ;  /* 0x0026180a01007387 */ /* 0x0003e20000100800 */
[----:B0-----:R-:W-:-:S03]  /*1f89a0*/  IADD3 R18, P3, R8, R4, RZ ;  /* 0x0000000408127210 */ /* 0x001fc60007f7e0ff */
[----:B-1----:R-:W4:Y:S02]  /*1f89b0*/  LDL.LU R10, [R1+0x25c4] ;  /* 0x0025c400010a7983 */ /* 0x002f240000300800 */
[----:B------:R-:W-:Y:S02]  /*1f89c0*/  IMAD.X R19, R15, 0x1, R3, P3 ;  /* 0x000000010f137824 */ /* 0x000fe400018e0603 */
[----:B------:R0:W-:Y:S04]  /*1f89d0*/  STL [R1+0x260c], R12 ;  /* 0x00260c0c01007387 */ /* 0x0001e80000100800 */
[----:B------:R-:W4:Y:S04]  /*1f89e0*/  LDL.LU R14, [R1+0x25c8] ;  /* 0x0025c800010e7983 */ /* 0x000f280000300800 */
[----:B0-----:R-:W4:Y:S04]  /*1f89f0*/  LDL.LU R12, [R1+0x25cc] ;  /* 0x0025cc00010c7983 */ /* 0x001f280000300800 */
[----:B------:R0:W-:Y:S02]  /*1f8a00*/  STL.64 [R1+0x2600], R18 ;  /* 0x0026001201007387 */ /* 0x0001e40000100a00 */
[----:B0-----:R-:W-:-:S02]  /*1f8a10*/  IADD3 R18, P3, R8, R2, RZ ;  /* 0x0000000208127210 */ /* 0x001fc40007f7e0ff */
[----:B------:R2:W-:Y:S03]  /*1f8a20*/  STL [R1+0x2608], R22 ;  /* 0x0026081601007387 */ /* 0x0005e60000100800 */
[----:B------:R-:W-:-:S05]  /*1f8a30*/  IMAD.X R19, R15, 0x1, R0, P3 ;  /* 0x000000010f137824 */ /* 0x000fca00018e0600 */
[----:B------:R0:W-:Y:S04]  /*1f8a40*/  STL.64 [R1+0x25f0], R18 ;  /* 0x0025f01201007387 */ /* 0x0001e80000100a00 */
[----:B------:R-:W4:Y:S01]  /*1f8a50*/  LDL.LU R28, [R1+0x25b0] ;  /* 0x0025b000011c7983 */ /* 0x000f220000300800 */
[----:B------:R-:W-:Y:S01]  /*1f8a60*/  VIADD R8, R8, UR5 ;  /* 0x0000000508087c36 */ /* 0x000fe20008000000 */
[----:B--2---:R-:W-:Y:S01]  /*1f8a70*/  F2FP.SATFINITE.E4M3.F32.PACK_AB_MERGE_C R22, R9, R26, RZ ;  /* 0x0000001a0916723e */ /* 0x004fe200048070ff */
[----:B------:R-:W-:Y:S01]  /*1f8a80*/  ULDC UR5, c[0x0][0x248] ;  /* 0x0000920000057ab9 */ /* 0x000fe20000000800 */
[----:B------:R-:W2:Y:S01]  /*1f8a90*/  LDL.LU R15, [R1+0x25b4] ;  /* 0x0025b400010f7983 */ /* 0x000ea20000300800 */
[----:B0-----:R-:W-:-:S05]  /*1f8aa0*/  F2FP.SATFINITE.E4M3.F32.PACK_AB_MERGE_C R18, R23, R25, RZ ;  /* 0x000000191712723e */ /* 0x001fca00048070ff */
[----:B------:R0:W-:Y:S04]  /*1f8ab0*/  STL [R1+0x25fc], R18 ;  /* 0x0025fc1201007387 */ /* 0x0001e80000100800 */
[----:B------:R-:W2:Y:S04]  /*1f8ac0*/  LDL.LU R29, [R1+0x25b8] ;  /* 0x0025b800011d7983 */ /* 0x000ea80000300800 */
[----:B------:R-:W2:Y:S01]  /*1f8ad0*/  LDL.LU R27, [R1+0x25bc] ;  /* 0x0025bc00011b7983 */ /* 0x000ea20000300800 */
[----:B0-----:R-:W-:-:S03]  /*1f8ae0*/  F2FP.SATFINITE.E4M3.F32.PACK_AB_MERGE_C R18, R20, R21, RZ ;  /* 0x000000151412723e */ /* 0x001fc600048070ff */
[----:B------:R-:W2:Y:S01]  /*1f8af0*/  LDL.LU R25, [R1+0x25a0] ;  /* 0x0025a00001197983 */ /* 0x000ea20000300800 */
[----:B------:R-:W-:-:S03]  /*1f8b00*/  SHF.R.S32.HI R9, RZ, 0x1f, R8 ;  /* 0x0000001fff097819 */ /* 0x000fc60000011408 */
[----:B------:R-:W2:Y:S04]  /*1f8b10*/  LDL.LU R23, [R1+0x25a4] ;  /* 0x0025a40001177983 */ /* 0x000ea80000300800 */
[----:B------:R0:W-:Y:S04]  /*1f8b20*/  STL [R1+0x25f8], R18 ;  /* 0x0025f81201007387 */ /* 0x0001e80000100800 */
[----:B------:R-:W2:Y:S04]  /*1f8b30*/  LDL.LU R21, [R1+0x25a8] ;  /* 0x0025a80001157983 */ /* 0x000ea80000300800 */
[----:B------:R-:W2:Y:S01]  /*1f8b40*/  LDL.LU R20, [R1+0x25ac] ;  /* 0x0025ac0001147983 */ /* 0x000ea20000300800 */
[----:B0-----:R-:W-:-:S05]  /*1f8b50*/  IADD3 R18, P3, R8, R6, RZ ;  /* 0x0000000608127210 */ /* 0x001fca0007f7e0ff */
[----:B------:R-:W-:Y:S01]  /*1f8b60*/  IMAD.X R19, R9, 0x1, R5, P3 ;  /* 0x0000000109137824 */ /* 0x000fe200018e0605 */
[----:B------:R-:W-:Y:S04]  /*1f8b70*/  STL [R1+0x25ec], R22 ;  /* 0x0025ec1601007387 */ /* 0x000fe80000100800 */
[----:B------:R0:W-:Y:S04]  /*1f8b80*/  STL.64 [R1+0x25e0], R18 ;  /* 0x0025e01201007387 */ /* 0x0001e80000100a00 */
[----:B0-----:R-:W3:Y:S02]  /*1f8b90*/  LDL.LU.64 R18, [R1+0x7dd8] ;  /* 0x007dd80001127983 */ /* 0x001ee40000300a00 */
[----:B---3--:R-:W-:-:S02]  /*1f8ba0*/  F2FP.SATFINITE.E4M3.F32.PACK_AB_MERGE_C R18, R18, R19, RZ ;  /* 0x000000131212723e */ /* 0x008fc400048070ff */
[----:B------:R-:W3:Y:S04]  /*1f8bb0*/  LDL.LU R19, [R1+0x2590] ;  /* 0x0025900001137983 */ /* 0x000ee80000300800 */
[----:B------:R0:W-:Y:S04]  /*1f8bc0*/  STL [R1+0x25e8], R18 ;  /* 0x0025e81201007387 */ /* 0x0001e80000100800 */
[----:B0-----:R-:W3:Y:S01]  /*1f8bd0*/  LDL.LU R18, [R1+0x2594] ;  /* 0x0025940001127983 */ /* 0x001ee20000300800 */
[----:B------:R-:W-:-:S05]  /*1f8be0*/  F2FP.SATFINITE.E4M3.F32.PACK_AB_MERGE_C R16, R16, R17, RZ ;  /* 0x000000111010723e */ /* 0x000fca00048070ff */
[----:B------:R0:W-:Y:S01]  /*1f8bf0*/  STL [R1+0x25dc], R16 ;  /* 0x0025dc1001007387 */ /* 0x0001e20000100800 */
[----:B----4-:R-:W-:Y:S02]  /*1f8c00*/  F2FP.SATFINITE.E4M3.F32.PACK_AB_MERGE_C R10, R10, R13, RZ ;  /* 0x0000000d0a0a723e */ /* 0x010fe400048070ff */
[----:B------:R-:W-:Y:S02]  /*1f8c10*/  F2FP.SATFINITE.E4M3.F32.PACK_AB_MERGE_C R12, R12, R14, RZ ;  /* 0x0000000e0c0c723e */ /* 0x000fe400048070ff */
[----:B--2---:R-:W-:Y:S01]  /*1f8c20*/  F2FP.SATFINITE.E4M3.F32.PACK_AB_MERGE_C R15, R15, R28, RZ ;  /* 0x0000001c0f0f723e */ /* 0x004fe200048070ff */
[----:B---3--:R1:W-:Y:S04]  /*1f8c30*/  STL.64 [R1+0x7dd0], R18 ;  /* 0x007dd01201007387 */ /* 0x0083e80000100a00 */
[----:B------:R-:W2:Y:S04]  /*1f8c40*/  LDL.LU R17, [R1+0x2598] ;  /* 0x0025980001117983 */ /* 0x000ea80000300800 */
[----:B0-----:R-:W2:Y:S01]  /*1f8c50*/  LDL.LU R16, [R1+0x259c] ;  /* 0x00259c0001107983 */ /* 0x001ea20000300800 */
[----:B-1----:R-:W-:-:S03]  /*1f8c60*/  IADD3 R18, P3, R8, R11, RZ ;  /* 0x0000000b08127210 */ /* 0x002fc60007f7e0ff */
[----:B------:R-:W3:Y:S02]  /*1f8c70*/  LDL.LU R13, [R1+0x2580] ;  /* 0x00258000010d7983 */ /* 0x000ee40000300800 */
[----:B------:R-:W-:-:S05]  /*1f8c80*/  IMAD.X R19, R9, 0x1, R7, P3 ;  /* 0x0000000109137824 */ /* 0x000fca00018e0607 */
        /* <DEDUP_REMOVED lines=10> */
[----:B0-----:R-:W-:-:S02]  /*1f8d30*/  IADD3 R18, P3, R8, R2, RZ ;  /* 0x0000000208127210 */ /* 0x001fc40007f7e0ff */
[----:B-1----:R-:W-:-:S03]  /*1f8d40*/  F2FP.SATFINITE.E4M3.F32.PACK_AB_MERGE_C R15, R27, R29, RZ ;  /* 0x0000001d1b0f723e */ /* 0x002fc600048070ff */
[----:B------:R-:W-:Y:S01]  /*1f8d50*/  IMAD.X R19, R9, 0x1, R0, P3 ;  /* 0x0000000109137824 */ /* 0x000fe200018e0600 */
[----:B------:R-:W-:-:S04]  /*1f8d60*/  F2FP.SATFINITE.E4M3.F32.PACK_AB_MERGE_C R9, R23, R25, RZ ;  /* 0x000000191709723e */ /* 0x000fc800048070ff */
[----:B------:R-:W-:Y:S01]  /*1f8d70*/  STL.64 [R1+0x25b0], R18 ;  /* 0x0025b01201007387 */ /* 0x000fe20000100a00 */
[----:B------:R-:W-:Y:S01]  /*1f8d80*/  VIADD R8, R8, UR5 ;  /* 0x0000000508087c36 */ /* 0x000fe20008000000 */
[----:B------:R-:W-:Y:S02]  /*1f8d90*/  ULDC UR5, c[0x0][0x248] ;  /* 0x0000920000057ab9 */ /* 0x000fe40000000800 */
[----:B------:R-:W-:Y:S04]  /*1f8da0*/  STL [R1+0x261c], R15 ;  /* 0x00261c0f01007387 */ /* 0x000fe80000100800 */
        /* <DEDUP_REMOVED lines=10> */
[----:B0-----:R-:W-:-:S03]  /*1f8e50*/  SHF.R.S32.HI R9, RZ, 0x1f, R8 ;  /* 0x0000001fff097819 */ /* 0x001fc60000011408 */
[----:B------:R-:W4:Y:S02]  /*1f8e60*/  LDL.LU R21, [R1+0x2568] ;  /* 0x0025680001157983 */ /* 0x000f240000300800 */
[----:B------:R-:W-:Y:S02]  /*1f8e70*/  IMAD.X R19, R9, 0x1, R5, P3 ;  /* 0x0000000109137824 */ /* 0x000fe400018e0605 */
[----:B------:R-:W4:Y:S04]  /*1f8e80*/  LDL.LU R20, [R1+0x256c] ;  /* 0x00256c0001147983 */ /* 0x000f280000300800 */
[----:B------:R0:W-:Y:S04]  /*1f8e90*/  STL.64 [R1+0x25a0], R18 ;  /* 0x0025a01201007387 */ /* 0x0001e80000100a00 */
[----:B0-----:R-:W4:Y:S01]  /*1f8ea0*/  LDL.LU.64 R18, [R1+0x7dd0] ;  /* 0x007dd00001127983 */ /* 0x001f220000300a00 */
[----:B--2---:R-:W-:-:S02]  /*1f8eb0*/  F2FP.SATFINITE.E4M3.F32.PACK_AB_MERGE_C R15, R16, R17, RZ ;  /* 0x00000011100f723e */ /* 0x004fc400048070ff */
[----:B------:R-:W-:-:S05]  /*1f8ec0*/  IADD3 R16, P3, R8, R11, RZ ;  /* 0x0000000b08107210 */ /* 0x000fca0007f7e0ff */
[----:B------:R-:W-:Y:S01]  /*1f8ed0*/  IMAD.X R17, R9, 0x1, R7, P3 ;  /* 0x0000000109117824 */ /* 0x000fe200018e0607 */
[----:B---3--:R-:W-:Y:S02]  /*1f8ee0*/  F2FP.SATFINITE.E4M3.F32.PACK_AB_MERGE_C R13, R10, R13, RZ ;  /* 0x0000000d0a0d723e */ /* 0x008fe400048070ff */
[----:B----4-:R-:W-:Y:S02]  /*1f8ef0*/  F2FP.SATFINITE.E4M3.F32.PACK_AB_MERGE_C R10, R12, R14, RZ ;  /* 0x0000000e0c0a723e */ /* 0x010fe400048070ff */
[----:B------:R-:W-:-:S05]  /*1f8f00*/  F2FP.SATFINITE.E4M3.F32.PACK_AB_MERGE_C R18, R18, R19, RZ ;  /* 0x000000131212723e */ /* 0x000fca00048070ff */
[----:B------:R0:W-:Y:S04]  /*1f8f10*/  STL [R1+0x9c8], R18 ;  /* 0x0009c81201007387 */ /* 0x0001e80000100800 */
[----:B------:R-:W-:Y:S04]  /*1f8f20*/  STL [R1+0x9e4], R15 ;  /* 0x0009e40f01007387 */ /* 0x000fe80000100800 */
[----:B------:R-:W2:Y:S04]  /*1f8f30*/  LDL.LU R19, [R1+0x2550] ;  /* 0x0025500001137983 */ /* 0x000ea80000300800 */
[----:B0-----:R-:W2:Y:S04]  /*1f8f40*/  LDL.LU R18, [R1+0x2554] ;  /* 0x0025540001127983 */ /* 0x001ea80000300800 */
[----:B------:R0:W-:Y:S04]  /*1f8f50*/  STL.64 [R1+0x2590], R16 ;  /* 0x0025901001007387 */ /* 0x0001e80000100a00 */
[----:B0-----:R-:W3:Y:S04]  /*1f8f60*/  LDL.LU R17, [R1+0x2558] ;  /* 0x0025580001117983 */ /* 0x001ee80000300800 */
[----:B------:R-:W3:Y:S04]  /*1f8f70*/  LDL.LU R16, [R1+0x255c] ;  /* 0x00255c0001107983 */ /* 0x000ee80000300800 */
[----:B------:R-:W4:Y:S04]  /*1f8f80*/  LDL.LU R28, [R1+0x2540] ;  /* 0x00254000011c7983 */ /* 0x000f280000300800 */
[----:B------:R0:W-:Y:S04]  /*1f8f90*/  STL [R1+0x914], R13 ;  /* 0x0009140d01007387 */ /* 0x0001e80000100800 */
[----:B------:R-:W2:Y:S04]  /*1f8fa0*/  LDL.LU R15, [R1+0x2544] ;  /* 0x00254400010f7983 */ /* 0x000ea80000300800 */
[----:B------:R1:W-:Y:S04]  /*1f8fb0*/  STL [R1+0x2648], R10 ;  /* 0x0026480a01007387 */ /* 0x0003e80000100800 */
[----:B0-----:R-:W3:Y:S04]  /*1f8fc0*/  LDL.LU R13, [R1+0x2548] ;  /* 0x00254800010d7983 */ /* 0x001ee80000300800 */
[----:B-1----:R-:W3:Y:S04]  /*1f8fd0*/  LDL.LU R10, [R1+0x254c] ;  /* 0x00254c00010a7983 */ /* 0x002ee80000300800 */
[----:B------:R-:W4:Y:S01]  /*1f8fe0*/  LDL.LU R14, [R1+0x2530] ;  /* 0x00253000010e7983 */ /* 0x000f220000300800 */
[----:B------:R-:W-:-:S03]  /*1f8ff0*/  F2FP.SATFINITE.E4M3.F32.PACK_AB_MERGE_C R22, R26, R24, RZ ;  /* 0x000000181a16723e */ /* 0x000fc600048070ff */
[----:B----4-:R0:W-:Y:S04]  /*1f9000*/  STL [R1+0x7dc8], R14 ;  /* 0x007dc80e01007387 */ /* 0x0101e80000100800 */
[----:B--2---:R1:W-:Y:S04]  /*1f9010*/  STL [R1+0x7dcc], R15 ;  /* 0x007dcc0f01007387 */ /* 0x0043e80000100800 */
[----:B------:R-:W2:Y:S01]  /*1f9020*/  LDL.LU R12, [R1+0x2534] ;  /* 0x00253400010c7983 */ /* 0x000ea20000300800 */
[----:B0-----:R-:W-:-:S05]  /*1f9030*/  IADD3 R14, P3, R8, R4, RZ ;  /* 0x00000004080e7210 */ /* 0x001fca0007f7e0ff */
[----:B-1----:R-:W-:-:S05]  /*1f9040*/  IMAD.X R15, R9, 0x1, R3, P3 ;  /* 0x00000001090f7824 */ /* 0x002fca00018e0603 */
[----:B------:R0:W-:Y:S04]  /*1f9050*/  STL.64 [R1+0x2580], R14 ;  /* 0x0025800e01007387 */ /* 0x0001e80000100a00 */
[----:B------:R-:W-:Y:S01]  /*1f9060*/  STL [R1+0x860], R22 ;  /* 0x0008601601007387 */ /* 0x000fe20000100800 */
[----:B0-----:R-:W-:-:S05]  /*1f9070*/  IADD3 R14, P3, R8, R2, RZ ;  /* 0x00000002080e7210 */ /* 0x001fca0007f7e0ff */
[----:B------:R-:W-:Y:S01]  /*1f9080*/  IMAD.X R15, R9, 0x1, R0, P3 ;  /* 0x00000001090f7824 */ /* 0x000fe200018e0600 */
[----:B------:R-:W-:Y:S02]  /*1f9090*/  F2FP.SATFINITE.E4M3.F32.PACK_AB_MERGE_C R9, R23, R29, RZ ;  /* 0x0000001d1709723e */ /* 0x000fe400048070ff */
[----:B------:R-:W4:Y:S04]  /*1f90a0*/  LDL.LU R29, [R1+0x2538] ;  /* 0x00253800011d7983 */ /* 0x000f280000300800 */
[----:B------:R-:W4:Y:S04]  /*1f90b0*/  LDL.LU R23, [R1+0x253c] ;  /* 0x00253c0001177983 */ /* 0x000f280000300800 */
[----:B------:R-:W-:Y:S04]  /*1f90c0*/  STL.64 [R1+0x2570], R14 ;  /* 0x0025700e01007387 */ /* 0x000fe80000100a00 */
[----:B------:R0:W-:Y:S01]  /*1f90d0*/  STL [R1+0x870], R9 ;  /* 0x0008700901007387 */ /* 0x0001e20000100800 */
[----:B------:R-:W-:Y:S01]  /*1f90e0*/  VIADD R8, R8, UR5 ;  /* 0x0000000508087c36 */ /* 0x000fe20008000000 */
[----:B---3--:R-:W-:Y:S01]  /*1f90f0*/  F2FP.SATFINITE.E4M3.F32.PACK_AB_MERGE_C R10, R10, R13, RZ ;  /* 0x0000000d0a0a723e */ /* 0x008fe200048070ff */
[----:B------:R-:W-:Y:S01]  /*1f9100*/  ULDC UR5, c[0x0][0x248] ;  /* 0x0000920000057ab9 */ /* 0x000fe20000000800 */
[----:B0-----:R-:W-:-:S05]  /*1f9110*/  F2FP.SATFINITE.E4M3.F32.PACK_AB_MERGE_C R9, R25, R27, RZ ;  /* 0x0000001b1909723e */ /* 0x001fca00048070ff */
[----:B------:R0:W-:Y:S01]  /*1f9120*/  STL [R1+0x7f8], R9 ;  /* 0x0007f80901007387 */ /* 0x0001e20000100800 */
[----:B------:R-:W-:-:S03]  /*1f9130*/  IADD3 R14, P3, R8, R6, RZ ;  /* 0x00000006080e7210 */ /* 0x000fc60007f7e0ff */
[----:B------:R-:W3:Y:S04]  /*1f9140*/  LDL.LU R27, [R1+0x2520] ;  /* 0x00252000011b7983 */ /* 0x000ee80000300800 */
[----:B------:R-:W3:Y:S01]  /*1f9150*/  LDL.LU R25, [R1+0x2524] ;  /* 0x0025240001197983 */ /* 0x000ee20000300800 */
[----:B0-----:R-:W-:-:S05]  /*1f9160*/  F2FP.SATFINITE.E4M3.F32.PACK_AB_MERGE_C R9, R20, R21, RZ ;  /* 0x000000151409723e */ /* 0x001fca00048070ff */
[----:B------:R0:W-:Y:S04]  /*1f9170*/  STL [R1+0x820], R9 ;  /* 0x0008200901007387 */ /* 0x0001e80000100800 */
[----:B------:R-:W3:Y:S04]  /*1f9180*/  LDL.LU R21, [R1+0x2528] ;  /* 0x0025280001157983 */ /* 0x000ee80000300800 */
[----:B------:R-:W3:Y:S01]  /*1f9190*/  LDL.LU R20, [R1+0x252c] ;  /* 0x00252c0001147983 */ /* 0x000ee20000300800 */
[----:B0-----:R-:W-:-:S05]  /*1f91a0*/  SHF.R.S32.HI R9, RZ, 0x1f, R8 ;  /* 0x0000001fff097819 */ /* 0x001fca0000011408 */
[----:B------:R-:W-:-:S05]  /*1f91b0*/  IMAD.X R15, R9, 0x1, R5, P3 ;  /* 0x00000001090f7824 */ /* 0x000fca00018e0605 */
[----:B------:R0:W-:Y:S02]  /*1f91c0*/  STL.64 [R1+0x2560], R14 ;  /* 0x0025600e01007387 */ /* 0x0001e40000100a00 */
[----:B0-----:R-:W-:Y:S02]  /*1f91d0*/  F2FP.SATFINITE.E4M3.F32.PACK_AB_MERGE_C R15, R18, R19, RZ ;  /* 0x00000013120f723e */ /* 0x001fe400048070ff */
[----:B------:R-:W-:Y:S01]  /*1f91e0*/  F2FP.SATFINITE.E4M3.F32.PACK_AB_MERGE_C R14, R16, R17, RZ ;  /* 0x00000011100e723e */ /* 0x000fe200048070ff */
[----:B------:R-:W3:Y:S04]  /*1f91f0*/  LDL.LU R19, [R1+0x2510] ;  /* 0x0025100001137983 */ /* 0x000ee80000300800 */
[----:B------:R-:W-:Y:S04]  /*1f9200*/  STL [R1+0x7c4], R15 ;  /* 0x0007c40f01007387 */ /* 0x000fe80000100800 */
[----:B------:R-:W3:Y:S04]  /*1f9210*/  LDL.LU R18, [R1+0x2514] ;  /* 0x0025140001127983 */ /* 0x000ee80000300800 */
[----:B------:R0:W-:Y:S04]  /*1f9220*/  STL [R1+0x264c], R14 ;  /* 0x00264c0e01007387 */ /* 0x0001e80000100800 */
[----:B------:R-:W3:Y:S04]  /*1f9230*/  LDL.LU R17, [R1+0x2518] ;  /* 0x0025180001117983 */ /* 0x000ee80000300800 */
[----:B------:R-:W3:Y:S01]  /*1f9240*/  LDL.LU R16, [R1+0x251c] ;  /* 0x00251c0001107983 */ /* 0x000ee20000300800 */
[----:B0-----:R-:W-:-:S05]  /*1f9250*/  IADD3 R14, P3, R8, R11, RZ ;  /* 0x0000000b080e7210 */ /* 0x001fca0007f7e0ff */
[----:B------:R-:W-:-:S05]  /*1f9260*/  IMAD.X R15, R9, 0x1, R7, P3 ;  /* 0x00000001090f7824 */ /* 0x000fca00018e0607 */
[----:B------:R0:W-:Y:S04]  /*1f9270*/  STL.64 [R1+0x2550], R14 ;  /* 0x0025500e01007387 */ /* 0x0001e80000100a00 */
[----:B0-----:R-:W2:Y:S01]  /*1f9280*/  LDL.LU R15, [R1+0x7dcc] ;  /* 0x007dcc00010f7983 */ /* 0x001ea20000300800 */
[----:B------:R-:W-:Y:S02]  /*1f9290*/  IADD3 R14, P3, R8, R4, RZ ;  /* 0x00000004080e7210 */ /* 0x000fe40007f7e0ff */
[----:B--2---:R-:W-:-:S03]  /*1f92a0*/  F2FP.SATFINITE.E4M3.F32.PACK_AB_MERGE_C R22, R15, R28, RZ ;  /* 0x0000001c0f16723e */ /* 0x004fc600048070ff */
[----:B------:R-:W-:Y:S02]  /*1f92b0*/  IMAD.X R15, R9, 0x1, R3, P3 ;  /* 0x00000001090f7824 */ /* 0x000fe400018e0603 */
[----:B------:R-:W-:Y:S04]  /*1f92c0*/  STL [R1+0x764], R22 ;  /* 0x0007641601007387 */ /* 0x000fe80000100800 */
[----:B------:R-:W-:Y:S04]  /*1f92d0*/  STL [R1+0x744], R10 ;  /* 0x0007440a01007387 */ /* 0x000fe80000100800 */
[----:B------:R0:W-:Y:S04]  /*1f92e0*/  STL.64 [R1+0x2540], R14 ;  /* 0x0025400e01007387 */ /* 0x0001e80000100a00 */
[----:B0-----:R-:W2:Y:S04]  /*1f92f0*/  LDL.LU R14, [R1+0x7dc8] ;  /* 0x007dc800010e7983 */ /* 0x001ea80000300800 */
[----:B------:R4:W-:Y:S01]  /*1f9300*/  STL.64 [R1+0x7dc0], R2 ;  /* 0x007dc00201007387 */ /* 0x0009e20000100a00 */
[----:B--2---:R-:W-:-:S02]  /*1f9310*/  F2FP.SATFINITE.E4M3.F32.PACK_AB_MERGE_C R10, R12, R14, RZ ;  /* 0x0000000e0c0a723e */ /* 0x004fc400048070ff */
[----:B------:R-:W-:-:S03]  /*1f9320*/  IADD3 R12, P3, R8, R2, RZ ;  /* 0x00000002080c7210 */ /* 0x000fc60007f7e0ff */
[----:B------:R-:W-:Y:S02]  /*1f9330*/  STL [R1+0x700], R10 ;  /* 0x0007000a01007387 */ /* 0x000fe40000100800 */
[----:B------:R-:W-:Y:S01]  /*1f9340*/  IMAD.X R13, R9, 0x1, R0, P3 ;  /* 0x00000001090d7824 */ /* 0x000fe200018e0600 */
[----:B----4-:R-:W-:Y:S01]  /*1f9350*/  F2FP.SATFINITE.E4M3.F32.PACK_AB_MERGE_C R2, R23, R29, RZ ;  /* 0x0000001d1702723e */ /* 0x010fe200048070ff */
[----:B------:R-:W2:Y:S04]  /*1f9360*/  LDL.LU R22, [R1+0x2504] ;  /* 0x0025040001167983 */ /* 0x000ea80000300800 */
[----:B------:R-:W4:Y:S04]  /*1f9370*/  LDL.LU R24, [R1+0x2508] ;  /* 0x0025080001187983 */ /* 0x000f280000300800 */
[----:B------:R-:W4:Y:S04]  /*1f9380*/  LDL.LU R26, [R1+0x250c] ;  /* 0x00250c00011a7983 */ /* 0x000f280000300800 */
[----:B------:R0:W-:Y:S04]  /*1f9390*/  STL.64 [R1+0x2530], R12 ;  /* 0x0025300c01007387 */ /* 0x0001e80000100a00 */
[----:B------:R-:W2:Y:S01]  /*1f93a0*/  LDL.LU R28, [R1+0x24f0] ;  /* 0x0024f000011c7983 */ /* 0x000ea20000300800 */
[----:B------:R-:W-:Y:S01]  /*1f93b0*/  VIADD R8, R8, UR5 ;  /* 0x0000000508087c36 */ /* 0x000fe20008000000 */
[----:B---3--:R-:W-:Y:S01]  /*1f93c0*/  F2FP.SATFINITE.E4M3.F32.PACK_AB_MERGE_C R9, R20, R21, RZ ;  /* 0x000000151409723e */ /* 0x008fe200048070ff */
[----:B------:R-:W-:Y:S01]  /*1f93d0*/  ULDC UR5, c[0x0][0x248] ;  /* 0x0000920000057ab9 */ /* 0x000fe20000000800 */
[----:B0-----:R-:W2:Y:S04]  /*1f93e0*/  LDL.LU R13, [R1+0x24f4] ;  /* 0x0024f400010d7983 */ /* 0x001ea80000300800 */
[----:B------:R0:W-:Y:S04]  /*1f93f0*/  STL [R1+0x718], R2 ;  /* 0x0007180201007387 */ /* 0x0001e80000100800 */
[----:B------:R-:W3:Y:S04]  /*1f9400*/  LDL.LU R14, [R1+0x24f8] ;  /* 0x0024f800010e7983 */ /* 0x000ee80000300800 */
[----:B------:R-:W3:Y:S01]  /*1f9410*/  LDL.LU R12, [R1+0x24fc] ;  /* 0x0024fc00010c7983 */ /* 0x000ee20000300800 */
[----:B0-----:R-:W-:-:S03]  /*1f9420*/  F2FP.SATFINITE.E4M3.F32.PACK_AB_MERGE_C R2, R25, R27, RZ ;  /* 0x0000001b1902723e */ /* 0x001fc600048070ff */
[----:B------:R-:W3:Y:S01]  /*1f9430*/  LDL.LU R29, [R1+0x24e0] ;  /* 0x0024e000011d7983 */ /* 0x000ee20000300800 */
[----:B------:R-:W-:-:S03]  /*1f9440*/  SHF.R.S32.HI R10, RZ, 0x1f, R8 ;  /* 0x0000001fff0a7819 */ /* 0x000fc60000011408 */
[----:B------:R-:W3:Y:S04]  /*1f9450*/  LDL.LU R23, [R1+0x24e4] ;  /* 0x0024e40001177983 */ /* 0x000ee80000300800 */
[----:B------:R0:W-:Y:S02]  /*1f9460*/  STL [R1+0x698], R2 ;  /* 0x0006980201007387 */ /* 0x0001e40000100800 */
[----:B0-----:R-:W-:Y:S02]  /*1f9470*/  IADD3 R2, P3, R8, R6, RZ ;  /* 0x0000000608027210 */ /* 0x001fe40007f7e0ff */
[----:B------:R0:W-:Y:S03]  /*1f9480*/  STL [R1+0x2658], R9 ;  /* 0x0026580901007387 */ /* 0x0001e60000100800 */
[----:B------:R-:W-:Y:S01]  /*1f9490*/  IMAD.X R3, R10, 0x1, R5, P3 ;  /* 0x000000010a037824 */ /* 0x000fe200018e0605 */
[----:B------:R-:W4:Y:S04]  /*1f94a0*/  LDL.LU R15, [R1+0x24e8] ;  /* 0x0024e800010f7983 */ /* 0x000f280000300800 */
[----:B0-----:R-:W4:Y:S04]  /*1f94b0*/  LDL.LU R9, [R1+0x24ec] ;  /* 0x0024ec0001097983 */ /* 0x001f280000300800 */
        /* <DEDUP_REMOVED lines=12> */
[----:B0-----:R-:W3:Y:S04]  /*1f9580*/  LDL.LU.64 R2, [R1+0x7dc0] ;  /* 0x007dc00001027983 */ /* 0x001ee80000300a00 */
[----:B------:R-:W2:Y:S04]  /*1f9590*/  LDL.LU R27, [R1+0x24c0] ;  /* 0x0024c000011b7983 */ /* 0x000ea80000300800 */
[----:B--2---:R0:W-:Y:S04]  /*1f95a0*/  STL [R1+0x7dbc], R27 ;  /* 0x007dbc1b01007387 */ /* 0x0041e80000100800 */
[----:B0-----:R-:W2:Y:S04]  /*1f95b0*/  LDL.LU R27, [R1+0x2500] ;  /* 0x00250000011b7983 */ /* 0x001ea80000300800 */
[----:B------:R-:W3:Y:S04]  /*1f95c0*/  LDL.LU R25, [R1+0x24c4] ;  /* 0x0024c40001197983 */ /* 0x000ee80000300800 */
[----:B------:R-:W3:Y:S04]  /*1f95d0*/  LDL.LU R20, [R1+0x24c8] ;  /* 0x0024c80001147983 */ /* 0x000ee80000300800 */
[----:B------:R-:W3:Y:S01]  /*1f95e0*/  LDL.LU R19, [R1+0x24cc] ;  /* 0x0024cc0001137983 */ /* 0x000ee20000300800 */
[----:B------:R-:W-:-:S02]  /*1f95f0*/  F2FP.SATFINITE.E4M3.F32.PACK_AB_MERGE_C R13, R13, R28, RZ ;  /* 0x0000001c0d0d723e */ /* 0x000fc400048070ff */
[----:B----4-:R-:W-:Y:S02]  /*1f9600*/  F2FP.SATFINITE.E4M3.F32.PACK_AB_MERGE_C R15, R9, R15, RZ ;  /* 0x0000000f090f723e */ /* 0x010fe400048070ff */
[----:B--2---:R-:W-:Y:S02]  /*1f9610*/  F2FP.SATFINITE.E4M3.F32.PACK_AB_MERGE_C R27, R22, R27, RZ ;  /* 0x0000001b161b723e */ /* 0x004fe400048070ff */
[----:B------:R-:W-:Y:S02]  /*1f9620*/  F2FP.SATFINITE.E4M3.F32.PACK_AB_MERGE_C R22, R26, R24, RZ ;  /* 0x000000181a16723e */ /* 0x000fe400048070ff */
[----:B------:R-:W-:Y:S01]  /*1f9630*/  IADD3 R26, P3, R8, R4, RZ ;  /* 0x00000004081a7210 */ /* 0x000fe20007f7e0ff */
[----:B------:R3:W-:Y:S04]  /*1f9640*/  STL [R1+0x5e0], R27 ;  /* 0x0005e01b01007387 */ /* 0x0007e80000100800 */
[----:B------:R-:W-:Y:S01]  /*1f9650*/  STL [R1+0x5ec], R22 ;  /* 0x0005ec1601007387 */ /* 0x000fe20000100800 */
[----:B---3--:R-:W-:-:S05]  /*1f9660*/  IMAD.X R27, R10, 0x1, R3, P3 ;  /* 0x000000010a1b7824 */ /* 0x008fca00018e0603 */
[----:B------:R0:W-:Y:S04]  /*1f9670*/  STL.64 [R1+0x2500], R26 ;  /* 0x0025001a01007387 */ /* 0x0001e80000100a00 */
[----:B------:R1:W-:Y:S01]  /*1f9680*/  STL [R1+0x58c], R13 ;  /* 0x00058c0d01007387 */ /* 0x0003e20000100800 */
[C---:B0-----:R-:W-:Y:S01]  /*1f9690*/  IADD3 R26, P3, R8.reuse, R2, RZ ;  /* 0x00000002081a7210 */ /* 0x041fe20007f7e0ff */
[----:B------:R-:W-:Y:S02]  /*1f96a0*/  VIADD R8, R8, UR5 ;  /* 0x0000000508087c36 */ /* 0x000fe40008000000 */
[----:B-1----:R-:W2:Y:S01]  /*1f96b0*/  LDL.LU R13, [R1+0x24b0] ;  /* 0x0024b000010d7983 */ /* 0x002ea20000300800 */
[----:B------:R-:W-:Y:S01]  /*1f96c0*/  ULDC UR5, c[0x0][0x248] ;  /* 0x0000920000057ab9 */ /* 0x000fe20000000800 */
[----:B------:R-:W-:Y:S01]  /*1f96d0*/  IMAD.X R27, R10, 0x1, R0, P3 ;  /* 0x000000010a1b7824 */ /* 0x000fe200018e0600 */
[----:B------:R-:W-:-:S02]  /*1f96e0*/  F2FP.SATFINITE.E4M3.F32.PACK_AB_MERGE_C R10, R12, R14, RZ ;  /* 0x0000000e0c0a723e */ /* 0x000fc400048070ff */
[----:B------:R-:W-:Y:S02]  /*1f96f0*/  F2FP.SATFINITE.E4M3.F32.PACK_AB_MERGE_C R12, R23, R29, RZ ;  /* 0x0000001d170c723e */ /* 0x000fe400048070ff */
[----:B------:R0:W-:Y:S01]  /*1f9700*/  STL.64 [R1+0x24f0], R26 ;  /* 0x0024f01a01007387 */ /* 0x0001e20000100a00 */
[----:B------:R-:W-:-:S03]  /*1f9710*/  SHF.R.S32.HI R9, RZ, 0x1f, R8 ;  /* 0x0000001fff097819 */ /* 0x000fc60000011408 */
[----:B------:R1:W-:Y:S01]  /*1f9720*/  STL [R1+0x265c], R10 ;  /* 0x00265c0a01007387 */ /* 0x0003e20000100800 */
[----:B0-----:R-:W-:-:S03]  /*1f9730*/  IADD3 R26, P3, R8, R6, RZ ;  /* 0x00000006081a7210 */ /* 0x001fc60007f7e0ff */
[----:B-1----:R-:W2:Y:S04]  /*1f9740*/  LDL.LU R10, [R1+0x24b4] ;  /* 0x0024b400010a7983 */ /* 0x002ea80000300800 */
[----:B------:R0:W-:Y:S01]  /*1f9750*/  STL [R1+0x480], R12 ;  /* 0x0004800c01007387 */ /* 0x0001e20000100800 */
[----:B------:R-:W-:-:S03]  /*1f9760*/  IMAD.X R27, R9, 0x1, R5, P3 ;  /* 0x00000001091b7824 */ /* 0x000fc600018e0605 */
[----:B------:R-:W3:Y:S04]  /*1f9770*/  LDL.LU R14, [R1+0x24b8] ;  /* 0x0024b800010e7983 */ /* 0x000ee80000300800 */
[----:B0-----:R-:W3:Y:S04]  /*1f9780*/  LDL.LU R12, [R1+0x24bc] ;  /* 0x0024bc00010c7983 */ /* 0x001ee80000300800 */
[----:B------:R-:W4:Y:S04]  /*1f9790*/  LDL.LU R29, [R1+0x24a0] ;  /* 0x0024a000011d7983 */ /* 0x000f280000300800 */
[----:B------:R-:W4:Y:S04]  /*1f97a0*/  LDL.LU R23, [R1+0x24a4] ;  /* 0x0024a40001177983 */ /* 0x000f280000300800 */
[----:B------:R0:W-:Y:S02]  /*1f97b0*/  STL [R1+0x484], R15 ;  /* 0x0004840f01007387 */ /* 0x0001e40000100800 */
[----:B0-----:R-:W-:-:S02]  /*1f97c0*/  F2FP.SATFINITE.E4M3.F32.PACK_AB_MERGE_C R15, R17, R18, RZ ;  /* 0x00000012110f723e */ /* 0x001fc400048070ff */
[----:B------:R-:W3:Y:S04]  /*1f97d0*/  LDL.LU R18, [R1+0x24a8] ;  /* 0x0024a80001127983 */ /* 0x000ee80000300800 */
[----:B------:R-:W3:Y:S04]  /*1f97e0*/  LDL.LU R17, [R1+0x24ac] ;  /* 0x0024ac0001117983 */ /* 0x000ee80000300800 */
[----:B------:R0:W-:Y:S04]  /*1f97f0*/  STL.64 [R1+0x24e0], R26 ;  /* 0x0024e01a01007387 */ /* 0x0001e80000100a00 */
[----:B------:R1:W-:Y:S01]  /*1f9800*/  STL [R1+0x474], R15 ;  /* 0x0004740f01007387 */ /* 0x0003e20000100800 */
[----:B0-----:R-:W-:-:S02]  /*1f9810*/  IADD3 R26, P3, R8, R11, RZ ;  /* 0x0000000b081a7210 */ /* 0x001fc40007f7e0ff */
[----:B-1----:R-:W-:-:S03]  /*1f9820*/  F2FP.SATFINITE.E4M3.F32.PACK_AB_MERGE_C R15, R16, R21, RZ ;  /* 0x00000015100f723e */ /* 0x002fc600048070ff */
[----:B------:R-:W-:Y:S02]  /*1f9830*/  IMAD.X R27, R9, 0x1, R7, P3 ;  /* 0x00000001091b7824 */ /* 0x000fe400018e0607 */
[----:B------:R-:W-:Y:S04]  /*1f9840*/  STL [R1+0x470], R15 ;  /* 0x0004700f01007387 */ /* 0x000fe80000100800 */
[----:B------:R0:W-:Y:S04]  /*1f9850*/  STL.64 [R1+0x24d0], R26 ;  /* 0x0024d01a01007387 */ /* 0x0001e80000100a00 */
[----:B0-----:R-:W2:Y:S01]  /*1f9860*/  LDL.LU R27, [R1+0x7dbc] ;  /* 0x007dbc00011b7983 */ /* 0x001ea20000300800 */
[----:B------:R-:W-:-:S03]  /*1f9870*/  F2FP.SATFINITE.E4M3.F32.PACK_AB_MERGE_C R15, R19, R20, RZ ;  /* 0x00000014130f723e */ /* 0x000fc600048070ff */
[----:B------:R-:W3:Y:S04]  /*1f9880*/  LDL.LU R21, [R1+0x2490] ;  /* 0x0024900001157983 */ /* 0x000ee80000300800 */
[----:B------:R-:W3:Y:S04]  /*1f9890*/  LDL.LU R16, [R1+0x2494] ;  /* 0x0024940001107983 */ /* 0x000ee80000300800 */
[----:B------:R-:W3:Y:S01]  /*1f98a0*/  LDL.LU R24, [R1+0x2498] ;  /* 0x0024980001187983 */ /* 0x000ee20000300800 */
[----:B--2---:R-:W-:-:S05]  /*1f98b0*/  F2FP.SATFINITE.E4M3.F32.PACK_AB_MERGE_C R22, R25, R27, RZ ;  /* 0x0000001b1916723e */ /* 0x004fca00048070ff */
[----:B------:R-:W-:Y:S04]  /*1f98c0*/  STL [R1+0x46c], R22 ;  /* 0x00046c1601007387 */ /* 0x000fe80000100800 */
[----:B------:R-:W2:Y:S04]  /*1f98d0*/  LDL.LU R26, [R1+0x249c] ;  /* 0x00249c00011a7983 */ /* 0x000ea80000300800 */
[----:B------:R-:W-:Y:S04]  /*1f98e0*/  STL [R1+0x2668], R15 ;  /* 0x0026680f01007387 */ /* 0x000fe80000100800 */
[----:B------:R-:W4:Y:S01]  /*1f98f0*/  LDL.LU R27, [R1+0x2480] ;  /* 0x00248000011b7983 */ /* 0x000f220000300800 */
[----:B------:R-:W-:-:S03]  /*1f9900*/  F2FP.SATFINITE.E4M3.F32.PACK_AB_MERGE_C R10, R10, R13, RZ ;  /* 0x0000000d0a0a723e */ /* 0x000fc600048070ff */
[----:B----4-:R-:W-:Y:S04]  /*1f9910*/  STL [R1+0x7db4], R27 ;  /* 0x007db41b01007387 */ /* 0x010fe80000100800 */
[----:B--2---:R0:W-:Y:S04]  /*1f9920*/  STL [R1+0x7db8], R26 ;  /* 0x007db81a01007387 */ /* 0x0041e80000100800 */
[----:B------:R-:W2:Y:S04]  /*1f9930*/  LDL.LU R25, [R1+0x2484] ;  /* 0x0024840001197983 */ /* 0x000ea80000300800 */
[----:B------:R-:W4:Y:S01]  /*1f9940*/  LDL.LU R20, [R1+0x2488] ;  /* 0x0024880001147983 */ /* 0x000f220000300800 */
[----:B0-----:R-:W-:-:S03]  /*1f9950*/  IADD3 R26, P3, R8, R4, RZ ;  /* 0x00000004081a7210 */ /* 0x001fc60007f7e0ff */
[----:B------:R-:W4:Y:S02]  /*1f9960*/  LDL.LU R19, [R1+0x248c] ;  /* 0x00248c0001137983 */ /* 0x000f240000300800 */
[----:B------:R-:W-:-:S05]  /*1f9970*/  IMAD.X R27, R9, 0x1, R3, P3 ;  /* 0x00000001091b7824 */ /* 0x000fca00018e0603 */
[----:B------:R0:W-:Y:S04]  /*1f9980*/  STL.64 [R1+0x24c0], R26 ;  /* 0x0024c01a01007387 */ /* 0x0001e80000100a00 */
[----:B------:R1:W-:Y:S04]  /*1f9990*/  STL [R1+0x464], R10 ;  /* 0x0004640a01007387 */ /* 0x0003e80000100800 */
[----:B------:R-:W4:Y:S01]  /*1f99a0*/  LDL.LU R28, [R1+0x2470] ;  /* 0x00247000011c7983 */ /* 0x000f220000300800 */
[C---:B0-----:R-:W-:Y:S01]  /*1f99b0*/  IADD3 R26, P3, R8.reuse, R2, RZ ;  /* 0x00000002081a7210 */ /* 0x041fe20007f7e0ff */
[----:B------:R-:W-:-:S02]  /*1f99c0*/  VIADD R8, R8, UR5 ;  /* 0x0000000508087c36 */ /* 0x000fc40008000000 */
[----:B------:R-:W4:Y:S01]  /*1f99d0*/  LDL.LU R15, [R1+0x2474] ;  /* 0x00247400010f7983 */ /* 0x000f220000300800 */
[----:B-1----:R-:W-:Y:S01]  /*1f99e0*/  F2FP.SATFINITE.E4M3.F32.PACK_AB_MERGE_C R10, R23, R29, RZ ;  /* 0x0000001d170a723e */ /* 0x002fe200048070ff */
[----:B------:R-:W-:Y:S01]  /*1f99f0*/  ULDC UR5, c[0x0][0x248] ;  /* 0x0000920000057ab9 */ /* 0x000fe20000000800 */
[----:B------:R-:W-:Y:S01]  /*1f9a00*/  IMAD.X R27, R9, 0x1, R0, P3 ;  /* 0x00000001091b7824 */ /* 0x000fe200018e0600 */
[----:B---3--:R-:W-:Y:S02]  /*1f9a10*/  F2FP.SATFINITE.E4M3.F32.PACK_AB_MERGE_C R9, R12, R14, RZ ;  /* 0x0000000e0c09723e */ /* 0x008fe400048070ff */
[----:B------:R-:W-:Y:S02]  /*1f9a20*/  SHF.R.S32.HI R13, RZ, 0x1f, R8 ;  /* 0x0000001fff0d7819 */ /* 0x000fe40000011408 */
[----:B------:R0:W-:Y:S01]  /*1f9a30*/  STL.64 [R1+0x24b0], R26 ;  /* 0x0024b01a01007387 */ /* 0x0001e20000100a00 */
[----:B------:R-:W-:-:S03]  /*1f9a40*/  F2FP.SATFINITE.E4M3.F32.PACK_AB_MERGE_C R12, R17, R18, RZ ;  /* 0x00000012110c723e */ /* 0x000fc600048070ff */
[----:B------:R1:W-:Y:S01]  /*1f9a50*/  STL [R1+0x468], R9 ;  /* 0x0004680901007387 */ /* 0x0003e20000100800 */
[----:B0-----:R-:W-:-:S03]  /*1f9a60*/  IADD3 R26, P3, R8, R6, RZ ;  /* 0x00000006081a7210 */ /* 0x001fc60007f7e0ff */
[----:B-1----:R-:W3:Y:S04]  /*1f9a70*/  LDL.LU R9, [R1+0x2478] ;  /* 0x0024780001097983 */ /* 0x002ee80000300800 */
[----:B------:R-:W3:Y:S01]  /*1f9a80*/  LDL.LU R14, [R1+0x247c] ;  /* 0x00247c00010e7983 */ /* 0x000ee20000300800 */
[----:B------:R-:W-:-:S03]  /*1f9a90*/  IMAD.X R27, R13, 0x1, R5, P3 ;  /* 0x000000010d1b7824 */ /* 0x000fc600018e0605 */
[----:B------:R0:W-:Y:S04]  /*1f9aa0*/  STL [R1+0x454], R10 ;  /* 0x0004540a01007387 */ /* 0x0001e80000100800 */
[----:B0-----:R-:W3:Y:S04]  /*1f9ab0*/  LDL.LU R10, [R1+0x2460] ;  /* 0x00246000010a7983 */ /* 0x001ee80000300800 */
[----:B------:R-:W3:Y:S04]  /*1f9ac0*/  LDL.LU R23, [R1+0x2464] ;  /* 0x0024640001177983 */ /* 0x000ee80000300800 */
[----:B------:R-:W3:Y:S04]  /*1f9ad0*/  LDL.LU R18, [R1+0x2468] ;  /* 0x0024680001127983 */ /* 0x000ee80000300800 */
[----:B------:R-:W3:Y:S04]  /*1f9ae0*/  LDL.LU R17, [R1+0x246c] ;  /* 0x00246c0001117983 */ /* 0x000ee80000300800 */
[----:B------:R-:W-:Y:S04]  /*1f9af0*/  STL [R1+0x458], R12 ;  /* 0x0004580c01007387 */ /* 0x000fe80000100800 */
[----:B------:R0:W-:Y:S04]  /*1f9b00*/  STL.64 [R1+0x24a0], R26 ;  /* 0x0024a01a01007387 */ /* 0x0001e80000100a00 */
[----:B0-----:R-:W2:Y:S01]  /*1f9b10*/  LDL.LU R26, [R1+0x7db8] ;  /* 0x007db800011a7983 */ /* 0x001ea20000300800 */
[----:B------:R-:W-:-:S03]  /*1f9b20*/  F2FP.SATFINITE.E4M3.F32.PACK_AB_MERGE_C R16, R16, R21, RZ ;  /* 0x000000151010723e */ /* 0x000fc600048070ff */
[----:B------:R-:W3:Y:S04]  /*1f9b30*/  LDL.LU R12, [R1+0x2450] ;  /* 0x00245000010c7983 */ /* 0x000ee80000300800 */
[----:B------:R-:W3:Y:S04]  /*1f9b40*/  LDL.LU R29, [R1+0x2454] ;  /* 0x00245400011d7983 */ /* 0x000ee80000300800 */
[----:B------:R0:W-:Y:S04]  /*1f9b50*/  STL [R1+0x378], R16 ;  /* 0x0003781001007387 */ /* 0x0001e80000100800 */
[----:B------:R-:W3:Y:S04]  /*1f9b60*/  LDL.LU R21, [R1+0x2458] ;  /* 0x0024580001157983 */ /* 0x000ee80000300800 */
[----:B0-----:R-:W3:Y:S01]  /*1f9b70*/  LDL.LU R16, [R1+0x245c] ;  /* 0x00245c0001107983 */ /* 0x001ee20000300800 */
[----:B--2---:R-:W-:-:S02]  /*1f9b80*/  F2FP.SATFINITE.E4M3.F32.PACK_AB_MERGE_C R22, R26, R24, RZ ;  /* 0x000000181a16723e */ /* 0x004fc400048070ff */
[----:B------:R-:W-:-:S05]  /*1f9b90*/  IADD3 R26, P3, R8, R11, RZ ;  /* 0x0000000b081a7210 */ /* 0x000fca0007f7e0ff */
[----:B------:R-:W-:Y:S01]  /*1f9ba0*/  IMAD.X R27, R13, 0x1, R7, P3 ;  /* 0x000000010d1b7824 */ /* 0x000fe200018e0607 */
[----:B------:R-:W-:Y:S04]  /*1f9bb0*/  STL [R1+0x266c], R22 ;  /* 0x00266c1601007387 */ /* 0x000fe80000100800 */
[----:B------:R0:W-:Y:S04]  /*1f9bc0*/  STL.64 [R1+0x2490], R26 ;  /* 0x0024901a01007387 */ /* 0x0001e80000100a00 */
[----:B0-----:R-:W2:Y:S01]  /*1f9bd0*/  LDL.LU R27, [R1+0x7db4] ;  /* 0x007db400011b7983 */ /* 0x001ea20000300800 */
[----:B------:R-:W-:-:S02]  /*1f9be0*/  IADD3 R26, P3, R8, R4, RZ ;  /* 0x00000004081a7210 */ /* 0x000fc40007f7e0ff */
[----:B--2---:R-:W-:Y:S02]  /*1f9bf0*/  F2FP.SATFINITE.E4M3.F32.PACK_AB_MERGE_C R22, R25, R27, RZ ;  /* 0x0000001b1916723e */ /* 0x004fe400048070ff */
[----:B------:R-:W2:Y:S01]  /*1f9c00*/  LDL.LU R27, [R1+0x2440] ;  /* 0x00244000011b7983 */ /* 0x000ea20000300800 */
[----:B----4-:R-:W-:-:S03]  /*1f9c10*/  F2FP.SATFINITE.E4M3.F32.PACK_AB_MERGE_C R19, R19, R20, RZ ;  /* 0x000000141313723e */ /* 0x010fc600048070ff */
[----:B------:R-:W-:Y:S01]  /*1f9c20*/  STL [R1+0x364], R22 ;  /* 0x0003641601007387 */ /* 0x000fe20000100800 */
[----:B------:R-:W-:Y:S02]  /*1f9c30*/  F2FP.SATFINITE.E4M3.F32.PACK_AB_MERGE_C R15, R15, R28, RZ ;  /* 0x0000001c0f0f723e */ /* 0x000fe400048070ff */
[----:B---3--:R-:W-:Y:S02]  /*1f9c40*/  F2FP.SATFINITE.E4M3.F32.PACK_AB_MERGE_C R9, R14, R9, RZ ;  /* 0x000000090e09723e */ /* 0x008fe400048070ff */
[----:B------:R-:W-:Y:S01]  /*1f9c50*/  F2FP.SATFINITE.E4M3.F32.PACK_AB_MERGE_C R10, R23, R10, RZ ;  /* 0x0000000a170a723e */ /* 0x000fe200048070ff */
[----:B--2---:R0:W-:Y:S04]  /*1f9c60*/  STL [R1+0x7db0], R27 ;  /* 0x007db01b01007387 */ /* 0x0041e80000100800 */
[----:B------:R1:W-:Y:S04]  /*1f9c70*/  STL [R1+0x360], R19 ;  /* 0x0003601301007387 */ /* 0x0003e80000100800 */
[----:B------:R-:W2:Y:S01]  /*1f9c80*/  LDL.LU R25, [R1+0x2444] ;  /* 0x0024440001197983 */ /* 0x000ea20000300800 */
[----:B0-----:R-:W-:-:S03]  /*1f9c90*/  IMAD.X R27, R13, 0x1, R3, P3 ;  /* 0x000000010d1b7824 */ /* 0x001fc600018e0603 */
[----:B------:R-:W3:Y:S04]  /*1f9ca0*/  LDL.LU R20, [R1+0x2448] ;  /* 0x0024480001147983 */ /* 0x000ee80000300800 */
[----:B-1----:R-:W3:Y:S04]  /*1f9cb0*/  LDL.LU R19, [R1+0x244c] ;  /* 0x00244c0001137983 */ /* 0x002ee80000300800 */
[----:B------:R0:W-:Y:S04]  /*1f9cc0*/  STL.64 [R1+0x2480], R26 ;  /* 0x0024801a01007387 */ /* 0x0001e80000100a00 */
[----:B------:R-:W-:Y:S04]  /*1f9cd0*/  STL [R1+0x350], R15 ;  /* 0x0003500f01007387 */ /* 0x000fe80000100800 */
[----:B------:R-:W4:Y:S01]  /*1f9ce0*/  LDL.LU R28, [R1+0x30f0] ;  /* 0x0030f000011c7983 */ /* 0x000f220000300800 */
[C---:B0-----:R-:W-:Y:S01]  /*1f9cf0*/  IADD3 R26, P3, R8.reuse, R2, RZ ;  /* 0x00000002081a7210 */ /* 0x041fe20007f7e0ff */
[----:B------:R-:W-:-:S02]  /*1f9d00*/  VIADD R8, R8, UR5 ;  /* 0x0000000508087c36 */ /* 0x000fc40008000000 */
[----:B------:R-:W4:Y:S01]  /*1f9d10*/  LDL.LU R14, [R1+0x30f4] ;  /* 0x0030f400010e7983 */ /* 0x000f220000300800 */
[----:B------:R-:W-:Y:S01]  /*1f9d20*/  ULDC UR5, c[0x0][0x248] ;  /* 0x0000920000057ab9 */ /* 0x000fe20000000800 */
[----:B------:R-:W-:Y:S01]  /*1f9d30*/  IMAD.X R27, R13, 0x1, R0, P3 ;  /* 0x000000010d1b7824 */ /* 0x000fe200018e0600 */
[----:B------:R-:W-:-:S04]  /*1f9d40*/  SHF.R.S32.HI R13, RZ, 0x1f, R8 ;  /* 0x0000001fff0d7819 */ /* 0x000fc80000011408 */
[----:B------:R0:W-:Y:S04]  /*1f9d50*/  STL.64 [R1+0x2470], R26 ;  /* 0x0024701a01007387 */ /* 0x0001e80000100a00 */
[----:B------:R1:W-:Y:S01]  /*1f9d60*/  STL [R1+0x354], R9 ;  /* 0x0003540901007387 */ /* 0x0003e20000100800 */
[----:B0-----:R-:W-:-:S03]  /*1f9d70*/  IADD3 R26, P3, R8, R6, RZ ;  /* 0x00000006081a7210 */ /* 0x001fc60007f7e0ff */
[----:B-1----:R-:W2:Y:S04]  /*1f9d80*/  LDL.LU R9, [R1+0x30f8] ;  /* 0x0030f80001097983 */ /* 0x002ea80000300800 */
[----:B------:R-:W2:Y:S01]  /*1f9d90*/  LDL.LU R23, [R1+0x30fc] ;  /* 0x0030fc0001177983 */ /* 0x000ea20000300800 */
[----:B------:R-:W-:-:S03]  /*1f9da0*/  IMAD.X R27, R13, 0x1, R5, P3 ;  /* 0x000000010d1b7824 */ /* 0x000fc600018e0605 */
[----:B------:R0:W-:Y:S02]  /*1f9db0*/  STL [R1+0x344], R10 ;  /* 0x0003440a01007387 */ /* 0x0001e40000100800 */
[----:B0-----:R-:W-:Y:S02]  /*1f9dc0*/  F2FP.SATFINITE.E4M3.F32.PACK_AB_MERGE_C R10, R17, R18, RZ ;  /* 0x00000012110a723e */ /* 0x001fe400048070ff */
[----:B------:R-:W3:Y:S04]  /*1f9dd0*/  LDL.LU R18, [R1+0x30e0] ;  /* 0x0030e00001127983 */ /* 0x000ee80000300800 */
[----:B------:R-:W3:Y:S04]  /*1f9de0*/  LDL.LU R17, [R1+0x30e4] ;  /* 0x0030e40001117983 */ /* 0x000ee80000300800 */
[----:B------:R0:W-:Y:S04]  /*1f9df0*/  STL [R1+0x2678], R10 ;  /* 0x0026780a01007387 */ /* 0x0001e80000100800 */
[----:B------:R-:W3:Y:S04]  /*1f9e00*/  LDL.LU R24, [R1+0x30e8] ;  /* 0x0030e80001187983 */ /* 0x000ee80000300800 */
[----:B------:R1:W-:Y:S01]  /*1f9e10*/  STL.64 [R1+0x2460], R26 ;  /* 0x0024601a01007387 */ /* 0x0003e20000100a00 */
[----:B0-----:R-:W-:-:S02]  /*1f9e20*/  F2FP.SATFINITE.E4M3.F32.PACK_AB_MERGE_C R10, R29, R12, RZ ;  /* 0x0000000c1d0a723e */ /* 0x001fc400048070ff */
[----:B------:R-:W-:Y:S02]  /*1f9e30*/  F2FP.SATFINITE.E4M3.F32.PACK_AB_MERGE_C R12, R16, R21, RZ ;  /* 0x00000015100c723e */ /* 0x000fe400048070ff */
[C---:B-1----:R-:W-:Y:S01]  /*1f9e40*/  IADD3 R26, P3, R8.reuse, R11, RZ ;  /* 0x0000000b081a7210 */ /* 0x042fe20007f7e0ff */
[----:B------:R0:W-:Y:S04]  /*1f9e50*/  STL [R1+0x338], R10 ;  /* 0x0003380a01007387 */ /* 0x0001e80000100800 */
[----:B------:R-:W-:Y:S01]  /*1f9e60*/  IMAD.X R27, R13, 0x1, R7, P3 ;  /* 0x000000010d1b7824 */ /* 0x000fe200018e0607 */
[----:B0-----:R-:W3:Y:S04]  /*1f9e70*/  LDL.LU R10, [R1+0x30ec] ;  /* 0x0030ec00010a7983 */ /* 0x001ee80000300800 */
[----:B------:R-:W-:Y:S04]  /*1f9e80*/  STL [R1+0x334], R12 ;  /* 0x0003340c01007387 */ /* 0x000fe80000100800 */
[----:B------:R0:W-:Y:S04]  /*1f9e90*/  STL.64 [R1+0x2458], R26 ;  /* 0x0024581a01007387 */ /* 0x0001e80000100a00 */
[----:B0-----:R-:W3:Y:S04]  /*1f9ea0*/  LDL.LU R27, [R1+0x7db0] ;  /* 0x007db000011b7983 */ /* 0x001ee80000300800 */
[----:B------:R-:W3:Y:S04]  /*1f9eb0*/  LDL.LU R12, [R1+0x2430] ;  /* 0x00243000010c7983 */ /* 0x000ee80000300800 */
[----:B------:R-:W3:Y:S04]  /*1f9ec0*/  LDL.LU R29, [R1+0x2434] ;  /* 0x00243400011d7983 */ /* 0x000ee80000300800 */
[----:B------:R-:W3:Y:S04]  /*1f9ed0*/  LDL.LU R21, [R1+0x2438] ;  /* 0x0024380001157983 */ /* 0x000ee80000300800 */
[----:B------:R-:W3:Y:S01]  /*1f9ee0*/  LDL.LU R16, [R1+0x243c] ;  /* 0x00243c0001107983 */ /* 0x000ee20000300800 */
[----:B------:R-:W-:-:S02]  /*1f9ef0*/  IADD3 R26, P3, R8, R4, RZ ;  /* 0x00000004081a7210 */ /* 0x000fc40007f7e0ff */
[----:B----4-:R-:W-:Y:S02]  /*1f9f00*/  F2FP.SATFINITE.E4M3.F32.PACK_AB_MERGE_C R14, R14, R28, RZ ;  /* 0x0000001c0e0e723e */ /* 0x010fe400048070ff */
[----:B--2---:R-:W-:Y:S02]  /*1f9f10*/  F2FP.SATFINITE.E4M3.F32.PACK_AB_MERGE_C R9, R23, R9, RZ ;  /* 0x000000091709723e */ /* 0x004fe400048070ff */
[----:B---3--:R-:W-:Y:S01]  /*1f9f20*/  F2FP.SATFINITE.E4M3.F32.PACK_AB_MERGE_C R15, R25, R27, RZ ;  /* 0x0000001b190f723e */ /* 0x008fe200048070ff */
[----:B------:R-:W-:-:S04]  /*1f9f30*/  IMAD.X R27, R13, 0x1, R3, P3 ;  /* 0x000000010d1b7824 */ /* 0x000fc800018e0603 */
[----:B------:R0:W-:Y:S02]  /*1f9f40*/  STL [R1+0x7aac], R15 ;  /* 0x007aac0f01007387 */ /* 0x0001e40000100800 */
[----:B0-----:R-:W-:-:S05]  /*1f9f50*/  F2FP.SATFINITE.E4M3.F32.PACK_AB_MERGE_C R15, R19, R20, RZ ;  /* 0x00000014130f723e */ /* 0x001fca00048070ff */
[----:B------:R-:W-:Y:S04]  /*1f9f60*/  STL [R1+0x328], R15 ;  /* 0x0003280f01007387 */ /* 0x000fe80000100800 */
[----:B------:R0:W-:Y:S04]  /*1f9f70*/  STL.64 [R1+0x2450], R26 ;  /* 0x0024501a01007387 */ /* 0x0001e80000100a00 */
[----:B0-----:R-:W2:Y:S04]  /*1f9f80*/  LDL.LU R27, [R1+0x2420] ;  /* 0x00242000011b7983 */ /* 0x001ea80000300800 */
[----:B------:R-:W2:Y:S04]  /*1f9f90*/  LDL.LU R25, [R1+0x2424] ;  /* 0x0024240001197983 */ /* 0x000ea80000300800 */
[----:B------:R-:W3:Y:S04]  /*1f9fa0*/  LDL.LU R20, [R1+0x2428] ;  /* 0x0024280001147983 */ /* 0x000ee80000300800 */
[----:B------:R-:W3:Y:S04]  /*1f9fb0*/  LDL.LU R19, [R1+0x242c] ;  /* 0x00242c0001137983 */ /* 0x000ee80000300800 */
[----:B------:R0:W-:Y:S04]  /*1f9fc0*/  STL [R1+0x7ae0], R14 ;  /* 0x007ae00e01007387 */ /* 0x0001e80000100800 */
[----:B------:R-:W4:Y:S04]  /*1f9fd0*/  LDL.LU R26, [R1+0x2410] ;  /* 0x00241000011a7983 */ /* 0x000f280000300800 */
[----:B------:R-:W4:Y:S01]  /*1f9fe0*/  LDL.LU R28, [R1+0x2414] ;  /* 0x00241400011c7983 */ /* 0x000f220000300800 */
[----:B0-----:R-:W-:-:S05]  /*1f9ff0*/  IADD3 R14, P3, R8, R2, RZ ;  /* 0x00000002080e7210 */ /* 0x001fca0007f7e0ff */
[----:B------:R-:W-:-:S05]  /*1fa000*/  IMAD.X R15, R13, 0x1, R0, P3 ;  /* 0x000000010d0f7824 */ /* 0x000fca00018e0600 */
[----:B------:R-:W-:Y:S04]  /*1fa010*/  STL.64 [R1+0x2448], R14 ;  /* 0x0024480e01007387 */ /* 0x000fe80000100a00 */
[----:B------:R0:W-:Y:S04]  /*1fa020*/  STL [R1+0x7950], R9 ;  /* 0x0079500901007387 */ /* 0x0001e80000100800 */
[----:B------:R-:W4:Y:S04]  /*1fa030*/  LDL.LU R13, [R1+0x2418] ;  /* 0x00241800010d7983 */ /* 0x000f280000300800 */
[----:B------:R-:W4:Y:S01]  /*1fa040*/  LDL.LU R23, [R1+0x241c] ;  /* 0x00241c0001177983 */ /* 0x000f220000300800 */
[----:B0-----:R-:W-:-:S05]  /*1fa050*/  F2FP.SATFINITE.E4M3.F32.PACK_AB_MERGE_C R9, R17, R18, RZ ;  /* 0x000000121109723e */ /* 0x001fca00048070ff */
[----:B------:R0:W-:Y:S04]  /*1fa060*/  STL [R1+0x30c], R9 ;  /* 0x00030c0901007387 */ /* 0x0001e80000100800 */
[----:B------:R-:W4:Y:S04]  /*1fa070*/  LDL.LU R18, [R1+0x2400] ;  /* 0x0024000001127983 */ /* 0x000f280000300800 */
[----:B------:R-:W4:Y:S01]  /*1fa080*/  LDL.LU R17, [R1+0x2404] ;  /* 0x0024040001117983 */ /* 0x000f220000300800 */
[----:B------:R-:W-:Y:S01]  /*1fa090*/  VIADD R8, R8, UR5 ;  /* 0x0000000508087c36 */ /* 0x000fe20008000000 */
[----:B0-----:R-:W-:Y:S01]  /*1fa0a0*/  F2FP.SATFINITE.E4M3.F32.PACK_AB_MERGE_C R9, R10, R24, RZ ;  /* 0x000000180a09723e */ /* 0x001fe200048070ff */
[----:B------:R-:W-:Y:S01]  /*1fa0b0*/  ULDC UR5, c[0x0][0x248] ;  /* 0x0000920000057ab9 */ /* 0x000fe20000000800 */
[----:B------:R-:W4:Y:S02]  /*1fa0c0*/  LDL.LU R24, [R1+0x2408] ;  /* 0x0024080001187983 */ /* 0x000f240000300800 */
[----:B------:R-:W-:-:S02]  /*1fa0d0*/  IADD3 R14, P3, R8, R6, RZ ;  /* 0x00000006080e7210 */ /* 0x000fc40007f7e0ff */
[----:B------:R-:W4:Y:S04]  /*1fa0e0*/  LDL.LU R10, [R1+0x240c] ;  /* 0x00240c00010a7983 */ /* 0x000f280000300800 */
[----:B------:R0:W-:Y:S02]  /*1fa0f0*/  STL [R1+0x304], R9 ;  /* 0x0003040901007387 */ /* 0x0001e40000100800 */
[----:B0-----:R-:W-:-:S05]  /*1fa100*/  SHF.R.S32.HI R9, RZ, 0x1f, R8 ;  /* 0x0000001fff097819 */ /* 0x001fca0000011408 */
[----:B------:R-:W-:-:S05]  /*1fa110*/  IMAD.X R15, R9, 0x1, R5, P3 ;  /* 0x00000001090f7824 */ /* 0x000fca00018e0605 */
[----:B------:R0:W-:Y:S02]  /*1fa120*/  STL.64 [R1+0x2440], R14 ;  /* 0x0024400e01007387 */ /* 0x0001e40000100a00 */
[----:B0-----:R-:W-:Y:S02]  /*1fa130*/  F2FP.SATFINITE.E4M3.F32.PACK_AB_MERGE_C R15, R29, R12, RZ ;  /* 0x0000000c1d0f723e */ /* 0x001fe400048070ff */
[----:B------:R-:W-:Y:S01]  /*1fa140*/  F2FP.SATFINITE.E4M3.F32.PACK_AB_MERGE_C R14, R16, R21, RZ ;  /* 0x00000015100e723e */ /* 0x000fe200048070ff */
        /* <DEDUP_REMOVED lines=9> */
[----:B--2---:R-:W-:Y:S02]  /*1fa1e0*/  F2FP.SATFINITE.E4M3.F32.PACK_AB_MERGE_C R15, R25, R27, RZ ;  /* 0x0000001b190f723e */ /* 0x004fe400048070ff */
[----:B------:R-:W2:Y:S01]  /*1fa1f0*/  LDL.LU R27, [R1+0x23e0] ;  /* 0x0023e000011b7983 */ /* 0x000ea20000300800 */
[----:B---3--:R-:W-:-:S03]  /*1fa200*/  F2FP.SATFINITE.E4M3.F32.PACK_AB_MERGE_C R14, R19, R20, RZ ;  /* 0x00000014130e723e */ /* 0x008fc600048070ff */
[----:B------:R-:W-:Y:S04]  /*1fa210*/  STL [R1+0x2578], R15 ;  /* 0x0025780f01007387 */ /* 0x000fe80000100800 */
[----:B------:R-:W2:Y:S04]  /*1fa220*/  LDL.LU R25, [R1+0x23e4] ;  /* 0x0023e40001197983 */ /* 0x000ea80000300800 */
[----:B------:R0:W-:Y:S04]  /*1fa230*/  STL [R1+0x257c], R14 ;  /* 0x00257c0e01007387 */ /* 0x0001e80000100800 */
[----:B------:R-:W3:Y:S04]  /*1fa240*/  LDL.LU R20, [R1+0x23e8] ;  /* 0x0023e80001147983 */ /* 0x000ee80000300800 */
[----:B------:R-:W3:Y:S01]  /*1fa250*/  LDL.LU R19, [R1+0x23ec] ;  /* 0x0023ec0001137983 */ /* 0x000ee20000300800 */
[----:B0-----:R-:W-:-:S02]  /*1fa260*/  IADD3 R14, P3, R8, R4, RZ ;  /* 0x00000004080e7210 */ /* 0x001fc40007f7e0ff */
[----:B----4-:R-:W-:-:S03]  /*1fa270*/  F2FP.SATFINITE.E4M3.F32.PACK_AB_MERGE_C R22, R28, R26, RZ ;  /* 0x0000001a1c16723e */ /* 0x010fc600048070ff */
[----:B------:R-:W-:-:S05]  /*1fa280*/  IMAD.X R15, R9, 0x1, R3, P3 ;  /* 0x00000001090f7824 */ /* 0x000fca00018e0603 */
[----:B------:R0:W-:Y:S04]  /*1fa290*/  STL.64 [R1+0x2420], R14 ;  /* 0x0024200e01007387 */ /* 0x0001e80000100a00 */
[----:B------:R-:W-:Y:S04]  /*1fa2a0*/  STL [R1+0x253c], R22 ;  /* 0x00253c1601007387 */ /* 0x000fe80000100800 */
[----:B------:R-:W4:Y:S01]  /*1fa2b0*/  LDL.LU R26, [R1+0x23d0] ;  /* 0x0023d000011a7983 */ /* 0x000f220000300800 */
[----:B0-----:R-:W-:-:S03]  /*1fa2c0*/  IADD3 R14, P3, R8, R2, RZ ;  /* 0x00000002080e7210 */ /* 0x001fc60007f7e0ff */
[----:B------:R-:W4:Y:S02]  /*1fa2d0*/  LDL.LU R28, [R1+0x23d4] ;  /* 0x0023d400011c7983 */ /* 0x000f240000300800 */
[----:B------:R-:W-:-:S05]  /*1fa2e0*/  IMAD.X R15, R9, 0x1, R0, P3 ;  /* 0x00000001090f7824 */ /* 0x000fca00018e0600 */
[----:B------:R0:W-:Y:S02]  /*1fa2f0*/  STL.64 [R1+0x2410], R14 ;  /* 0x0024100e01007387 */ /* 0x0001e40000100a00 */
[----:B0-----:R-:W-:Y:S02]  /*1fa300*/  F2FP.SATFINITE.E4M3.F32.PACK_AB_MERGE_C R14, R23, R13, RZ ;  /* 0x0000000d170e723e */ /* 0x001fe400048070ff */
[----:B------:R-:W4:Y:S04]  /*1fa310*/  LDL.LU R13, [R1+0x23d8] ;  /* 0x0023d800010d7983 */ /* 0x000f280000300800 */
[----:B------:R-:W-:Y:S04]  /*1fa320*/  STL [R1+0x254c], R14 ;  /* 0x00254c0e01007387 */ /* 0x000fe80000100800 */
[----:B------:R-:W4:Y:S01]  /*1fa330*/  LDL.LU R23, [R1+0x23dc] ;  /* 0x0023dc0001177983 */ /* 0x000f220000300800 */
[----:B------:R-:W-:-:S05]  /*1fa340*/  F2FP.SATFINITE.E4M3.F32.PACK_AB_MERGE_C R9, R17, R18, RZ ;  /* 0x000000121109723e */ /* 0x000fca00048070ff */
        /* <DEDUP_REMOVED lines=25> */
[----:B------:R-:W2:Y:S04]  /*1fa4e0*/  LDL.LU R27, [R1+0x23a0] ;  /* 0x0023a000011b7983 */ /* 0x000ea80000300800 */
[----:B------:R-:W-:Y:S04]  /*1fa4f0*/  STL [R1+0xa84], R15 ;  /* 0x000a840f01007387 */ /* 0x000fe80000100800 */
[----:B------:R-:W2:Y:S01]  /*1fa500*/  LDL.LU R25, [R1+0x23a4] ;  /* 0x0023a40001197983 */ /* 0x000ea20000300800 */
[----:B---3--:R-:W-:-:S05]  /*1fa510*/  F2FP.SATFINITE.E4M3.F32.PACK_AB_MERGE_C R14, R19, R20, RZ ;  /* 0x00000014130e723e */ /* 0x008fca00048070ff */
[----:B------:R0:W-:Y:S04]  /*1fa520*/  STL [R1+0xa80], R14 ;  /* 0x000a800e01007387 */ /* 0x0001e80000100800 */
[----:B------:R-:W3:Y:S04]  /*1fa530*/  LDL.LU R20, [R1+0x23a8] ;  /* 0x0023a80001147983 */ /* 0x000ee80000300800 */
[----:B------:R-:W3:Y:S01]  /*1fa540*/  LDL.LU R19, [R1+0x23ac] ;  /* 0x0023ac0001137983 */ /* 0x000ee20000300800 */
[----:B0-----:R-:W-:-:S05]  /*1fa550*/  IADD3 R14, P3, R8, R4, RZ ;  /* 0x00000004080e7210 */ /* 0x001fca0007f7e0ff */
[----:B------:R-:W-:Y:S01]  /*1fa560*/  IMAD.X R15, R9, 0x1, R3, P3 ;  /* 0x00000001090f7824 */ /* 0x000fe200018e0603 */
[----:B----4-:R-:W-:-:S04]  /*1fa570*/  F2FP.SATFINITE.E4M3.F32.PACK_AB_MERGE_C R22, R28, R26, RZ ;  /* 0x0000001a1c16723e */ /* 0x010fc800048070ff */
        /* <DEDUP_REMOVED lines=26> */
[----:B------:R-:W4:Y:S04]  /*1fa720*/  LDL.LU R12, [R1+0x2370] ;  /* 0x00237000010c7983 */ /* 0x000f280000300800 */
[----:B------:R-:W-:Y:S01]  /*1fa730*/  STL [R1+0x8f0], R15 ;  /* 0x0008f00f01007387 */ /* 0x000fe20000100800 */
[----:B------:R-:W-:-:S03]  /*1fa740*/  F2FP.SATFINITE.E4M3.F32.PACK_AB_MERGE_C R14, R16, R21, RZ ;  /* 0x00000015100e723e */ /* 0x000fc600048070ff */
        /* <DEDUP_REMOVED lines=31> */
[----:B------:R-:W4:Y:S01]  /*1fa940*/  LDL.LU R18, [R1+0x2340] ;  /* 0x0023400001127983 */ /* 0x000f220000300800 */
[----:B------:R-:W-:Y:S01]  /*1fa950*/  VIADD R8, R8, UR5 ;  /* 0x0000000508087c36 */ /* 0x000fe20008000000 */
[----:B------:R-:W-:Y:S02]  /*1fa960*/  ULDC UR5, c[0x0][0x248] ;  /* 0x0000920000057ab9 */ /* 0x000fe40000000800 */
        /* <DEDUP_REMOVED lines=29> */
[----:B------:R-:W-:-:S05]  /*1fab40*/  IMAD.X R15, R9, 0x1, R3, P3 ;  /* 0x00000001090f7824 */ /* 0x000fca00018e0603 */
[----:B------:R0:W-:Y:S01]  /*1fab50*/  STL.64 [R1+0x2388], R14 ;  /* 0x0023880e01007387 */ /* 0x0001e20000100a00 */
[----:B----4-:R-:W-:-:S05]  /*1fab60*/  F2FP.SATFINITE.E4M3.F32.PACK_AB_MERGE_C R22, R28, R26, RZ ;  /* 0x0000001a1c16723e */ /* 0x010fca00048070ff */
        /* <DEDUP_REMOVED lines=10> */
[----:B------:R-:W-:Y:S01]  /*1fac10*/  F2FP.SATFINITE.E4M3.F32.PACK_AB_MERGE_C R9, R17, R18, RZ ;  /* 0x000000121109723e */ /* 0x000fe200048070ff */
[----:B------:R-:W-:Y:S01]  /*1fac20*/  VIADD R8, R8, UR5 ;  /* 0x0000000508087c36 */ /* 0x000fe20008000000 */
[----:B------:R-:W-:-:S03]  /*1fac30*/  ULDC UR5, c[0x0][0x248] ;  /* 0x0000920000057ab9 */ /* 0x000fc60000000800 */
        /* <DEDUP_REMOVED lines=86> */
[----:B------:R-:W-:Y:S01]  /*1fb1a0*/  STL.64 [R1+0x2340], R14 ;  /* 0x0023400e01007387 */ /* 0x000fe20000100a00 */
[----:B------:R-:W-:-:S03]  /*1fb1b0*/  F2FP.SATFINITE.E4M3.F32.PACK_AB_MERGE_C R9, R23, R13, RZ ;  /* 0x0000000d1709723e */ /* 0x000fc600048070ff */
[----:B------:R-:W4:Y:S04]  /*1fb1c0*/  LDL.LU R13, [R1+0x2298] ;  /* 0x00229800010d7983 */ /* 0x000f280000300800 */
[----:B------:R-:W4:Y:S04]  /*1fb1d0*/  LDL.LU R23, [R1+0x229c] ;  /* 0x00229c0001177983 */ /* 0x000f280000300800 */
[----:B------:R0:W-:Y:S01]  /*1fb1e0*/  STL [R1+0x33c], R9 ;  /* 0x00033c0901007387 */ /* 0x0001e20000100800 */
[----:B------:R-:W-:Y:S01]  /*1fb1f0*/  VIADD R8, R8, UR5 ;  /* 0x0000000508087c36 */ /* 0x000fe20008000000 */
        /* <DEDUP_REMOVED lines=9> */
[----:B------:R0:W-:Y:S02]  /*1fb290*/  STL [R1+0x330], R9 ;  /* 0x0003300901007387 */ /* 0x0001e40000100800 */
[----:B0-----:R-:W-:-:S05]  /*1fb2a0*/  SHF.R.S32.HI R9, RZ, 0x1f, R8 ;  /* 0x0000001fff097819 */ /* 0x001fca0000011408 */
[----:B------:R-:W-:-:S05]  /*1fb2b0*/  IMAD.X R15, R9, 0x1, R5, P3 ;  /* 0x00000001090f7824 */ /* 0x000fca00018e0605 */
[----:B------:R0:W-:Y:S02]  /*1fb2c0*/  STL.64 [R1+0x2338], R14 ;  /* 0x0023380e01007387 */ /* 0x0001e40000100a00 */
[----:B0-----:R-:W-:Y:S02]  /*1fb2d0*/  F2FP.SATFINITE.E4M3.F32.PACK_AB_MERGE_C R14, R29, R12, RZ ;  /* 0x0000000c1d0e723e */ /* 0x001fe400048070ff */
[----:B------:R-:W4:Y:S04]  /*1fb2e0*/  LDL.LU R12, [R1+0x2270] ;  /* 0x00227000010c7983 */ /* 0x000f280000300800 */
[----:B------:R-:W4:Y:S04]  /*1fb2f0*/  LDL.LU R29, [R1+0x2274] ;  /* 0x00227400011d7983 */ /* 0x000f280000300800 */
[----:B------:R0:W-:Y:S02]  /*1fb300*/  STL [R1+0x31c], R14 ;  /* 0x00031c0e01007387 */ /* 0x0001e40000100800 */
[----:B0-----:R-:W-:-:S02]  /*1fb310*/  F2FP.SATFINITE.E4M3.F32.PACK_AB_MERGE_C R14, R16, R21, RZ ;  /* 0x00000015100e723e */ /* 0x001fc400048070ff */
[----:B------:R-:W4:Y:S04]  /*1fb320*/  LDL.LU R21, [R1+0x2278] ;  /* 0x0022780001157983 */ /* 0x000f280000300800 */
[----:B------:R-:W4:Y:S04]  /*1fb330*/  LDL.LU R16, [R1+0x227c] ;  /* 0x00227c0001107983 */ /* 0x000f280000300800 */
[----:B------:R0:W-:Y:S02]  /*1fb340*/  STL [R1+0x318], R14 ;  /* 0x0003180e01007387 */ /* 0x0001e40000100800 */
        /* <DEDUP_REMOVED lines=17> */
[----:B0-----:R-:W-:-:S05]  /*1fb460*/  IADD3 R14, P3, R8, R2, RZ ;  /* 0x00000002080e7210 */ /* 0x001fca0007f7e0ff */
[----:B------:R-:W-:Y:S01]  /*1fb470*/  IMAD.X R15, R9, 0x1, R0, P3 ;  /* 0x00000001090f7824 */ /* 0x000fe200018e0600 */
[----:B------:R-:W-:Y:S02]  /*1fb480*/  F2FP.SATFINITE.E4M3.F32.PACK_AB_MERGE_C R9, R23, R13, RZ ;  /* 0x0000000d1709723e */ /* 0x000fe400048070ff */
[----:B------:R-:W4:Y:S01]  /*1fb490*/  LDL.LU R23, [R1+0x30d4] ;  /* 0x0030d40001177983 */ /* 0x000f220000300800 */
[----:B------:R-:W-:Y:S01]  /*1fb4a0*/  VIADD R8, R8, UR5 ;  /* 0x0000000508087c36 */ /* 0x000fe20008000000 */
[----:B------:R-:W-:Y:S02]  /*1fb4b0*/  ULDC UR5, c[0x0][0x248] ;  /* 0x0000920000057ab9 */ /* 0x000fe40000000800 */
[----:B------:R-:W-:Y:S04]  /*1fb4c0*/  STL.64 [R1+0x2320], R14 ;  /* 0x0023200e01007387 */ /* 0x000fe80000100a00 */
[----:B------:R0:W-:Y:S02]  /*1fb4d0*/  STL [R1+0x2f4], R9 ;  /* 0x0002f40901007387 */ /* 0x0001e40000100800 */
[----:B0-----:R-:W-:-:S02]  /*1fb4e0*/  F2FP.SATFINITE.E4M3.F32.PACK_AB_MERGE_C R9, R17, R18, RZ ;  /* 0x000000121109723e */ /* 0x001fc400048070ff */
[----:B------:R-:W-:-:S03]  /*1fb4f0*/  IADD3 R14, P3, R8, R6, RZ ;  /* 0x00000006080e7210 */ /* 0x000fc60007f7e0ff */
[----:B------:R0:W-:Y:S04]  /*1fb500*/  STL [R1+0x2e4], R9 ;  /* 0x0002e40901007387 */ /* 0x0001e80000100800 */
[----:B------:R-:W4:Y:S04]  /*1fb510*/  LDL.LU R26, [R1+0x30d8] ;  /* 0x0030d800011a7983 */ /* 0x000f280000300800 */
[----:B------:R-:W4:Y:S01]  /*1fb520*/  LDL.LU R13, [R1+0x30dc] ;  /* 0x0030dc00010d7983 */ /* 0x000f220000300800 */
[----:B0-----:R-:W-:-:S03]  /*1fb530*/  SHF.R.S32.HI R9, RZ, 0x1f, R8 ;  /* 0x0000001fff097819 */ /* 0x001fc60000011408 */
[----:B------:R-:W4:Y:S01]  /*1fb540*/  LDL.LU R18, [R1+0x30c0] ;  /* 0x0030c00001127983 */ /* 0x000f220000300800 */
[----:B------:R-:W-:Y:S01]  /*1fb550*/  F2FP.SATFINITE.E4M3.F32.PACK_AB_MERGE_C R10, R10, R24, RZ ;  /* 0x000000180a0a723e */ /* 0x000fe200048070ff */
[----:B------:R-:W-:Y:S02]  /*1fb560*/  IMAD.X R15, R9, 0x1, R5, P3 ;  /* 0x00000001090f7824 */ /* 0x000fe400018e0605 */
[----:B------:R-:W4:Y:S04]  /*1fb570*/  LDL.LU R17, [R1+0x30c4] ;  /* 0x0030c40001117983 */ /* 0x000f280000300800 */
[----:B------:R-:W-:Y:S04]  /*1fb580*/  STL [R1+0x2e8], R10 ;  /* 0x0002e80a01007387 */ /* 0x000fe80000100800 */
[----:B------:R-:W4:Y:S04]  /*1fb590*/  LDL.LU R22, [R1+0x30c8] ;  /* 0x0030c80001167983 */ /* 0x000f280000300800 */
[----:B------:R-:W4:Y:S04]  /*1fb5a0*/  LDL.LU R24, [R1+0x30cc] ;  /* 0x0030cc0001187983 */ /* 0x000f280000300800 */
[----:B------:R0:W-:Y:S02]  /*1fb5b0*/  STL.64 [R1+0x2318], R14 ;  /* 0x0023180e01007387 */ /* 0x0001e40000100a00 */
[----:B0-----:R-:W-:-:S05]  /*1fb5c0*/  IADD3 R14, P3, R8, R11, RZ ;  /* 0x0000000b080e7210 */ /* 0x001fca0007f7e0ff */
[----:B------:R-:W-:Y:S01]  /*1fb5d0*/  IMAD.X R15, R9, 0x1, R7, P3 ;  /* 0x00000001090f7824 */ /* 0x000fe200018e0607 */
[----:B------:R-:W-:-:S05]  /*1fb5e0*/  F2FP.SATFINITE.E4M3.F32.PACK_AB_MERGE_C R10, R29, R12, RZ ;  /* 0x0000000c1d0a723e */ /* 0x000fca00048070ff */
[----:B------:R0:W-:Y:S04]  /*1fb5f0*/  STL [R1+0x2d4], R10 ;  /* 0x0002d40a01007387 */ /* 0x0001e80000100800 */
[----:B0-----:R-:W4:Y:S04]  /*1fb600*/  LDL.LU R10, [R1+0x2250] ;  /* 0x00225000010a7983 */ /* 0x001f280000300800 */
[----:B------:R-:W4:Y:S01]  /*1fb610*/  LDL.LU R12, [R1+0x2254] ;  /* 0x00225400010c7983 */ /* 0x000f220000300800 */
[----:B------:R-:W-:-:S03]  /*1fb620*/  F2FP.SATFINITE.E4M3.F32.PACK_AB_MERGE_C R21, R16, R21, RZ ;  /* 0x000000151015723e */ /* 0x000fc600048070ff */
[----:B------:R-:W4:Y:S04]  /*1fb630*/  LDL.LU R29, [R1+0x2258] ;  /* 0x00225800011d7983 */ /* 0x000f280000300800 */
[----:B------:R-:W4:Y:S04]  /*1fb640*/  LDL.LU R16, [R1+0x225c] ;  /* 0x00225c0001107983 */ /* 0x000f280000300800 */
[----:B------:R-:W-:Y:S04]  /*1fb650*/  STL [R1+0x7a94], R21 ;  /* 0x007a941501007387 */ /* 0x000fe80000100800 */
[----:B------:R2:W-:Y:S02]  /*1fb660*/  STL.64 [R1+0x2310], R14 ;  /* 0x0023100e01007387 */ /* 0x0005e40000100a00 */
[----:B--2---:R-:W-:-:S02]  /*1fb670*/  F2FP.SATFINITE.E4M3.F32.PACK_AB_MERGE_C R15, R25, R27, RZ ;  /* 0x0000001b190f723e */ /* 0x004fc400048070ff */
        /* <DEDUP_REMOVED lines=11> */
[----:B------:R1:W-:Y:S04]  /*1fb730*/  STL [R1+0x2ac], R21 ;  /* 0x0002ac1501007387 */ /* 0x0003e80000100800 */
[----:B------:R-:W4:Y:S04]  /*1fb740*/  LDL.LU R28, [R1+0x2230] ;  /* 0x00223000011c7983 */ /* 0x000f280000300800 */
[----:B------:R-:W2:Y:S01]  /*1fb750*/  LDL.LU R23, [R1+0x2234] ;  /* 0x0022340001177983 */ /* 0x000ea20000300800 */
[----:B0-----:R-:W-:-:S05]  /*1fb760*/  IADD3 R14, P3, R8, R2, RZ ;  /* 0x00000002080e7210 */ /* 0x001fca0007f7e0ff */
[----:B------:R-:W-:Y:S02]  /*1fb770*/  IMAD.X R15, R9, 0x1, R0, P3 ;  /* 0x00000001090f7824 */ /* 0x000fe400018e0600 */
[----:B------:R-:W-:Y:S01]  /*1fb780*/  VIADD R8, R8, UR5 ;  /* 0x0000000508087c36 */ /* 0x000fe20008000000 */
[----:B------:R-:W-:Y:S01]  /*1fb790*/  ULDC UR5, c[0x0][0x248] ;  /* 0x0000920000057ab9 */ /* 0x000fe20000000800 */
[----:B------:R-:W-:Y:S02]  /*1fb7a0*/  F2FP.SATFINITE.E4M3.F32.PACK_AB_MERGE_C R13, R13, R26, RZ ;  /* 0x0000001a0d0d723e */ /* 0x000fe400048070ff */
[----:B------:R-:W-:Y:S02]  /*1fb7b0*/  F2FP.SATFINITE.E4M3.F32.PACK_AB_MERGE_C R9, R17, R18, RZ ;  /* 0x000000121109723e */ /* 0x000fe400048070ff */
[----:B-1----:R-:W-:Y:S02]  /*1fb7c0*/  F2FP.SATFINITE.E4M3.F32.PACK_AB_MERGE_C R21, R24, R22, RZ ;  /* 0x000000161815723e */ /* 0x002fe400048070ff */
[----:B------:R-:W-:-:S02]  /*1fb7d0*/  F2FP.SATFINITE.E4M3.F32.PACK_AB_MERGE_C R10, R12, R10, RZ ;  /* 0x0000000a0c0a723e */ /* 0x000fc400048070ff */
[----:B------:R-:W-:Y:S02]  /*1fb7e0*/  F2FP.SATFINITE.E4M3.F32.PACK_AB_MERGE_C R16, R16, R29, RZ ;  /* 0x0000001d1010723e */ /* 0x000fe400048070ff */
[----:B---3--:R-:W-:Y:S01]  /*1fb7f0*/  F2FP.SATFINITE.E4M3.F32.PACK_AB_MERGE_C R19, R19, R20, RZ ;  /* 0x000000141313723e */ /* 0x008fe200048070ff */
[----:B--2---:R-:W-:Y:S04]  /*1fb800*/  STL [R1+0x7dac], R23 ;  /* 0x007dac1701007387 */ /* 0x004fe80000100800 */
[----:B------:R0:W-:Y:S04]  /*1fb810*/  STL.64 [R1+0x2300], R14 ;  /* 0x0023000e01007387 */ /* 0x0001e80000100a00 */
[----:B------:R-:W2:Y:S04]  /*1fb820*/  LDL.LU R26, [R1+0x2238] ;  /* 0x00223800011a7983 */ /* 0x000ea80000300800 */
[----:B------:R1:W-:Y:S01]  /*1fb830*/  STL [R1+0x2b0], R13 ;  /* 0x0002b00d01007387 */ /* 0x0003e20000100800 */
[----:B0-----:R-:W-:-:S03]  /*1fb840*/  IADD3 R14, P3, R8, R6, RZ ;  /* 0x00000006080e7210 */ /* 0x001fc60007f7e0ff */
[----:B-1----:R-:W2:Y:S04]  /*1fb850*/  LDL.LU R13, [R1+0x223c] ;  /* 0x00223c00010d7983 */ /* 0x002ea80000300800 */
[----:B------:R0:W-:Y:S04]  /*1fb860*/  STL [R1+0x294], R9 ;  /* 0x0002940901007387 */ /* 0x0001e80000100800 */
[----:B------:R-:W3:Y:S04]  /*1fb870*/  LDL.LU R18, [R1+0x1970] ;  /* 0x0019700001127983 */ /* 0x000ee80000300800 */
[----:B------:R-:W3:Y:S01]  /*1fb880*/  LDL.LU R17, [R1+0x1974] ;  /* 0x0019740001117983 */ /* 0x000ee20000300800 */
[----:B0-----:R-:W-:-:S05]  /*1fb890*/  SHF.R.S32.HI R9, RZ, 0x1f, R8 ;  /* 0x0000001fff097819 */ /* 0x001fca0000011408 */
[----:B------:R-:W-:Y:S01]  /*1fb8a0*/  IMAD.X R15, R9, 0x1, R5, P3 ;  /* 0x00000001090f7824 */ /* 0x000fe200018e0605 */
[----:B------:R-:W-:Y:S01]  /*1fb8b0*/  STL [R1+0x290], R21 ;  /* 0x0002901501007387 */ /* 0x000fe20000100800 */
[----:B------:R-:W-:-:S03]  /*1fb8c0*/  IADD3 R22, P3, R8, R11, RZ ;  /* 0x0000000b08167210 */ /* 0x000fc60007f7e0ff */
[----:B------:R0:W-:Y:S02]  /*1fb8d0*/  STL.64 [R1+0x22f8], R14 ;  /* 0x0022f80e01007387 */ /* 0x0001e40000100a00 */
[----:B------:R-:W-:Y:S02]  /*1fb8e0*/  IMAD.X R23, R9, 0x1, R7, P3 ;  /* 0x0000000109177824 */ /* 0x000fe400018e0607 */
[----:B0-----:R-:W3:Y:S04]  /*1fb8f0*/  LDL.LU R14, [R1+0x1978] ;  /* 0x00197800010e7983 */ /* 0x001ee80000300800 */
[----:B------:R-:W3:Y:S04]  /*1fb900*/  LDL.LU R15, [R1+0x197c] ;  /* 0x00197c00010f7983 */ /* 0x000ee80000300800 */
[----:B------:R0:W-:Y:S01]  /*1fb910*/  STL [R1+0x274], R10 ;  /* 0x0002740a01007387 */ /* 0x0001e20000100800 */
[----:B------:R-:W-:-:S03]  /*1fb920*/  F2FP.SATFINITE.E4M3.F32.PACK_AB_MERGE_C R21, R25, R27, RZ ;  /* 0x0000001b1915723e */ /* 0x000fc600048070ff */
[----:B0-----:R-:W3:Y:S04]  /*1fb930*/  LDL.LU R10, [R1+0x1950] ;  /* 0x00195000010a7983 */ /* 0x001ee80000300800 */
[----:B------:R-:W3:Y:S04]  /*1fb940*/  LDL.LU R12, [R1+0x1954] ;  /* 0x00195400010c7983 */ /* 0x000ee80000300800 */
[----:B------:R0:W-:Y:S04]  /*1fb950*/  STL [R1+0x27c], R16 ;  /* 0x00027c1001007387 */ /* 0x0001e80000100800 */
[----:B------:R-:W3:Y:S04]  /*1fb960*/  LDL.LU R29, [R1+0x1958] ;  /* 0x00195800011d7983 */ /* 0x000ee80000300800 */
[----:B0-----:R-:W3:Y:S04]  /*1fb970*/  LDL.LU R16, [R1+0x195c] ;  /* 0x00195c0001107983 */ /* 0x001ee80000300800 */
[----:B------:R-:W3:Y:S04]  /*1fb980*/  LDL.LU R27, [R1+0x16d0] ;  /* 0x0016d000011b7983 */ /* 0x000ee80000300800 */
[----:B------:R0:W-:Y:S04]  /*1fb990*/  STL.64 [R1+0x22f0], R22 ;  /* 0x0022f01601007387 */ /* 0x0001e80000100a00 */
[----:B------:R-:W-:Y:S04]  /*1fb9a0*/  STL [R1+0x2558], R21 ;  /* 0x0025581501007387 */ /* 0x000fe80000100800 */
[----:B------:R-:W3:Y:S01]  /*1fb9b0*/  LDL.LU R25, [R1+0x16d4] ;  /* 0x0016d40001197983 */ /* 0x000ee20000300800 */
[----:B0-----:R-:W-:-:S03]  /*1fb9c0*/  IADD3 R22, P3, R8, R4, RZ ;  /* 0x0000000408167210 */ /* 0x001fc60007f7e0ff */
[----:B------:R0:W-:Y:S02]  /*1fb9d0*/  STL [R1+0x255c], R19 ;  /* 0x00255c1301007387 */ /* 0x0001e40000100800 */
[----:B------:R-:W-:Y:S02]  /*1fb9e0*/  IMAD.X R23, R9, 0x1, R3, P3 ;  /* 0x0000000109177824 */ /* 0x000fe400018e0603 */
[----:B------:R-:W3:Y:S04]  /*1fb9f0*/  LDL.LU R20, [R1+0x16d8] ;  /* 0x0016d80001147983 */ /* 0x000ee80000300800 */
[----:B0-----:R-:W3:Y:S04]  /*1fba00*/  LDL.LU R19, [R1+0x16dc] ;  /* 0x0016dc0001137983 */ /* 0x001ee80000300800 */
[----:B------:R0:W-:Y:S04]  /*1fba10*/  STL.64 [R1+0x22e8], R22 ;  /* 0x0022e81601007387 */ /* 0x0001e80000100a00 */
[----:B0-----:R-:W4:Y:S01]  /*1fba20*/  LDL.LU R23, [R1+0x7dac] ;  /* 0x007dac0001177983 */ /* 0x001f220000300800 */
[C---:B------:R-:W-:Y:S01]  /*1fba30*/  IADD3 R22, P3, R8.reuse, R2, RZ ;  /* 0x0000000208167210 */ /* 0x040fe20007f7e0ff */
[----:B------:R-:W-:Y:S01]  /*1fba40*/  VIADD R8, R8, UR5 ;  /* 0x0000000508087c36 */ /* 0x000fe20008000000 */
[----:B------:R-:W-:Y:S01]  /*1fba50*/  ULDC UR5, c[0x0][0x248] ;  /* 0x0000920000057ab9 */ /* 0x000fe20000000800 */
[----:B----4-:R-:W-:-:S02]  /*1fba60*/  F2FP.SATFINITE.E4M3.F32.PACK_AB_MERGE_C R21, R23, R28, RZ ;  /* 0x0000001c1715723e */ /* 0x010fc400048070ff */
[----:B------:R-:W-:-:S03]  /*1fba70*/  IMAD.X R23, R9, 0x1, R0, P3 ;  /* 0x0000000109177824 */ /* 0x000fc600018e0600 */
[----:B------:R-:W-:Y:S04]  /*1fba80*/  STL [R1+0x24e8], R21 ;  /* 0x0024e81501007387 */ /* 0x000fe80000100800 */
[----:B------:R-:W4:Y:S04]  /*1fba90*/  LDL.LU R28, [R1+0x16b0] ;  /* 0x0016b000011c7983 */ /* 0x000f280000300800 */
[----:B------:R0:W-:Y:S04]  /*1fbaa0*/  STL.64 [R1+0x22e0], R22 ;  /* 0x0022e01601007387 */ /* 0x0001e80000100a00 */
[----:B0-----:R-:W4:Y:S01]  /*1fbab0*/  LDL.LU R23, [R1+0x16b4] ;  /* 0x0016b40001177983 */ /* 0x001f220000300800 */
[----:B--2---:R-:W-:-:S02]  /*1fbac0*/  F2FP.SATFINITE.E4M3.F32.PACK_AB_MERGE_C R13, R13, R26, RZ ;  /* 0x0000001a0d0d723e */ /* 0x004fc400048070ff */
[----:B---3--:R-:W-:Y:S01]  /*1fbad0*/  F2FP.SATFINITE.E4M3.F32.PACK_AB_MERGE_C R9, R17, R18, RZ ;  /* 0x000000121109723e */ /* 0x008fe200048070ff */
[----:B------:R-:W2:Y:S01]  /*1fbae0*/  LDL.LU R22, [R1+0x16b8] ;  /* 0x0016b80001167983 */ /* 0x000ea20000300800 */
[----:B------:R-:W-:-:S03]  /*1fbaf0*/  F2FP.SATFINITE.E4M3.F32.PACK_AB_MERGE_C R21, R15, R14, RZ ;  /* 0x0000000e0f15723e */ /* 0x000fc600048070ff */
[----:B------:R0:W-:Y:S01]  /*1fbb00*/  STL [R1+0x24fc], R13 ;  /* 0x0024fc0d01007387 */ /* 0x0001e20000100800 */
[----:B------:R-:W-:-:S03]  /*1fbb10*/  IADD3 R14, P3, R8, R6, RZ ;  /* 0x00000006080e7210 */ /* 0x000fc60007f7e0ff */
[----:B------:R-:W2:Y:S04]  /*1fbb20*/  LDL.LU R24, [R1+0x16bc] ;  /* 0x0016bc0001187983 */ /* 0x000ea80000300800 */
[----:B------:R1:W-:Y:S04]  /*1fbb30*/  STL [R1+0x24ac], R9 ;  /* 0x0024ac0901007387 */ /* 0x0003e80000100800 */
[----:B------:R-:W3:Y:S01]  /*1fbb40*/  LDL.LU R26, [R1+0x14d0] ;  /* 0x0014d000011a7983 */ /* 0x000ee20000300800 */
[----:B------:R-:W-:-:S03]  /*1fbb50*/  F2FP.SATFINITE.E4M3.F32.PACK_AB_MERGE_C R12, R12, R10, RZ ;  /* 0x0000000a0c0c723e */ /* 0x000fc600048070ff */
[----:B0-----:R-:W3:Y:S01]  /*1fbb60*/  LDL.LU R13, [R1+0x14d4] ;  /* 0x0014d400010d7983 */ /* 0x001ee20000300800 */
[----:B-1----:R-:W-:-:S03]  /*1fbb70*/  SHF.R.S32.HI R9, RZ, 0x1f, R8 ;  /* 0x0000001fff097819 */ /* 0x002fc60000011408 */
[----:B------:R-:W2:Y:S02]  /*1fbb80*/  LDL.LU R18, [R1+0x14d8] ;  /* 0x0014d80001127983 */ /* 0x000ea40000300800 */
[----:B------:R-:W-:Y:S02]  /*1fbb90*/  IMAD.X R15, R9, 0x1, R5, P3 ;  /* 0x00000001090f7824 */ /* 0x000fe400018e0605 */
[----:B------:R-:W2:Y:S04]  /*1fbba0*/  LDL.LU R17, [R1+0x14dc] ;  /* 0x0014dc0001117983 */ /* 0x000ea80000300800 */
[----:B------:R-:W-:Y:S04]  /*1fbbb0*/  STL [R1+0x248c], R21 ;  /* 0x00248c1501007387 */ /* 0x000fe80000100800 */
[----:B------:R0:W-:Y:S04]  /*1fbbc0*/  STL.64 [R1+0x22d8], R14 ;  /* 0x0022d80e01007387 */ /* 0x0001e80000100a00 */
[----:B------:R-:W2:Y:S04]  /*1fbbd0*/  LDL.LU R10, [R1+0x14b0] ;  /* 0x0014b000010a7983 */ /* 0x000ea80000300800 */
[----:B------:R1:W-:Y:S01]  /*1fbbe0*/  STL [R1+0x246c], R12 ;  /* 0x00246c0c01007387 */ /* 0x0003e20000100800 */
[----:B0-----:R-:W-:-:S03]  /*1fbbf0*/  F2FP.SATFINITE.E4M3.F32.PACK_AB_MERGE_C R14, R16, R29, RZ ;  /* 0x0000001d100e723e */ /* 0x001fc600048070ff */
[----:B-1----:R-:W2:Y:S04]  /*1fbc00*/  LDL.LU R12, [R1+0x14b4] ;  /* 0x0014b400010c7983 */ /* 0x002ea80000300800 */
[----:B------:R0:W-:Y:S04]  /*1fbc10*/  STL [R1+0x2568], R14 ;  /* 0x0025680e01007387 */ /* 0x0001e80000100800 */
[----:B------:R-:W2:Y:S04]  /*1fbc20*/  LDL.LU R29, [R1+0x14b8] ;  /* 0x0014b800011d7983 */ /* 0x000ea80000300800 */
[----:B------:R-:W2:Y:S01]  /*1fbc30*/  LDL.LU R16, [R1+0x14bc] ;  /* 0x0014bc0001107983 */ /* 0x000ea20000300800 */
[----:B0-----:R-:W-:-:S05]  /*1fbc40*/  IADD3 R14, P3, R8, R11, RZ ;  /* 0x0000000b080e7210 */ /* 0x001fca0007f7e0ff */
[----:B------:R-:W-:-:S05]  /*1fbc50*/  IMAD.X R15, R9, 0x1, R7, P3 ;  /* 0x00000001090f7824 */ /* 0x000fca00018e0607 */
[----:B------:R0:W-:Y:S02]  /*1fbc60*/  STL.64 [R1+0x22d0], R14 ;  /* 0x0022d00e01007387 */ /* 0x0001e40000100a00 */
[----:B0-----:R-:W-:Y:S02]  /*1fbc70*/  F2FP.SATFINITE.E4M3.F32.PACK_AB_MERGE_C R15, R25, R27, RZ ;  /* 0x0000001b190f723e */ /* 0x001fe400048070ff */
        /* <DEDUP_REMOVED lines=9> */
[----:B------:R0:W-:Y:S01]  /*1fbd10*/  STL.64 [R1+0x22c8], R14 ;  /* 0x0022c80e01007387 */ /* 0x0001e20000100a00 */
[----:B----4-:R-:W-:-:S05]  /*1fbd20*/  F2FP.SATFINITE.E4M3.F32.PACK_AB_MERGE_C R21, R23, R28, RZ ;  /* 0x0000001c1715723e */ /* 0x010fca00048070ff */
[----:B------:R-:W-:Y:S04]  /*1fbd30*/  STL [R1+0x90c], R21 ;  /* 0x00090c1501007387 */ /* 0x000fe80000100800 */
[----:B------:R-:W4:Y:S04]  /*1fbd40*/  LDL.LU R28, [R1+0x12a0] ;  /* 0x0012a000011c7983 */ /* 0x000f280000300800 */
[----:B------:R-:W4:Y:S01]  /*1fbd50*/  LDL.LU R23, [R1+0x12a4] ;  /* 0x0012a40001177983 */ /* 0x000f220000300800 */
[----:B0-----:R-:W-:-:S05]  /*1fbd60*/  IADD3 R14, P3, R8, R2, RZ ;  /* 0x00000002080e7210 */ /* 0x001fca0007f7e0ff */
[----:B------:R-:W-:Y:S01]  /*1fbd70*/  IMAD.X R15, R9, 0x1, R0, P3 ;  /* 0x00000001090f7824 */ /* 0x000fe200018e0600 */
[----:B---3--:R-:W-:Y:S01]  /*1fbd80*/  F2FP.SATFINITE.E4M3.F32.PACK_AB_MERGE_C R9, R13, R26, RZ ;  /* 0x0000001a0d09723e */ /* 0x008fe200048070ff */
[----:B------:R-:W-:Y:S01]  /*1fbd90*/  VIADD R8, R8, UR5 ;  /* 0x0000000508087c36 */ /* 0x000fe20008000000 */
[----:B------:R-:W-:Y:S01]  /*1fbda0*/  ULDC UR5, c[0x0][0x248] ;  /* 0x0000920000057ab9 */ /* 0x000fe20000000800 */
[----:B--2---:R-:W-:Y:S02]  /*1fbdb0*/  F2FP.SATFINITE.E4M3.F32.PACK_AB_MERGE_C R13, R17, R18, RZ ;  /* 0x00000012110d723e */ /* 0x004fe400048070ff */
[----:B------:R-:W-:Y:S02]  /*1fbdc0*/  F2FP.SATFINITE.E4M3.F32.PACK_AB_MERGE_C R12, R12, R10, RZ ;  /* 0x0000000a0c0c723e */ /* 0x000fe400048070ff */
[----:B------:R-:W-:Y:S02]  /*1fbdd0*/  F2FP.SATFINITE.E4M3.F32.PACK_AB_MERGE_C R16, R16, R29, RZ ;  /* 0x0000001d1010723e */ /* 0x000fe400048070ff */
[----:B------:R-:W-:Y:S01]  /*1fbde0*/  F2FP.SATFINITE.E4M3.F32.PACK_AB_MERGE_C R19, R19, R20, RZ ;  /* 0x000000141313723e */ /* 0x000fe200048070ff */
[----:B----4-:R-:W-:Y:S04]  /*1fbdf0*/  STL [R1+0x7da8], R23 ;  /* 0x007da81701007387 */ /* 0x010fe80000100800 */
[----:B------:R0:W-:Y:S02]  /*1fbe00*/  STL.64 [R1+0x22c0], R14 ;  /* 0x0022c00e01007387 */ /* 0x0001e40000100a00 */
[----:B0-----:R-:W-:-:S05]  /*1fbe10*/  F2FP.SATFINITE.E4M3.F32.PACK_AB_MERGE_C R14, R24, R22, RZ ;  /* 0x00000016180e723e */ /* 0x001fca00048070ff */
[----:B------:R-:W-:Y:S04]  /*1fbe20*/  STL [R1+0xa70], R14 ;  /* 0x000a700e01007387 */ /* 0x000fe80000100800 */
[----:B------:R0:W-:Y:S01]  /*1fbe30*/  STL [R1+0x8f4], R9 ;  /* 0x0008f40901007387 */ /* 0x0001e20000100800 */
[----:B------:R-:W-:-:S03]  /*1fbe40*/  IADD3 R22, P3, R8, R6, RZ ;  /* 0x0000000608167210 */ /* 0x000fc60007f7e0ff */
[----:B------:R-:W2:Y:S04]  /*1fbe50*/  LDL.LU R21, [R1+0x12a8] ;  /* 0x0012a80001157983 */ /* 0x000ea80000300800 */
[----:B0-----:R-:W2:Y:S04]  /*1fbe60*/  LDL.LU R9, [R1+0x12ac] ;  /* 0x0012ac0001097983 */ /* 0x001ea80000300800 */
[----:B------:R0:W-:Y:S04]  /*1fbe70*/  STL [R1+0x256c], R13 ;  /* 0x00256c0d01007387 */ /* 0x0001e80000100800 */
[----:B------:R-:W3:Y:S04]  /*1fbe80*/  LDL.LU R14, [R1+0x1150] ;  /* 0x00115000010e7983 */ /* 0x000ee80000300800 */
[----:B------:R-:W3:Y:S01]  /*1fbe90*/  LDL.LU R15, [R1+0x1154] ;  /* 0x00115400010f7983 */ /* 0x000ee20000300800 */
[----:B0-----:R-:W-:-:S03]  /*1fbea0*/  SHF.R.S32.HI R13, RZ, 0x1f, R8 ;  /* 0x0000001fff0d7819 */ /* 0x001fc60000011408 */
[----:B------:R-:W4:Y:S02]  /*1fbeb0*/  LDL.LU R18, [R1+0x1158] ;  /* 0x0011580001127983 */ /* 0x000f240000300800 */
[----:B------:R-:W-:Y:S02]  /*1fbec0*/  IMAD.X R23, R13, 0x1, R5, P3 ;  /* 0x000000010d177824 */ /* 0x000fe400018e0605 */
[----:B------:R-:W4:Y:S04]  /*1fbed0*/  LDL.LU R17, [R1+0x115c] ;  /* 0x00115c0001117983 */ /* 0x000f280000300800 */
[----:B------:R-:W4:Y:S04]  /*1fbee0*/  LDL.LU R10, [R1+0x1160] ;  /* 0x00116000010a7983 */ /* 0x000f280000300800 */
        /* <DEDUP_REMOVED lines=9> */
[----:B0-----:R-:W-:-:S02]  /*1fbf80*/  F2FP.SATFINITE.E4M3.F32.PACK_AB_MERGE_C R22, R25, R27, RZ ;  /* 0x0000001b1916723e */ /* 0x001fc400048070ff */
[----:B------:R-:W4:Y:S04]  /*1fbf90*/  LDL.LU R27, [R1+0x1180] ;  /* 0x00118000011b7983 */ /* 0x000f280000300800 */
[----:B------:R0:W-:Y:S04]  /*1fbfa0*/  STL [R1+0x7a8], R22 ;  /* 0x0007a81601007387 */ /* 0x0001e80000100800 */
[----:B------:R-:W4:Y:S01]  /*1fbfb0*/  LDL.LU R25, [R1+0x1184] ;  /* 0x0011840001197983 */ /* 0x000f220000300800 */
[----:B0-----:R-:W-:-:S03]  /*1fbfc0*/  IADD3 R22, P3, R8, R4, RZ ;  /* 0x0000000408167210 */ /* 0x001fc60007f7e0ff */
[----:B------:R0:W-:Y:S02]  /*1fbfd0*/  STL [R1+0x7e0], R19 ;  /* 0x0007e01301007387 */ /* 0x0001e40000100800 */
[----:B------:R-:W-:Y:S02]  /*1fbfe0*/  IMAD.X R23, R13, 0x1, R3, P3 ;  /* 0x000000010d177824 */ /* 0x000fe400018e0603 */
[----:B------:R-:W4:Y:S04]  /*1fbff0*/  LDL.LU R20, [R1+0x1188] ;  /* 0x0011880001147983 */ /* 0x000f280000300800 */
[----:B0-----:R-:W4:Y:S04]  /*1fc000*/  LDL.LU R19, [R1+0x118c] ;  /* 0x00118c0001137983 */ /* 0x001f280000300800 */
[----:B------:R0:W-:Y:S04]  /*1fc010*/  STL.64 [R1+0x22a8], R22 ;  /* 0x0022a81601007387 */ /* 0x0001e80000100a00 */
[----:B0-----:R-:W4:Y:S01]  /*1fc020*/  LDL.LU R23, [R1+0x7da8] ;  /* 0x007da80001177983 */ /* 0x001f220000300800 */
[----:B------:R-:W-:-:S02]  /*1fc030*/  IADD3 R22, P3, R8, R2, RZ ;  /* 0x0000000208167210 */ /* 0x000fc40007f7e0ff */
[----:B--2---:R-:W-:Y:S02]  /*1fc040*/  F2FP.SATFINITE.E4M3.F32.PACK_AB_MERGE_C R21, R9, R21, RZ ;  /* 0x000000150915723e */ /* 0x004fe400048070ff */
[----:B---3--:R-:W-:Y:S02]  /*1fc050*/  F2FP.SATFINITE.E4M3.F32.PACK_AB_MERGE_C R9, R15, R14, RZ ;  /* 0x0000000e0f09723e */ /* 0x008fe400048070ff */
[----:B----4-:R-:W-:Y:S01]  /*1fc060*/  F2FP.SATFINITE.E4M3.F32.PACK_AB_MERGE_C R24, R23, R28, RZ ;  /* 0x0000001c1718723e */ /* 0x010fe200048070ff */
[----:B------:R-:W-:-:S04]  /*1fc070*/  IMAD.X R23, R13, 0x1, R0, P3 ;  /* 0x000000010d177824 */ /* 0x000fc800018e0600 */
[----:B------:R-:W-:Y:S04]  /*1fc080*/  STL [R1+0x754], R24 ;  /* 0x0007541801007387 */ /* 0x000fe80000100800 */
[----:B------:R0:W-:Y:S04]  /*1fc090*/  STL.64 [R1+0x22a0], R22 ;  /* 0x0022a01601007387 */ /* 0x0001e80000100a00 */
[----:B0-----:R-:W2:Y:S04]  /*1fc0a0*/  LDL.LU R22, [R1+0x1190] ;  /* 0x0011900001167983 */ /* 0x001ea80000300800 */
[----:B------:R-:W2:Y:S04]  /*1fc0b0*/  LDL.LU R24, [R1+0x1194] ;  /* 0x0011940001187983 */ /* 0x000ea80000300800 */
[----:B------:R-:W3:Y:S04]  /*1fc0c0*/  LDL.LU R26, [R1+0x1198] ;  /* 0x00119800011a7983 */ /* 0x000ee80000300800 */
[----:B------:R-:W3:Y:S04]  /*1fc0d0*/  LDL.LU R28, [R1+0x119c] ;  /* 0x00119c00011c7983 */ /* 0x000ee80000300800 */
[----:B------:R-:W4:Y:S04]  /*1fc0e0*/  LDL.LU R13, [R1+0x11a0] ;  /* 0x0011a000010d7983 */ /* 0x000f280000300800 */
[----:B------:R-:W4:Y:S04]  /*1fc0f0*/  LDL.LU R23, [R1+0x11a4] ;  /* 0x0011a40001177983 */ /* 0x000f280000300800 */
[----:B------:R-:W-:Y:S04]  /*1fc100*/  STL [R1+0x2588], R21 ;  /* 0x0025881501007387 */ /* 0x000fe80000100800 */
[----:B------:R0:W-:Y:S02]  /*1fc110*/  STL [R1+0x6ec], R9 ;  /* 0x0006ec0901007387 */ /* 0x0001e40000100800 */
[----:B0-----:R-:W-:-:S02]  /*1fc120*/  F2FP.SATFINITE.E4M3.F32.PACK_AB_MERGE_C R9, R17, R18, RZ ;  /* 0x000000121109723e */ /* 0x001fc400048070ff */
[----:B------:R-:W3:Y:S04]  /*1fc130*/  LDL.LU R18, [R1+0x11a8] ;  /* 0x0011a80001127983 */ /* 0x000ee80000300800 */
[----:B------:R-:W3:Y:S01]  /*1fc140*/  LDL.LU R17, [R1+0x11ac] ;  /* 0x0011ac0001117983 */ /* 0x000ee20000300800 */
[----:B------:R-:W-:Y:S01]  /*1fc150*/  VIADD R8, R8, UR5 ;  /* 0x0000000508087c36 */ /* 0x000fe20008000000 */
[----:B------:R-:W-:Y:S02]  /*1fc160*/  ULDC UR5, c[0x0][0x248] ;  /* 0x0000920000057ab9 */ /* 0x000fe40000000800 */
[----:B------:R0:W-:Y:S02]  /*1fc170*/  STL [R1+0x70c], R9 ;  /* 0x00070c0901007387 */ /* 0x0001e40000100800 */
[----:B------:R-:W-:-:S02]  /*1fc180*/  IADD3 R14, P3, R8, R6, RZ ;  /* 0x00000006080e7210 */ /* 0x000fc40007f7e0ff */
[----:B0-----:R-:W-:-:S05]  /*1fc190*/  SHF.R.S32.HI R9, RZ, 0x1f, R8 ;  /* 0x0000001fff097819 */ /* 0x001fca0000011408 */
[----:B------:R-:W-:-:S05]  /*1fc1a0*/  IMAD.X R15, R9, 0x1, R5, P3 ;  /* 0x00000001090f7824 */ /* 0x000fca00018e0605 */
[----:B------:R0:W-:Y:S02]  /*1fc1b0*/  STL.64 [R1+0x2298], R14 ;  /* 0x0022980e01007387 */ /* 0x0001e40000100a00 */
[----:B0-----:R-:W-:Y:S02]  /*1fc1c0*/  F2FP.SATFINITE.E4M3.F32.PACK_AB_MERGE_C R14, R12, R10, RZ ;  /* 0x0000000a0c0e723e */ /* 0x001fe400048070ff */
[----:B------:R-:W3:Y:S04]  /*1fc1d0*/  LDL.LU R10, [R1+0x11b0] ;  /* 0x0011b000010a7983 */ /* 0x000ee80000300800 */
[----:B------:R-:W3:Y:S04]  /*1fc1e0*/  LDL.LU R12, [R1+0x11b4] ;  /* 0x0011b400010c7983 */ /* 0x000ee80000300800 */
[----:B------:R0:W-:Y:S02]  /*1fc1f0*/  STL [R1+0x664], R14 ;  /* 0x0006640e01007387 */ /* 0x0001e40000100800 */
[----:B0-----:R-:W-:-:S02]  /*1fc200*/  F2FP.SATFINITE.E4M3.F32.PACK_AB_MERGE_C R14, R16, R29, RZ ;  /* 0x0000001d100e723e */ /* 0x001fc400048070ff */
[----:B------:R-:W3:Y:S04]  /*1fc210*/  LDL.LU R29, [R1+0x11b8] ;  /* 0x0011b800011d7983 */ /* 0x000ee80000300800 */
[----:B------:R-:W3:Y:S04]  /*1fc220*/  LDL.LU R16, [R1+0x11bc] ;  /* 0x0011bc0001107983 */ /* 0x000ee80000300800 */
[----:B------:R0:W-:Y:S02]  /*1fc230*/  STL [R1+0x694], R14 ;  /* 0x0006940e01007387 */ /* 0x0001e40000100800 */
[----:B0-----:R-:W-:-:S05]  /*1fc240*/  IADD3 R14, P3, R8, R11, RZ ;  /* 0x0000000b080e7210 */ /* 0x001fca0007f7e0ff */
        /* <DEDUP_REMOVED lines=12> */
[----:B------:R0:W-:Y:S02]  /*1fc310*/  STL.64 [R1+0x2288], R14 ;  /* 0x0022880e01007387 */ /* 0x0001e40000100a00 */
[----:B0-----:R-:W-:-:S05]  /*1fc320*/  IADD3 R14, P3, R8, R2, RZ ;  /* 0x00000002080e7210 */ /* 0x001fca0007f7e0ff */
[----:B------:R-:W-:Y:S02]  /*1fc330*/  IMAD.X R15, R9, 0x1, R0, P3 ;  /* 0x00000001090f7824 */ /* 0x000fe400018e0600 */
[----:B------:R-:W-:Y:S01]  /*1fc340*/  VIADD R8, R8, UR5 ;  /* 0x0000000508087c36 */ /* 0x000fe20008000000 */
[----:B------:R-:W-:Y:S01]  /*1fc350*/  ULDC UR5, c[0x0][0x248] ;  /* 0x0000920000057ab9 */ /* 0x000fe20000000800 */
[----:B--2---:R-:W-:-:S05]  /*1fc360*/  F2FP.SATFINITE.E4M3.F32.PACK_AB_MERGE_C R21, R24, R22, RZ ;  /* 0x000000161815723e */ /* 0x004fca00048070ff */
[----:B------:R-:W-:Y:S04]  /*1fc370*/  STL [R1+0x5c4], R21 ;  /* 0x0005c41501007387 */ /* 0x000fe80000100800 */
[----:B------:R3:W-:Y:S01]  /*1fc380*/  STL.64 [R1+0x2280], R14 ;  /* 0x0022800e01007387 */ /* 0x0007e20000100a00 */
[----:B----4-:R-:W-:Y:S02]  /*1fc390*/  F2FP.SATFINITE.E4M3.F32.PACK_AB_MERGE_C R9, R23, R13, RZ ;  /* 0x0000000d1709723e */ /* 0x010fe400048070ff */
[----:B---3--:R-:W-:Y:S02]  /*1fc3a0*/  F2FP.SATFINITE.E4M3.F32.PACK_AB_MERGE_C R14, R28, R26, RZ ;  /* 0x0000001a1c0e723e */ /* 0x008fe400048070ff */
[----:B------:R-:W2:Y:S04]  /*1fc3b0*/  LDL.LU R26, [R1+0x11e0] ;  /* 0x0011e000011a7983 */ /* 0x000ea80000300800 */
[----:B------:R-:W-:Y:S04]  /*1fc3c0*/  STL [R1+0x5d4], R14 ;  /* 0x0005d40e01007387 */ /* 0x000fe80000100800 */
[----:B------:R-:W2:Y:S04]  /*1fc3d0*/  LDL.LU R28, [R1+0x11e4] ;  /* 0x0011e400011c7983 */ /* 0x000ea80000300800 */
[----:B------:R0:W-:Y:S04]  /*1fc3e0*/  STL [R1+0x580], R9 ;  /* 0x0005800901007387 */ /* 0x0001e80000100800 */
[----:B------:R-:W3:Y:S04]  /*1fc3f0*/  LDL.LU R13, [R1+0x11e8] ;  /* 0x0011e800010d7983 */ /* 0x000ee80000300800 */
[----:B------:R-:W3:Y:S01]  /*1fc400*/  LDL.LU R23, [R1+0x11ec] ;  /* 0x0011ec0001177983 */ /* 0x000ee20000300800 */
        /* <DEDUP_REMOVED lines=8> */
[----:B0-----:R-:W3:Y:S04]  /*1fc490*/  LDL.LU R14, [R1+0x11f8] ;  /* 0x0011f800010e7983 */ /* 0x001ee80000300800 */
[----:B------:R-:W3:Y:S01]  /*1fc4a0*/  LDL.LU R15, [R1+0x11fc] ;  /* 0x0011fc00010f7983 */ /* 0x000ee20000300800 */
[----:B------:R-:W-:-:S05]  /*1fc4b0*/  F2FP.SATFINITE.E4M3.F32.PACK_AB_MERGE_C R10, R12, R10, RZ ;  /* 0x0000000a0c0a723e */ /* 0x000fca00048070ff */
[----:B------:R0:W-:Y:S01]  /*1fc4c0*/  STL [R1+0x438], R10 ;  /* 0x0004380a01007387 */ /* 0x0001e20000100800 */
[----:B--2---:R-:W-:-:S03]  /*1fc4d0*/  F2FP.SATFINITE.E4M3.F32.PACK_AB_MERGE_C R21, R28, R26, RZ ;  /* 0x0000001a1c15723e */ /* 0x004fc600048070ff */
[----:B---3--:R1:W-:Y:S04]  /*1fc4e0*/  STL.64 [R1+0x7da0], R14 ;  /* 0x007da00e01007387 */ /* 0x0083e80000100a00 */
[----:B0-----:R-:W2:Y:S04]  /*1fc4f0*/  LDL.LU R10, [R1+0x1200] ;  /* 0x00120000010a7983 */ /* 0x001ea80000300800 */
[----:B------:R-:W2:Y:S01]  /*1fc500*/  LDL.LU R12, [R1+0x1204] ;  /* 0x00120400010c7983 */ /* 0x000ea20000300800 */
[----:B-1----:R-:W-:-:S05]  /*1fc510*/  F2FP.SATFINITE.E4M3.F32.PACK_AB_MERGE_C R14, R16, R29, RZ ;  /* 0x0000001d100e723e */ /* 0x002fca00048070ff */
[----:B------:R0:W-:Y:S04]  /*1fc520*/  STL [R1+0x2598], R14 ;  /* 0x0025980e01007387 */ /* 0x0001e80000100800 */
[----:B------:R-:W3:Y:S04]  /*1fc530*/  LDL.LU R29, [R1+0x1208] ;  /* 0x00120800011d7983 */ /* 0x000ee80000300800 */
[----:B------:R-:W3:Y:S01]  /*1fc540*/  LDL.LU R16, [R1+0x120c] ;  /* 0x00120c0001107983 */ /* 0x000ee20000300800 */
[----:B0-----:R-:W-:-:S05]  /*1fc550*/  IADD3 R14, P3, R8, R11, RZ ;  /* 0x0000000b080e7210 */ /* 0x001fca0007f7e0ff */
[----:B------:R-:W-:-:S05]  /*1fc560*/  IMAD.X R15, R9, 0x1, R7, P3 ;  /* 0x00000001090f7824 */ /* 0x000fca00018e0607 */
[----:B------:R0:W-:Y:S04]  /*1fc570*/  STL.64 [R1+0x2270], R14 ;  /* 0x0022700e01007387 */ /* 0x0001e80000100a00 */
[----:B------:R-:W3:Y:S01]  /*1fc580*/  LDL.LU R22, [R1+0x1210] ;  /* 0x0012100001167983 */ /* 0x000ee20000300800 */
[----:B0-----:R-:W-:Y:S02]  /*1fc590*/  F2FP.SATFINITE.E4M3.F32.PACK_AB_MERGE_C R15, R25, R27, RZ ;  /* 0x0000001b190f723e */ /* 0x001fe400048070ff */
[----:B------:R-:W-:-:S03]  /*1fc5a0*/  F2FP.SATFINITE.E4M3.F32.PACK_AB_MERGE_C R14, R19, R20, RZ ;  /* 0x00000014130e723e */ /* 0x000fc600048070ff */
[----:B------:R-:W-:Y:S04]  /*1fc5b0*/  STL [R1+0x428], R15 ;  /* 0x0004280f01007387 */ /* 0x000fe80000100800 */
[----:B------:R-:W3:Y:S04]  /*1fc5c0*/  LDL.LU R24, [R1+0x1214] ;  /* 0x0012140001187983 */ /* 0x000ee80000300800 */
[----:B------:R0:W-:Y:S04]  /*1fc5d0*/  STL [R1+0x42c], R14 ;  /* 0x00042c0e01007387 */ /* 0x0001e80000100800 */
[----:B------:R-:W3:Y:S04]  /*1fc5e0*/  LDL.LU R27, [R1+0x1218] ;  /* 0x00121800011b7983 */ /* 0x000ee80000300800 */
[----:B------:R-:W3:Y:S01]  /*1fc5f0*/  LDL.LU R25, [R1+0x121c] ;  /* 0x00121c0001197983 */ /* 0x000ee20000300800 */
[----:B0-----:R-:W-:-:S03]  /*1fc600*/  IADD3 R14, P3, R8, R4, RZ ;  /* 0x00000004080e7210 */ /* 0x001fc60007f7e0ff */
[----:B------:R-:W3:Y:S02]  /*1fc610*/  LDL.LU R20, [R1+0x1220] ;  /* 0x0012200001147983 */ /* 0x000ee40000300800 */
[----:B------:R-:W-:Y:S02]  /*1fc620*/  IMAD.X R15, R9, 0x1, R3, P3 ;  /* 0x00000001090f7824 */ /* 0x000fe400018e0603 */
[----:B------:R-:W3:Y:S04]  /*1fc630*/  LDL.LU R19, [R1+0x1224] ;  /* 0x0012240001137983 */ /* 0x000ee80000300800 */
[----:B------:R0:W-:Y:S02]  /*1fc640*/  STL.64 [R1+0x2268], R14 ;  /* 0x0022680e01007387 */ /* 0x0001e40000100a00 */
[----:B0-----:R-:W-:-:S02]  /*1fc650*/  IADD3 R14, P3, R8, R2, RZ ;  /* 0x00000002080e7210 */ /* 0x001fc40007f7e0ff */
[----:B------:R-:W-:Y:S03]  /*1fc660*/  STL [R1+0x420], R21 ;  /* 0x0004201501007387 */ /* 0x000fe60000100800 */
[----:B------:R-:W-:-:S05]  /*1fc670*/  IMAD.X R15, R9, 0x1, R0, P3 ;  /* 0x00000001090f7824 */ /* 0x000fca00018e0600 */
[----:B------:R0:W-:Y:S04]  /*1fc680*/  STL.64 [R1+0x2260], R14 ;  /* 0x0022600e01007387 */ /* 0x0001e80000100a00 */
[----:B0-----:R-:W3:Y:S01]  /*1fc690*/  LDL.LU.64 R14, [R1+0x7da0] ;  /* 0x007da000010e7983 */ /* 0x001ee20000300a00 */
[----:B------:R-:W-:-:S03]  /*1fc6a0*/  F2FP.SATFINITE.E4M3.F32.PACK_AB_MERGE_C R9, R23, R13, RZ ;  /* 0x0000000d1709723e */ /* 0x000fc600048070ff */
[----:B------:R-:W3:Y:S01]  /*1fc6b0*/  LDL.LU R26, [R1+0x1228] ;  /* 0x00122800011a7983 */ /* 0x000ee20000300800 */
[----:B------:R-:W-:Y:S01]  /*1fc6c0*/  VIADD R8, R8, UR5 ;  /* 0x0000000508087c36 */ /* 0x000fe20008000000 */
[----:B------:R-:W-:Y:S02]  /*1fc6d0*/  ULDC UR5, c[0x0][0x248] ;  /* 0x0000920000057ab9 */ /* 0x000fe40000000800 */
[----:B------:R-:W3:Y:S04]  /*1fc6e0*/  LDL.LU R28, [R1+0x122c] ;  /* 0x00122c00011c7983 */ /* 0x000ee80000300800 */
[----:B------:R4:W-:Y:S04]  /*1fc6f0*/  STL [R1+0x424], R9 ;  /* 0x0004240901007387 */ /* 0x0009e80000100800 */
[----:B------:R-:W3:Y:S04]  /*1fc700*/  LDL.LU R13, [R1+0x1230] ;  /* 0x00123000010d7983 */ /* 0x000ee80000300800 */
[----:B------:R-:W3:Y:S01]  /*1fc710*/  LDL.LU R23, [R1+0x1234] ;  /* 0x0012340001177983 */ /* 0x000ee20000300800 */
[----:B----4-:R-:W-:-:S05]  /*1fc720*/  F2FP.SATFINITE.E4M3.F32.PACK_AB_MERGE_C R9, R17, R18, RZ ;  /* 0x000000121109723e */ /* 0x010fca00048070ff */
[----:B------:R0:W-:Y:S04]  /*1fc730*/  STL [R1+0x414], R9 ;  /* 0x0004140901007387 */ /* 0x0001e80000100800 */
[----:B------:R-:W4:Y:S04]  /*1fc740*/  LDL.LU R18, [R1+0x1238] ;  /* 0x0012380001127983 */ /* 0x000f280000300800 */
[----:B------:R-:W4:Y:S01]  /*1fc750*/  LDL.LU R17, [R1+0x123c] ;  /* 0x00123c0001117983 */ /* 0x000f220000300800 */
[----:B0-----:R-:W-:Y:S02]  /*1fc760*/  SHF.R.S32.HI R9, RZ, 0x1f, R8 ;  /* 0x0000001fff097819 */ /* 0x001fe40000011408 */
[----:B--2---:R-:W-:-:S02]  /*1fc770*/  F2FP.SATFINITE.E4M3.F32.PACK_AB_MERGE_C R12, R12, R10, RZ ;  /* 0x0000000a0c0c723e */ /* 0x004fc400048070ff */
[----:B---3--:R-:W-:Y:S02]  /*1fc780*/  F2FP.SATFINITE.E4M3.F32.PACK_AB_MERGE_C R21, R15, R14, RZ ;  /* 0x0000000e0f15723e */ /* 0x008fe400048070ff */
[----:B------:R-:W-:-:S05]  /*1fc790*/  IADD3 R14, P3, R8, R6, RZ ;  /* 0x00000006080e7210 */ /* 0x000fca0007f7e0ff */
[----:B------:R-:W-:Y:S01]  /*1fc7a0*/  IMAD.X R15, R9, 0x1, R5, P3 ;  /* 0x00000001090f7824 */ /* 0x000fe200018e0605 */
[----:B------:R-:W-:Y:S04]  /*1fc7b0*/  STL [R1+0x259c], R21 ;  /* 0x00259c1501007387 */ /* 0x000fe80000100800 */
[----:B------:R-:W-:Y:S04]  /*1fc7c0*/  STL.64 [R1+0x2258], R14 ;  /* 0x0022580e01007387 */ /* 0x000fe80000100a00 */
[----:B------:R-:W2:Y:S04]  /*1fc7d0*/  LDL.LU R10, [R1+0x1240] ;  /* 0x00124000010a7983 */ /* 0x000ea80000300800 */
[----:B------:R0:W-:Y:S04]  /*1fc7e0*/  STL [R1+0x314], R12 ;  /* 0x0003140c01007387 */ /* 0x0001e80000100800 */
[----:B0-----:R-:W3:Y:S01]  /*1fc7f0*/  LDL.LU R12, [R1+0x1244] ;  /* 0x00124400010c7983 */ /* 0x001ee20000300800 */
[----:B------:R-:W-:-:S05]  /*1fc800*/  F2FP.SATFINITE.E4M3.F32.PACK_AB_MERGE_C R14, R16, R29, RZ ;  /* 0x0000001d100e723e */ /* 0x000fca00048070ff */
[----:B------:R0:W-:Y:S02]  /*1fc810*/  STL [R1+0x310], R14 ;  /* 0x0003100e01007387 */ /* 0x0001e40000100800 */
[----:B0-----:R-:W-:-:S05]  /*1fc820*/  IADD3 R14, P3, R8, R11, RZ ;  /* 0x0000000b080e7210 */ /* 0x001fca0007f7e0ff */
[----:B------:R-:W-:Y:S01]  /*1fc830*/  IMAD.X R15, R9, 0x1, R7, P3 ;  /* 0x00000001090f7824 */ /* 0x000fe200018e0607 */
[----:B------:R-:W-:Y:S01]  /*1fc840*/  F2FP.SATFINITE.E4M3.F32.PACK_AB_MERGE_C R21, R24, R22, RZ ;  /* 0x000000161815723e */ /* 0x000fe200048070ff */
[----:B---3--:R0:W-:Y:S04]  /*1fc850*/  STL [R1+0x7d9c], R12 ;  /* 0x007d9c0c01007387 */ /* 0x0081e80000100800 */
[----:B------:R-:W3:Y:S04]  /*1fc860*/  LDL.LU R29, [R1+0x1248] ;  /* 0x00124800011d7983 */ /* 0x000ee80000300800 */
[----:B------:R-:W3:Y:S04]  /*1fc870*/  LDL.LU R16, [R1+0x124c] ;  /* 0x00124c0001107983 */ /* 0x000ee80000300800 */
[----:B------:R1:W-:Y:S01]  /*1fc880*/  STL.64 [R1+0x2250], R14 ;  /* 0x0022500e01007387 */ /* 0x0003e20000100a00 */
[----:B0-----:R-:W-:-:S03]  /*1fc890*/  F2FP.SATFINITE.E4M3.F32.PACK_AB_MERGE_C R12, R25, R27, RZ ;  /* 0x0000001b190c723e */ /* 0x001fc600048070ff */
[----:B------:R-:W-:Y:S01]  /*1fc8a0*/  STL [R1+0x2fc], R21 ;  /* 0x0002fc1501007387 */ /* 0x000fe20000100800 */
[----:B-1----:R-:W-:-:S03]  /*1fc8b0*/  IADD3 R14, P3, R8, R4, RZ ;  /* 0x00000004080e7210 */ /* 0x002fc60007f7e0ff */
[----:B------:R0:W-:Y:S02]  /*1fc8c0*/  STL [R1+0x2f8], R12 ;  /* 0x0002f80c01007387 */ /* 0x0001e40000100800 */
[----:B------:R-:W-:Y:S02]  /*1fc8d0*/  IMAD.X R15, R9, 0x1, R3, P3 ;  /* 0x00000001090f7824 */ /* 0x000fe400018e0603 */
[----:B------:R-:W2:Y:S04]  /*1fc8e0*/  LDL.LU R27, [R1+0x1250] ;  /* 0x00125000011b7983 */ /* 0x000ea80000300800 */
[----:B------:R-:W2:Y:S01]  /*1fc8f0*/  LDL.LU R25, [R1+0x1254] ;  /* 0x0012540001197983 */ /* 0x000ea20000300800 */
[----:B0-----:R-:W-:-:S03]  /*1fc900*/  F2FP.SATFINITE.E4M3.F32.PACK_AB_MERGE_C R12, R19, R20, RZ ;  /* 0x00000014130c723e */ /* 0x001fc600048070ff */
[----:B------:R0:W-:Y:S04]  /*1fc910*/  STL.64 [R1+0x2248], R14 ;  /* 0x0022480e01007387 */ /* 0x0001e80000100a00 */
[----:B------:R1:W-:Y:S04]  /*1fc920*/  STL [R1+0x2ec], R12 ;  /* 0x0002ec0c01007387 */ /* 0x0003e80000100800 */
[----:B------:R-:W2:Y:S01]  /*1fc930*/  LDL.LU R20, [R1+0x1258] ;  /* 0x0012580001147983 */ /* 0x000ea20000300800 */
[----:B0-----:R-:W-:-:S03]  /*1fc940*/  IADD3 R14, P3, R8, R2, RZ ;  /* 0x00000002080e7210 */ /* 0x001fc60007f7e0ff */
[----:B------:R-:W2:Y:S01]  /*1fc950*/  LDL.LU R19, [R1+0x125c] ;  /* 0x00125c0001137983 */ /* 0x000ea20000300800 */
[----:B-1----:R-:W-:Y:S01]  /*1fc960*/  F2FP.SATFINITE.E4M3.F32.PACK_AB_MERGE_C R12, R28, R26, RZ ;  /* 0x0000001a1c0c723e */ /* 0x002fe200048070ff */
[----:B------:R-:W-:Y:S01]  /*1fc970*/  IMAD.X R15, R9, 0x1, R0, P3 ;  /* 0x00000001090f7824 */ /* 0x000fe200018e0600 */
[----:B------:R-:W-:-:S04]  /*1fc980*/  F2FP.SATFINITE.E4M3.F32.PACK_AB_MERGE_C R9, R23, R13, RZ ;  /* 0x0000000d1709723e */ /* 0x000fc800048070ff */
[----:B------:R0:W-:Y:S01]  /*1fc990*/  STL.64 [R1+0x2240], R14 ;  /* 0x0022400e01007387 */ /* 0x0001e20000100a00 */
[----:B------:R-:W-:Y:S01]  /*1fc9a0*/  VIADD R8, R8, UR5 ;  /* 0x0000000508087c36 */ /* 0x000fe20008000000 */
[----:B------:R-:W-:Y:S02]  /*1fc9b0*/  ULDC UR5, c[0x0][0x248] ;  /* 0x0000920000057ab9 */ /* 0x000fe40000000800 */
[----:B------:R-:W-:Y:S04]  /*1fc9c0*/  STL [R1+0x25a8], R12 ;  /* 0x0025a80c01007387 */ /* 0x000fe80000100800 */
[----:B------:R4:W-:Y:S04]  /*1fc9d0*/  STL [R1+0x2dc], R9 ;  /* 0x0002dc0901007387 */ /* 0x0009e80000100800 */
[----:B------:R-:W2:Y:S04]  /*1fc9e0*/  LDL.LU R21, [R1+0x1260] ;  /* 0x0012600001157983 */ /* 0x000ea80000300800 */
[----:B0-----:R-:W2:Y:S01]  /*1fc9f0*/  LDL.LU R14, [R1+0x1264] ;  /* 0x00126400010e7983 */ /* 0x001ea20000300800 */
[----:B----4-:R-:W-:-:S03]  /*1fca00*/  F2FP.SATFINITE.E4M3.F32.PACK_AB_MERGE_C R9, R17, R18, RZ ;  /* 0x000000121109723e */ /* 0x010fc600048070ff */
        /* <DEDUP_REMOVED lines=11> */
[----:B0-----:R-:W2:Y:S01]  /*1fcac0*/  LDL.LU R12, [R1+0x7d9c] ;  /* 0x007d9c00010c7983 */ /* 0x001ea20000300800 */
[----:B---3--:R-:W-:-:S05]  /*1fcad0*/  F2FP.SATFINITE.E4M3.F32.PACK_AB_MERGE_C R29, R16, R29, RZ ;  /* 0x0000001d101d723e */ /* 0x008fca00048070ff */
[----:B------:R-:W-:Y:S01]  /*1fcae0*/  STL [R1+0x7a30], R29 ;  /* 0x007a301d01007387 */ /* 0x000fe20000100800 */
[----:B--2---:R-:W-:-:S05]  /*1fcaf0*/  F2FP.SATFINITE.E4M3.F32.PACK_AB_MERGE_C R10, R12, R10, RZ ;  /* 0x0000000a0c0a723e */ /* 0x004fca00048070ff */
[----:B------:R0:W-:Y:S04]  /*1fcb00*/  STL [R1+0x2c8], R10 ;  /* 0x0002c80a01007387 */ /* 0x0001e80000100800 */
[----:B------:R-:W2:Y:S04]  /*1fcb10*/  LDL.LU R22, [R1+0x1280] ;  /* 0x0012800001167983 */ /* 0x000ea80000300800 */
[----:B------:R-:W3:Y:S01]  /*1fcb20*/  LDL.LU R28, [R1+0x1284] ;  /* 0x00128400011c7983 */ /* 0x000ee20000300800 */
[----:B------:R-:W-:Y:S02]  /*1fcb30*/  IADD3 R12, P3, R8, R11, RZ ;  /* 0x0000000b080c7210 */ /* 0x000fe40007f7e0ff */
[----:B------:R-:W-:-:S03]  /*1fcb40*/  F2FP.SATFINITE.E4M3.F32.PACK_AB_MERGE_C R27, R25, R27, RZ ;  /* 0x0000001b191b723e */ /* 0x000fc600048070ff */
[----:B------:R-:W-:Y:S01]  /*1fcb50*/  IMAD.X R13, R9, 0x1, R7, P3 ;  /* 0x00000001090d7824 */ /* 0x000fe200018e0607 */
[----:B----4-:R-:W-:Y:S02]  /*1fcb60*/  F2FP.SATFINITE.E4M3.F32.PACK_AB_MERGE_C R26, R26, R15, RZ ;  /* 0x0000000f1a1a723e */ /* 0x010fe400048070ff */
[----:B------:R-:W-:Y:S02]  /*1fcb70*/  F2FP.SATFINITE.E4M3.F32.PACK_AB_MERGE_C R23, R23, R24, RZ ;  /* 0x000000181717723e */ /* 0x000fe400048070ff */
[----:B------:R-:W-:Y:S01]  /*1fcb80*/  F2FP.SATFINITE.E4M3.F32.PACK_AB_MERGE_C R24, R17, R18, RZ ;  /* 0x000000121118723e */ /* 0x000fe200048070ff */
[----:B---3--:R1:W-:Y:S04]  /*1fcb90*/  STL [R1+0x7d98], R28 ;  /* 0x007d981c01007387 */ /* 0x0083e80000100800 */
[----:B------:R3:W-:Y:S04]  /*1fcba0*/  STL.64 [R1+0x2230], R12 ;  /* 0x0022300c01007387 */ /* 0x0007e80000100a00 */
[----:B0-----:R-:W4:Y:S01]  /*1fcbb0*/  LDL.LU R10, [R1+0x1288] ;  /* 0x00128800010a7983 */ /* 0x001f220000300800 */
[----:B-1----:R-:W-:-:S03]  /*1fcbc0*/  IADD3 R28, P3, R8, R4, RZ ;  /* 0x00000004081c7210 */ /* 0x002fc60007f7e0ff */
[----:B------:R-:W4:Y:S02]  /*1fcbd0*/  LDL.LU R16, [R1+0x128c] ;  /* 0x00128c0001107983 */ /* 0x000f240000300800 */
[----:B------:R-:W-:Y:S02]  /*1fcbe0*/  IMAD.X R29, R9, 0x1, R3, P3 ;  /* 0x00000001091d7824 */ /* 0x000fe400018e0603 */
[----:B------:R-:W-:Y:S01]  /*1fcbf0*/  STL [R1+0x7a40], R27 ;  /* 0x007a401b01007387 */ /* 0x000fe20000100800 */
[----:B---3--:R-:W-:-:S03]  /*1fcc00*/  F2FP.SATFINITE.E4M3.F32.PACK_AB_MERGE_C R13, R19, R20, RZ ;  /* 0x00000014130d723e */ /* 0x008fc600048070ff */
[----:B------:R-:W3:Y:S04]  /*1fcc10*/  LDL.LU R12, [R1+0x1290] ;  /* 0x00129000010c7983 */ /* 0x000ee80000300800 */
[----:B------:R-:W3:Y:S04]  /*1fcc20*/  LDL.LU R19, [R1+0x1294] ;  /* 0x0012940001137983 */ /* 0x000ee80000300800 */
[----:B------:R-:W2:Y:S04]  /*1fcc30*/  LDL.LU R25, [R1+0x1298] ;  /* 0x0012980001197983 */ /* 0x000ea80000300800 */
[----:B------:R-:W2:Y:S04]  /*1fcc40*/  LDL.LU R20, [R1+0x129c] ;  /* 0x00129c0001147983 */ /* 0x000ea80000300800 */
[----:B------:R0:W-:Y:S04]  /*1fcc50*/  STL [R1+0x7964], R13 ;  /* 0x0079640d01007387 */ /* 0x0001e80000100800 */
[----:B------:R1:W-:Y:S01]  /*1fcc60*/  STL.64 [R1+0x20a8], R28 ;  /* 0x0020a81c01007387 */ /* 0x0003e20000100a00 */
[----:B0-----:R-:W-:-:S02]  /*1fcc70*/  F2FP.SATFINITE.E4M3.F32.PACK_AB_MERGE_C R13, R14, R21, RZ ;  /* 0x000000150e0d723e */ /* 0x001fc400048070ff */
[C---:B-1----:R-:W-:Y:S01]  /*1fcc80*/  IADD3 R28, P3, R8.reuse, R2, RZ ;  /* 0x00000002081c7210 */ /* 0x042fe20007f7e0ff */
[----:B------:R-:W-:Y:S02]  /*1fcc90*/  VIADD R8, R8, UR5 ;  /* 0x0000000508087c36 */ /* 0x000fe40008000000 */
[----:B------:R0:W-:Y:S01]  /*1fcca0*/  STL [R1+0x28c], R13 ;  /* 0x00028c0d01007387 */ /* 0x0001e20000100800 */
[----:B------:R-:W-:Y:S01]  /*1fccb0*/  ULDC UR5, c[0x0][0x248] ;  /* 0x0000920000057ab9 */ /* 0x000fe20000000800 */
[----:B------:R-:W-:Y:S02]  /*1fccc0*/  IMAD.X R29, R9, 0x1, R0, P3 ;  /* 0x00000001091d7824 */ /* 0x000fe400018e0600 */
[----:B------:R-:W-:Y:S04]  /*1fccd0*/  STL [R1+0x7a50], R26 ;  /* 0x007a501a01007387 */ /* 0x000fe80000100800 */
[----:B------:R1:W-:Y:S01]  /*1fcce0*/  STL.64 [R1+0x20a0], R28 ;  /* 0x0020a01c01007387 */ /* 0x0003e20000100a00 */
[----:B0-----:R-:W-:-:S03]  /*1fccf0*/  SHF.R.S32.HI R13, RZ, 0x1f, R8 ;  /* 0x0000001fff0d7819 */ /* 0x001fc60000011408 */
[----:B------:R-:W-:Y:S04]  /*1fcd00*/  STL [R1+0x7a74], R23 ;  /* 0x007a741701007387 */ /* 0x000fe80000100800 */
[----:B------:R-:W2:Y:S01]  /*1fcd10*/  LDL.LU R27, [R1+0x30b0] ;  /* 0x0030b000011b7983 */ /* 0x000ea20000300800 */
[----:B-1----:R-:W-:-:S03]  /*1fcd20*/  IADD3 R28, P3, R8, R6, RZ ;  /* 0x00000006081c7210 */ /* 0x002fc60007f7e0ff */
[----:B------:R-:W2:Y:S02]  /*1fcd30*/  LDL.LU R17, [R1+0x30b4] ;  /* 0x0030b40001117983 */ /* 0x000ea40000300800 */
[----:B------:R-:W-:Y:S02]  /*1fcd40*/  IMAD.X R29, R13, 0x1, R5, P3 ;  /* 0x000000010d1d7824 */ /* 0x000fe400018e0605 */
[----:B------:R-:W2:Y:S04]  /*1fcd50*/  LDL.LU R14, [R1+0x30b8] ;  /* 0x0030b800010e7983 */ /* 0x000ea80000300800 */
[----:B------:R-:W2:Y:S04]  /*1fcd60*/  LDL.LU R18, [R1+0x30bc] ;  /* 0x0030bc0001127983 */ /* 0x000ea80000300800 */
[----:B------:R-:W-:Y:S04]  /*1fcd70*/  STL [R1+0x7a78], R24 ;  /* 0x007a781801007387 */ /* 0x000fe80000100800 */
[----:B------:R0:W-:Y:S04]  /*1fcd80*/  STL.64 [R1+0x2098], R28 ;  /* 0x0020981c01007387 */ /* 0x0001e80000100a00 */
[----:B0-----:R-:W2:Y:S01]  /*1fcd90*/  LDL.LU R28, [R1+0x7d98] ;  /* 0x007d9800011c7983 */ /* 0x001ea20000300800 */
[----:B----4-:R-:W-:-:S02]  /*1fcda0*/  F2FP.SATFINITE.E4M3.F32.PACK_AB_MERGE_C R9, R16, R10, RZ ;  /* 0x0000000a1009723e */ /* 0x010fc400048070ff */
[----:B---3--:R-:W-:Y:S02]  /*1fcdb0*/  F2FP.SATFINITE.E4M3.F32.PACK_AB_MERGE_C R19, R19, R12, RZ ;  /* 0x0000000c1313723e */ /* 0x008fe400048070ff */
[----:B--2---:R-:W-:Y:S02]  /*1fcdc0*/  F2FP.SATFINITE.E4M3.F32.PACK_AB_MERGE_C R20, R20, R25, RZ ;  /* 0x000000191414723e */ /* 0x004fe400048070ff */
[----:B------:R-:W-:Y:S02]  /*1fcdd0*/  F2FP.SATFINITE.E4M3.F32.PACK_AB_MERGE_C R21, R28, R22, RZ ;  /* 0x000000161c15723e */ /* 0x000fe400048070ff */
[----:B------:R-:W-:-:S03]  /*1fcde0*/  IADD3 R22, P3, R8, R11, RZ ;  /* 0x0000000b08167210 */ /* 0x000fc60007f7e0ff */
[----:B------:R0:W-:Y:S02]  /*1fcdf0*/  STL [R1+0x7a98], R21 ;  /* 0x007a981501007387 */ /* 0x0001e40000100800 */
[----:B------:R-:W-:Y:S02]  /*1fce00*/  IMAD.X R23, R13, 0x1, R7, P3 ;  /* 0x000000010d177824 */ /* 0x000fe400018e0607 */
[----:B------:R-:W2:Y:S04]  /*1fce10*/  LDL.LU R16, [R1+0x30a4] ;  /* 0x0030a40001107983 */ /* 0x000ea80000300800 */
[----:B------:R-:W-:Y:S04]  /*1fce20*/  STL [R1+0x7958], R9 ;  /* 0x0079580901007387 */ /* 0x000fe80000100800 */
[----:B0-----:R-:W3:Y:S04]  /*1fce30*/  LDL.LU R21, [R1+0x30ac] ;  /* 0x0030ac0001157983 */ /* 0x001ee80000300800 */
[----:B------:R0:W-:Y:S04]  /*1fce40*/  STL [R1+0x7acc], R19 ;  /* 0x007acc1301007387 */ /* 0x0001e80000100800 */
[----:B------:R1:W-:Y:S04]  /*1fce50*/  STL.64 [R1+0x2090], R22 ;  /* 0x0020901601007387 */ /* 0x0003e80000100a00 */
[----:B0-----:R-:W3:Y:S04]  /*1fce60*/  LDL.LU R19, [R1+0x30a8] ;  /* 0x0030a80001137983 */ /* 0x001ee80000300800 */
[----:B-1----:R-:W4:Y:S04]  /*1fce70*/  LDL.LU R23, [R1+0x12b0] ;  /* 0x0012b00001177983 */ /* 0x002f280000300800 */
[----:B------:R-:W4:Y:S04]  /*1fce80*/  LDL.LU R29, [R1+0x12b4] ;  /* 0x0012b400011d7983 */ /* 0x000f280000300800 */
[----:B------:R-:W4:Y:S04]  /*1fce90*/  LDL.LU R15, [R1+0x12b8] ;  /* 0x0012b800010f7983 */ /* 0x000f280000300800 */
[----:B------:R-:W4:Y:S04]  /*1fcea0*/  LDL.LU R12, [R1+0x12bc] ;  /* 0x0012bc00010c7983 */ /* 0x000f280000300800 */
[----:B------:R0:W-:Y:S04]  /*1fceb0*/  STL [R1+0x7ab8], R20 ;  /* 0x007ab81401007387 */ /* 0x0001e80000100800 */
[----:B0-----:R-:W2:Y:S01]  /*1fcec0*/  LDL.LU R20, [R1+0x30a0] ;  /* 0x0030a00001147983 */ /* 0x001ea20000300800 */
[----:B------:R-:W-:-:S03]  /*1fced0*/  IADD3 R24, P3, R8, R4, RZ ;  /* 0x0000000408187210 */ /* 0x000fc60007f7e0ff */
[----:B------:R-:W4:Y:S02]  /*1fcee0*/  LDL.LU R22, [R1+0x12e0] ;  /* 0x0012e00001167983 */ /* 0x000f240000300800 */
[----:B------:R-:W-:Y:S02]  /*1fcef0*/  IMAD.X R25, R13, 0x1, R3, P3 ;  /* 0x000000010d197824 */ /* 0x000fe400018e0603 */
[----:B------:R-:W4:Y:S04]  /*1fcf00*/  LDL.LU R28, [R1+0x12e4] ;  /* 0x0012e400011c7983 */ /* 0x000f280000300800 */
[----:B------:R-:W4:Y:S01]  /*1fcf10*/  LDL.LU R10, [R1+0x12e8] ;  /* 0x0012e800010a7983 */ /* 0x000f220000300800 */
[----:B------:R-:W-:-:S03]  /*1fcf20*/  IADD3 R26, P3, R8, R2, RZ ;  /* 0x00000002081a7210 */ /* 0x000fc60007f7e0ff */
[----:B------:R0:W-:Y:S01]  /*1fcf30*/  STL.64 [R1+0x2088], R24 ;  /* 0x0020881801007387 */ /* 0x0001e20000100a00 */
[----:B------:R-:W-:Y:S01]  /*1fcf40*/  F2FP.SATFINITE.E4M3.F32.PACK_AB_MERGE_C R17, R17, R27, RZ ;  /* 0x0000001b1111723e */ /* 0x000fe200048070ff */
[----:B------:R-:W-:Y:S02]  /*1fcf50*/  IMAD.X R27, R13, 0x1, R0, P3 ;  /* 0x000000010d1b7824 */ /* 0x000fe400018e0600 */
[----:B0-----:R-:W4:Y:S04]  /*1fcf60*/  LDL.LU R25, [R1+0x12ec] ;  /* 0x0012ec0001197983 */ /* 0x001f280000300800 */
[----:B------:R-:W-:Y:S04]  /*1fcf70*/  STL [R1+0x7afc], R17 ;  /* 0x007afc1101007387 */ /* 0x000fe80000100800 */
[----:B------:R-:W4:Y:S04]  /*1fcf80*/  LDL.LU R24, [R1+0x12f0] ;  /* 0x0012f00001187983 */ /* 0x000f280000300800 */
[----:B------:R0:W-:Y:S04]  /*1fcf90*/  STL.64 [R1+0x2080], R26 ;  /* 0x0020801a01007387 */ /* 0x0001e80000100a00 */
[----:B0-----:R-:W4:Y:S01]  /*1fcfa0*/  LDL.LU R26, [R1+0x12f4] ;  /* 0x0012f400011a7983 */ /* 0x001f220000300800 */
[----:B------:R-:W-:-:S03]  /*1fcfb0*/  F2FP.SATFINITE.E4M3.F32.PACK_AB_MERGE_C R18, R18, R14, RZ ;  /* 0x0000000e1212723e */ /* 0x000fc600048070ff */
[----:B------:R-:W4:Y:S04]  /*1fcfc0*/  LDL.LU R9, [R1+0x12f8] ;  /* 0x0012f80001097983 */ /* 0x000f280000300800 */
[----:B------:R-:W4:Y:S04]  /*1fcfd0*/  LDL.LU R13, [R1+0x12fc] ;  /* 0x0012fc00010d7983 */ /* 0x000f280000300800 */
[----:B------:R-:W4:Y:S04]  /*1fcfe0*/  LDL.LU R27, [R1+0x1300] ;  /* 0x00130000011b7983 */ /* 0x000f280000300800 */
[----:B------:R-:W4:Y:S01]  /*1fcff0*/  LDL.LU R14, [R1+0x1304] ;  /* 0x00130400010e7983 */ /* 0x000f220000300800 */
[----:B------:R-:W-:Y:S01]  /*1fd000*/  VIADD R8, R8, UR5 ;  /* 0x0000000508087c36 */ /* 0x000fe20008000000 */
[----:B------:R-:W-:-:S02]  /*1fd010*/  ULDC UR5, c[0x0][0x248] ;  /* 0x0000920000057ab9 */ /* 0x000fc40000000800 */
[----:B------:R0:W-:Y:S02]  /*1fd020*/  STL [R1+0x7ae8], R18 ;  /* 0x007ae81201007387 */ /* 0x0001e40000100800 */
[----:B0-----:R-:W-:Y:S02]  /*1fd030*/  SHF.R.S32.HI R18, RZ, 0x1f, R8 ;  /* 0x0000001fff127819 */ /* 0x001fe40000011408 */
[----:B--2---:R-:W-:-:S05]  /*1fd040*/  F2FP.SATFINITE.E4M3.F32.PACK_AB_MERGE_C R16, R16, R20, RZ ;  /* 0x000000141010723e */ /* 0x004fca00048070ff */
[----:B------:R3:W-:Y:S02]  /*1fd050*/  STL [R1+0x7b20], R16 ;  /* 0x007b201001007387 */ /* 0x0007e40000100800 */
[----:B---3--:R-:W-:Y:S02]  /*1fd060*/  F2FP.SATFINITE.E4M3.F32.PACK_AB_MERGE_C R16, R21, R19, RZ ;  /* 0x000000131510723e */ /* 0x008fe400048070ff */
[----:B------:R-:W2:Y:S04]  /*1fd070*/  LDL.LU R19, [R1+0x1308] ;  /* 0x0013080001137983 */ /* 0x000ea80000300800 */
[----:B------:R-:W2:Y:S04]  /*1fd080*/  LDL.LU R21, [R1+0x130c] ;  /* 0x00130c0001157983 */ /* 0x000ea80000300800 */
[----:B------:R0:W-:Y:S02]  /*1fd090*/  STL [R1+0x25bc], R16 ;  /* 0x0025bc1001007387 */ /* 0x0001e40000100800 */
[----:B0-----:R-:W-:-:S05]  /*1fd0a0*/  IADD3 R16, P3, R8, R6, RZ ;  /* 0x0000000608107210 */ /* 0x001fca0007f7e0ff */
[----:B------:R-:W-:-:S05]  /*1fd0b0*/  IMAD.X R17, R18, 0x1, R5, P3 ;  /* 0x0000000112117824 */ /* 0x000fca00018e0605 */
[----:B------:R0:W-:Y:S01]  /*1fd0c0*/  STL.64 [R1+0x2078], R16 ;  /* 0x0020781001007387 */ /* 0x0001e20000100a00 */
[----:B----4-:R-:W-:Y:S02]  /*1fd0d0*/  F2FP.SATFINITE.E4M3.F32.PACK_AB_MERGE_C R12, R12, R15, RZ ;  /* 0x0000000f0c0c723e */ /* 0x010fe400048070ff */
[----:B0-----:R-:W-:Y:S02]  /*1fd0e0*/  F2FP.SATFINITE.E4M3.F32.PACK_AB_MERGE_C R16, R29, R23, RZ ;  /* 0x000000171d10723e */ /* 0x001fe400048070ff */
[----:B------:R-:W3:Y:S04]  /*1fd0f0*/  LDL.LU R23, [R1+0x1310] ;  /* 0x0013100001177983 */ /* 0x000ee80000300800 */
[----:B------:R0:W-:Y:S04]  /*1fd100*/  STL [R1+0x1ec], R16 ;  /* 0x0001ec1001007387 */ /* 0x0001e80000100800 */
[----:B------:R-:W3:Y:S04]  /*1fd110*/  LDL.LU R29, [R1+0x1314] ;  /* 0x00131400011d7983 */ /* 0x000ee80000300800 */
[----:B------:R1:W-:Y:S01]  /*1fd120*/  STL [R1+0x1e4], R12 ;  /* 0x0001e40c01007387 */ /* 0x0003e20000100800 */
[----:B0-----:R-:W-:-:S03]  /*1fd130*/  IADD3 R16, P3, R8, R11, RZ ;  /* 0x0000000b08107210 */ /* 0x001fc60007f7e0ff */
[----:B------:R-:W4:Y:S04]  /*1fd140*/  LDL.LU R15, [R1+0x1318] ;  /* 0x00131800010f7983 */ /* 0x000f280000300800 */
[----:B-1----:R-:W4:Y:S01]  /*1fd150*/  LDL.LU R12, [R1+0x131c] ;  /* 0x00131c00010c7983 */ /* 0x002f220000300800 */
[----:B------:R-:W-:-:S05]  /*1fd160*/  IMAD.X R17, R18, 0x1, R7, P3 ;  /* 0x0000000112117824 */ /* 0x000fca00018e0607 */
[----:B------:R0:W-:Y:S01]  /*1fd170*/  STL.64 [R1+0x2070], R16 ;  /* 0x0020701001007387 */ /* 0x0001e20000100a00 */
[----:B------:R-:W-:Y:S02]  /*1fd180*/  F2FP.SATFINITE.E4M3.F32.PACK_AB_MERGE_C R10, R25, R10, RZ ;  /* 0x0000000a190a723e */ /* 0x000fe400048070ff */
[----:B0-----:R-:W-:Y:S02]  /*1fd190*/  F2FP.SATFINITE.E4M3.F32.PACK_AB_MERGE_C R16, R28, R22, RZ ;  /* 0x000000161c10723e */ /* 0x001fe400048070ff */
[----:B------:R-:W4:Y:S04]  /*1fd1a0*/  LDL.LU R22, [R1+0x1320] ;  /* 0x0013200001167983 */ /* 0x000f280000300800 */
[----:B------:R0:W-:Y:S04]  /*1fd1b0*/  STL [R1+0x24d8], R16 ;  /* 0x0024d81001007387 */ /* 0x0001e80000100800 */
[----:B------:R-:W4:Y:S04]  /*1fd1c0*/  LDL.LU R28, [R1+0x1324] ;  /* 0x00132400011c7983 */ /* 0x000f280000300800 */
[----:B------:R1:W-:Y:S01]  /*1fd1d0*/  STL [R1+0x24f8], R10 ;  /* 0x0024f80a01007387 */ /* 0x0003e20000100800 */
[----:B0-----:R-:W-:-:S03]  /*1fd1e0*/  IADD3 R16, P3, R8, R4, RZ ;  /* 0x0000000408107210 */ /* 0x001fc60007f7e0ff */
[----:B-1----:R-:W4:Y:S04]  /*1fd1f0*/  LDL.LU R10, [R1+0x1328] ;  /* 0x00132800010a7983 */ /* 0x002f280000300800 */
[----:B------:R-:W4:Y:S01]  /*1fd200*/  LDL.LU R25, [R1+0x132c] ;  /* 0x00132c0001197983 */ /* 0x000f220000300800 */
[----:B------:R-:W-:Y:S01]  /*1fd210*/  IMAD.X R17, R18, 0x1, R3, P3 ;  /* 0x0000000112117824 */ /* 0x000fe200018e0603 */
[----:B------:R-:W-:-:S04]  /*1fd220*/  F2FP.SATFINITE.E4M3.F32.PACK_AB_MERGE_C R20, R26, R24, RZ ;  /* 0x000000181a14723e */ /* 0x000fc800048070ff */
[----:B------:R0:W-:Y:S04]  /*1fd230*/  STL.64 [R1+0x2068], R16 ;  /* 0x0020681001007387 */ /* 0x0001e80000100a00 */
[----:B------:R-:W-:Y:S04]  /*1fd240*/  STL [R1+0x2488], R20 ;  /* 0x0024881401007387 */ /* 0x000fe80000100800 */
[----:B------:R-:W4:Y:S01]  /*1fd250*/  LDL.LU R24, [R1+0x1330] ;  /* 0x0013300001187983 */ /* 0x000f220000300800 */
[----:B0-----:R-:W-:-:S03]  /*1fd260*/  IADD3 R16, P3, R8, R2, RZ ;  /* 0x0000000208107210 */ /* 0x001fc60007f7e0ff */
[----:B------:R-:W4:Y:S01]  /*1fd270*/  LDL.LU R26, [R1+0x1334] ;  /* 0x00133400011a7983 */ /* 0x000f220000300800 */
[----:B------:R-:W-:Y:S01]  /*1fd280*/  F2FP.SATFINITE.E4M3.F32.PACK_AB_MERGE_C R13, R13, R9, RZ ;  /* 0x000000090d0d723e */ /* 0x000fe200048070ff */
[----:B------:R-:W-:Y:S01]  /*1fd290*/  IMAD.X R17, R18, 0x1, R0, P3 ;  /* 0x0000000112117824 */ /* 0x000fe200018e0600 */
[----:B------:R-:W-:-:S04]  /*1fd2a0*/  F2FP.SATFINITE.E4M3.F32.PACK_AB_MERGE_C R14, R14, R27, RZ ;  /* 0x0000001b0e0e723e */ /* 0x000fc800048070ff */
[----:B------:R-:W-:Y:S04]  /*1fd2b0*/  STL.64 [R1+0x2060], R16 ;  /* 0x0020601001007387 */ /* 0x000fe80000100a00 */
[----:B------:R-:W4:Y:S04]  /*1fd2c0*/  LDL.LU R9, [R1+0x1338] ;  /* 0x0013380001097983 */ /* 0x000f280000300800 */
[----:B------:R0:W-:Y:S04]  /*1fd2d0*/  STL [R1+0x24a8], R13 ;  /* 0x0024a80d01007387 */ /* 0x0001e80000100800 */
[----:B0-----:R-:W4:Y:S04]  /*1fd2e0*/  LDL.LU R13, [R1+0x133c] ;  /* 0x00133c00010d7983 */ /* 0x001f280000300800 */
[----:B------:R0:W-:Y:S04]  /*1fd2f0*/  STL [R1+0x243c], R14 ;  /* 0x00243c0e01007387 */ /* 0x0001e80000100800 */
[----:B------:R-:W4:Y:S04]  /*1fd300*/  LDL.LU R27, [R1+0x1340] ;  /* 0x00134000011b7983 */ /* 0x000f280000300800 */
[----:B0-----:R-:W4:Y:S01]  /*1fd310*/  LDL.LU R14, [R1+0x1344] ;  /* 0x00134400010e7983 */ /* 0x001f220000300800 */
[----:B------:R-:W-:Y:S01]  /*1fd320*/  VIADD R8, R8, UR5 ;  /* 0x0000000508087c36 */ /* 0x000fe20008000000 */
[----:B------:R-:W-:-:S04]  /*1fd330*/  ULDC UR5, c[0x0][0x248] ;  /* 0x0000920000057ab9 */ /* 0x000fc80000000800 */
[----:B------:R-:W-:Y:S02]  /*1fd340*/  SHF.R.S32.HI R18, RZ, 0x1f, R8 ;  /* 0x0000001fff127819 */ /* 0x000fe40000011408 */
[----:B--2---:R-:W-:Y:S02]  /*1fd350*/  F2FP.SATFINITE.E4M3.F32.PACK_AB_MERGE_C R16, R21, R19, RZ ;  /* 0x000000131510723e */ /* 0x004fe400048070ff */
[----:B------:R-:W2:Y:S04]  /*1fd360*/  LDL.LU R19, [R1+0x1348] ;  /* 0x0013480001137983 */ /* 0x000ea80000300800 */
[----:B------:R-:W2:Y:S04]  /*1fd370*/  LDL.LU R21, [R1+0x134c] ;  /* 0x00134c0001157983 */ /* 0x000ea80000300800 */
[----:B------:R0:W-:Y:S02]  /*1fd380*/  STL [R1+0x2468], R16 ;  /* 0x0024681001007387 */ /* 0x0001e40000100800 */
[----:B0-----:R-:W-:-:S05]  /*1fd390*/  IADD3 R16, P3, R8, R6, RZ ;  /* 0x0000000608107210 */ /* 0x001fca0007f7e0ff */
[----:B------:R-:W-:-:S05]  /*1fd3a0*/  IMAD.X R17, R18, 0x1, R5, P3 ;  /* 0x0000000112117824 */ /* 0x000fca00018e0605 */
[----:B------:R3:W-:Y:S02]  /*1fd3b0*/  STL.64 [R1+0x2058], R16 ;  /* 0x0020581001007387 */ /* 0x0007e40000100a00 */
[----:B---3--:R-:W-:Y:S02]  /*1fd3c0*/  F2FP.SATFINITE.E4M3.F32.PACK_AB_MERGE_C R16, R29, R23, RZ ;  /* 0x000000171d10723e */ /* 0x008fe400048070ff */
[----:B------:R-:W3:Y:S04]  /*1fd3d0*/  LDL.LU R23, [R1+0x1350] ;  /* 0x0013500001177983 */ /* 0x000ee80000300800 */
[----:B------:R0:W-:Y:S04]  /*1fd3e0*/  STL [R1+0x2418], R16 ;  /* 0x0024181001007387 */ /* 0x0001e80000100800 */
[----:B------:R-:W3:Y:S01]  /*1fd3f0*/  LDL.LU R29, [R1+0x1354] ;  /* 0x00135400011d7983 */ /* 0x000ee20000300800 */
[----:B----4-:R-:W-:-:S02]  /*1fd400*/  F2FP.SATFINITE.E4M3.F32.PACK_AB_MERGE_C R12, R12, R15, RZ ;  /* 0x0000000f0c0c723e */ /* 0x010fc400048070ff */
[----:B0-----:R-:W-:-:S03]  /*1fd410*/  IADD3 R16, P3, R8, R11, RZ ;  /* 0x0000000b08107210 */ /* 0x001fc60007f7e0ff */
[----:B------:R0:W-:Y:S04]  /*1fd420*/  STL [R1+0x2428], R12 ;  /* 0x0024280c01007387 */ /* 0x0001e80000100800 */
[----:B------:R-:W4:Y:S01]  /*1fd430*/  LDL.LU R15, [R1+0x1358] ;  /* 0x00135800010f7983 */ /* 0x000f220000300800 */
[----:B------:R-:W-:-:S03]  /*1fd440*/  IMAD.X R17, R18, 0x1, R7, P3 ;  /* 0x0000000112117824 */ /* 0x000fc600018e0607 */
[----:B0-----:R-:W4:Y:S04]  /*1fd450*/  LDL.LU R12, [R1+0x135c] ;  /* 0x00135c00010c7983 */ /* 0x001f280000300800 */
[----:B------:R0:W-:Y:S02]  /*1fd460*/  STL.64 [R1+0x2050], R16 ;  /* 0x0020501001007387 */ /* 0x0001e40000100a00 */
[----:B0-----:R-:W-:Y:S02]  /*1fd470*/  F2FP.SATFINITE.E4M3.F32.PACK_AB_MERGE_C R16, R28, R22, RZ ;  /* 0x000000161c10723e */ /* 0x001fe400048070ff */
[----:B------:R-:W4:Y:S04]  /*1fd480*/  LDL.LU R22, [R1+0x1360] ;  /* 0x0013600001167983 */ /* 0x000f280000300800 */
[----:B------:R0:W-:Y:S04]  /*1fd490*/  STL [R1+0x23d8], R16 ;  /* 0x0023d81001007387 */ /* 0x0001e80000100800 */
[----:B------:R-:W4:Y:S01]  /*1fd4a0*/  LDL.LU R28, [R1+0x1364] ;  /* 0x00136400011c7983 */ /* 0x000f220000300800 */
[----:B------:R-:W-:-:S02]  /*1fd4b0*/  F2FP.SATFINITE.E4M3.F32.PACK_AB_MERGE_C R10, R25, R10, RZ ;  /* 0x0000000a190a723e */ /* 0x000fc400048070ff */
[----:B0-----:R-:W-:-:S03]  /*1fd4c0*/  IADD3 R16, P3, R8, R4, RZ ;  /* 0x0000000408107210 */ /* 0x001fc60007f7e0ff */
[----:B------:R0:W-:Y:S02]  /*1fd4d0*/  STL [R1+0x23dc], R10 ;  /* 0x0023dc0a01007387 */ /* 0x0001e40000100800 */
[----:B------:R-:W-:Y:S02]  /*1fd4e0*/  IMAD.X R17, R18, 0x1, R3, P3 ;  /* 0x0000000112117824 */ /* 0x000fe400018e0603 */
[----:B0-----:R-:W4:Y:S04]  /*1fd4f0*/  LDL.LU R10, [R1+0x1368] ;  /* 0x00136800010a7983 */ /* 0x001f280000300800 */
[----:B------:R-:W4:Y:S01]  /*1fd500*/  LDL.LU R25, [R1+0x136c] ;  /* 0x00136c0001197983 */ /* 0x000f220000300800 */
[----:B------:R-:W-:-:S03]  /*1fd510*/  F2FP.SATFINITE.E4M3.F32.PACK_AB_MERGE_C R20, R26, R24, RZ ;  /* 0x000000181a14723e */ /* 0x000fc600048070ff */
[----:B------:R0:W-:Y:S04]  /*1fd520*/  STL.64 [R1+0x2048], R16 ;  /* 0x0020481001007387 */ /* 0x0001e80000100a00 */
[----:B------:R-:W-:Y:S04]  /*1fd530*/  STL [R1+0x8f8], R20 ;  /* 0x0008f81401007387 */ /* 0x000fe80000100800 */
[----:B------:R-:W4:Y:S01]  /*1fd540*/  LDL.LU R24, [R1+0x1370] ;  /* 0x0013700001187983 */ /* 0x000f220000300800 */
[----:B0-----:R-:W-:-:S03]  /*1fd550*/  IADD3 R16, P3, R8, R2, RZ ;  /* 0x0000000208107210 */ /* 0x001fc60007f7e0ff */
[----:B------:R-:W4:Y:S02]  /*1fd560*/  LDL.LU R26, [R1+0x1374] ;  /* 0x00137400011a7983 */ /* 0x000f240000300800 */
[----:B------:R-:W-:Y:S01]  /*1fd570*/  IMAD.X R17, R18, 0x1, R0, P3 ;  /* 0x0000000112117824 */ /* 0x000fe200018e0600 */
[----:B------:R-:W-:-:S04]  /*1fd580*/  F2FP.SATFINITE.E4M3.F32.PACK_AB_MERGE_C R13, R13, R9, RZ ;  /* 0x000000090d0d723e */ /* 0x000fc800048070ff */
[----:B------:R-:W-:Y:S04]  /*1fd590*/  STL.64 [R1+0x2040], R16 ;  /* 0x0020401001007387 */ /* 0x000fe80000100a00 */
[----:B------:R-:W4:Y:S04]  /*1fd5a0*/  LDL.LU R9, [R1+0x1378] ;  /* 0x0013780001097983 */ /* 0x000f280000300800 */
[----:B------:R0:W-:Y:S01]  /*1fd5b0*/  STL [R1+0x8fc], R13 ;  /* 0x0008fc0d01007387 */ /* 0x0001e20000100800 */
[----:B------:R-:W-:-:S03]  /*1fd5c0*/  F2FP.SATFINITE.E4M3.F32.PACK_AB_MERGE_C R14, R14, R27, RZ ;  /* 0x0000001b0e0e723e */ /* 0x000fc600048070ff */
        /* <DEDUP_REMOVED lines=16> */
[----:B------:R-:W3:Y:S04]  /*1fd6d0*/  LDL.LU R29, [R1+0x1394] ;  /* 0x00139400011d7983 */ /* 0x000ee80000300800 */
[----:B------:R4:W-:Y:S02]  /*1fd6e0*/  STL [R1+0x7bc], R16 ;  /* 0x0007bc1001007387 */ /* 0x0009e40000100800 */
[----:B----4-:R-:W-:-:S02]  /*1fd6f0*/  F2FP.SATFINITE.E4M3.F32.PACK_AB_MERGE_C R16, R12, R15, RZ ;  /* 0x0000000f0c10723e */ /* 0x010fc400048070ff */
[----:B------:R-:W4:Y:S04]  /*1fd700*/  LDL.LU R15, [R1+0x1398] ;  /* 0x00139800010f7983 */ /* 0x000f280000300800 */
[----:B------:R-:W4:Y:S04]  /*1fd710*/  LDL.LU R12, [R1+0x139c] ;  /* 0x00139c00010c7983 */ /* 0x000f280000300800 */
[----:B------:R0:W-:Y:S02]  /*1fd720*/  STL [R1+0x7d8], R16 ;  /* 0x0007d81001007387 */ /* 0x0001e40000100800 */
[----:B0-----:R-:W-:-:S05]  /*1fd730*/  IADD3 R16, P3, R8, R11, RZ ;  /* 0x0000000b08107210 */ /* 0x001fca0007f7e0ff */
[----:B------:R-:W-:-:S05]  /*1fd740*/  IMAD.X R17, R18, 0x1, R7, P3 ;  /* 0x0000000112117824 */ /* 0x000fca00018e0607 */
[----:B------:R0:W-:Y:S02]  /*1fd750*/  STL.64 [R1+0x2030], R16 ;  /* 0x0020301001007387 */ /* 0x0001e40000100a00 */
[----:B0-----:R-:W-:Y:S02]  /*1fd760*/  F2FP.SATFINITE.E4M3.F32.PACK_AB_MERGE_C R16, R28, R22, RZ ;  /* 0x000000161c10723e */ /* 0x001fe400048070ff */
[----:B------:R-:W4:Y:S04]  /*1fd770*/  LDL.LU R22, [R1+0x13a0] ;  /* 0x0013a00001167983 */ /* 0x000f280000300800 */
[----:B------:R0:W-:Y:S01]  /*1fd780*/  STL [R1+0x760], R16 ;  /* 0x0007601001007387 */ /* 0x0001e20000100800 */
[----:B------:R-:W-:-:S03]  /*1fd790*/  F2FP.SATFINITE.E4M3.F32.PACK_AB_MERGE_C R10, R25, R10, RZ ;  /* 0x0000000a190a723e */ /* 0x000fc600048070ff */
[----:B------:R-:W4:Y:S01]  /*1fd7a0*/  LDL.LU R28, [R1+0x13a4] ;  /* 0x0013a400011c7983 */ /* 0x000f220000300800 */
        /* <DEDUP_REMOVED lines=14> */
[----:B------:R-:W4:Y:S01]  /*1fd890*/  LDL.LU R13, [R1+0x13b8] ;  /* 0x0013b800010d7983 */ /* 0x000f220000300800 */
[----:B------:R-:W-:-:S03]  /*1fd8a0*/  F2FP.SATFINITE.E4M3.F32.PACK_AB_MERGE_C R9, R14, R27, RZ ;  /* 0x0000001b0e09723e */ /* 0x000fc600048070ff */
[----:B------:R-:W-:Y:S04]  /*1fd8b0*/  STL [R1+0x704], R16 ;  /* 0x0007041001007387 */ /* 0x000fe80000100800 */
[----:B------:R-:W4:Y:S04]  /*1fd8c0*/  LDL.LU R14, [R1+0x13bc] ;  /* 0x0013bc00010e7983 */ /* 0x000f280000300800 */
[----:B------:R0:W-:Y:S04]  /*1fd8d0*/  STL [R1+0x674], R9 ;  /* 0x0006740901007387 */ /* 0x0001e80000100800 */
[----:B------:R-:W4:Y:S01]  /*1fd8e0*/  LDL.LU R27, [R1+0x13c0] ;  /* 0x0013c000011b7983 */ /* 0x000f220000300800 */
[----:B0-----:R-:W-:Y:S01]  /*1fd8f0*/  VIADD R9, R8, UR5 ;  /* 0x0000000508097c36 */ /* 0x001fe20008000000 */
[----:B------:R-:W-:-:S02]  /*1fd900*/  ULDC UR5, c[0x0][0x248] ;  /* 0x0000920000057ab9 */ /* 0x000fc40000000800 */
[----:B------:R-:W4:Y:S02]  /*1fd910*/  LDL.LU R8, [R1+0x13c4] ;  /* 0x0013c40001087983 */ /* 0x000f240000300800 */
[----:B------:R-:W-:Y:S02]  /*1fd920*/  SHF.R.S32.HI R16, RZ, 0x1f, R9 ;  /* 0x0000001fff107819 */ /* 0x000fe40000011409 */
[----:B------:R-:W-:Y:S02]  /*1fd930*/  IADD3 R18, P3, R9, R6, RZ ;  /* 0x0000000609127210 */ /* 0x000fe40007f7e0ff */
[----:B--2---:R-:W-:-:S03]  /*1fd940*/  F2FP.SATFINITE.E4M3.F32.PACK_AB_MERGE_C R17, R21, R19, RZ ;  /* 0x000000131511723e */ /* 0x004fc600048070ff */
[----:B------:R-:W-:Y:S02]  /*1fd950*/  IMAD.X R19, R16, 0x1, R5, P3 ;  /* 0x0000000110137824 */ /* 0x000fe400018e0605 */
[----:B------:R0:W-:Y:S04]  /*1fd960*/  STL [R1+0x688], R17 ;  /* 0x0006881101007387 */ /* 0x0001e80000100800 */
[----:B------:R3:W-:Y:S04]  /*1fd970*/  STL.64 [R1+0x2018], R18 ;  /* 0x0020181201007387 */ /* 0x0007e80000100a00 */
[----:B0-----:R-:W2:Y:S04]  /*1fd980*/  LDL.LU R17, [R1+0x13c8] ;  /* 0x0013c80001117983 */ /* 0x001ea80000300800 */
[----:B------:R-:W2:Y:S01]  /*1fd990*/  LDL.LU R20, [R1+0x13cc] ;  /* 0x0013cc0001147983 */ /* 0x000ea20000300800 */
[----:B---3--:R-:W-:-:S05]  /*1fd9a0*/  F2FP.SATFINITE.E4M3.F32.PACK_AB_MERGE_C R18, R29, R23, RZ ;  /* 0x000000171d12723e */ /* 0x008fca00048070ff */
[----:B------:R0:W-:Y:S04]  /*1fd9b0*/  STL [R1+0x61c], R18 ;  /* 0x00061c1201007387 */ /* 0x0001e80000100800 */
[----:B------:R-:W3:Y:S04]  /*1fd9c0*/  LDL.LU R23, [R1+0x13d0] ;  /* 0x0013d00001177983 */ /* 0x000ee80000300800 */
[----:B------:R-:W3:Y:S01]  /*1fd9d0*/  LDL.LU R29, [R1+0x13d4] ;  /* 0x0013d400011d7983 */ /* 0x000ee20000300800 */
[----:B0-----:R-:W-:Y:S02]  /*1fd9e0*/  IADD3 R18, P3, R9, R11, RZ ;  /* 0x0000000b09127210 */ /* 0x001fe40007f7e0ff */
[----:B----4-:R-:W-:-:S03]  /*1fd9f0*/  F2FP.SATFINITE.E4M3.F32.PACK_AB_MERGE_C R12, R12, R15, RZ ;  /* 0x0000000f0c0c723e */ /* 0x010fc600048070ff */
        /* <DEDUP_REMOVED lines=9> */
[----:B0-----:R-:W-:Y:S02]  /*1fda90*/  IADD3 R18, P3, R9, R4, RZ ;  /* 0x0000000409127210 */ /* 0x001fe40007f7e0ff */
[----:B------:R-:W-:-:S03]  /*1fdaa0*/  F2FP.SATFINITE.E4M3.F32.PACK_AB_MERGE_C R10, R25, R10, RZ ;  /* 0x0000000a190a723e */ /* 0x000fc600048070ff */
[----:B------:R-:W-:Y:S02]  /*1fdab0*/  IMAD.X R19, R16, 0x1, R3, P3 ;  /* 0x0000000110137824 */ /* 0x000fe400018e0603 */
[----:B------:R0:W-:Y:S04]  /*1fdac0*/  STL [R1+0x5c0], R10 ;  /* 0x0005c00a01007387 */ /* 0x0001e80000100800 */
[----:B0-----:R-:W4:Y:S04]  /*1fdad0*/  LDL.LU R10, [R1+0x13e8] ;  /* 0x0013e800010a7983 */ /* 0x001f280000300800 */
[----:B------:R-:W4:Y:S04]  /*1fdae0*/  LDL.LU R25, [R1+0x13ec] ;  /* 0x0013ec0001197983 */ /* 0x000f280000300800 */
[----:B------:R0:W-:Y:S01]  /*1fdaf0*/  STL.64 [R1+0x2008], R18 ;  /* 0x0020081201007387 */ /* 0x0001e20000100a00 */
[----:B------:R-:W-:-:S02]  /*1fdb00*/  F2FP.SATFINITE.E4M3.F32.PACK_AB_MERGE_C R21, R26, R24, RZ ;  /* 0x000000181a15723e */ /* 0x000fc400048070ff */
[----:B0-----:R-:W-:-:S03]  /*1fdb10*/  IADD3 R18, P3, R9, R2, RZ ;  /* 0x0000000209127210 */ /* 0x001fc60007f7e0ff */
[----:B------:R-:W-:Y:S02]  /*1fdb20*/  STL [R1+0x56c], R21 ;  /* 0x00056c1501007387 */ /* 0x000fe40000100800 */
[----:B------:R-:W-:-:S05]  /*1fdb30*/  IMAD.X R19, R16, 0x1, R0, P3 ;  /* 0x0000000110137824 */ /* 0x000fca00018e0600 */
[----:B------:R0:W-:Y:S01]  /*1fdb40*/  STL.64 [R1+0x2000], R18 ;  /* 0x0020001201007387 */ /* 0x0001e20000100a00 */
[----:B------:R-:W-:-:S03]  /*1fdb50*/  F2FP.SATFINITE.E4M3.F32.PACK_AB_MERGE_C R13, R14, R13, RZ ;  /* 0x0000000d0e0d723e */ /* 0x000fc600048070ff */
[----:B0-----:R-:W4:Y:S04]  /*1fdb60*/  LDL.LU R19, [R1+0x13f0] ;  /* 0x0013f00001137983 */ /* 0x001f280000300800 */
[----:B------:R-:W4:Y:S04]  /*1fdb70*/  LDL.LU R21, [R1+0x13f4] ;  /* 0x0013f40001157983 */ /* 0x000f280000300800 */
[----:B------:R-:W4:Y:S04]  /*1fdb80*/  LDL.LU R26, [R1+0x13f8] ;  /* 0x0013f800011a7983 */ /* 0x000f280000300800 */
[----:B------:R-:W4:Y:S04]  /*1fdb90*/  LDL.LU R14, [R1+0x13fc] ;  /* 0x0013fc00010e7983 */ /* 0x000f280000300800 */
[----:B------:R0:W-:Y:S04]  /*1fdba0*/  STL [R1+0x574], R13 ;  /* 0x0005740d01007387 */ /* 0x0001e80000100800 */
[----:B------:R-:W4:Y:S04]  /*1fdbb0*/  LDL.LU R24, [R1+0x1400] ;  /* 0x0014000001187983 */ /* 0x000f280000300800 */
[----:B0-----:R-:W4:Y:S01]  /*1fdbc0*/  LDL.LU R13, [R1+0x1404] ;  /* 0x00140400010d7983 */ /* 0x001f220000300800 */
[----:B------:R-:W-:Y:S01]  /*1fdbd0*/  VIADD R9, R9, UR5 ;  /* 0x0000000509097c36 */ /* 0x000fe20008000000 */
[----:B------:R-:W-:Y:S01]  /*1fdbe0*/  F2FP.SATFINITE.E4M3.F32.PACK_AB_MERGE_C R8, R8, R27, RZ ;  /* 0x0000001b0808723e */ /* 0x000fe200048070ff */
[----:B------:R-:W-:-:S03]  /*1fdbf0*/  ULDC UR5, c[0x0][0x248] ;  /* 0x0000920000057ab9 */ /* 0x000fc60000000800 */
[----:B------:R-:W-:Y:S02]  /*1fdc00*/  SHF.R.S32.HI R18, RZ, 0x1f, R9 ;  /* 0x0000001fff127819 */ /* 0x000fe40000011409 */
[----:B------:R-:W-:Y:S01]  /*1fdc10*/  IADD3 R16, P3, R9, R6, RZ ;  /* 0x0000000609107210 */ /* 0x000fe20007f7e0ff */
[----:B------:R0:W-:Y:S04]  /*1fdc20*/  STL [R1+0x41c], R8 ;  /* 0x00041c0801007387 */ /* 0x0001e80000100800 */
[----:B------:R-:W4:Y:S04]  /*1fdc30*/  LDL.LU R27, [R1+0x1408] ;  /* 0x00140800011b7983 */ /* 0x000f280000300800 */
[----:B0-----:R-:W4:Y:S01]  /*1fdc40*/  LDL.LU R8, [R1+0x140c] ;  /* 0x00140c0001087983 */ /* 0x001f220000300800 */
[----:B--2---:R-:W-:Y:S01]  /*1fdc50*/  F2FP.SATFINITE.E4M3.F32.PACK_AB_MERGE_C R20, R20, R17, RZ ;  /* 0x000000111414723e */ /* 0x004fe200048070ff */
[----:B------:R-:W-:-:S04]  /*1fdc60*/  IMAD.X R17, R18, 0x1, R5, P3 ;  /* 0x0000000112117824 */ /* 0x000fc800018e0605 */
[----:B------:R-:W-:Y:S04]  /*1fdc70*/  STL [R1+0x418], R20 ;  /* 0x0004181401007387 */ /* 0x000fe80000100800 */
[----:B------:R3:W-:Y:S02]  /*1fdc80*/  STL.64 [R1+0x1ff8], R16 ;  /* 0x001ff81001007387 */ /* 0x0007e40000100a00 */
[----:B---3--:R-:W-:Y:S02]  /*1fdc90*/  F2FP.SATFINITE.E4M3.F32.PACK_AB_MERGE_C R16, R29, R23, RZ ;  /* 0x000000171d10723e */ /* 0x008fe400048070ff */
[----:B------:R-:W2:Y:S04]  /*1fdca0*/  LDL.LU R23, [R1+0x1410] ;  /* 0x0014100001177983 */ /* 0x000ea80000300800 */
[----:B------:R0:W-:Y:S04]  /*1fdcb0*/  STL [R1+0x410], R16 ;  /* 0x0004101001007387 */ /* 0x0001e80000100800 */
[----:B------:R-:W2:Y:S01]  /*1fdcc0*/  LDL.LU R29, [R1+0x1414] ;  /* 0x00141400011d7983 */ /* 0x000ea20000300800 */
[----:B0-----:R-:W-:-:S02]  /*1fdcd0*/  IADD3 R16, P3, R9, R11, RZ ;  /* 0x0000000b09107210 */ /* 0x001fc40007f7e0ff */
[----:B----4-:R-:W-:-:S03]  /*1fdce0*/  F2FP.SATFINITE.E4M3.F32.PACK_AB_MERGE_C R12, R12, R15, RZ ;  /* 0x0000000f0c0c723e */ /* 0x010fc600048070ff */
[----:B------:R-:W-:Y:S02]  /*1fdcf0*/  IMAD.X R17, R18, 0x1, R7, P3 ;  /* 0x0000000112117824 */ /* 0x000fe400018e0607 */
[----:B------:R0:W-:Y:S04]  /*1fdd00*/  STL [R1+0x40c], R12 ;  /* 0x00040c0c01007387 */ /* 0x0001e80000100800 */
[----:B------:R-:W3:Y:S04]  /*1fdd10*/  LDL.LU R15, [R1+0x1418] ;  /* 0x00141800010f7983 */ /* 0x000ee80000300800 */
[----:B0-----:R-:W3:Y:S04]  /*1fdd20*/  LDL.LU R12, [R1+0x141c] ;  /* 0x00141c00010c7983 */ /* 0x001ee80000300800 */
[----:B------:R0:W-:Y:S02]  /*1fdd30*/  STL.64 [R1+0x1ff0], R16 ;  /* 0x001ff01001007387 */ /* 0x0001e40000100a00 */
[----:B0-----:R-:W-:-:S02]  /*1fdd40*/  F2FP.SATFINITE.E4M3.F32.PACK_AB_MERGE_C R16, R28, R22, RZ ;  /* 0x000000161c10723e */ /* 0x001fc400048070ff */
[----:B------:R-:W4:Y:S04]  /*1fdd50*/  LDL.LU R22, [R1+0x1420] ;  /* 0x0014200001167983 */ /* 0x000f280000300800 */
[----:B------:R0:W-:Y:S04]  /*1fdd60*/  STL [R1+0x400], R16 ;  /* 0x0004001001007387 */ /* 0x0001e80000100800 */
[----:B------:R-:W4:Y:S01]  /*1fdd70*/  LDL.LU R28, [R1+0x1424] ;  /* 0x00142400011c7983 */ /* 0x000f220000300800 */
[----:B0-----:R-:W-:-:S05]  /*1fdd80*/  IADD3 R16, P3, R9, R4, RZ ;  /* 0x0000000409107210 */ /* 0x001fca0007f7e0ff */
[----:B------:R-:W-:Y:S01]  /*1fdd90*/  IMAD.X R17, R18, 0x1, R3, P3 ;  /* 0x0000000112117824 */ /* 0x000fe200018e0603 */
[----:B------:R-:W-:-:S05]  /*1fdda0*/  F2FP.SATFINITE.E4M3.F32.PACK_AB_MERGE_C R10, R25, R10, RZ ;  /* 0x0000000a190a723e */ /* 0x000fca00048070ff */
[----:B------:R0:W-:Y:S04]  /*1fddb0*/  STL [R1+0x404], R10 ;  /* 0x0004040a01007387 */ /* 0x0001e80000100800 */
[----:B0-----:R-:W2:Y:S04]  /*1fddc0*/  LDL.LU R10, [R1+0x1428] ;  /* 0x00142800010a7983 */ /* 0x001ea80000300800 */
[----:B------:R-:W2:Y:S04]  /*1fddd0*/  LDL.LU R25, [R1+0x142c] ;  /* 0x00142c0001197983 */ /* 0x000ea80000300800 */
[----:B------:R0:W-:Y:S02]  /*1fdde0*/  STL.64 [R1+0x1fe8], R16 ;  /* 0x001fe81001007387 */ /* 0x0001e40000100a00 */
[----:B0-----:R-:W-:-:S05]  /*1fddf0*/  IADD3 R16, P3, R9, R2, RZ ;  /* 0x0000000209107210 */ /* 0x001fca0007f7e0ff */
[----:B------:R-:W-:Y:S01]  /*1fde00*/  IMAD.X R17, R18, 0x1, R0, P3 ;  /* 0x0000000112117824 */ /* 0x000fe200018e0600 */
[----:B------:R-:W-:-:S05]  /*1fde10*/  F2FP.SATFINITE.E4M3.F32.PACK_AB_MERGE_C R19, R21, R19, RZ ;  /* 0x000000131513723e */ /* 0x000fca00048070ff */
[----:B------:R-:W-:Y:S04]  /*1fde20*/  STL [R1+0x3f0], R19 ;  /* 0x0003f01301007387 */ /* 0x000fe80000100800 */
[----:B------:R0:W-:Y:S02]  /*1fde30*/  STL.64 [R1+0x1fe0], R16 ;  /* 0x001fe01001007387 */ /* 0x0001e40000100a00 */
[----:B0-----:R-:W-:Y:S02]  /*1fde40*/  F2FP.SATFINITE.E4M3.F32.PACK_AB_MERGE_C R16, R14, R26, RZ ;  /* 0x0000001a0e10723e */ /* 0x001fe400048070ff */
[----:B------:R-:W-:Y:S01]  /*1fde50*/  F2FP.SATFINITE.E4M3.F32.PACK_AB_MERGE_C R13, R13, R24, RZ ;  /* 0x000000180d0d723e */ /* 0x000fe200048070ff */
[----:B------:R-:W4:Y:S04]  /*1fde60*/  LDL.LU R26, [R1+0x1430] ;  /* 0x00143000011a7983 */ /* 0x000f280000300800 */
[----:B------:R-:W4:Y:S04]  /*1fde70*/  LDL.LU R14, [R1+0x1434] ;  /* 0x00143400010e7983 */ /* 0x000f280000300800 */
[----:B------:R0:W-:Y:S04]  /*1fde80*/  STL [R1+0x3f4], R16 ;  /* 0x0003f41001007387 */ /* 0x0001e80000100800 */
[----:B------:R1:W-:Y:S04]  /*1fde90*/  STL [R1+0x2d0], R13 ;  /* 0x0002d00d01007387 */ /* 0x0003e80000100800 */
[----:B0-----:R-:W4:Y:S04]  /*1fdea0*/  LDL.LU R16, [R1+0x1438] ;  /* 0x0014380001107983 */ /* 0x001f280000300800 */
[----:B------:R-:W4:Y:S01]  /*1fdeb0*/  LDL.LU R18, [R1+0x143c] ;  /* 0x00143c0001127983 */ /* 0x000f220000300800 */
[----:B------:R-:W-:Y:S01]  /*1fdec0*/  F2FP.SATFINITE.E4M3.F32.PACK_AB_MERGE_C R8, R8, R27, RZ ;  /* 0x0000001b0808723e */ /* 0x000fe200048070ff */
[----:B------:R-:W-:Y:S01]  /*1fded0*/  VIADD R9, R9, UR5 ;  /* 0x0000000509097c36 */ /* 0x000fe20008000000 */
[----:B------:R-:W-:-:S03]  /*1fdee0*/  ULDC UR5, c[0x0][0x248] ;  /* 0x0000920000057ab9 */ /* 0x000fc60000000800 */
[----:B------:R-:W-:Y:S01]  /*1fdef0*/  STL [R1+0x2cc], R8 ;  /* 0x0002cc0801007387 */ /* 0x000fe20000100800 */
[----:B-1----:R-:W-:Y:S02]  /*1fdf00*/  SHF.R.S32.HI R13, RZ, 0x1f, R9 ;  /* 0x0000001fff0d7819 */ /* 0x002fe40000011409 */
[----:B---3--:R-:W-:Y:S02]  /*1fdf10*/  F2FP.SATFINITE.E4M3.F32.PACK_AB_MERGE_C R12, R12, R15, RZ ;  /* 0x0000000f0c0c723e */ /* 0x008fe400048070ff */
[----:B--2---:R-:W-:Y:S01]  /*1fdf20*/  F2FP.SATFINITE.E4M3.F32.PACK_AB_MERGE_C R10, R25, R10, RZ ;  /* 0x0000000a190a723e */ /* 0x004fe200048070ff */
[----:B----4-:R0:W-:Y:S04]  /*1fdf30*/  STL [R1+0x7d94], R18 ;  /* 0x007d941201007387 */ /* 0x0101e80000100800 */
[----:B------:R-:W2:Y:S04]  /*1fdf40*/  LDL.LU R17, [R1+0x1440] ;  /* 0x0014400001117983 */ /* 0x000ea80000300800 */
[----:B------:R-:W2:Y:S01]  /*1fdf50*/  LDL.LU R20, [R1+0x1444] ;  /* 0x0014440001147983 */ /* 0x000ea20000300800 */
[----:B0-----:R-:W-:-:S03]  /*1fdf60*/  IADD3 R18, P3, R9, R6, RZ ;  /* 0x0000000609127210 */ /* 0x001fc60007f7e0ff */
[----:B------:R-:W3:Y:S02]  /*1fdf70*/  LDL.LU R27, [R1+0x1448] ;  /* 0x00144800011b7983 */ /* 0x000ee40000300800 */
[----:B------:R-:W-:Y:S02]  /*1fdf80*/  IMAD.X R19, R13, 0x1, R5, P3 ;  /* 0x000000010d137824 */ /* 0x000fe400018e0605 */
[----:B------:R-:W3:Y:S04]  /*1fdf90*/  LDL.LU R8, [R1+0x144c] ;  /* 0x00144c0001087983 */ /* 0x000ee80000300800 */
[----:B------:R0:W-:Y:S04]  /*1fdfa0*/  STL.64 [R1+0x1fd8], R18 ;  /* 0x001fd81201007387 */ /* 0x0001e80000100a00 */
[----:B------:R-:W4:Y:S01]  /*1fdfb0*/  LDL.LU R21, [R1+0x1450] ;  /* 0x0014500001157983 */ /* 0x000f220000300800 */
[----:B0-----:R-:W-:-:S05]  /*1fdfc0*/  F2FP.SATFINITE.E4M3.F32.PACK_AB_MERGE_C R18, R29, R23, RZ ;  /* 0x000000171d12723e */ /* 0x001fca00048070ff */
[----:B------:R0:W-:Y:S04]  /*1fdfd0*/  STL [R1+0x2b4], R18 ;  /* 0x0002b41201007387 */ /* 0x0001e80000100800 */
[----:B------:R-:W4:Y:S01]  /*1fdfe0*/  LDL.LU R29, [R1+0x1454] ;  /* 0x00145400011d7983 */ /* 0x000f220000300800 */
[----:B0-----:R-:W-:-:S03]  /*1fdff0*/  IADD3 R18, P3, R9, R11, RZ ;  /* 0x0000000b09127210 */ /* 0x001fc60007f7e0ff */
[----:B------:R0:W-:Y:S02]  /*1fe000*/  STL [R1+0x2b8], R12 ;  /* 0x0002b80c01007387 */ /* 0x0001e40000100800 */
[----:B------:R-:W-:Y:S02]  /*1fe010*/  IMAD.X R19, R13, 0x1, R7, P3 ;  /* 0x000000010d137824 */ /* 0x000fe400018e0607 */
[----:B------:R-:W2:Y:S04]  /*1fe020*/  LDL.LU R15, [R1+0x1458] ;  /* 0x00145800010f7983 */ /* 0x000ea80000300800 */
[----:B0-----:R-:W2:Y:S04]  /*1fe030*/  LDL.LU R12, [R1+0x145c] ;  /* 0x00145c00010c7983 */ /* 0x001ea80000300800 */
        /* <DEDUP_REMOVED lines=8> */
[----:B0-----:R-:W4:Y:S04]  /*1fe0c0*/  LDL.LU R10, [R1+0x1468] ;  /* 0x00146800010a7983 */ /* 0x001f280000300800 */
[----:B------:R-:W4:Y:S04]  /*1fe0d0*/  LDL.LU R25, [R1+0x146c] ;  /* 0x00146c0001197983 */ /* 0x000f280000300800 */
[----:B------:R0:W-:Y:S01]  /*1fe0e0*/  STL.64 [R1+0x1fc8], R18 ;  /* 0x001fc81201007387 */ /* 0x0001e20000100a00 */
[----:B------:R-:W-:-:S02]  /*1fe0f0*/  F2FP.SATFINITE.E4M3.F32.PACK_AB_MERGE_C R14, R14, R26, RZ ;  /* 0x0000001a0e0e723e */ /* 0x000fc400048070ff */
[----:B0-----:R-:W-:-:S03]  /*1fe100*/  IADD3 R18, P3, R9, R2, RZ ;  /* 0x0000000209127210 */ /* 0x001fc60007f7e0ff */
[----:B------:R-:W-:Y:S02]  /*1fe110*/  STL [R1+0x280], R14 ;  /* 0x0002800e01007387 */ /* 0x000fe40000100800 */
[----:B------:R-:W-:-:S05]  /*1fe120*/  IMAD.X R19, R13, 0x1, R0, P3 ;  /* 0x000000010d137824 */ /* 0x000fca00018e0600 */
[----:B------:R0:W-:Y:S04]  /*1fe130*/  STL.64 [R1+0x1fc0], R18 ;  /* 0x001fc01201007387 */ /* 0x0001e80000100a00 */
[----:B0-----:R-:W4:Y:S04]  /*1fe140*/  LDL.LU R18, [R1+0x7d94] ;  /* 0x007d940001127983 */ /* 0x001f280000300800 */
[----:B------:R-:W4:Y:S04]  /*1fe150*/  LDL.LU R19, [R1+0x1470] ;  /* 0x0014700001137983 */ /* 0x000f280000300800 */
[----:B------:R-:W4:Y:S04]  /*1fe160*/  LDL.LU R24, [R1+0x1474] ;  /* 0x0014740001187983 */ /* 0x000f280000300800 */
[----:B------:R-:W4:Y:S04]  /*1fe170*/  LDL.LU R23, [R1+0x1478] ;  /* 0x0014780001177983 */ /* 0x000f280000300800 */
[----:B------:R-:W4:Y:S01]  /*1fe180*/  LDL.LU R26, [R1+0x147c] ;  /* 0x00147c00011a7983 */ /* 0x000f220000300800 */
[----:B------:R-:W-:Y:S01]  /*1fe190*/  VIADD R9, R9, UR5 ;  /* 0x0000000509097c36 */ /* 0x000fe20008000000 */
[----:B------:R-:W-:-:S02]  /*1fe1a0*/  ULDC UR5, c[0x0][0x248] ;  /* 0x0000920000057ab9 */ /* 0x000fc40000000800 */
[----:B------:R-:W4:Y:S04]  /*1fe1b0*/  LDL.LU R13, [R1+0x1480] ;  /* 0x00148000010d7983 */ /* 0x000f280000300800 */
[----:B------:R-:W4:Y:S01]  /*1fe1c0*/  LDL.LU R14, [R1+0x1484] ;  /* 0x00148400010e7983 */ /* 0x000f220000300800 */
[----:B---3--:R-:W-:Y:S02]  /*1fe1d0*/  F2FP.SATFINITE.E4M3.F32.PACK_AB_MERGE_C R8, R8, R27, RZ ;  /* 0x0000001b0808723e */ /* 0x008fe400048070ff */
[----:B--2---:R-:W-:Y:S02]  /*1fe1e0*/  F2FP.SATFINITE.E4M3.F32.PACK_AB_MERGE_C R12, R12, R15, RZ ;  /* 0x0000000f0c0c723e */ /* 0x004fe400048070ff */
[----:B----4-:R-:W-:Y:S02]  /*1fe1f0*/  F2FP.SATFINITE.E4M3.F32.PACK_AB_MERGE_C R10, R25, R10, RZ ;  /* 0x0000000a190a723e */ /* 0x010fe400048070ff */
[----:B------:R-:W-:-:S02]  /*1fe200*/  F2FP.SATFINITE.E4M3.F32.PACK_AB_MERGE_C R18, R18, R16, RZ ;  /* 0x000000101212723e */ /* 0x000fc400048070ff */
[----:B------:R-:W-:-:S03]  /*1fe210*/  F2FP.SATFINITE.E4M3.F32.PACK_AB_MERGE_C R16, R20, R17, RZ ;  /* 0x000000111410723e */ /* 0x000fc600048070ff */
[----:B------:R0:W-:Y:S04]  /*1fe220*/  STL [R1+0x284], R18 ;  /* 0x0002841201007387 */ /* 0x0001e80000100800 */
[----:B------:R1:W-:Y:S01]  /*1fe230*/  STL [R1+0x260], R16 ;  /* 0x0002601001007387 */ /* 0x0003e20000100800 */
[----:B0-----:R-:W-:Y:S02]  /*1fe240*/  SHF.R.S32.HI R18, RZ, 0x1f, R9 ;  /* 0x0000001fff127819 */ /* 0x001fe40000011409 */
[----:B-1----:R-:W-:Y:S01]  /*1fe250*/  IADD3 R16, P3, R9, R6, RZ ;  /* 0x0000000609107210 */ /* 0x002fe20007f7e0ff */
[----:B------:R0:W-:Y:S04]  /*1fe260*/  STL [R1+0x25c], R8 ;  /* 0x00025c0801007387 */ /* 0x0001e80000100800 */
[----:B------:R-:W-:Y:S01]  /*1fe270*/  IMAD.X R17, R18, 0x1, R5, P3 ;  /* 0x0000000112117824 */ /* 0x000fe200018e0605 */
[----:B------:R-:W2:Y:S04]  /*1fe280*/  LDL.LU R27, [R1+0x1488] ;  /* 0x00148800011b7983 */ /* 0x000ea80000300800 */
[----:B0-----:R-:W2:Y:S04]  /*1fe290*/  LDL.LU R8, [R1+0x148c] ;  /* 0x00148c0001087983 */ /* 0x001ea80000300800 */
[----:B------:R0:W-:Y:S02]  /*1fe2a0*/  STL.64 [R1+0x1fb8], R16 ;  /* 0x001fb81001007387 */ /* 0x0001e40000100a00 */
[----:B0-----:R-:W-:-:S02]  /*1fe2b0*/  F2FP.SATFINITE.E4M3.F32.PACK_AB_MERGE_C R16, R29, R21, RZ ;  /* 0x000000151d10723e */ /* 0x001fc400048070ff */
[----:B------:R-:W3:Y:S04]  /*1fe2c0*/  LDL.LU R21, [R1+0x1490] ;  /* 0x0014900001157983 */ /* 0x000ee80000300800 */
[----:B------:R0:W-:Y:S04]  /*1fe2d0*/  STL [R1+0x24c], R16 ;  /* 0x00024c1001007387 */ /* 0x0001e80000100800 */
[----:B------:R-:W3:Y:S01]  /*1fe2e0*/  LDL.LU R29, [R1+0x1494] ;  /* 0x00149400011d7983 */ /* 0x000ee20000300800 */
[----:B0-----:R-:W-:-:S03]  /*1fe2f0*/  IADD3 R16, P3, R9, R11, RZ ;  /* 0x0000000b09107210 */ /* 0x001fc60007f7e0ff */
[----:B------:R0:W-:Y:S02]  /*1fe300*/  STL [R1+0x248], R12 ;  /* 0x0002480c01007387 */ /* 0x0001e40000100800 */
[----:B------:R-:W-:Y:S02]  /*1fe310*/  IMAD.X R17, R18, 0x1, R7, P3 ;  /* 0x0000000112117824 */ /* 0x000fe400018e0607 */
[----:B------:R-:W4:Y:S01]  /*1fe320*/  LDL.LU R15, [R1+0x1498] ;  /* 0x00149800010f7983 */ /* 0x000f220000300800 */
[----:B------:R-:W-:-:S03]  /*1fe330*/  F2FP.SATFINITE.E4M3.F32.PACK_AB_MERGE_C R20, R28, R22, RZ ;  /* 0x000000161c14723e */ /* 0x000fc600048070ff */
[----:B0-----:R-:W4:Y:S04]  /*1fe340*/  LDL.LU R12, [R1+0x149c] ;  /* 0x00149c00010c7983 */ /* 0x001f280000300800 */
[----:B------:R0:W-:Y:S04]  /*1fe350*/  STL.64 [R1+0x1fb0], R16 ;  /* 0x001fb01001007387 */ /* 0x0001e80000100a00 */
[----:B------:R-:W-:Y:S01]  /*1fe360*/  STL [R1+0x210], R20 ;  /* 0x0002101401007387 */ /* 0x000fe20000100800 */
[----:B0-----:R-:W-:-:S03]  /*1fe370*/  IADD3 R16, P3, R9, R4, RZ ;  /* 0x0000000409107210 */ /* 0x001fc60007f7e0ff */
[----:B------:R0:W-:Y:S02]  /*1fe380*/  STL [R1+0x214], R10 ;  /* 0x0002140a01007387 */ /* 0x0001e40000100800 */
[----:B------:R-:W-:Y:S02]  /*1fe390*/  IMAD.X R17, R18, 0x1, R3, P3 ;  /* 0x0000000112117824 */ /* 0x000fe400018e0603 */
[----:B------:R-:W4:Y:S04]  /*1fe3a0*/  LDL.LU R22, [R1+0x14a0] ;  /* 0x0014a00001167983 */ /* 0x000f280000300800 */
[----:B------:R-:W4:Y:S04]  /*1fe3b0*/  LDL.LU R28, [R1+0x14a4] ;  /* 0x0014a400011c7983 */ /* 0x000f280000300800 */
[----:B0-----:R-:W4:Y:S04]  /*1fe3c0*/  LDL.LU R10, [R1+0x14a8] ;  /* 0x0014a800010a7983 */ /* 0x001f280000300800 */
[----:B------:R0:W-:Y:S01]  /*1fe3d0*/  STL.64 [R1+0x1fa8], R16 ;  /* 0x001fa81001007387 */ /* 0x0001e20000100a00 */
[----:B------:R-:W-:-:S03]  /*1fe3e0*/  F2FP.SATFINITE.E4M3.F32.PACK_AB_MERGE_C R19, R24, R19, RZ ;  /* 0x000000131813723e */ /* 0x000fc600048070ff */
[----:B------:R-:W4:Y:S01]  /*1fe3f0*/  LDL.LU R25, [R1+0x14ac] ;  /* 0x0014ac0001197983 */ /* 0x000f220000300800 */
[----:B0-----:R-:W-:-:S03]  /*1fe400*/  IADD3 R16, P3, R9, R2, RZ ;  /* 0x0000000209107210 */ /* 0x001fc60007f7e0ff */
[----:B------:R-:W-:Y:S02]  /*1fe410*/  STL [R1+0x200], R19 ;  /* 0x0002001301007387 */ /* 0x000fe40000100800 */
[----:B------:R-:W-:-:S05]  /*1fe420*/  IMAD.X R17, R18, 0x1, R0, P3 ;  /* 0x0000000112117824 */ /* 0x000fca00018e0600 */
[----:B------:R0:W-:Y:S04]  /*1fe430*/  STL.64 [R1+0x1fa0], R16 ;  /* 0x001fa01001007387 */ /* 0x0001e80000100a00 */
[----:B------:R-:W4:Y:S01]  /*1fe440*/  LDL.LU R18, [R1+0x3090] ;  /* 0x0030900001127983 */ /* 0x000f220000300800 */
[----:B0-----:R-:W-:-:S05]  /*1fe450*/  F2FP.SATFINITE.E4M3.F32.PACK_AB_MERGE_C R16, R26, R23, RZ ;  /* 0x000000171a10723e */ /* 0x001fca00048070ff */
[----:B------:R2:W-:Y:S04]  /*1fe460*/  STL [R1+0x1fc], R16 ;  /* 0x0001fc1001007387 */ /* 0x0005e80000100800 */
[----:B------:R-:W4:Y:S01]  /*1fe470*/  LDL.LU R17, [R1+0x3094] ;  /* 0x0030940001117983 */ /* 0x000f220000300800 */
[----:B------:R-:W-:Y:S01]  /*1fe480*/  F2FP.SATFINITE.E4M3.F32.PACK_AB_MERGE_C R13, R14, R13, RZ ;  /* 0x0000000d0e0d723e */ /* 0x000fe200048070ff */
[----:B------:R-:W-:Y:S01]  /*1fe490*/  VIADD R9, R9, UR5 ;  /* 0x0000000509097c36 */ /* 0x000fe20008000000 */
[----:B------:R-:W-:-:S03]  /*1fe4a0*/  ULDC UR5, c[0x0][0x248] ;  /* 0x0000920000057ab9 */ /* 0x000fc60000000800 */
[----:B------:R0:W-:Y:S01]  /*1fe4b0*/  STL [R1+0x1dc], R13 ;  /* 0x0001dc0d01007387 */ /* 0x0001e20000100800 */
[----:B------:R-:W-:Y:S02]  /*1fe4c0*/  SHF.R.S32.HI R24, RZ, 0x1f, R9 ;  /* 0x0000001fff187819 */ /* 0x000fe40000011409 */
[----:B--2---:R-:W-:Y:S02]  /*1fe4d0*/  F2FP.SATFINITE.E4M3.F32.PACK_AB_MERGE_C R16, R8, R27, RZ ;  /* 0x0000001b0810723e */ /* 0x004fe400048070ff */
[----:B---3--:R-:W-:Y:S02]  /*1fe4e0*/  F2FP.SATFINITE.E4M3.F32.PACK_AB_MERGE_C R19, R29, R21, RZ ;  /* 0x000000151d13723e */ /* 0x008fe400048070ff */
[----:B----4-:R-:W-:Y:S02]  /*1fe4f0*/  F2FP.SATFINITE.E4M3.F32.PACK_AB_MERGE_C R12, R12, R15, RZ ;  /* 0x0000000f0c0c723e */ /* 0x010fe400048070ff */
[----:B------:R-:W-:Y:S02]  /*1fe500*/  F2FP.SATFINITE.E4M3.F32.PACK_AB_MERGE_C R20, R28, R22, RZ ;  /* 0x000000161c14723e */ /* 0x000fe400048070ff */
[----:B------:R-:W-:Y:S01]  /*1fe510*/  F2FP.SATFINITE.E4M3.F32.PACK_AB_MERGE_C R15, R25, R10, RZ ;  /* 0x0000000a190f723e */ /* 0x000fe200048070ff */
[----:B------:R-:W-:Y:S04]  /*1fe520*/  STL [R1+0x7d90], R17 ;  /* 0x007d901101007387 */ /* 0x000fe80000100800 */
[----:B------:R-:W2:Y:S04]  /*1fe530*/  LDL.LU R23, [R1+0x3098] ;  /* 0x0030980001177983 */ /* 0x000ea80000300800 */
[----:B------:R-:W2:Y:S04]  /*1fe540*/  LDL.LU R14, [R1+0x309c] ;  /* 0x00309c00010e7983 */ /* 0x000ea80000300800 */
[----:B------:R-:W3:Y:S04]  /*1fe550*/  LDL.LU R26, [R1+0x3080] ;  /* 0x00308000011a7983 */ /* 0x000ee80000300800 */
[----:B0-----:R-:W3:Y:S04]  /*1fe560*/  LDL.LU R13, [R1+0x3084] ;  /* 0x00308400010d7983 */ /* 0x001ee80000300800 */
[----:B------:R-:W4:Y:S04]  /*1fe570*/  LDL.LU R27, [R1+0x3088] ;  /* 0x00308800011b7983 */ /* 0x000f280000300800 */
[----:B------:R-:W4:Y:S04]  /*1fe580*/  LDL.LU R8, [R1+0x308c] ;  /* 0x00308c0001087983 */ /* 0x000f280000300800 */
[----:B------:R0:W-:Y:S02]  /*1fe590*/  STL [R1+0x1d8], R16 ;  /* 0x0001d81001007387 */ /* 0x0001e40000100800 */
[----:B0-----:R-:W-:-:S05]  /*1fe5a0*/  IADD3 R16, P3, R9, R6, RZ ;  /* 0x0000000609107210 */ /* 0x001fca0007f7e0ff */
[----:B------:R-:W-:-:S05]  /*1fe5b0*/  IMAD.X R17, R24, 0x1, R5, P3 ;  /* 0x0000000118117824 */ /* 0x000fca00018e0605 */
[----:B------:R0:W-:Y:S04]  /*1fe5c0*/  STL.64 [R1+0x1f98], R16 ;  /* 0x001f981001007387 */ /* 0x0001e80000100a00 */
[----:B------:R1:W-:Y:S01]  /*1fe5d0*/  STL [R1+0x1bc], R19 ;  /* 0x0001bc1301007387 */ /* 0x0003e20000100800 */
[----:B0-----:R-:W-:-:S03]  /*1fe5e0*/  IADD3 R16, P3, R9, R11, RZ ;  /* 0x0000000b09107210 */ /* 0x001fc60007f7e0ff */
[----:B------:R0:W-:Y:S02]  /*1fe5f0*/  STL [R1+0x1b8], R12 ;  /* 0x0001b80c01007387 */ /* 0x0001e40000100800 */
[----:B------:R-:W-:Y:S02]  /*1fe600*/  IMAD.X R17, R24, 0x1, R7, P3 ;  /* 0x0000000118117824 */ /* 0x000fe400018e0607 */
[----:B-1----:R-:W4:Y:S04]  /*1fe610*/  LDL.LU R19, [R1+0x14c0] ;  /* 0x0014c00001137983 */ /* 0x002f280000300800 */
[----:B------:R-:W4:Y:S04]  /*1fe620*/  LDL.LU R21, [R1+0x14c4] ;  /* 0x0014c40001157983 */ /* 0x000f280000300800 */
[----:B------:R-:W4:Y:S04]  /*1fe630*/  LDL.LU R29, [R1+0x14c8] ;  /* 0x0014c800011d7983 */ /* 0x000f280000300800 */
[----:B------:R1:W-:Y:S04]  /*1fe640*/  STL.64 [R1+0x1f90], R16 ;  /* 0x001f901001007387 */ /* 0x0003e80000100a00 */
[----:B0-----:R-:W4:Y:S04]  /*1fe650*/  LDL.LU R12, [R1+0x14cc] ;  /* 0x0014cc00010c7983 */ /* 0x001f280000300800 */
[----:B------:R-:W-:Y:S01]  /*1fe660*/  STL [R1+0x7d78], R20 ;  /* 0x007d781401007387 */ /* 0x000fe20000100800 */
[----:B-1----:R-:W-:-:S03]  /*1fe670*/  IADD3 R16, P3, R9, R4, RZ ;  /* 0x0000000409107210 */ /* 0x002fc60007f7e0ff */
[----:B------:R-:W4:Y:S02]  /*1fe680*/  LDL.LU R22, [R1+0x14e0] ;  /* 0x0014e00001167983 */ /* 0x000f240000300800 */
[----:B------:R-:W-:Y:S02]  /*1fe690*/  IMAD.X R17, R24, 0x1, R3, P3 ;  /* 0x0000000118117824 */ /* 0x000fe400018e0603 */
[----:B------:R-:W4:Y:S04]  /*1fe6a0*/  LDL.LU R28, [R1+0x14e4] ;  /* 0x0014e400011c7983 */ /* 0x000f280000300800 */
[----:B------:R-:W4:Y:S04]  /*1fe6b0*/  LDL.LU R10, [R1+0x14e8] ;  /* 0x0014e800010a7983 */ /* 0x000f280000300800 */
[----:B------:R-:W4:Y:S04]  /*1fe6c0*/  LDL.LU R25, [R1+0x14ec] ;  /* 0x0014ec0001197983 */ /* 0x000f280000300800 */
[----:B------:R-:W-:Y:S04]  /*1fe6d0*/  STL [R1+0x7ab0], R15 ;  /* 0x007ab00f01007387 */ /* 0x000fe80000100800 */
[----:B------:R0:W-:Y:S04]  /*1fe6e0*/  STL.64 [R1+0x1f88], R16 ;  /* 0x001f881001007387 */ /* 0x0001e80000100a00 */
[----:B0-----:R-:W4:Y:S01]  /*1fe6f0*/  LDL.LU R17, [R1+0x7d90] ;  /* 0x007d900001117983 */ /* 0x001f220000300800 */
[C---:B------:R-:W-:Y:S01]  /*1fe700*/  IADD3 R16, P3, R9.reuse, R2, RZ ;  /* 0x0000000209107210 */ /* 0x040fe20007f7e0ff */
[----:B------:R-:W-:Y:S01]  /*1fe710*/  VIADD R9, R9, UR5 ;  /* 0x0000000509097c36 */ /* 0x000fe20008000000 */
[----:B------:R-:W-:Y:S01]  /*1fe720*/  ULDC UR5, c[0x0][0x248] ;  /* 0x0000920000057ab9 */ /* 0x000fe20000000800 */
[----:B--2---:R-:W-:-:S02]  /*1fe730*/  F2FP.SATFINITE.E4M3.F32.PACK_AB_MERGE_C R14, R14, R23, RZ ;  /* 0x000000170e0e723e */ /* 0x004fc400048070ff */
[----:B---3--:R-:W-:Y:S02]  /*1fe740*/  F2FP.SATFINITE.E4M3.F32.PACK_AB_MERGE_C R13, R13, R26, RZ ;  /* 0x0000001a0d0d723e */ /* 0x008fe400048070ff */
[----:B----4-:R-:W-:Y:S02]  /*1fe750*/  F2FP.SATFINITE.E4M3.F32.PACK_AB_MERGE_C R8, R8, R27, RZ ;  /* 0x0000001b0808723e */ /* 0x010fe400048070ff */
[----:B------:R-:W-:Y:S01]  /*1fe760*/  F2FP.SATFINITE.E4M3.F32.PACK_AB_MERGE_C R18, R17, R18, RZ ;  /* 0x000000121112723e */ /* 0x000fe200048070ff */
[----:B------:R-:W-:-:S04]  /*1fe770*/  IMAD.X R17, R24, 0x1, R0, P3 ;  /* 0x0000000118117824 */ /* 0x000fc800018e0600 */
[----:B------:R-:W-:Y:S04]  /*1fe780*/  STL [R1+0x7d50], R18 ;  /* 0x007d501201007387 */ /* 0x000fe80000100800 */
[----:B------:R0:W-:Y:S04]  /*1fe790*/  STL [R1+0x7b00], R14 ;  /* 0x007b000e01007387 */ /* 0x0001e80000100800 */
[----:B------:R1:W-:Y:S04]  /*1fe7a0*/  STL.64 [R1+0x1f80], R16 ;  /* 0x001f801001007387 */ /* 0x0003e80000100a00 */
[----:B------:R-:W2:Y:S01]  /*1fe7b0*/  LDL.LU R24, [R1+0x14f0] ;  /* 0x0014f00001187983 */ /* 0x000ea20000300800 */
[----:B0-----:R-:W-:-:S03]  /*1fe7c0*/  IADD3 R14, P3, R9, R6, RZ ;  /* 0x00000006090e7210 */ /* 0x001fc60007f7e0ff */
[----:B------:R-:W2:Y:S01]  /*1fe7d0*/  LDL.LU R23, [R1+0x14f4] ;  /* 0x0014f40001177983 */ /* 0x000ea20000300800 */
[----:B-1----:R-:W-:-:S03]  /*1fe7e0*/  SHF.R.S32.HI R16, RZ, 0x1f, R9 ;  /* 0x0000001fff107819 */ /* 0x002fc60000011409 */
[----:B------:R0:W-:Y:S04]  /*1fe7f0*/  STL [R1+0x180], R13 ;  /* 0x0001800d01007387 */ /* 0x0001e80000100800 */
[----:B------:R-:W3:Y:S01]  /*1fe800*/  LDL.LU R26, [R1+0x14f8] ;  /* 0x0014f800011a7983 */ /* 0x000ee20000300800 */
[----:B------:R-:W-:-:S03]  /*1fe810*/  IMAD.X R15, R16, 0x1, R5, P3 ;  /* 0x00000001100f7824 */ /* 0x000fc600018e0605 */
[----:B0-----:R-:W3:Y:S04]  /*1fe820*/  LDL.LU R13, [R1+0x14fc] ;  /* 0x0014fc00010d7983 */ /* 0x001ee80000300800 */
[----:B------:R0:W-:Y:S04]  /*1fe830*/  STL [R1+0x17c], R8 ;  /* 0x00017c0801007387 */ /* 0x0001e80000100800 */
[----:B------:R-:W4:Y:S04]  /*1fe840*/  LDL.LU R27, [R1+0x1500] ;  /* 0x00150000011b7983 */ /* 0x000f280000300800 */
[----:B0-----:R-:W4:Y:S04]  /*1fe850*/  LDL.LU R8, [R1+0x1504] ;  /* 0x0015040001087983 */ /* 0x001f280000300800 */
[----:B------:R0:W-:Y:S02]  /*1fe860*/  STL.64 [R1+0x1f78], R14 ;  /* 0x001f780e01007387 */ /* 0x0001e40000100a00 */
[----:B0-----:R-:W-:-:S02]  /*1fe870*/  F2FP.SATFINITE.E4M3.F32.PACK_AB_MERGE_C R15, R21, R19, RZ ;  /* 0x00000013150f723e */ /* 0x001fc400048070ff */
[----:B------:R-:W-:Y:S02]  /*1fe880*/  F2FP.SATFINITE.E4M3.F32.PACK_AB_MERGE_C R14, R12, R29, RZ ;  /* 0x0000001d0c0e723e */ /* 0x000fe400048070ff */
[----:B------:R-:W4:Y:S04]  /*1fe890*/  LDL.LU R29, [R1+0x1508] ;  /* 0x00150800011d7983 */ /* 0x000f280000300800 */
[----:B------:R-:W-:Y:S04]  /*1fe8a0*/  STL [R1+0x15c], R15 ;  /* 0x00015c0f01007387 */ /* 0x000fe80000100800 */
[----:B------:R-:W4:Y:S04]  /*1fe8b0*/  LDL.LU R12, [R1+0x150c] ;  /* 0x00150c00010c7983 */ /* 0x000f280000300800 */
[----:B------:R0:W-:Y:S02]  /*1fe8c0*/  STL [R1+0x160], R14 ;  /* 0x0001600e01007387 */ /* 0x0001e40000100800 */
[----:B0-----:R-:W-:-:S02]  /*1fe8d0*/  IADD3 R14, P3, R9, R11, RZ ;  /* 0x0000000b090e7210 */ /* 0x001fc40007f7e0ff */
[----:B------:R0:W-:Y:S03]  /*1fe8e0*/  STL [R1+0x7d84], R11 ;  /* 0x007d840b01007387 */ /* 0x0001e60000100800 */
[----:B------:R-:W-:Y:S01]  /*1fe8f0*/  IMAD.X R15, R16, 0x1, R7, P3 ;  /* 0x00000001100f7824 */ /* 0x000fe200018e0607 */
[----:B------:R-:W-:-:S04]  /*1fe900*/  F2FP.SATFINITE.E4M3.F32.PACK_AB_MERGE_C R10, R25, R10, RZ ;  /* 0x0000000a190a723e */ /* 0x000fc800048070ff */
[----:B------:R1:W-:Y:S04]  /*1fe910*/  STL.64 [R1+0x1f70], R14 ;  /* 0x001f700e01007387 */ /* 0x0003e80000100a00 */
[----:B0-----:R-:W4:Y:S01]  /*1fe920*/  LDL.LU R11, [R1+0x1510] ;  /* 0x00151000010b7983 */ /* 0x001f220000300800 */
[----:B-1----:R-:W-:-:S05]  /*1fe930*/  F2FP.SATFINITE.E4M3.F32.PACK_AB_MERGE_C R14, R28, R22, RZ ;  /* 0x000000161c0e723e */ /* 0x002fca00048070ff */
[----:B------:R0:W-:Y:S04]  /*1fe940*/  STL [R1+0x2478], R14 ;  /* 0x0024780e01007387 */ /* 0x0001e80000100800 */
[----:B0-----:R-:W4:Y:S04]  /*1fe950*/  LDL.LU R14, [R1+0x1514] ;  /* 0x00151400010e7983 */ /* 0x001f280000300800 */
[----:B------:R-:W-:Y:S04]  /*1fe960*/  STL [R1+0x247c], R10 ;  /* 0x00247c0a01007387 */ /* 0x000fe80000100800 */
[----:B------:R-:W4:Y:S04]  /*1fe970*/  LDL.LU R18, [R1+0x1518] ;  /* 0x0015180001127983 */ /* 0x000f280000300800 */
[----:B------:R-:W4:Y:S01]  /*1fe980*/  LDL.LU R15, [R1+0x151c] ;  /* 0x00151c00010f7983 */ /* 0x000f220000300800 */
[----:B------:R-:W-:-:S05]  /*1fe990*/  IADD3 R20, P3, R9, R4, RZ ;  /* 0x0000000409147210 */ /* 0x000fca0007f7e0ff */
[----:B------:R-:W-:Y:S01]  /*1fe9a0*/  IMAD.X R21, R16, 0x1, R3, P3 ;  /* 0x0000000110157824 */ /* 0x000fe200018e0603 */
[----:B--2---:R-:W-:Y:S02]  /*1fe9b0*/  F2FP.SATFINITE.E4M3.F32.PACK_AB_MERGE_C R17, R23, R24, RZ ;  /* 0x000000181711723e */ /* 0x004fe400048070ff */
[----:B---3--:R-:W-:Y:S02]  /*1fe9c0*/  F2FP.SATFINITE.E4M3.F32.PACK_AB_MERGE_C R13, R13, R26, RZ ;  /* 0x0000001a0d0d723e */ /* 0x008fe400048070ff */
[----:B----4-:R-:W-:Y:S02]  /*1fe9d0*/  F2FP.SATFINITE.E4M3.F32.PACK_AB_MERGE_C R8, R8, R27, RZ ;  /* 0x0000001b0808723e */ /* 0x010fe400048070ff */
[----:B------:R-:W-:Y:S01]  /*1fe9e0*/  F2FP.SATFINITE.E4M3.F32.PACK_AB_MERGE_C R12, R12, R29, RZ ;  /* 0x0000001d0c0c723e */ /* 0x000fe200048070ff */
[----:B------:R0:W-:Y:S04]  /*1fe9f0*/  STL.64 [R1+0x7d88], R14 ;  /* 0x007d880e01007387 */ /* 0x0001e80000100a00 */
[----:B------:R-:W2:Y:S04]  /*1fea00*/  LDL.LU R22, [R1+0x1520] ;  /* 0x0015200001167983 */ /* 0x000ea80000300800 */
[----:B------:R-:W2:Y:S01]  /*1fea10*/  LDL.LU R28, [R1+0x1524] ;  /* 0x00152400011c7983 */ /* 0x000ea20000300800 */
[----:B0-----:R-:W-:-:S03]  /*1fea20*/  IADD3 R14, P3, R9, R2, RZ ;  /* 0x00000002090e7210 */ /* 0x001fc60007f7e0ff */
[----:B------:R-:W3:Y:S04]  /*1fea30*/  LDL.LU R10, [R1+0x1528] ;  /* 0x00152800010a7983 */ /* 0x000ee80000300800 */
[----:B------:R-:W3:Y:S01]  /*1fea40*/  LDL.LU R25, [R1+0x152c] ;  /* 0x00152c0001197983 */ /* 0x000ee20000300800 */
[----:B------:R-:W-:-:S03]  /*1fea50*/  IMAD.X R15, R16, 0x1, R0, P3 ;  /* 0x00000001100f7824 */ /* 0x000fc600018e0600 */
[----:B------:R0:W-:Y:S01]  /*1fea60*/  STL.64 [R1+0x1f68], R20 ;  /* 0x001f681401007387 */ /* 0x0001e20000100a00 */
[----:B------:R-:W-:Y:S01]  /*1fea70*/  VIADD R9, R9, UR5 ;  /* 0x0000000509097c36 */ /* 0x000fe20008000000 */
[----:B------:R-:W-:Y:S02]  /*1fea80*/  ULDC UR5, c[0x0][0x248] ;  /* 0x0000920000057ab9 */ /* 0x000fe40000000800 */
[----:B------:R1:W-:Y:S02]  /*1fea90*/  STL [R1+0x242c], R17 ;  /* 0x00242c1101007387 */ /* 0x0003e40000100800 */
[----:B------:R-:W-:Y:S02]  /*1feaa0*/  SHF.R.S32.HI R16, RZ, 0x1f, R9 ;  /* 0x0000001fff107819 */ /* 0x000fe40000011409 */
[----:B0-----:R-:W4:Y:S04]  /*1feab0*/  LDL.LU R20, [R1+0x1530] ;  /* 0x0015300001147983 */ /* 0x001f280000300800 */
[----:B-1----:R-:W4:Y:S04]  /*1feac0*/  LDL.LU R17, [R1+0x1534] ;  /* 0x0015340001117983 */ /* 0x002f280000300800 */
[----:B------:R0:W-:Y:S04]  /*1fead0*/  STL.64 [R1+0x1f60], R14 ;  /* 0x001f600e01007387 */ /* 0x0001e80000100a00 */
[----:B------:R-:W4:Y:S04]  /*1feae0*/  LDL.LU R21, [R1+0x1538] ;  /* 0x0015380001157983 */ /* 0x000f280000300800 */
[----:B------:R-:W4:Y:S04]  /*1feaf0*/  LDL.LU R24, [R1+0x153c] ;  /* 0x00153c0001187983 */ /* 0x000f280000300800 */
[----:B------:R-:W-:Y:S01]  /*1feb00*/  STL [R1+0x2438], R13 ;  /* 0x0024380d01007387 */ /* 0x000fe20000100800 */
[----:B0-----:R-:W-:-:S03]  /*1feb10*/  IADD3 R14, P3, R9, R6, RZ ;  /* 0x00000006090e7210 */ /* 0x001fc60007f7e0ff */
[----:B------:R-:W4:Y:S04]  /*1feb20*/  LDL.LU R19, [R1+0x1540] ;  /* 0x0015400001137983 */ /* 0x000f280000300800 */
[----:B------:R-:W4:Y:S01]  /*1feb30*/  LDL.LU R23, [R1+0x1544] ;  /* 0x0015440001177983 */ /* 0x000f220000300800 */
[----:B------:R-:W-:-:S03]  /*1feb40*/  IMAD.X R15, R16, 0x1, R5, P3 ;  /* 0x00000001100f7824 */ /* 0x000fc600018e0605 */
[----:B------:R0:W-:Y:S04]  /*1feb50*/  STL [R1+0x241c], R8 ;  /* 0x00241c0801007387 */ /* 0x0001e80000100800 */
[----:B------:R-:W4:Y:S04]  /*1feb60*/  LDL.LU R26, [R1+0x1548] ;  /* 0x00154800011a7983 */ /* 0x000f280000300800 */
[----:B0-----:R-:W4:Y:S04]  /*1feb70*/  LDL.LU R8, [R1+0x154c] ;  /* 0x00154c0001087983 */ /* 0x001f280000300800 */
[----:B------:R-:W4:Y:S04]  /*1feb80*/  LDL.LU R13, [R1+0x1550] ;  /* 0x00155000010d7983 */ /* 0x000f280000300800 */
[----:B------:R-:W4:Y:S04]  /*1feb90*/  LDL.LU R27, [R1+0x1554] ;  /* 0x00155400011b7983 */ /* 0x000f280000300800 */
[----:B------:R0:W-:Y:S04]  /*1feba0*/  STL [R1+0x2498], R12 ;  /* 0x0024980c01007387 */ /* 0x0001e80000100800 */
[----:B------:R-:W4:Y:S04]  /*1febb0*/  LDL.LU R29, [R1+0x1558] ;  /* 0x00155800011d7983 */ /* 0x000f280000300800 */
[----:B0-----:R-:W4:Y:S04]  /*1febc0*/  LDL.LU R12, [R1+0x155c] ;  /* 0x00155c00010c7983 */ /* 0x001f280000300800 */
[----:B------:R0:W-:Y:S04]  /*1febd0*/  STL.64 [R1+0x1f48], R14 ;  /* 0x001f480e01007387 */ /* 0x0001e80000100a00 */
[----:B0-----:R-:W2:Y:S02]  /*1febe0*/  LDL.LU.64 R14, [R1+0x7d88] ;  /* 0x007d8800010e7983 */ /* 0x001ea40000300a00 */
[----:B--2---:R-:W-:-:S02]  /*1febf0*/  F2FP.SATFINITE.E4M3.F32.PACK_AB_MERGE_C R14, R14, R11, RZ ;  /* 0x0000000b0e0e723e */ /* 0x004fc400048070ff */
[----:B------:R-:W2:Y:S04]  /*1fec00*/  LDL.LU R11, [R1+0x7d84] ;  /* 0x007d8400010b7983 */ /* 0x000ea80000300800 */
[----:B------:R2:W-:Y:S01]  /*1fec10*/  STL [R1+0x23ec], R14 ;  /* 0x0023ec0e01007387 */ /* 0x0005e20000100800 */
[----:B------:R-:W-:-:S05]  /*1fec20*/  F2FP.SATFINITE.E4M3.F32.PACK_AB_MERGE_C R18, R15, R18, RZ ;  /* 0x000000120f12723e */ /* 0x000fca00048070ff */
[----:B------:R-:W-:Y:S01]  /*1fec30*/  STL [R1+0x23e8], R18 ;  /* 0x0023e81201007387 */ /* 0x000fe20000100800 */
[----:B--2---:R-:W-:-:S05]  /*1fec40*/  IADD3 R14, P3, R9, R11, RZ ;  /* 0x0000000b090e7210 */ /* 0x004fca0007f7e0ff */
[----:B------:R-:W-:-:S05]  /*1fec50*/  IMAD.X R15, R16, 0x1, R7, P3 ;  /* 0x00000001100f7824 */ /* 0x000fca00018e0607 */
[----:B------:R0:W-:Y:S02]  /*1fec60*/  STL.64 [R1+0x1f40], R14 ;  /* 0x001f400e01007387 */ /* 0x0001e40000100a00 */
[----:B0-----:R-:W-:Y:S02]  /*1fec70*/  F2FP.SATFINITE.E4M3.F32.PACK_AB_MERGE_C R15, R28, R22, RZ ;  /* 0x000000161c0f723e */ /* 0x001fe400048070ff */
[----:B------:R-:W2:Y:S01]  /*1fec80*/  LDL.LU R22, [R1+0x1560] ;  /* 0x0015600001167983 */ /* 0x000ea20000300800 */
[----:B---3--:R-:W-:-:S03]  /*1fec90*/  F2FP.SATFINITE.E4M3.F32.PACK_AB_MERGE_C R14, R25, R10, RZ ;  /* 0x0000000a190e723e */ /* 0x008fc600048070ff */
[----:B------:R-:W-:Y:S04]  /*1feca0*/  STL [R1+0x23c8], R15 ;  /* 0x0023c80f01007387 */ /* 0x000fe80000100800 */
[----:B------:R-:W2:Y:S04]  /*1fecb0*/  LDL.LU R10, [R1+0x1564] ;  /* 0x00156400010a7983 */ /* 0x000ea80000300800 */
[----:B------:R0:W-:Y:S04]  /*1fecc0*/  STL [R1+0x23cc], R14 ;  /* 0x0023cc0e01007387 */ /* 0x0001e80000100800 */
[----:B------:R-:W3:Y:S04]  /*1fecd0*/  LDL.LU R28, [R1+0x1568] ;  /* 0x00156800011c7983 */ /* 0x000ee80000300800 */
[----:B------:R-:W3:Y:S01]  /*1fece0*/  LDL.LU R25, [R1+0x156c] ;  /* 0x00156c0001197983 */ /* 0x000ee20000300800 */
[----:B0-----:R-:W-:-:S05]  /*1fecf0*/  IADD3 R14, P3, R9, R4, RZ ;  /* 0x00000004090e7210 */ /* 0x001fca0007f7e0ff */
[----:B------:R-:W-:-:S05]  /*1fed00*/  IMAD.X R15, R16, 0x1, R3, P3 ;  /* 0x00000001100f7824 */ /* 0x000fca00018e0603 */
[----:B------:R0:W-:Y:S01]  /*1fed10*/  STL.64 [R1+0x1f38], R14 ;  /* 0x001f380e01007387 */ /* 0x0001e20000100a00 */
[----:B----4-:R-:W-:Y:S02]  /*1fed20*/  F2FP.SATFINITE.E4M3.F32.PACK_AB_MERGE_C R17, R17, R20, RZ ;  /* 0x000000141111723e */ /* 0x010fe400048070ff */
[----:B0-----:R-:W-:-:S03]  /*1fed30*/  IADD3 R14, P3, R9, R2, RZ ;  /* 0x00000002090e7210 */ /* 0x001fc60007f7e0ff */
[----:B------:R-:W-:Y:S02]  /*1fed40*/  STL [R1+0x8dc], R17 ;  /* 0x0008dc1101007387 */ /* 0x000fe40000100800 */
[----:B------:R-:W-:Y:S02]  /*1fed50*/  IMAD.X R15, R16, 0x1, R0, P3 ;  /* 0x00000001100f7824 */ /* 0x000fe400018e0600 */
[----:B------:R-:W-:Y:S01]  /*1fed60*/  VIADD R9, R9, UR5 ;  /* 0x0000000509097c36 */ /* 0x000fe20008000000 */
[----:B------:R-:W-:Y:S01]  /*1fed70*/  F2FP.SATFINITE.E4M3.F32.PACK_AB_MERGE_C R8, R8, R26, RZ ;  /* 0x0000001a0808723e */ /* 0x000fe200048070ff */
[----:B------:R-:W-:Y:S01]  /*1fed80*/  ULDC UR5, c[0x0][0x248] ;  /* 0x0000920000057ab9 */ /* 0x000fe20000000800 */
[----:B------:R0:W-:Y:S02]  /*1fed90*/  STL.64 [R1+0x1f30], R14 ;  /* 0x001f300e01007387 */ /* 0x0001e40000100a00 */
[----:B------:R-:W-:Y:S02]  /*1feda0*/  IADD3 R16, P3, R9, R6, RZ ;  /* 0x0000000609107210 */ /* 0x000fe40007f7e0ff */
[----:B0-----:R-:W-:-:S02]  /*1fedb0*/  F2FP.SATFINITE.E4M3.F32.PACK_AB_MERGE_C R14, R24, R21, RZ ;  /* 0x00000015180e723e */ /* 0x001fc400048070ff */
[----:B------:R-:W4:Y:S04]  /*1fedc0*/  LDL.LU R21, [R1+0x1570] ;  /* 0x0015700001157983 */ /* 0x000f280000300800 */
[----:B------:R-:W4:Y:S04]  /*1fedd0*/  LDL.LU R24, [R1+0x1574] ;  /* 0x0015740001187983 */ /* 0x000f280000300800 */
[----:B------:R0:W-:Y:S01]  /*1fede0*/  STL [R1+0x24b8], R14 ;  /* 0x0024b80e01007387 */ /* 0x0001e20000100800 */
[----:B------:R-:W-:Y:S02]  /*1fedf0*/  F2FP.SATFINITE.E4M3.F32.PACK_AB_MERGE_C R13, R27, R13, RZ ;  /* 0x0000000d1b0d723e */ /* 0x000fe400048070ff */
[----:B0-----:R-:W-:-:S02]  /*1fee00*/  F2FP.SATFINITE.E4M3.F32.PACK_AB_MERGE_C R14, R23, R19, RZ ;  /* 0x00000013170e723e */ /* 0x001fc400048070ff */
[----:B------:R-:W-:-:S03]  /*1fee10*/  SHF.R.S32.HI R19, RZ, 0x1f, R9 ;  /* 0x0000001fff137819 */ /* 0x000fc60000011409 */
[----:B------:R0:W-:Y:S02]  /*1fee20*/  STL [R1+0x7d0], R14 ;  /* 0x0007d00e01007387 */ /* 0x0001e40000100800 */
[----:B------:R-:W-:Y:S01]  /*1fee30*/  IMAD.X R17, R19, 0x1, R5, P3 ;  /* 0x0000000113117824 */ /* 0x000fe200018e0605 */
[----:B------:R-:W-:Y:S01]  /*1fee40*/  F2FP.SATFINITE.E4M3.F32.PACK_AB_MERGE_C R12, R12, R29, RZ ;  /* 0x0000001d0c0c723e */ /* 0x000fe200048070ff */
[----:B0-----:R-:W4:Y:S04]  /*1fee50*/  LDL.LU R14, [R1+0x157c] ;  /* 0x00157c00010e7983 */ /* 0x001f280000300800 */
[----:B------:R-:W4:Y:S04]  /*1fee60*/  LDL.LU R23, [R1+0x1580] ;  /* 0x0015800001177983 */ /* 0x000f280000300800 */
[----:B------:R0:W-:Y:S04]  /*1fee70*/  STL [R1+0x8a8], R8 ;  /* 0x0008a80801007387 */ /* 0x0001e80000100800 */
[----:B0-----:R-:W4:Y:S04]  /*1fee80*/  LDL.LU R8, [R1+0x1584] ;  /* 0x0015840001087983 */ /* 0x001f280000300800 */
[----:B------:R-:W4:Y:S04]  /*1fee90*/  LDL.LU R18, [R1+0x1588] ;  /* 0x0015880001127983 */ /* 0x000f280000300800 */
[----:B------:R-:W-:Y:S04]  /*1feea0*/  STL.64 [R1+0x1f18], R16 ;  /* 0x001f181001007387 */ /* 0x000fe80000100a00 */
[----:B------:R0:W-:Y:S04]  /*1feeb0*/  STL [R1+0x75c], R13 ;  /* 0x00075c0d01007387 */ /* 0x0001e80000100800 */
[----:B------:R-:W4:Y:S04]  /*1feec0*/  LDL.LU R15, [R1+0x158c] ;  /* 0x00158c00010f7983 */ /* 0x000f280000300800 */
[----:B------:R1:W-:Y:S04]  /*1feed0*/  STL [R1+0x784], R12 ;  /* 0x0007840c01007387 */ /* 0x0003e80000100800 */
[----:B------:R-:W4:Y:S04]  /*1feee0*/  LDL.LU R26, [R1+0x1590] ;  /* 0x00159000011a7983 */ /* 0x000f280000300800 */
[----:B0-----:R-:W4:Y:S04]  /*1feef0*/  LDL.LU R13, [R1+0x1594] ;  /* 0x00159400010d7983 */ /* 0x001f280000300800 */
[----:B------:R-:W4:Y:S04]  /*1fef00*/  LDL.LU R27, [R1+0x1598] ;  /* 0x00159800011b7983 */ /* 0x000f280000300800 */
[----:B-1----:R-:W4:Y:S01]  /*1fef10*/  LDL.LU R12, [R1+0x159c] ;  /* 0x00159c00010c7983 */ /* 0x002f220000300800 */
[----:B--2---:R-:W-:-:S05]  /*1fef20*/  F2FP.SATFINITE.E4M3.F32.PACK_AB_MERGE_C R10, R10, R22, RZ ;  /* 0x000000160a0a723e */ /* 0x004fca00048070ff */
[----:B------:R0:W-:Y:S04]  /*1fef30*/  STL [R1+0x79ec], R10 ;  /* 0x0079ec0a01007387 */ /* 0x0001e80000100800 */
[----:B0-----:R-:W2:Y:S01]  /*1fef40*/  LDL.LU R10, [R1+0x1578] ;  /* 0x00157800010a7983 */ /* 0x001ea20000300800 */
[----:B------:R-:W-:-:S05]  /*1fef50*/  IADD3 R16, P3, R9, R11, RZ ;  /* 0x0000000b09107210 */ /* 0x000fca0007f7e0ff */
[----:B------:R-:W-:-:S05]  /*1fef60*/  IMAD.X R17, R19, 0x1, R7, P3 ;  /* 0x0000000113117824 */ /* 0x000fca00018e0607 */
[----:B------:R3:W-:Y:S04]  /*1fef70*/  STL.64 [R1+0x1f10], R16 ;  /* 0x001f101001007387 */ /* 0x0007e80000100a00 */
[----:B------:R-:W2:Y:S04]  /*1fef80*/  LDL.LU R29, [R1+0x15a0] ;  /* 0x0015a000011d7983 */ /* 0x000ea80000300800 */
        /* <DEDUP_REMOVED lines=10> */
[----:B------:R0:W-:Y:S02]  /*1ff030*/  STL [R1+0x678], R20 ;  /* 0x0006781401007387 */ /* 0x0001e40000100800 */
[----:B------:R-:W-:Y:S02]  /*1ff040*/  IMAD.X R17, R19, 0x1, R0, P3 ;  /* 0x0000000113117824 */ /* 0x000fe400018e0600 */
[----:B0-----:R-:W4:Y:S04]  /*1ff050*/  LDL.LU R20, [R1+0x15b0] ;  /* 0x0015b00001147983 */ /* 0x001f280000300800 */
[----:B------:R0:W-:Y:S04]  /*1ff060*/  STL.64 [R1+0x1f00], R16 ;  /* 0x001f001001007387 */ /* 0x0001e80000100a00 */
[----:B0-----:R-:W4:Y:S04]  /*1ff070*/  LDL.LU R16, [R1+0x15b4] ;  /* 0x0015b40001107983 */ /* 0x001f280000300800 */
[----:B------:R-:W4:Y:S04]  /*1ff080*/  LDL.LU R17, [R1+0x15b8] ;  /* 0x0015b80001117983 */ /* 0x000f280000300800 */
[----:B------:R-:W4:Y:S04]  /*1ff090*/  LDL.LU R19, [R1+0x15bc] ;  /* 0x0015bc0001137983 */ /* 0x000f280000300800 */
[----:B------:R-:W4:Y:S04]  /*1ff0a0*/  LDL.LU R21, [R1+0x15c0] ;  /* 0x0015c00001157983 */ /* 0x000f280000300800 */
[----:B------:R-:W4:Y:S01]  /*1ff0b0*/  LDL.LU R24, [R1+0x15c4] ;  /* 0x0015c40001187983 */ /* 0x000f220000300800 */
[----:B--2---:R-:W-:-:S02]  /*1ff0c0*/  F2FP.SATFINITE.E4M3.F32.PACK_AB_MERGE_C R14, R14, R10, RZ ;  /* 0x0000000a0e0e723e */ /* 0x004fc400048070ff */
[----:B------:R-:W-:Y:S02]  /*1ff0d0*/  F2FP.SATFINITE.E4M3.F32.PACK_AB_MERGE_C R10, R8, R23, RZ ;  /* 0x00000017080a723e */ /* 0x000fe400048070ff */
[----:B------:R-:W2:Y:S04]  /*1ff0e0*/  LDL.LU R23, [R1+0x15c8] ;  /* 0x0015c80001177983 */ /* 0x000ea80000300800 */
[----:B------:R0:W-:Y:S04]  /*1ff0f0*/  STL [R1+0x680], R14 ;  /* 0x0006800e01007387 */ /* 0x0001e80000100800 */
[----:B------:R-:W2:Y:S01]  /*1ff100*/  LDL.LU R8, [R1+0x15cc] ;  /* 0x0015cc0001087983 */ /* 0x000ea20000300800 */
[----:B------:R-:W-:Y:S01]  /*1ff110*/  VIADD R9, R9, UR5 ;  /* 0x0000000509097c36 */ /* 0x000fe20008000000 */
[----:B------:R-:W-:Y:S01]  /*1ff120*/  F2FP.SATFINITE.E4M3.F32.PACK_AB_MERGE_C R18, R15, R18, RZ ;  /* 0x000000120f12723e */ /* 0x000fe200048070ff */
[----:B------:R-:W-:Y:S01]  /*1ff130*/  ULDC UR5, c[0x0][0x248] ;  /* 0x0000920000057ab9 */ /* 0x000fe20000000800 */
[----:B------:R1:W-:Y:S02]  /*1ff140*/  STL [R1+0x60c], R10 ;  /* 0x00060c0a01007387 */ /* 0x0003e40000100800 */
[----:B0-----:R-:W-:-:S02]  /*1ff150*/  IADD3 R14, P3, R9, R6, RZ ;  /* 0x00000006090e7210 */ /* 0x001fc40007f7e0ff */
[----:B-1----:R-:W-:Y:S01]  /*1ff160*/  SHF.R.S32.HI R10, RZ, 0x1f, R9 ;  /* 0x0000001fff0a7819 */ /* 0x002fe20000011409 */
[----:B------:R-:W-:Y:S04]  /*1ff170*/  STL [R1+0x628], R18 ;  /* 0x0006281201007387 */ /* 0x000fe80000100800 */
[----:B------:R-:W-:-:S05]  /*1ff180*/  IMAD.X R15, R10, 0x1, R5, P3 ;  /* 0x000000010a0f7824 */ /* 0x000fca00018e0605 */
[----:B------:R0:W-:Y:S01]  /*1ff190*/  STL.64 [R1+0x1ee8], R14 ;  /* 0x001ee80e01007387 */ /* 0x0001e20000100a00 */
[----:B------:R-:W-:Y:S02]  /*1ff1a0*/  F2FP.SATFINITE.E4M3.F32.PACK_AB_MERGE_C R22, R22, R29, RZ ;  /* 0x0000001d1616723e */ /* 0x000fe400048070ff */
[----:B0-----:R-:W-:Y:S02]  /*1ff1b0*/  F2FP.SATFINITE.E4M3.F32.PACK_AB_MERGE_C R14, R12, R27, RZ ;  /* 0x0000001b0c0e723e */ /* 0x001fe400048070ff */
[----:B------:R-:W-:Y:S02]  /*1ff1c0*/  IADD3 R12, P3, R9, R11, RZ ;  /* 0x0000000b090c7210 */ /* 0x000fe40007f7e0ff */
[----:B------:R-:W-:-:S03]  /*1ff1d0*/  F2FP.SATFINITE.E4M3.F32.PACK_AB_MERGE_C R15, R13, R26, RZ ;  /* 0x0000001a0d0f723e */ /* 0x000fc600048070ff */
[----:B------:R-:W-:Y:S02]  /*1ff1e0*/  IMAD.X R13, R10, 0x1, R7, P3 ;  /* 0x000000010a0d7824 */ /* 0x000fe400018e0607 */
[----:B------:R-:W-:Y:S01]  /*1ff1f0*/  STL [R1+0x5bc], R15 ;  /* 0x0005bc0f01007387 */ /* 0x000fe20000100800 */
[----:B---3--:R-:W-:-:S03]  /*1ff200*/  F2FP.SATFINITE.E4M3.F32.PACK_AB_MERGE_C R18, R25, R28, RZ ;  /* 0x0000001c1912723e */ /* 0x008fc600048070ff */
[----:B------:R0:W-:Y:S04]  /*1ff210*/  STL [R1+0x24cc], R14 ;  /* 0x0024cc0e01007387 */ /* 0x0001e80000100800 */
[----:B------:R-:W3:Y:S04]  /*1ff220*/  LDL.LU R26, [R1+0x15d0] ;  /* 0x0015d000011a7983 */ /* 0x000ee80000300800 */
[----:B------:R1:W-:Y:S01]  /*1ff230*/  STL.64 [R1+0x1ee0], R12 ;  /* 0x001ee00c01007387 */ /* 0x0003e20000100a00 */
[----:B0-----:R-:W-:-:S05]  /*1ff240*/  IADD3 R14, P3, R9, R4, RZ ;  /* 0x00000004090e7210 */ /* 0x001fca0007f7e0ff */
[----:B------:R-:W-:Y:S01]  /*1ff250*/  IMAD.X R15, R10, 0x1, R3, P3 ;  /* 0x000000010a0f7824 */ /* 0x000fe200018e0603 */
[----:B-1----:R-:W3:Y:S04]  /*1ff260*/  LDL.LU R13, [R1+0x15d4] ;  /* 0x0015d400010d7983 */ /* 0x002ee80000300800 */
[----:B------:R-:W3:Y:S04]  /*1ff270*/  LDL.LU R27, [R1+0x15d8] ;  /* 0x0015d800011b7983 */ /* 0x000ee80000300800 */
[----:B------:R-:W3:Y:S04]  /*1ff280*/  LDL.LU R12, [R1+0x15dc] ;  /* 0x0015dc00010c7983 */ /* 0x000ee80000300800 */
[----:B------:R0:W-:Y:S04]  /*1ff290*/  STL [R1+0x568], R22 ;  /* 0x0005681601007387 */ /* 0x0001e80000100800 */
[----:B------:R-:W-:Y:S04]  /*1ff2a0*/  STL [R1+0x408], R18 ;  /* 0x0004081201007387 */ /* 0x000fe80000100800 */
[----:B------:R-:W3:Y:S04]  /*1ff2b0*/  LDL.LU R29, [R1+0x15e0] ;  /* 0x0015e000011d7983 */ /* 0x000ee80000300800 */
[----:B0-----:R-:W3:Y:S04]  /*1ff2c0*/  LDL.LU R22, [R1+0x15e4] ;  /* 0x0015e40001167983 */ /* 0x001ee80000300800 */
[----:B------:R-:W3:Y:S04]  /*1ff2d0*/  LDL.LU R28, [R1+0x15e8] ;  /* 0x0015e800011c7983 */ /* 0x000ee80000300800 */
[----:B------:R0:W-:Y:S01]  /*1ff2e0*/  STL.64 [R1+0x1ed8], R14 ;  /* 0x001ed80e01007387 */ /* 0x0001e20000100a00 */
[----:B----4-:R-:W-:-:S03]  /*1ff2f0*/  F2FP.SATFINITE.E4M3.F32.PACK_AB_MERGE_C R16, R16, R20, RZ ;  /* 0x000000141010723e */ /* 0x010fc600048070ff */
[----:B------:R-:W4:Y:S01]  /*1ff300*/  LDL.LU R25, [R1+0x15ec] ;  /* 0x0015ec0001197983 */ /* 0x000f220000300800 */
[----:B0-----:R-:W-:-:S03]  /*1ff310*/  IADD3 R14, P3, R9, R2, RZ ;  /* 0x00000002090e7210 */ /* 0x001fc60007f7e0ff */
[----:B------:R-:W-:Y:S02]  /*1ff320*/  STL [R1+0x3fc], R16 ;  /* 0x0003fc1001007387 */ /* 0x000fe40000100800 */
[----:B------:R-:W-:Y:S01]  /*1ff330*/  IMAD.X R15, R10, 0x1, R0, P3 ;  /* 0x000000010a0f7824 */ /* 0x000fe200018e0600 */
[----:B------:R-:W-:-:S04]  /*1ff340*/  F2FP.SATFINITE.E4M3.F32.PACK_AB_MERGE_C R10, R24, R21, RZ ;  /* 0x00000015180a723e */ /* 0x000fc800048070ff */
[----:B------:R0:W-:Y:S02]  /*1ff350*/  STL.64 [R1+0x1ed0], R14 ;  /* 0x001ed00e01007387 */ /* 0x0001e40000100a00 */
[----:B0-----:R-:W-:Y:S02]  /*1ff360*/  F2FP.SATFINITE.E4M3.F32.PACK_AB_MERGE_C R14, R19, R17, RZ ;  /* 0x00000011130e723e */ /* 0x001fe400048070ff */
[----:B------:R-:W4:Y:S04]  /*1ff370*/  LDL.LU R19, [R1+0x15f0] ;  /* 0x0015f00001137983 */ /* 0x000f280000300800 */
[----:B------:R-:W-:Y:S04]  /*1ff380*/  STL [R1+0x3f8], R14 ;  /* 0x0003f80e01007387 */ /* 0x000fe80000100800 */
[----:B------:R-:W4:Y:S04]  /*1ff390*/  LDL.LU R24, [R1+0x15f4] ;  /* 0x0015f40001187983 */ /* 0x000f280000300800 */
[----:B------:R0:W-:Y:S04]  /*1ff3a0*/  STL [R1+0x3ec], R10 ;  /* 0x0003ec0a01007387 */ /* 0x0001e80000100800 */
[----:B0-----:R-:W4:Y:S04]  /*1ff3b0*/  LDL.LU R10, [R1+0x15f8] ;  /* 0x0015f800010a7983 */ /* 0x001f280000300800 */
[----:B------:R-:W4:Y:S01]  /*1ff3c0*/  LDL.LU R14, [R1+0x15fc] ;  /* 0x0015fc00010e7983 */ /* 0x000f220000300800 */
[----:B--2---:R-:W-:-:S05]  /*1ff3d0*/  F2FP.SATFINITE.E4M3.F32.PACK_AB_MERGE_C R8, R8, R23, RZ ;  /* 0x000000170808723e */ /* 0x004fca00048070ff */
[----:B------:R0:W-:Y:S04]  /*1ff3e0*/  STL [R1+0x24dc], R8 ;  /* 0x0024dc0801007387 */ /* 0x0001e80000100800 */
[----:B------:R-:W2:Y:S01]  /*1ff3f0*/  LDL.LU R18, [R1+0x1600] ;  /* 0x0016000001127983 */ /* 0x000ea20000300800 */
[----:B------:R-:W-:Y:S01]  /*1ff400*/  VIADD R9, R9, UR5 ;  /* 0x0000000509097c36 */ /* 0x000fe20008000000 */
[----:B------:R-:W-:-:S04]  /*1ff410*/  ULDC UR5, c[0x0][0x248] ;  /* 0x0000920000057ab9 */ /* 0x000fc80000000800 */
[----:B0-----:R-:W-:Y:S02]  /*1ff420*/  SHF.R.S32.HI R8, RZ, 0x1f, R9 ;  /* 0x0000001fff087819 */ /* 0x001fe40000011409 */
[----:B------:R-:W-:-:S05]  /*1ff430*/  IADD3 R16, P3, R9, R6, RZ ;  /* 0x0000000609107210 */ /* 0x000fca0007f7e0ff */
[----:B------:R-:W-:Y:S01]  /*1ff440*/  IMAD.X R17, R8, 0x1, R5, P3 ;  /* 0x0000000108117824 */ /* 0x000fe200018e0605 */
[----:B---3--:R-:W-:Y:S02]  /*1ff450*/  F2FP.SATFINITE.E4M3.F32.PACK_AB_MERGE_C R13, R13, R26, RZ ;  /* 0x0000001a0d0d723e */ /* 0x008fe400048070ff */
[----:B------:R-:W-:Y:S01]  /*1ff460*/  F2FP.SATFINITE.E4M3.F32.PACK_AB_MERGE_C R12, R12, R27, RZ ;  /* 0x0000001b0c0c723e */ /* 0x000fe200048070ff */
[----:B--2---:R-:W-:Y:S04]  /*1ff470*/  STL [R1+0x7d7c], R18 ;  /* 0x007d7c1201007387 */ /* 0x004fe80000100800 */
[----:B----4-:R-:W-:Y:S04]  /*1ff480*/  STL [R1+0x7d80], R19 ;  /* 0x007d801301007387 */ /* 0x010fe80000100800 */
[----:B------:R-:W2:Y:S04]  /*1ff490*/  LDL.LU R15, [R1+0x1604] ;  /* 0x00160400010f7983 */ /* 0x000ea80000300800 */
[----:B------:R-:W3:Y:S04]  /*1ff4a0*/  LDL.LU R21, [R1+0x1608] ;  /* 0x0016080001157983 */ /* 0x000ee80000300800 */
[----:B------:R-:W3:Y:S04]  /*1ff4b0*/  LDL.LU R23, [R1+0x160c] ;  /* 0x00160c0001177983 */ /* 0x000ee80000300800 */
[----:B------:R-:W4:Y:S04]  /*1ff4c0*/  LDL.LU R26, [R1+0x1610] ;  /* 0x00161000011a7983 */ /* 0x000f280000300800 */
[----:B------:R0:W-:Y:S04]  /*1ff4d0*/  STL.64 [R1+0x1978], R16 ;  /* 0x0019781001007387 */ /* 0x0001e80000100a00 */
[----:B------:R1:W-:Y:S01]  /*1ff4e0*/  STL [R1+0x3e0], R13 ;  /* 0x0003e00d01007387 */ /* 0x0003e20000100800 */
[----:B0-----:R-:W-:-:S03]  /*1ff4f0*/  IADD3 R16, P3, R9, R11, RZ ;  /* 0x0000000b09107210 */ /* 0x001fc60007f7e0ff */
[----:B-1----:R-:W4:Y:S02]  /*1ff500*/  LDL.LU R13, [R1+0x1614] ;  /* 0x00161400010d7983 */ /* 0x002f240000300800 */
[----:B------:R-:W-:Y:S02]  /*1ff510*/  IMAD.X R17, R8, 0x1, R7, P3 ;  /* 0x0000000108117824 */ /* 0x000fe400018e0607 */
[----:B------:R0:W-:Y:S04]  /*1ff520*/  STL [R1+0x3dc], R12 ;  /* 0x0003dc0c01007387 */ /* 0x0001e80000100800 */
[----:B------:R-:W4:Y:S01]  /*1ff530*/  LDL.LU R27, [R1+0x1618] ;  /* 0x00161800011b7983 */ /* 0x000f220000300800 */
[----:B------:R-:W-:-:S03]  /*1ff540*/  IADD3 R18, P3, R9, R4, RZ ;  /* 0x0000000409127210 */ /* 0x000fc60007f7e0ff */
[----:B0-----:R-:W4:Y:S04]  /*1ff550*/  LDL.LU R12, [R1+0x161c] ;  /* 0x00161c00010c7983 */ /* 0x001f280000300800 */
[----:B------:R0:W-:Y:S01]  /*1ff560*/  STL.64 [R1+0x1970], R16 ;  /* 0x0019701001007387 */ /* 0x0001e20000100a00 */
[----:B------:R-:W-:-:S03]  /*1ff570*/  IMAD.X R19, R8, 0x1, R3, P3 ;  /* 0x0000000108137824 */ /* 0x000fc600018e0603 */
[----:B------:R-:W4:Y:S01]  /*1ff580*/  LDL.LU R20, [R1+0x1620] ;  /* 0x0016200001147983 */ /* 0x000f220000300800 */
[----:B0-----:R-:W-:Y:S02]  /*1ff590*/  F2FP.SATFINITE.E4M3.F32.PACK_AB_MERGE_C R16, R22, R29, RZ ;  /* 0x0000001d1610723e */ /* 0x001fe400048070ff */
[----:B------:R-:W-:-:S03]  /*1ff5a0*/  F2FP.SATFINITE.E4M3.F32.PACK_AB_MERGE_C R17, R25, R28, RZ ;  /* 0x0000001c1911723e */ /* 0x000fc600048070ff */
[----:B------:R0:W-:Y:S04]  /*1ff5b0*/  STL [R1+0x298], R16 ;  /* 0x0002981001007387 */ /* 0x0001e80000100800 */
[----:B0-----:R-:W4:Y:S04]  /*1ff5c0*/  LDL.LU R16, [R1+0x1624] ;  /* 0x0016240001107983 */ /* 0x001f280000300800 */
[----:B------:R-:W-:Y:S04]  /*1ff5d0*/  STL [R1+0x29c], R17 ;  /* 0x00029c1101007387 */ /* 0x000fe80000100800 */
[----:B------:R-:W4:Y:S04]  /*1ff5e0*/  LDL.LU R29, [R1+0x1628] ;  /* 0x00162800011d7983 */ /* 0x000f280000300800 */
[----:B------:R-:W4:Y:S04]  /*1ff5f0*/  LDL.LU R22, [R1+0x162c] ;  /* 0x00162c0001167983 */ /* 0x000f280000300800 */
[----:B------:R-:W4:Y:S04]  /*1ff600*/  LDL.LU R28, [R1+0x1630] ;  /* 0x00163000011c7983 */ /* 0x000f280000300800 */
[----:B------:R-:W4:Y:S04]  /*1ff610*/  LDL.LU R25, [R1+0x1634] ;  /* 0x0016340001197983 */ /* 0x000f280000300800 */
[----:B------:R0:W-:Y:S04]  /*1ff620*/  STL.64 [R1+0x1958], R18 ;  /* 0x0019581201007387 */ /* 0x0001e80000100a00 */
[----:B0-----:R-:W2:Y:S01]  /*1ff630*/  LDL.LU R19, [R1+0x7d80] ;  /* 0x007d800001137983 */ /* 0x001ea20000300800 */
[----:B------:R-:W-:-:S02]  /*1ff640*/  IADD3 R18, P3, R9, R2, RZ ;  /* 0x0000000209127210 */ /* 0x000fc40007f7e0ff */
[----:B--2---:R-:W-:-:S03]  /*1ff650*/  F2FP.SATFINITE.E4M3.F32.PACK_AB_MERGE_C R17, R24, R19, RZ ;  /* 0x000000131811723e */ /* 0x004fc600048070ff */
[----:B------:R-:W-:Y:S02]  /*1ff660*/  IMAD.X R19, R8, 0x1, R0, P3 ;  /* 0x0000000108137824 */ /* 0x000fe400018e0600 */
[----:B------:R-:W-:Y:S04]  /*1ff670*/  STL [R1+0x278], R17 ;  /* 0x0002781101007387 */ /* 0x000fe80000100800 */
[----:B------:R0:W-:Y:S04]  /*1ff680*/  STL.64 [R1+0x1950], R18 ;  /* 0x0019501201007387 */ /* 0x0001e80000100a00 */
[----:B0-----:R-:W2:Y:S04]  /*1ff690*/  LDL.LU R18, [R1+0x7d7c] ;  /* 0x007d7c0001127983 */ /* 0x001ea80000300800 */
[----:B------:R-:W4:Y:S04]  /*1ff6a0*/  LDL.LU R17, [R1+0x1638] ;  /* 0x0016380001117983 */ /* 0x000f280000300800 */
[----:B------:R-:W4:Y:S04]  /*1ff6b0*/  LDL.LU R19, [R1+0x163c] ;  /* 0x00163c0001137983 */ /* 0x000f280000300800 */
[----:B------:R-:W4:Y:S04]  /*1ff6c0*/  LDL.LU R24, [R1+0x1640] ;  /* 0x0016400001187983 */ /* 0x000f280000300800 */
[----:B------:R-:W4:Y:S01]  /*1ff6d0*/  LDL.LU R8, [R1+0x1644] ;  /* 0x0016440001087983 */ /* 0x000f220000300800 */
[----:B------:R-:W-:Y:S01]  /*1ff6e0*/  F2FP.SATFINITE.E4M3.F32.PACK_AB_MERGE_C R14, R14, R10, RZ ;  /* 0x0000000a0e0e723e */ /* 0x000fe200048070ff */
[----:B------:R-:W-:Y:S01]  /*1ff6f0*/  VIADD R9, R9, UR5 ;  /* 0x0000000509097c36 */ /* 0x000fe20008000000 */
[----:B------:R-:W-:-:S03]  /*1ff700*/  ULDC UR5, c[0x0][0x248] ;  /* 0x0000920000057ab9 */ /* 0x000fc60000000800 */
[----:B------:R0:W-:Y:S02]  /*1ff710*/  STL [R1+0x24ec], R14 ;  /* 0x0024ec0e01007387 */ /* 0x0001e40000100800 */
[----:B0-----:R-:W-:Y:S02]  /*1ff720*/  IADD3 R14, P3, R9, R6, RZ ;  /* 0x00000006090e7210 */ /* 0x001fe40007f7e0ff */
[----:B--2---:R-:W-:-:S05]  /*1ff730*/  F2FP.SATFINITE.E4M3.F32.PACK_AB_MERGE_C R10, R15, R18, RZ ;  /* 0x000000120f0a723e */ /* 0x004fca00048070ff */
[----:B------:R3:W-:Y:S02]  /*1ff740*/  STL [R1+0x254], R10 ;  /* 0x0002540a01007387 */ /* 0x0007e40000100800 */
[----:B---3--:R-:W-:Y:S02]  /*1ff750*/  F2FP.SATFINITE.E4M3.F32.PACK_AB_MERGE_C R10, R23, R21, RZ ;  /* 0x00000015170a723e */ /* 0x008fe400048070ff */
[----:B------:R-:W2:Y:S04]  /*1ff760*/  LDL.LU R21, [R1+0x1648] ;  /* 0x0016480001157983 */ /* 0x000ea80000300800 */
[----:B------:R-:W2:Y:S04]  /*1ff770*/  LDL.LU R23, [R1+0x164c] ;  /* 0x00164c0001177983 */ /* 0x000ea80000300800 */
[----:B------:R0:W-:Y:S02]  /*1ff780*/  STL [R1+0x258], R10 ;  /* 0x0002580a01007387 */ /* 0x0001e40000100800 */
[----:B0-----:R-:W-:-:S05]  /*1ff790*/  SHF.R.S32.HI R10, RZ, 0x1f, R9 ;  /* 0x0000001fff0a7819 */ /* 0x001fca0000011409 */
[----:B------:R-:W-:-:S05]  /*1ff7a0*/  IMAD.X R15, R10, 0x1, R5, P3 ;  /* 0x000000010a0f7824 */ /* 0x000fca00018e0605 */
[----:B------:R4:W-:Y:S02]  /*1ff7b0*/  STL.64 [R1+0x16d8], R14 ;  /* 0x0016d80e01007387 */ /* 0x0009e40000100a00 */
[----:B----4-:R-:W-:Y:S02]  /*1ff7c0*/  F2FP.SATFINITE.E4M3.F32.PACK_AB_MERGE_C R14, R13, R26, RZ ;  /* 0x0000001a0d0e723e */ /* 0x010fe400048070ff */
[----:B------:R-:W3:Y:S01]  /*1ff7d0*/  LDL.LU R26, [R1+0x1650] ;  /* 0x00165000011a7983 */ /* 0x000ee20000300800 */
[----:B------:R-:W-:-:S03]  /*1ff7e0*/  F2FP.SATFINITE.E4M3.F32.PACK_AB_MERGE_C R13, R12, R27, RZ ;  /* 0x0000001b0c0d723e */ /* 0x000fc600048070ff */
[----:B------:R0:W-:Y:S04]  /*1ff7f0*/  STL [R1+0x22c], R14 ;  /* 0x00022c0e01007387 */ /* 0x0001e80000100800 */
[----:B------:R-:W3:Y:S01]  /*1ff800*/  LDL.LU R12, [R1+0x1654] ;  /* 0x00165400010c7983 */ /* 0x000ee20000300800 */
[----:B0-----:R-:W-:-:S03]  /*1ff810*/  IADD3 R14, P3, R9, R11, RZ ;  /* 0x0000000b090e7210 */ /* 0x001fc60007f7e0ff */
[----:B------:R0:W-:Y:S02]  /*1ff820*/  STL [R1+0x228], R13 ;  /* 0x0002280d01007387 */ /* 0x0001e40000100800 */
[----:B------:R-:W-:Y:S02]  /*1ff830*/  IMAD.X R15, R10, 0x1, R7, P3 ;  /* 0x000000010a0f7824 */ /* 0x000fe400018e0607 */
[----:B0-----:R-:W4:Y:S04]  /*1ff840*/  LDL.LU R13, [R1+0x1658] ;  /* 0x00165800010d7983 */ /* 0x001f280000300800 */
[----:B------:R-:W4:Y:S04]  /*1ff850*/  LDL.LU R27, [R1+0x165c] ;  /* 0x00165c00011b7983 */ /* 0x000f280000300800 */
[----:B------:R0:W-:Y:S01]  /*1ff860*/  STL.64 [R1+0x16d0], R14 ;  /* 0x0016d00e01007387 */ /* 0x0001e20000100a00 */
[----:B------:R-:W-:-:S02]  /*1ff870*/  F2FP.SATFINITE.E4M3.F32.PACK_AB_MERGE_C R18, R16, R20, RZ ;  /* 0x000000141012723e */ /* 0x000fc400048070ff */
[----:B------:R-:W-:Y:S02]  /*1ff880*/  F2FP.SATFINITE.E4M3.F32.PACK_AB_MERGE_C R16, R22, R29, RZ ;  /* 0x0000001d1610723e */ /* 0x000fe400048070ff */
[----:B0-----:R-:W-:Y:S01]  /*1ff890*/  IADD3 R14, P3, R9, R4, RZ ;  /* 0x00000004090e7210 */ /* 0x001fe20007f7e0ff */
[----:B------:R-:W-:Y:S04]  /*1ff8a0*/  STL [R1+0x23bc], R18 ;  /* 0x0023bc1201007387 */ /* 0x000fe80000100800 */
[----:B------:R-:W-:Y:S01]  /*1ff8b0*/  IMAD.X R15, R10, 0x1, R3, P3 ;  /* 0x000000010a0f7824 */ /* 0x000fe200018e0603 */
[----:B------:R-:W-:Y:S04]  /*1ff8c0*/  STL [R1+0x250c], R16 ;  /* 0x00250c1001007387 */ /* 0x000fe80000100800 */
[----:B------:R0:W-:Y:S04]  /*1ff8d0*/  STL.64 [R1+0x16b8], R14 ;  /* 0x0016b80e01007387 */ /* 0x0001e80000100a00 */
[----:B------:R-:W4:Y:S04]  /*1ff8e0*/  LDL.LU R29, [R1+0x1660] ;  /* 0x00166000011d7983 */ /* 0x000f280000300800 */
[----:B------:R-:W4:Y:S01]  /*1ff8f0*/  LDL.LU R22, [R1+0x1664] ;  /* 0x0016640001167983 */ /* 0x000f220000300800 */
[----:B0-----:R-:W-:-:S05]  /*1ff900*/  F2FP.SATFINITE.E4M3.F32.PACK_AB_MERGE_C R14, R25, R28, RZ ;  /* 0x0000001c190e723e */ /* 0x001fca00048070ff */
[----:B------:R0:W-:Y:S04]  /*1ff910*/  STL [R1+0x1f0], R14 ;  /* 0x0001f00e01007387 */ /* 0x0001e80000100800 */
[----:B------:R-:W4:Y:S04]  /*1ff920*/  LDL.LU R28, [R1+0x1668] ;  /* 0x00166800011c7983 */ /* 0x000f280000300800 */
[----:B------:R-:W4:Y:S01]  /*1ff930*/  LDL.LU R25, [R1+0x166c] ;  /* 0x00166c0001197983 */ /* 0x000f220000300800 */
[----:B0-----:R-:W-:-:S03]  /*1ff940*/  IADD3 R14, P3, R9, R2, RZ ;  /* 0x00000002090e7210 */ /* 0x001fc60007f7e0ff */
[----:B------:R-:W4:Y:S02]  /*1ff950*/  LDL.LU R18, [R1+0x1670] ;  /* 0x0016700001127983 */ /* 0x000f240000300800 */
[----:B------:R-:W-:Y:S01]  /*1ff960*/  IMAD.X R15, R10, 0x1, R0, P3 ;  /* 0x000000010a0f7824 */ /* 0x000fe200018e0600 */
[----:B------:R-:W-:Y:S02]  /*1ff970*/  F2FP.SATFINITE.E4M3.F32.PACK_AB_MERGE_C R10, R19, R17, RZ ;  /* 0x00000011130a723e */ /* 0x000fe400048070ff */
[----:B------:R-:W-:Y:S02]  /*1ff980*/  F2FP.SATFINITE.E4M3.F32.PACK_AB_MERGE_C R8, R8, R24, RZ ;  /* 0x000000180808723e */ /* 0x000fe400048070ff */
[----:B------:R0:W-:Y:S04]  /*1ff990*/  STL.64 [R1+0x16b0], R14 ;  /* 0x0016b00e01007387 */ /* 0x0001e80000100a00 */
[----:B------:R1:W-:Y:S04]  /*1ff9a0*/  STL [R1+0x1f4], R10 ;  /* 0x0001f40a01007387 */ /* 0x0003e80000100800 */
[----:B0-----:R-:W4:Y:S04]  /*1ff9b0*/  LDL.LU R15, [R1+0x1674] ;  /* 0x00167400010f7983 */ /* 0x001f280000300800 */
[----:B------:R0:W-:Y:S04]  /*1ff9c0*/  STL [R1+0x1c8], R8 ;  /* 0x0001c80801007387 */ /* 0x0001e80000100800 */
[----:B------:R-:W4:Y:S04]  /*1ff9d0*/  LDL.LU R17, [R1+0x1678] ;  /* 0x0016780001117983 */ /* 0x000f280000300800 */
[----:B------:R-:W4:Y:S01]  /*1ff9e0*/  LDL.LU R19, [R1+0x167c] ;  /* 0x00167c0001137983 */ /* 0x000f220000300800 */
[----:B-1----:R-:W-:Y:S01]  /*1ff9f0*/  VIADD R10, R9, UR5 ;  /* 0x00000005090a7c36 */ /* 0x002fe20008000000 */
[----:B------:R-:W-:-:S02]  /*1ffa00*/  ULDC UR5, c[0x0][0x248] ;  /* 0x0000920000057ab9 */ /* 0x000fc40000000800 */
[----:B------:R-:W4:Y:S02]  /*1ffa10*/  LDL.LU R24, [R1+0x1680] ;  /* 0x0016800001187983 */ /* 0x000f240000300800 */
[----:B------:R-:W-:Y:S02]  /*1ffa20*/  SHF.R.S32.HI R14, RZ, 0x1f, R10 ;  /* 0x0000001fff0e7819 */ /* 0x000fe4000001140a */
[----:B------:R-:W-:Y:S01]  /*1ffa30*/  IADD3 R20, P3, R10, R6, RZ ;  /* 0x000000060a147210 */ /* 0x000fe20007f7e0ff */
[----:B0-----:R-:W4:Y:S01]  /*1ffa40*/  LDL.LU R8, [R1+0x1684] ;  /* 0x0016840001087983 */ /* 0x001f220000300800 */
[----:B--2---:R-:W-:-:S03]  /*1ffa50*/  F2FP.SATFINITE.E4M3.F32.PACK_AB_MERGE_C R9, R23, R21, RZ ;  /* 0x000000151709723e */ /* 0x004fc600048070ff */
[----:B------:R-:W-:Y:S02]  /*1ffa60*/  IMAD.X R21, R14, 0x1, R5, P3 ;  /* 0x000000010e157824 */ /* 0x000fe400018e0605 */
[----:B------:R-:W-:Y:S04]  /*1ffa70*/  STL [R1+0x1d4], R9 ;  /* 0x0001d40901007387 */ /* 0x000fe80000100800 */
[----:B------:R0:W-:Y:S04]  /*1ffa80*/  STL.64 [R1+0x1640], R20 ;  /* 0x0016401401007387 */ /* 0x0001e80000100a00 */
[----:B0-----:R-:W2:Y:S04]  /*1ffa90*/  LDL.LU R20, [R1+0x7d78] ;  /* 0x007d780001147983 */ /* 0x001ea80000300800 */
[----:B------:R-:W2:Y:S04]  /*1ffaa0*/  LDL.LU R16, [R1+0x1688] ;  /* 0x0016880001107983 */ /* 0x000ea80000300800 */
[----:B------:R-:W2:Y:S01]  /*1ffab0*/  LDL.LU R9, [R1+0x168c] ;  /* 0x00168c0001097983 */ /* 0x000ea20000300800 */
[----:B---3--:R-:W-:-:S05]  /*1ffac0*/  F2FP.SATFINITE.E4M3.F32.PACK_AB_MERGE_C R12, R12, R26, RZ ;  /* 0x0000001a0c0c723e */ /* 0x008fca00048070ff */
[----:B------:R0:W-:Y:S04]  /*1ffad0*/  STL [R1+0x7998], R12 ;  /* 0x0079980c01007387 */ /* 0x0001e80000100800 */
[----:B------:R-:W3:Y:S04]  /*1ffae0*/  LDL.LU R23, [R1+0x1690] ;  /* 0x0016900001177983 */ /* 0x000ee80000300800 */
[----:B------:R-:W3:Y:S01]  /*1ffaf0*/  LDL.LU R26, [R1+0x1694] ;  /* 0x00169400011a7983 */ /* 0x000ee20000300800 */
[----:B0-----:R-:W-:Y:S02]  /*1ffb00*/  IADD3 R12, P3, R10, R11, RZ ;  /* 0x0000000b0a0c7210 */ /* 0x001fe40007f7e0ff */
[----:B----4-:R-:W-:-:S05]  /*1ffb10*/  F2FP.SATFINITE.E4M3.F32.PACK_AB_MERGE_C R13, R27, R13, RZ ;  /* 0x0000000d1b0d723e */ /* 0x010fca00048070ff */
[----:B------:R0:W-:Y:S04]  /*1ffb20*/  STL [R1+0x7968], R13 ;  /* 0x0079680d01007387 */ /* 0x0001e80000100800 */
[----:B------:R-:W4:Y:S04]  /*1ffb30*/  LDL.LU R21, [R1+0x1698] ;  /* 0x0016980001157983 */ /* 0x000f280000300800 */
[----:B------:R-:W4:Y:S01]  /*1ffb40*/  LDL.LU R27, [R1+0x169c] ;  /* 0x00169c00011b7983 */ /* 0x000f220000300800 */
[----:B0-----:R-:W-:-:S05]  /*1ffb50*/  IMAD.X R13, R14, 0x1, R7, P3 ;  /* 0x000000010e0d7824 */ /* 0x001fca00018e0607 */
[----:B------:R0:W-:Y:S02]  /*1ffb60*/  STL.64 [R1+0x1638], R12 ;  /* 0x0016380c01007387 */ /* 0x0001e40000100a00 */
[----:B0-----:R-:W-:Y:S02]  /*1ffb70*/  F2FP.SATFINITE.E4M3.F32.PACK_AB_MERGE_C R12, R22, R29, RZ ;  /* 0x0000001d160c723e */ /* 0x001fe400048070ff */
[----:B------:R-:W4:Y:S04]  /*1ffb80*/  LDL.LU R29, [R1+0x16a0] ;  /* 0x0016a000011d7983 */ /* 0x000f280000300800 */
[----:B------:R-:W4:Y:S04]  /*1ffb90*/  LDL.LU R22, [R1+0x16a4] ;  /* 0x0016a40001167983 */ /* 0x000f280000300800 */
[----:B------:R0:W-:Y:S01]  /*1ffba0*/  STL [R1+0x190], R12 ;  /* 0x0001900c01007387 */ /* 0x0001e20000100800 */
[----:B------:R-:W-:-:S02]  /*1ffbb0*/  F2FP.SATFINITE.E4M3.F32.PACK_AB_MERGE_C R25, R25, R28, RZ ;  /* 0x0000001c1919723e */ /* 0x000fc400048070ff */
[----:B0-----:R-:W-:-:S03]  /*1ffbc0*/  IADD3 R12, P3, R10, R4, RZ ;  /* 0x000000040a0c7210 */ /* 0x001fc60007f7e0ff */
[----:B------:R0:W-:Y:S02]  /*1ffbd0*/  STL [R1+0x198], R25 ;  /* 0x0001981901007387 */ /* 0x0001e40000100800 */
[----:B------:R-:W-:Y:S02]  /*1ffbe0*/  IMAD.X R13, R14, 0x1, R3, P3 ;  /* 0x000000010e0d7824 */ /* 0x000fe400018e0603 */
[----:B------:R-:W4:Y:S04]  /*1ffbf0*/  LDL.LU R28, [R1+0x16a8] ;  /* 0x0016a800011c7983 */ /* 0x000f280000300800 */
[----:B0-----:R-:W4:Y:S04]  /*1ffc00*/  LDL.LU R25, [R1+0x16ac] ;  /* 0x0016ac0001197983 */ /* 0x001f280000300800 */
[----:B------:R0:W-:Y:S01]  /*1ffc10*/  STL.64 [R1+0x1630], R12 ;  /* 0x0016300c01007387 */ /* 0x0001e20000100a00 */
[----:B------:R-:W-:-:S02]  /*1ffc20*/  F2FP.SATFINITE.E4M3.F32.PACK_AB_MERGE_C R15, R15, R18, RZ ;  /* 0x000000120f0f723e */ /* 0x000fc400048070ff */
[----:B0-----:R-:W-:-:S03]  /*1ffc30*/  IADD3 R12, P3, R10, R2, RZ ;  /* 0x000000020a0c7210 */ /* 0x001fc60007f7e0ff */
[----:B------:R-:W-:Y:S02]  /*1ffc40*/  STL [R1+0x174], R15 ;  /* 0x0001740f01007387 */ /* 0x000fe40000100800 */
[----:B------:R-:W-:-:S05]  /*1ffc50*/  IMAD.X R13, R14, 0x1, R0, P3 ;  /* 0x000000010e0d7824 */ /* 0x000fca00018e0600 */
[----:B------:R0:W-:Y:S04]  /*1ffc60*/  STL.64 [R1+0x1628], R12 ;  /* 0x0016280c01007387 */ /* 0x0001e80000100a00 */
[----:B------:R-:W4:Y:S01]  /*1ffc70*/  LDL.LU R18, [R1+0x3070] ;  /* 0x0030700001127983 */ /* 0x000f220000300800 */
[----:B0-----:R-:W-:-:S05]  /*1ffc80*/  F2FP.SATFINITE.E4M3.F32.PACK_AB_MERGE_C R12, R19, R17, RZ ;  /* 0x00000011130c723e */ /* 0x001fca00048070ff */
[----:B------:R-:W-:Y:S04]  /*1ffc90*/  STL [R1+0x178], R12 ;  /* 0x0001780c01007387 */ /* 0x000fe80000100800 */
[----:B------:R-:W3:Y:S01]  /*1ffca0*/  LDL.LU R15, [R1+0x3074] ;  /* 0x00307400010f7983 */ /* 0x000ee20000300800 */
[----:B------:R-:W-:Y:S01]  /*1ffcb0*/  F2FP.SATFINITE.E4M3.F32.PACK_AB_MERGE_C R8, R8, R24, RZ ;  /* 0x000000180808723e */ /* 0x000fe200048070ff */
[----:B------:R-:W-:Y:S01]  /*1ffcc0*/  VIADD R13, R10, UR5 ;  /* 0x000000050a0d7c36 */ /* 0x000fe20008000000 */
[----:B------:R-:W-:-:S03]  /*1ffcd0*/  ULDC UR5, c[0x0][0x248] ;  /* 0x0000920000057ab9 */ /* 0x000fc60000000800 */
[----:B------:R0:W-:Y:S01]  /*1ffce0*/  STL [R1+0x1650], R8 ;  /* 0x0016500801007387 */ /* 0x0001e20000100800 */
[----:B------:R-:W-:Y:S02]  /*1ffcf0*/  IADD3 R14, P3, R13, R6, RZ ;  /* 0x000000060d0e7210 */ /* 0x000fe40007f7e0ff */
[----:B--2---:R-:W-:Y:S02]  /*1ffd00*/  F2FP.SATFINITE.E4M3.F32.PACK_AB_MERGE_C R9, R9, R16, RZ ;  /* 0x000000100909723e */ /* 0x004fe400048070ff */
[----:B------:R-:W-:Y:S01]  /*1ffd10*/  SHF.R.S32.HI R16, RZ, 0x1f, R13 ;  /* 0x0000001fff107819 */ /* 0x000fe2000001140d */
[----:B---3--:R1:W-:Y:S04]  /*1ffd20*/  STL [R1+0x7d74], R15 ;  /* 0x007d740f01007387 */ /* 0x0083e80000100800 */
[----:B------:R-:W2:Y:S04]  /*1ffd30*/  LDL.LU R17, [R1+0x3078] ;  /* 0x0030780001117983 */ /* 0x000ea80000300800 */
[----:B0-----:R-:W2:Y:S01]  /*1ffd40*/  LDL.LU R8, [R1+0x307c] ;  /* 0x00307c0001087983 */ /* 0x001ea20000300800 */
[----:B-1----:R-:W-:-:S03]  /*1ffd50*/  IMAD.X R15, R16, 0x1, R5, P3 ;  /* 0x00000001100f7824 */ /* 0x002fc600018e0605 */
[----:B------:R-:W3:Y:S04]  /*1ffd60*/  LDL.LU R19, [R1+0x3060] ;  /* 0x0030600001137983 */ /* 0x000ee80000300800 */
[----:B------:R-:W3:Y:S04]  /*1ffd70*/  LDL.LU R24, [R1+0x3064] ;  /* 0x0030640001187983 */ /* 0x000ee80000300800 */
[----:B------:R0:W-:Y:S02]  /*1ffd80*/  STL [R1+0x7960], R9 ;  /* 0x0079600901007387 */ /* 0x0001e40000100800 */
[----:B0-----:R-:W-:-:S02]  /*1ffd90*/  F2FP.SATFINITE.E4M3.F32.PACK_AB_MERGE_C R9, R26, R23, RZ ;  /* 0x000000171a09723e */ /* 0x001fc400048070ff */
[----:B------:R-:W3:Y:S04]  /*1ffda0*/  LDL.LU R23, [R1+0x3068] ;  /* 0x0030680001177983 */ /* 0x000ee80000300800 */
[----:B------:R-:W3:Y:S04]  /*1ffdb0*/  LDL.LU R26, [R1+0x306c] ;  /* 0x00306c00011a7983 */ /* 0x000ee80000300800 */
[----:B------:R0:W-:Y:S04]  /*1ffdc0*/  STL.64 [R1+0x1620], R14 ;  /* 0x0016200e01007387 */ /* 0x0001e80000100a00 */
[----:B------:R4:W-:Y:S01]  /*1ffdd0*/  STL [R1+0x144], R9 ;  /* 0x0001440901007387 */ /* 0x0009e20000100800 */
[----:B0-----:R-:W-:-:S02]  /*1ffde0*/  IADD3 R14, P3, R13, R11, RZ ;  /* 0x0000000b0d0e7210 */ /* 0x001fc40007f7e0ff */
[----:B----4-:R-:W-:-:S03]  /*1ffdf0*/  F2FP.SATFINITE.E4M3.F32.PACK_AB_MERGE_C R9, R27, R21, RZ ;  /* 0x000000151b09723e */ /* 0x010fc600048070ff */
[----:B------:R-:W-:Y:S02]  /*1ffe00*/  IMAD.X R15, R16, 0x1, R7, P3 ;  /* 0x00000001100f7824 */ /* 0x000fe400018e0607 */
[----:B------:R0:W-:Y:S04]  /*1ffe10*/  STL [R1+0x148], R9 ;  /* 0x0001480901007387 */ /* 0x0001e80000100800 */
[----:B------:R-:W4:Y:S04]  /*1ffe20*/  LDL.LU R21, [R1+0x16c0] ;  /* 0x0016c00001157983 */ /* 0x000f280000300800 */
[----:B------:R-:W4:Y:S01]  /*1ffe30*/  LDL.LU R27, [R1+0x16c4] ;  /* 0x0016c400011b7983 */ /* 0x000f220000300800 */
[----:B0-----:R-:W-:-:S03]  /*1ffe40*/  F2FP.SATFINITE.E4M3.F32.PACK_AB_MERGE_C R9, R22, R29, RZ ;  /* 0x0000001d1609723e */ /* 0x001fc600048070ff */
[----:B------:R0:W-:Y:S04]  /*1ffe50*/  STL.64 [R1+0x1618], R14 ;  /* 0x0016180e01007387 */ /* 0x0001e80000100a00 */
[----:B------:R1:W-:Y:S04]  /*1ffe60*/  STL [R1+0x130], R9 ;  /* 0x0001300901007387 */ /* 0x0003e80000100800 */
[----:B------:R-:W4:Y:S01]  /*1ffe70*/  LDL.LU R29, [R1+0x16c8] ;  /* 0x0016c800011d7983 */ /* 0x000f220000300800 */
[----:B0-----:R-:W-:-:S03]  /*1ffe80*/  IADD3 R14, P3, R13, R4, RZ ;  /* 0x000000040d0e7210 */ /* 0x001fc60007f7e0ff */
[----:B------:R-:W4:Y:S01]  /*1ffe90*/  LDL.LU R22, [R1+0x16cc] ;  /* 0x0016cc0001167983 */ /* 0x000f220000300800 */
[----:B-1----:R-:W-:Y:S01]  /*1ffea0*/  F2FP.SATFINITE.E4M3.F32.PACK_AB_MERGE_C R9, R25, R28, RZ ;  /* 0x0000001c1909723e */ /* 0x002fe200048070ff */
[----:B------:R-:W-:-:S04]  /*1ffeb0*/  IMAD.X R15, R16, 0x1, R3, P3 ;  /* 0x00000001100f7824 */ /* 0x000fc800018e0603 */
[----:B------:R-:W-:Y:S04]  /*1ffec0*/  STL [R1+0x134], R9 ;  /* 0x0001340901007387 */ /* 0x000fe80000100800 */
[----:B------:R0:W-:Y:S04]  /*1ffed0*/  STL.64 [R1+0x1610], R14 ;  /* 0x0016100e01007387 */ /* 0x0001e80000100a00 */
[----:B0-----:R-:W3:Y:S04]  /*1ffee0*/  LDL.LU R15, [R1+0x7d74] ;  /* 0x007d7400010f7983 */ /* 0x001ee80000300800 */
[----:B------:R-:W4:Y:S01]  /*1ffef0*/  LDL.LU R12, [R1+0x16e0] ;  /* 0x0016e000010c7983 */ /* 0x000f220000300800 */
[----:B------:R-:W-:-:S02]  /*1fff00*/  IADD3 R14, P3, R13, R2, RZ ;  /* 0x000000020d0e7210 */ /* 0x000fc40007f7e0ff */
[----:B--2---:R-:W-:Y:S02]  /*1fff10*/  F2FP.SATFINITE.E4M3.F32.PACK_AB_MERGE_C R8, R8, R17, RZ ;  /* 0x000000110808723e */ /* 0x004fe400048070ff */
[----:B---3--:R-:W-:Y:S01]  /*1fff20*/  F2FP.SATFINITE.E4M3.F32.PACK_AB_MERGE_C R9, R15, R18, RZ ;  /* 0x000000120f09723e */ /* 0x008fe200048070ff */
[----:B------:R-:W-:Y:S01]  /*1fff30*/  IMAD.X R15, R16, 0x1, R0, P3 ;  /* 0x00000001100f7824 */ /* 0x000fe200018e0600 */
[----:B----4-:R-:W-:Y:S04]  /*1fff40*/  STL [R1+0x7d70], R12 ;  /* 0x007d700c01007387 */ /* 0x010fe80000100800 */
[----:B------:R-:W2:Y:S04]  /*1fff50*/  LDL.LU R10, [R1+0x16e4] ;  /* 0x0016e400010a7983 */ /* 0x000ea80000300800 */
[----:B------:R-:W3:Y:S04]  /*1fff60*/  LDL.LU R28, [R1+0x16e8] ;  /* 0x0016e800011c7983 */ /* 0x000ee80000300800 */
[----:B------:R-:W3:Y:S04]  /*1fff70*/  LDL.LU R25, [R1+0x16ec] ;  /* 0x0016ec0001197983 */ /* 0x000ee80000300800 */
[----:B------:R-:W-:Y:S04]  /*1fff80*/  STL [R1+0x1648], R9 ;  /* 0x0016480901007387 */ /* 0x000fe80000100800 */
[----:B------:R0:W-:Y:S04]  /*1fff90*/  STL [R1+0x7954], R8 ;  /* 0x0079540801007387 */ /* 0x0001e80000100800 */
[----:B------:R1:W-:Y:S04]  /*1fffa0*/  STL.64 [R1+0x1608], R14 ;  /* 0x0016080e01007387 */ /* 0x0003e80000100a00 */
[----:B------:R-:W4:Y:S01]  /*1fffb0*/  LDL.LU R18, [R1+0x16f0] ;  /* 0x0016f00001127983 */ /* 0x000f220000300800 */
[----:B0-----:R-:W-:-:S03]  /*1fffc0*/  F2FP.SATFINITE.E4M3.F32.PACK_AB_MERGE_C R8, R24, R19, RZ ;  /* 0x000000131808723e */ /* 0x001fc600048070ff */
[----:B-1----:R-:W4:Y:S04]  /*1fffd0*/  LDL.LU R15, [R1+0x16f4] ;  /* 0x0016f400010f7983 */ /* 0x002f280000300800 */
[----:B------:R0:W-:Y:S01]  /*1fffe0*/  STL [R1+0x11c], R8 ;  /* 0x00011c0801007387 */ /* 0x0001e20000100800 */
[----:B------:R-:W-:-:S03]  /*1ffff0*/  F2FP.SATFINITE.E4M3.F32.PACK_AB_MERGE_C R14, R26, R23, RZ ;  /* 0x000000171a0e723e */ /* 0x000fc600048070ff */
[----:B------:R-:W4:Y:S04]  /*200000*/  LDL.LU R16, [R1+0x16f8] ;  /* 0x0016f80001107983 */ /* 0x000f280000300800 */
[----:B------:R-:W4:Y:S01]  /*200010*/  LDL.LU R17, [R1+0x16fc] ;  /* 0x0016fc0001117983 */ /* 0x000f220000300800 */
[----:B0-----:R-:W-:Y:S01]  /*200020*/  VIADD R8, R13, UR5 ;  /* 0x000000050d087c36 */ /* 0x001fe20008000000 */
[----:B------:R-:W-:Y:S02]  /*200030*/  ULDC UR5, c[0x0][0x248] ;  /* 0x0000920000057ab9 */ /* 0x000fe40000000800 */
[----:B------:R-:W4:Y:S02]  /*200040*/  LDL.LU R19, [R1+0x1710] ;  /* 0x0017100001137983 */ /* 0x000f240000300800 */
[----:B------:R-:W-:-:S02]  /*200050*/  SHF.R.S32.HI R9, RZ, 0x1f, R8 ;  /* 0x0000001fff097819 */ /* 0x000fc40000011408 */
[----:B------:R-:W4:Y:S01]  /*200060*/  LDL.LU R24, [R1+0x1714] ;  /* 0x0017140001187983 */ /* 0x000f220000300800 */
[----:B------:R-:W-:-:S03]  /*200070*/  IADD3 R12, P3, R8, R6, RZ ;  /* 0x00000006080c7210 */ /* 0x000fc60007f7e0ff */
[----:B------:R-:W-:Y:S02]  /*200080*/  STL [R1+0x7cd8], R14 ;  /* 0x007cd80e01007387 */ /* 0x000fe40000100800 */
[----:B------:R-:W-:Y:S02]  /*200090*/  IMAD.X R13, R9, 0x1, R5, P3 ;  /* 0x00000001090d7824 */ /* 0x000fe400018e0605 */
[----:B------:R-:W4:Y:S04]  /*2000a0*/  LDL.LU R23, [R1+0x1718] ;  /* 0x0017180001177983 */ /* 0x000f280000300800 */
[----:B------:R-:W4:Y:S04]  /*2000b0*/  LDL.LU R26, [R1+0x171c] ;  /* 0x00171c00011a7983 */ /* 0x000f280000300800 */
[----:B------:R0:W-:Y:S02]  /*2000c0*/  STL.64 [R1+0x1600], R12 ;  /* 0x0016000c01007387 */ /* 0x0001e40000100a00 */
[----:B0-----:R-:W-:-:S02]  /*2000d0*/  F2FP.SATFINITE.E4M3.F32.PACK_AB_MERGE_C R13, R27, R21, RZ ;  /* 0x000000151b0d723e */ /* 0x001fc400048070ff */
        /* <DEDUP_REMOVED lines=9> */
[----:B------:R0:W-:Y:S04]  /*200170*/  STL.64 [R1+0x15f8], R12 ;  /* 0x0015f80c01007387 */ /* 0x0001e80000100a00 */
[----:B0-----:R-:W2:Y:S02]  /*200180*/  LDL.LU R12, [R1+0x7d70] ;  /* 0x007d7000010c7983 */ /* 0x001ea40000300800 */
[----:B--2---:R-:W-:Y:S02]  /*200190*/  F2FP.SATFINITE.E4M3.F32.PACK_AB_MERGE_C R13, R10, R12, RZ ;  /* 0x0000000c0a0d723e */ /* 0x004fe400048070ff */
[----:B------:R-:W2:Y:S01]  /*2001a0*/  LDL.LU R12, [R1+0x1730] ;  /* 0x00173000010c7983 */ /* 0x000ea20000300800 */
[----:B---3--:R-:W-:-:S03]  /*2001b0*/  F2FP.SATFINITE.E4M3.F32.PACK_AB_MERGE_C R10, R25, R28, RZ ;  /* 0x0000001c190a723e */ /* 0x008fc600048070ff */
[----:B------:R-:W-:Y:S01]  /*2001c0*/  STL [R1+0x2408], R13 ;  /* 0x0024080d01007387 */ /* 0x000fe20000100800 */
[----:B----4-:R-:W-:-:S03]  /*2001d0*/  F2FP.SATFINITE.E4M3.F32.PACK_AB_MERGE_C R14, R15, R18, RZ ;  /* 0x000000120f0e723e */ /* 0x010fc600048070ff */
[----:B--2---:R0:W-:Y:S04]  /*2001e0*/  STL [R1+0x7d6c], R12 ;  /* 0x007d6c0c01007387 */ /* 0x0041e80000100800 */
[----:B------:R1:W-:Y:S01]  /*2001f0*/  STL [R1+0x240c], R10 ;  /* 0x00240c0a01007387 */ /* 0x0003e20000100800 */
[----:B0-----:R-:W-:-:S03]  /*200200*/  IADD3 R12, P3, R8, R4, RZ ;  /* 0x00000004080c7210 */ /* 0x001fc60007f7e0ff */
[----:B-1----:R-:W2:Y:S02]  /*200210*/  LDL.LU R10, [R1+0x1734] ;  /* 0x00173400010a7983 */ /* 0x002ea40000300800 */
[----:B------:R-:W-:Y:S02]  /*200220*/  IMAD.X R13, R9, 0x1, R3, P3 ;  /* 0x00000001090d7824 */ /* 0x000fe400018e0603 */
[----:B------:R-:W3:Y:S04]  /*200230*/  LDL.LU R28, [R1+0x1738] ;  /* 0x00173800011c7983 */ /* 0x000ee80000300800 */
[----:B------:R-:W3:Y:S04]  /*200240*/  LDL.LU R25, [R1+0x173c] ;  /* 0x00173c0001197983 */ /* 0x000ee80000300800 */
[----:B------:R0:W-:Y:S04]  /*200250*/  STL.64 [R1+0x15f0], R12 ;  /* 0x0015f00c01007387 */ /* 0x0001e80000100a00 */
[----:B------:R1:W-:Y:S04]  /*200260*/  STL [R1+0x166c], R14 ;  /* 0x00166c0e01007387 */ /* 0x0003e80000100800 */
[----:B------:R-:W4:Y:S01]  /*200270*/  LDL.LU R18, [R1+0x1740] ;  /* 0x0017400001127983 */ /* 0x000f220000300800 */
[----:B0-----:R-:W-:-:S03]  /*200280*/  IADD3 R12, P3, R8, R2, RZ ;  /* 0x00000002080c7210 */ /* 0x001fc60007f7e0ff */
[----:B------:R-:W4:Y:S02]  /*200290*/  LDL.LU R15, [R1+0x1744] ;  /* 0x00174400010f7983 */ /* 0x000f240000300800 */
[----:B------:R-:W-:Y:S01]  /*2002a0*/  IMAD.X R13, R9, 0x1, R0, P3 ;  /* 0x00000001090d7824 */ /* 0x000fe200018e0600 */
[----:B------:R-:W-:Y:S01]  /*2002b0*/  F2FP.SATFINITE.E4M3.F32.PACK_AB_MERGE_C R9, R17, R16, RZ ;  /* 0x000000101109723e */ /* 0x000fe200048070ff */
[----:B------:R-:W-:Y:S01]  /*2002c0*/  VIADD R8, R8, UR5 ;  /* 0x0000000508087c36 */ /* 0x000fe20008000000 */
[----:B-1----:R-:W-:Y:S01]  /*2002d0*/  F2FP.SATFINITE.E4M3.F32.PACK_AB_MERGE_C R14, R26, R23, RZ ;  /* 0x000000171a0e723e */ /* 0x002fe200048070ff */
[----:B------:R-:W-:Y:S01]  /*2002e0*/  ULDC UR5, c[0x0][0x248] ;  /* 0x0000920000057ab9 */ /* 0x000fe20000000800 */
[----:B------:R-:W-:Y:S04]  /*2002f0*/  STL.64 [R1+0x15e8], R12 ;  /* 0x0015e80c01007387 */ /* 0x000fe80000100a00 */
[----:B------:R0:W-:Y:S04]  /*200300*/  STL [R1+0x1668], R9 ;  /* 0x0016680901007387 */ /* 0x0001e80000100800 */
[----:B------:R-:W4:Y:S04]  /*200310*/  LDL.LU R16, [R1+0x1748] ;  /* 0x0017480001107983 */ /* 0x000f280000300800 */
[----:B------:R-:W4:Y:S01]  /*200320*/  LDL.LU R17, [R1+0x174c] ;  /* 0x00174c0001117983 */ /* 0x000f220000300800 */
[----:B0-----:R-:W-:-:S02]  /*200330*/  F2FP.SATFINITE.E4M3.F32.PACK_AB_MERGE_C R9, R24, R19, RZ ;  /* 0x000000131809723e */ /* 0x001fc400048070ff */
[----:B------:R-:W-:-:S03]  /*200340*/  IADD3 R12, P3, R8, R6, RZ ;  /* 0x00000006080c7210 */ /* 0x000fc60007f7e0ff */
        /* <DEDUP_REMOVED lines=41> */
[----:B------:R0:W-:Y:S04]  /*2005e0*/  STL [R1+0x798], R9 ;  /* 0x0007980901007387 */ /* 0x0001e80000100800 */
[----:B------:R-:W4:Y:S01]  /*2005f0*/  LDL.LU R16, [R1+0x17c8] ;  /* 0x0017c80001107983 */ /* 0x000f220000300800 */
[----:B------:R-:W-:Y:S01]  /*200600*/  VIADD R8, R8, UR5 ;  /* 0x0000000508087c36 */ /* 0x000fe20008000000 */
[----:B------:R-:W-:-:S02]  /*200610*/  ULDC UR5, c[0x0][0x248] ;  /* 0x0000920000057ab9 */ /* 0x000fc40000000800 */
        /* <DEDUP_REMOVED lines=40> */
[----:B0-----:R-:W-:-:S05]  /*2008a0*/  IADD3 R12, P3, R8, R2, RZ ;  /* 0x00000002080c7210 */ /* 0x001fca0007f7e0ff */
[----:B------:R-:W-:Y:S01]  /*2008b0*/  IMAD.X R13, R9, 0x1, R0, P3 ;  /* 0x00000001090d7824 */ /* 0x000fe200018e0600 */
[----:B------:R-:W-:Y:S02]  /*2008c0*/  F2FP.SATFINITE.E4M3.F32.PACK_AB_MERGE_C R9, R17, R16, RZ ;  /* 0x000000101109723e */ /* 0x000fe400048070ff */
[----:B------:R-:W4:Y:S04]  /*2008d0*/  LDL.LU R16, [R1+0x1814] ;  /* 0x0018140001107983 */ /* 0x000f280000300800 */
[----:B------:R-:W-:Y:S04]  /*2008e0*/  STL.64 [R1+0x15a8], R12 ;  /* 0x0015a80c01007387 */ /* 0x000fe80000100a00 */
[----:B------:R0:W-:Y:S01]  /*2008f0*/  STL [R1+0x5d0], R9 ;  /* 0x0005d00901007387 */ /* 0x0001e20000100800 */
[----:B------:R-:W-:Y:S01]  /*200900*/  VIADD R8, R8, UR5 ;  /* 0x0000000508087c36 */ /* 0x000fe20008000000 */
        /* <DEDUP_REMOVED lines=30> */
[----:B------:R-:W-:Y:S04]  /*200af0*/  STL [R1+0x3d0], R13 ;  /* 0x0003d00d01007387 */ /* 0x000fe80000100800 */
[----:B--2---:R0:W-:Y:S04]  /*200b00*/  STL [R1+0x7d60], R12 ;  /* 0x007d600c01007387 */ /* 0x0041e80000100800 */
[----:B------:R1:W-:Y:S01]  /*200b10*/  STL [R1+0x3cc], R10 ;  /* 0x0003cc0a01007387 */ /* 0x0003e20000100800 */
[----:B0-----:R-:W-:-:S03]  /*200b20*/  IADD3 R12, P3, R8, R4, RZ ;  /* 0x00000004080c7210 */ /* 0x001fc60007f7e0ff */
[----:B-1----:R-:W2:Y:S02]  /*200b30*/  LDL.LU R10, [R1+0x1864] ;  /* 0x00186400010a7983 */ /* 0x002ea40000300800 */
[----:B------:R-:W-:Y:S02]  /*200b40*/  IMAD.X R13, R9, 0x1, R3, P3 ;  /* 0x00000001090d7824 */ /* 0x000fe400018e0603 */
[----:B------:R-:W3:Y:S04]  /*200b50*/  LDL.LU R28, [R1+0x1868] ;  /* 0x00186800011c7983 */ /* 0x000ee80000300800 */
[----:B------:R-:W3:Y:S04]  /*200b60*/  LDL.LU R25, [R1+0x186c] ;  /* 0x00186c0001197983 */ /* 0x000ee80000300800 */
[----:B------:R4:W-:Y:S02]  /*200b70*/  STL.64 [R1+0x1590], R12 ;  /* 0x0015900c01007387 */ /* 0x0009e40000100a00 */
[----:B----4-:R-:W-:-:S02]  /*200b80*/  F2FP.SATFINITE.E4M3.F32.PACK_AB_MERGE_C R12, R16, R15, RZ ;  /* 0x0000000f100c723e */ /* 0x010fc400048070ff */
[----:B------:R-:W4:Y:S04]  /*200b90*/  LDL.LU R15, [R1+0x1870] ;  /* 0x00187000010f7983 */ /* 0x000f280000300800 */
[----:B------:R-:W4:Y:S04]  /*200ba0*/  LDL.LU R16, [R1+0x1874] ;  /* 0x0018740001107983 */ /* 0x000f280000300800 */
[----:B------:R0:W-:Y:S02]  /*200bb0*/  STL [R1+0x264], R12 ;  /* 0x0002640c01007387 */ /* 0x0001e40000100800 */
        /* <DEDUP_REMOVED lines=8> */
[----:B------:R-:W-:Y:S01]  /*200c40*/  ULDC UR5, c[0x0][0x248] ;  /* 0x0000920000057ab9 */ /* 0x000fe20000000800 */
[----:B0-----:R-:W-:-:S05]  /*200c50*/  F2FP.SATFINITE.E4M3.F32.PACK_AB_MERGE_C R9, R19, R18, RZ ;  /* 0x000000121309723e */ /* 0x001fca00048070ff */
[----:B------:R0:W-:Y:S01]  /*200c60*/  STL [R1+0x238], R9 ;  /* 0x0002380901007387 */ /* 0x0001e20000100800 */
[----:B------:R-:W-:Y:S02]  /*200c70*/  IADD3 R12, P3, R8, R6, RZ ;  /* 0x00000006080c7210 */ /* 0x000fe40007f7e0ff */
[----:B0-----:R-:W-:Y:S02]  /*200c80*/  F2FP.SATFINITE.E4M3.F32.PACK_AB_MERGE_C R9, R26, R23, RZ ;  /* 0x000000171a09723e */ /* 0x001fe400048070ff */
[----:B------:R-:W4:Y:S04]  /*200c90*/  LDL.LU R23, [R1+0x1890] ;  /* 0x0018900001177983 */ /* 0x000f280000300800 */
[----:B------:R-:W4:Y:S04]  /*200ca0*/  LDL.LU R26, [R1+0x1894] ;  /* 0x00189400011a7983 */ /* 0x000f280000300800 */
[----:B------:R0:W-:Y:S02]  /*200cb0*/  STL [R1+0x234], R9 ;  /* 0x0002340901007387 */ /* 0x0001e40000100800 */
[----:B0-----:R-:W-:-:S05]  /*200cc0*/  SHF.R.S32.HI R9, RZ, 0x1f, R8 ;  /* 0x0000001fff097819 */ /* 0x001fca0000011408 */
[----:B------:R-:W-:-:S05]  /*200cd0*/  IMAD.X R13, R9, 0x1, R5, P3 ;  /* 0x00000001090d7824 */ /* 0x000fca00018e0605 */
[----:B------:R0:W-:Y:S04]  /*200ce0*/  STL.64 [R1+0x1580], R12 ;  /* 0x0015800c01007387 */ /* 0x0001e80000100a00 */
[----:B------:R-:W2:Y:S04]  /*200cf0*/  LDL.LU R18, [R1+0x1898] ;  /* 0x0018980001127983 */ /* 0x000ea80000300800 */
[----:B------:R-:W2:Y:S01]  /*200d00*/  LDL.LU R19, [R1+0x189c] ;  /* 0x00189c0001137983 */ /* 0x000ea20000300800 */
[----:B0-----:R-:W-:-:S05]  /*200d10*/  F2FP.SATFINITE.E4M3.F32.PACK_AB_MERGE_C R12, R27, R21, RZ ;  /* 0x000000151b0c723e */ /* 0x001fca00048070ff */
[----:B------:R0:W-:Y:S04]  /*200d20*/  STL [R1+0x208], R12 ;  /* 0x0002080c01007387 */ /* 0x0001e80000100800 */
[----:B------:R-:W4:Y:S04]  /*200d30*/  LDL.LU R21, [R1+0x18a0] ;  /* 0x0018a00001157983 */ /* 0x000f280000300800 */
[----:B------:R-:W4:Y:S01]  /*200d40*/  LDL.LU R27, [R1+0x18a4] ;  /* 0x0018a400011b7983 */ /* 0x000f220000300800 */
[----:B0-----:R-:W-:-:S05]  /*200d50*/  F2FP.SATFINITE.E4M3.F32.PACK_AB_MERGE_C R12, R22, R29, RZ ;  /* 0x0000001d160c723e */ /* 0x001fca00048070ff */
[----:B------:R0:W-:Y:S04]  /*200d60*/  STL [R1+0x20c], R12 ;  /* 0x00020c0c01007387 */ /* 0x0001e80000100800 */
[----:B------:R-:W4:Y:S04]  /*200d70*/  LDL.LU R29, [R1+0x18a8] ;  /* 0x0018a800011d7983 */ /* 0x000f280000300800 */
[----:B------:R-:W4:Y:S01]  /*200d80*/  LDL.LU R22, [R1+0x18ac] ;  /* 0x0018ac0001167983 */ /* 0x000f220000300800 */
[----:B0-----:R-:W-:-:S05]  /*200d90*/  IADD3 R12, P3, R8, R11, RZ ;  /* 0x0000000b080c7210 */ /* 0x001fca0007f7e0ff */
[----:B------:R-:W-:-:S05]  /*200da0*/  IMAD.X R13, R9, 0x1, R7, P3 ;  /* 0x00000001090d7824 */ /* 0x000fca00018e0607 */
[----:B------:R0:W-:Y:S04]  /*200db0*/  STL.64 [R1+0x1578], R12 ;  /* 0x0015780c01007387 */ /* 0x0001e80000100a00 */
[----:B0-----:R-:W3:Y:S01]  /*200dc0*/  LDL.LU R12, [R1+0x7d60] ;  /* 0x007d6000010c7983 */ /* 0x001ee20000300800 */
[----:B--2---:R-:W-:Y:S02]  /*200dd0*/  F2FP.SATFINITE.E4M3.F32.PACK_AB_MERGE_C R19, R19, R18, RZ ;  /* 0x000000121313723e */ /* 0x004fe400048070ff */
[----:B---3--:R-:W-:Y:S02]  /*200de0*/  F2FP.SATFINITE.E4M3.F32.PACK_AB_MERGE_C R14, R10, R12, RZ ;  /* 0x0000000c0a0e723e */ /* 0x008fe400048070ff */
[----:B------:R-:W-:Y:S02]  /*200df0*/  IADD3 R12, P3, R8, R4, RZ ;  /* 0x00000004080c7210 */ /* 0x000fe40007f7e0ff */
[----:B------:R-:W-:Y:S01]  /*200e00*/  F2FP.SATFINITE.E4M3.F32.PACK_AB_MERGE_C R10, R25, R28, RZ ;  /* 0x0000001c190a723e */ /* 0x000fe200048070ff */
[----:B------:R-:W-:Y:S02]  /*200e10*/  STL [R1+0x1e0], R14 ;  /* 0x0001e00e01007387 */ /* 0x000fe40000100800 */
[----:B------:R-:W-:-:S02]  /*200e20*/  IMAD.X R13, R9, 0x1, R3, P3 ;  /* 0x00000001090d7824 */ /* 0x000fc400018e0603 */
[----:B------:R4:W-:Y:S04]  /*200e30*/  STL [R1+0x1e8], R10 ;  /* 0x0001e80a01007387 */ /* 0x0009e80000100800 */
[----:B------:R-:W2:Y:S04]  /*200e40*/  LDL.LU R28, [R1+0x18b0] ;  /* 0x0018b000011c7983 */ /* 0x000ea80000300800 */
[----:B------:R-:W2:Y:S04]  /*200e50*/  LDL.LU R25, [R1+0x18b4] ;  /* 0x0018b40001197983 */ /* 0x000ea80000300800 */
[----:B------:R0:W-:Y:S01]  /*200e60*/  STL.64 [R1+0x1570], R12 ;  /* 0x0015700c01007387 */ /* 0x0001e20000100a00 */
[----:B----4-:R-:W-:-:S02]  /*200e70*/  F2FP.SATFINITE.E4M3.F32.PACK_AB_MERGE_C R10, R16, R15, RZ ;  /* 0x0000000f100a723e */ /* 0x010fc400048070ff */
[----:B0-----:R-:W-:-:S03]  /*200e80*/  IADD3 R12, P3, R8, R2, RZ ;  /* 0x00000002080c7210 */ /* 0x001fc60007f7e0ff */
[----:B------:R-:W-:Y:S02]  /*200e90*/  STL [R1+0x1c4], R10 ;  /* 0x0001c40a01007387 */ /* 0x000fe40000100800 */
[----:B------:R-:W-:Y:S02]  /*200ea0*/  IMAD.X R13, R9, 0x1, R0, P3 ;  /* 0x00000001090d7824 */ /* 0x000fe400018e0600 */
[----:B------:R-:W3:Y:S01]  /*200eb0*/  LDL.LU R14, [R1+0x18b8] ;  /* 0x0018b800010e7983 */ /* 0x000ee20000300800 */
[----:B------:R-:W-:-:S03]  /*200ec0*/  F2FP.SATFINITE.E4M3.F32.PACK_AB_MERGE_C R9, R24, R17, RZ ;  /* 0x000000111809723e */ /* 0x000fc600048070ff */
[----:B------:R0:W-:Y:S01]  /*200ed0*/  STL.64 [R1+0x1568], R12 ;  /* 0x0015680c01007387 */ /* 0x0001e20000100a00 */
[----:B------:R-:W-:Y:S01]  /*200ee0*/  VIADD R8, R8, UR5 ;  /* 0x0000000508087c36 */ /* 0x000fe20008000000 */
[----:B------:R-:W-:Y:S02]  /*200ef0*/  ULDC UR5, c[0x0][0x248] ;  /* 0x0000920000057ab9 */ /* 0x000fe40000000800 */
[----:B0-----:R-:W3:Y:S04]  /*200f00*/  LDL.LU R13, [R1+0x18bc] ;  /* 0x0018bc00010d7983 */ /* 0x001ee80000300800 */
[----:B------:R-:W4:Y:S04]  /*200f10*/  LDL.LU R12, [R1+0x18d0] ;  /* 0x0018d000010c7983 */ /* 0x000f280000300800 */
[----:B------:R-:W4:Y:S04]  /*200f20*/  LDL.LU R10, [R1+0x18d4] ;  /* 0x0018d400010a7983 */ /* 0x000f280000300800 */
[----:B------:R0:W-:Y:S04]  /*200f30*/  STL [R1+0x1c0], R9 ;  /* 0x0001c00901007387 */ /* 0x0001e80000100800 */
[----:B------:R-:W2:Y:S04]  /*200f40*/  LDL.LU R15, [R1+0x18d8] ;  /* 0x0018d800010f7983 */ /* 0x000ea80000300800 */
[----:B------:R-:W2:Y:S01]  /*200f50*/  LDL.LU R16, [R1+0x18dc] ;  /* 0x0018dc0001107983 */ /* 0x000ea20000300800 */
[----:B0-----:R-:W-:-:S03]  /*200f60*/  F2FP.SATFINITE.E4M3.F32.PACK_AB_MERGE_C R9, R26, R23, RZ ;  /* 0x000000171a09723e */ /* 0x001fc600048070ff */
[----:B------:R-:W2:Y:S04]  /*200f70*/  LDL.LU R17, [R1+0x18e0] ;  /* 0x0018e00001117983 */ /* 0x000ea80000300800 */
[----:B------:R-:W2:Y:S01]  /*200f80*/  LDL.LU R24, [R1+0x18e4] ;  /* 0x0018e40001187983 */ /* 0x000ea20000300800 */
[----:B------:R-:W-:-:S03]  /*200f90*/  IADD3 R18, P3, R8, R6, RZ ;  /* 0x0000000608127210 */ /* 0x000fc60007f7e0ff */
[----:B------:R-:W2:Y:S04]  /*200fa0*/  LDL.LU R23, [R1+0x18e8] ;  /* 0x0018e80001177983 */ /* 0x000ea80000300800 */
[----:B------:R-:W2:Y:S04]  /*200fb0*/  LDL.LU R26, [R1+0x18ec] ;  /* 0x0018ec00011a7983 */ /* 0x000ea80000300800 */
[----:B------:R0:W-:Y:S04]  /*200fc0*/  STL [R1+0x1a0], R9 ;  /* 0x0001a00901007387 */ /* 0x0001e80000100800 */
[----:B------:R1:W-:Y:S01]  /*200fd0*/  STL [R1+0x1a8], R19 ;  /* 0x0001a81301007387 */ /* 0x0003e20000100800 */
[----:B0-----:R-:W-:-:S05]  /*200fe0*/  SHF.R.S32.HI R9, RZ, 0x1f, R8 ;  /* 0x0000001fff097819 */ /* 0x001fca0000011408 */
[----:B-1----:R-:W-:-:S05]  /*200ff0*/  IMAD.X R19, R9, 0x1, R5, P3 ;  /* 0x0000000109137824 */ /* 0x002fca00018e0605 */
[----:B------:R0:W-:Y:S02]  /*201000*/  STL.64 [R1+0x1560], R18 ;  /* 0x0015601201007387 */ /* 0x0001e40000100a00 */
[----:B0-----:R-:W-:Y:S02]  /*201010*/  F2FP.SATFINITE.E4M3.F32.PACK_AB_MERGE_C R19, R27, R21, RZ ;  /* 0x000000151b13723e */ /* 0x001fe400048070ff */
[----:B------:R-:W2:Y:S04]  /*201020*/  LDL.LU R18, [R1+0x18f0] ;  /* 0x0018f00001127983 */ /* 0x000ea80000300800 */
[----:B------:R0:W-:Y:S04]  /*201030*/  STL [R1+0x188], R19 ;  /* 0x0001881301007387 */ /* 0x0001e80000100800 */
[----:B0-----:R-:W2:Y:S01]  /*201040*/  LDL.LU R19, [R1+0x18f4] ;  /* 0x0018f40001137983 */ /* 0x001ea20000300800 */
[----:B------:R-:W-:-:S05]  /*201050*/  F2FP.SATFINITE.E4M3.F32.PACK_AB_MERGE_C R21, R22, R29, RZ ;  /* 0x0000001d1615723e */ /* 0x000fca00048070ff */
[----:B------:R0:W-:Y:S01]  /*201060*/  STL [R1+0x18c], R21 ;  /* 0x00018c1501007387 */ /* 0x0001e20000100800 */
[----:B---3--:R-:W-:Y:S02]  /*201070*/  F2FP.SATFINITE.E4M3.F32.PACK_AB_MERGE_C R13, R13, R14, RZ ;  /* 0x0000000e0d0d723e */ /* 0x008fe400048070ff */
[----:B----4-:R-:W-:Y:S01]  /*201080*/  F2FP.SATFINITE.E4M3.F32.PACK_AB_MERGE_C R10, R10, R12, RZ ;  /* 0x0000000c0a0a723e */ /* 0x010fe200048070ff */
[----:B--2---:R1:W-:Y:S04]  /*201090*/  STL.64 [R1+0x7d58], R18 ;  /* 0x007d581201007387 */ /* 0x0043e80000100a00 */
[----:B0-----:R-:W2:Y:S04]  /*2010a0*/  LDL.LU R21, [R1+0x18f8] ;  /* 0x0018f80001157983 */ /* 0x001ea80000300800 */
[----:B------:R-:W2:Y:S01]  /*2010b0*/  LDL.LU R29, [R1+0x18fc] ;  /* 0x0018fc00011d7983 */ /* 0x000ea20000300800 */
[----:B-1----:R-:W-:-:S05]  /*2010c0*/  IADD3 R18, P3, R8, R11, RZ ;  /* 0x0000000b08127210 */ /* 0x002fca0007f7e0ff */
[----:B------:R-:W-:-:S05]  /*2010d0*/  IMAD.X R19, R9, 0x1, R7, P3 ;  /* 0x0000000109137824 */ /* 0x000fca00018e0607 */
[----:B------:R0:W-:Y:S04]  /*2010e0*/  STL.64 [R1+0x1558], R18 ;  /* 0x0015581201007387 */ /* 0x0001e80000100a00 */
[----:B------:R-:W3:Y:S04]  /*2010f0*/  LDL.LU R27, [R1+0x1900] ;  /* 0x00190000011b7983 */ /* 0x000ee80000300800 */
[----:B------:R-:W3:Y:S01]  /*201100*/  LDL.LU R22, [R1+0x1904] ;  /* 0x0019040001167983 */ /* 0x000ee20000300800 */
[----:B0-----:R-:W-:-:S05]  /*201110*/  F2FP.SATFINITE.E4M3.F32.PACK_AB_MERGE_C R18, R25, R28, RZ ;  /* 0x0000001c1912723e */ /* 0x001fca00048070ff */
[----:B------:R0:W-:Y:S04]  /*201120*/  STL [R1+0x170], R18 ;  /* 0x0001701201007387 */ /* 0x0001e80000100800 */
[----:B------:R-:W4:Y:S04]  /*201130*/  LDL.LU R28, [R1+0x1908] ;  /* 0x00190800011c7983 */ /* 0x000f280000300800 */
[----:B------:R-:W4:Y:S01]  /*201140*/  LDL.LU R25, [R1+0x190c] ;  /* 0x00190c0001197983 */ /* 0x000f220000300800 */
[----:B0-----:R-:W-:-:S05]  /*201150*/  IADD3 R18, P3, R8, R4, RZ ;  /* 0x0000000408127210 */ /* 0x001fca0007f7e0ff */
[C---:B------:R-:W-:Y:S01]  /*201160*/  IMAD.X R19, R9.reuse, 0x1, R3, P3 ;  /* 0x0000000109137824 */ /* 0x040fe200018e0603 */
[----:B------:R-:W-:Y:S01]  /*201170*/  IADD3 R12, P3, R8, R2, RZ ;  /* 0x00000002080c7210 */ /* 0x000fe20007f7e0ff */
[----:B------:R0:W-:Y:S04]  /*201180*/  STL [R1+0x16c], R13 ;  /* 0x00016c0d01007387 */ /* 0x0001e80000100800 */
[----:B------:R-:W-:Y:S04]  /*201190*/  STL.64 [R1+0x1550], R18 ;  /* 0x0015501201007387 */ /* 0x000fe80000100a00 */
[----:B------:R1:W-:Y:S01]  /*2011a0*/  STL [R1+0x158], R10 ;  /* 0x0001580a01007387 */ /* 0x0003e20000100800 */
[----:B0-----:R-:W-:Y:S01]  /*2011b0*/  IMAD.X R13, R9, 0x1, R0, P3 ;  /* 0x00000001090d7824 */ /* 0x001fe200018e0600 */
[----:B------:R-:W-:-:S04]  /*2011c0*/  F2FP.SATFINITE.E4M3.F32.PACK_AB_MERGE_C R9, R24, R17, RZ ;  /* 0x000000111809723e */ /* 0x000fc800048070ff */
[----:B------:R0:W-:Y:S01]  /*2011d0*/  STL.64 [R1+0x1548], R12 ;  /* 0x0015480c01007387 */ /* 0x0001e20000100a00 */
[----:B-1----:R-:W-:-:S03]  /*2011e0*/  F2FP.SATFINITE.E4M3.F32.PACK_AB_MERGE_C R10, R16, R15, RZ ;  /* 0x0000000f100a723e */ /* 0x002fc600048070ff */
[----:B0-----:R-:W4:Y:S04]  /*2011f0*/  LDL.LU R13, [R1+0x1914] ;  /* 0x00191400010d7983 */ /* 0x001f280000300800 */
[----:B------:R-:W-:Y:S04]  /*201200*/  STL [R1+0x154], R10 ;  /* 0x0001540a01007387 */ /* 0x000fe80000100800 */
[----:B------:R0:W-:Y:S04]  /*201210*/  STL [R1+0x13c], R9 ;  /* 0x00013c0901007387 */ /* 0x0001e80000100800 */
[----:B------:R-:W4:Y:S04]  /*201220*/  LDL.LU R15, [R1+0x1918] ;  /* 0x00191800010f7983 */ /* 0x000f280000300800 */
[----:B------:R-:W2:Y:S01]  /*201230*/  LDL.LU R16, [R1+0x191c] ;  /* 0x00191c0001107983 */ /* 0x000ea20000300800 */
[----:B0-----:R-:W-:-:S05]  /*201240*/  F2FP.SATFINITE.E4M3.F32.PACK_AB_MERGE_C R9, R26, R23, RZ ;  /* 0x000000171a09723e */ /* 0x001fca00048070ff */
[----:B------:R0:W-:Y:S04]  /*201250*/  STL [R1+0x140], R9 ;  /* 0x0001400901007387 */ /* 0x0001e80000100800 */
[----:B------:R-:W2:Y:S01]  /*201260*/  LDL.LU R17, [R1+0x1920] ;  /* 0x0019200001117983 */ /* 0x000ea20000300800 */
[----:B------:R-:W-:Y:S01]  /*201270*/  VIADD R8, R8, UR5 ;  /* 0x0000000508087c36 */ /* 0x000fe20008000000 */
[----:B------:R-:W-:-:S04]  /*201280*/  ULDC UR5, c[0x0][0x248] ;  /* 0x0000920000057ab9 */ /* 0x000fc80000000800 */
[----:B0-----:R-:W-:Y:S02]  /*201290*/  SHF.R.S32.HI R9, RZ, 0x1f, R8 ;  /* 0x0000001fff097819 */ /* 0x001fe40000011408 */
[----:B------:R-:W-:-:S05]  /*2012a0*/  IADD3 R18, P3, R8, R6, RZ ;  /* 0x0000000608127210 */ /* 0x000fca0007f7e0ff */
[----:B------:R-:W-:Y:S01]  /*2012b0*/  IMAD.X R19, R9, 0x1, R5, P3 ;  /* 0x0000000109137824 */ /* 0x000fe200018e0605 */
[----:B--2---:R0:W-:Y:S04]  /*2012c0*/  STL.64 [R1+0x7d48], R16 ;  /* 0x007d481001007387 */ /* 0x0041e80000100a00 */
[----:B0-----:R-:W2:Y:S04]  /*2012d0*/  LDL.LU R17, [R1+0x1910] ;  /* 0x0019100001117983 */ /* 0x001ea80000300800 */
[----:B------:R-:W2:Y:S04]  /*2012e0*/  LDL.LU R24, [R1+0x1924] ;  /* 0x0019240001187983 */ /* 0x000ea80000300800 */
[----:B------:R-:W2:Y:S04]  /*2012f0*/  LDL.LU R23, [R1+0x1928] ;  /* 0x0019280001177983 */ /* 0x000ea80000300800 */
[----:B------:R-:W2:Y:S04]  /*201300*/  LDL.LU R26, [R1+0x192c] ;  /* 0x00192c00011a7983 */ /* 0x000ea80000300800 */
[----:B------:R0:W-:Y:S04]  /*201310*/  STL.64 [R1+0x1540], R18 ;  /* 0x0015401201007387 */ /* 0x0001e80000100a00 */
[----:B0-----:R-:W2:Y:S01]  /*201320*/  LDL.LU.64 R18, [R1+0x7d58] ;  /* 0x007d580001127983 */ /* 0x001ea20000300a00 */
[----:B------:R-:W-:-:S02]  /*201330*/  F2FP.SATFINITE.E4M3.F32.PACK_AB_MERGE_C R29, R29, R21, RZ ;  /* 0x000000151d1d723e */ /* 0x000fc400048070ff */
[----:B---3--:R-:W-:-:S03]  /*201340*/  F2FP.SATFINITE.E4M3.F32.PACK_AB_MERGE_C R12, R22, R27, RZ ;  /* 0x0000001b160c723e */ /* 0x008fc600048070ff */
[----:B------:R-:W-:Y:S01]  /*201350*/  STL [R1+0x7a54], R29 ;  /* 0x007a541d01007387 */ /* 0x000fe20000100800 */
[----:B----4-:R-:W-:Y:S02]  /*201360*/  F2FP.SATFINITE.E4M3.F32.PACK_AB_MERGE_C R27, R25, R28, RZ ;  /* 0x0000001c191b723e */ /* 0x010fe400048070ff */
[----:B--2---:R-:W-:Y:S02]  /*201370*/  F2FP.SATFINITE.E4M3.F32.PACK_AB_MERGE_C R10, R19, R18, RZ ;  /* 0x00000012130a723e */ /* 0x004fe400048070ff */
[----:B------:R-:W-:-:S05]  /*201380*/  IADD3 R18, P3, R8, R11, RZ ;  /* 0x0000000b08127210 */ /* 0x000fca0007f7e0ff */
[----:B------:R-:W-:Y:S01]  /*201390*/  IMAD.X R19, R9, 0x1, R7, P3 ;  /* 0x0000000109137824 */ /* 0x000fe200018e0607 */
[----:B------:R-:W-:Y:S04]  /*2013a0*/  STL [R1+0x12c], R10 ;  /* 0x00012c0a01007387 */ /* 0x000fe80000100800 */
[----:B------:R-:W-:Y:S04]  /*2013b0*/  STL [R1+0x7a58], R12 ;  /* 0x007a580c01007387 */ /* 0x000fe80000100800 */
[----:B------:R0:W-:Y:S04]  /*2013c0*/  STL.64 [R1+0x1538], R18 ;  /* 0x0015381201007387 */ /* 0x0001e80000100a00 */
[----:B------:R-:W2:Y:S04]  /*2013d0*/  LDL.LU R21, [R1+0x1930] ;  /* 0x0019300001157983 */ /* 0x000ea80000300800 */
[----:B------:R-:W2:Y:S01]  /*2013e0*/  LDL.LU R22, [R1+0x1934] ;  /* 0x0019340001167983 */ /* 0x000ea20000300800 */
[----:B0-----:R-:W-:-:S03]  /*2013f0*/  IADD3 R18, P3, R8, R4, RZ ;  /* 0x0000000408127210 */ /* 0x001fc60007f7e0ff */
[----:B------:R-:W3:Y:S02]  /*201400*/  LDL.LU R28, [R1+0x1938] ;  /* 0x00193800011c7983 */ /* 0x000ee40000300800 */
[----:B------:R-:W-:Y:S01]  /*201410*/  IMAD.X R19, R9, 0x1, R3, P3 ;  /* 0x0000000109137824 */ /* 0x000fe200018e0603 */
[----:B------:R-:W-:Y:S01]  /*201420*/  IADD3 R16, P3, R8, R2, RZ ;  /* 0x0000000208107210 */ /* 0x000fe20007f7e0ff */
[----:B------:R-:W3:Y:S01]  /*201430*/  LDL.LU R25, [R1+0x193c] ;  /* 0x00193c0001197983 */ /* 0x000ee20000300800 */
[----:B------:R-:W-:-:S03]  /*201440*/  F2FP.SATFINITE.E4M3.F32.PACK_AB_MERGE_C R12, R13, R17, RZ ;  /* 0x000000110d0c723e */ /* 0x000fc600048070ff */
[----:B------:R-:W-:Y:S01]  /*201450*/  STL [R1+0x7a7c], R27 ;  /* 0x007a7c1b01007387 */ /* 0x000fe20000100800 */
[----:B------:R-:W-:-:S03]  /*201460*/  IMAD.X R17, R9, 0x1, R0, P3 ;  /* 0x0000000109117824 */ /* 0x000fc600018e0600 */
[----:B------:R0:W-:Y:S04]  /*201470*/  STL.64 [R1+0x1530], R18 ;  /* 0x0015301201007387 */ /* 0x0001e80000100a00 */
[----:B0-----:R-:W4:Y:S04]  /*201480*/  LDL.LU R18, [R1+0x7d50] ;  /* 0x007d500001127983 */ /* 0x001f280000300800 */
[----:B------:R-:W4:Y:S04]  /*201490*/  LDL.LU R14, [R1+0x1944] ;  /* 0x00194400010e7983 */ /* 0x000f280000300800 */
[----:B------:R-:W4:Y:S04]  /*2014a0*/  LDL.LU R10, [R1+0x1948] ;  /* 0x00194800010a7983 */ /* 0x000f280000300800 */
[----:B------:R-:W4:Y:S04]  /*2014b0*/  LDL.LU R19, [R1+0x194c] ;  /* 0x00194c0001137983 */ /* 0x000f280000300800 */
[----:B------:R0:W-:Y:S04]  /*2014c0*/  STL [R1+0x7ad0], R12 ;  /* 0x007ad00c01007387 */ /* 0x0001e80000100800 */
[----:B0-----:R-:W4:Y:S04]  /*2014d0*/  LDL.LU R12, [R1+0x1940] ;  /* 0x00194000010c7983 */ /* 0x001f280000300800 */
[----:B------:R0:W-:Y:S04]  /*2014e0*/  STL.64 [R1+0x1528], R16 ;  /* 0x0015281001007387 */ /* 0x0001e80000100a00 */
[----:B0-----:R-:W4:Y:S01]  /*2014f0*/  LDL.LU.64 R16, [R1+0x7d48] ;  /* 0x007d480001107983 */ /* 0x001f220000300a00 */
[----:B------:R-:W-:Y:S01]  /*201500*/  VIADD R8, R8, UR5 ;  /* 0x0000000508087c36 */ /* 0x000fe20008000000 */
[----:B------:R-:W-:-:S04]  /*201510*/  ULDC UR5, c[0x0][0x248] ;  /* 0x0000920000057ab9 */ /* 0x000fc80000000800 */
[----:B------:R-:W-:Y:S02]  /*201520*/  SHF.R.S32.HI R9, RZ, 0x1f, R8 ;  /* 0x0000001fff097819 */ /* 0x000fe40000011408 */
[----:B--2---:R-:W-:Y:S02]  /*201530*/  F2FP.SATFINITE.E4M3.F32.PACK_AB_MERGE_C R21, R22, R21, RZ ;  /* 0x000000151615723e */ /* 0x004fe400048070ff */
[----:B---3--:R-:W-:Y:S02]  /*201540*/  F2FP.SATFINITE.E4M3.F32.PACK_AB_MERGE_C R22, R25, R28, RZ ;  /* 0x0000001c1916723e */ /* 0x008fe400048070ff */
[----:B----4-:R-:W-:Y:S02]  /*201550*/  F2FP.SATFINITE.E4M3.F32.PACK_AB_MERGE_C R19, R19, R10, RZ ;  /* 0x0000000a1313723e */ /* 0x010fe400048070ff */
[----:B------:R-:W-:Y:S02]  /*201560*/  F2FP.SATFINITE.E4M3.F32.PACK_AB_MERGE_C R29, R16, R15, RZ ;  /* 0x0000000f101d723e */ /* 0x000fe400048070ff */
[----:B------:R-:W-:-:S02]  /*201570*/  F2FP.SATFINITE.E4M3.F32.PACK_AB_MERGE_C R27, R24, R17, RZ ;  /* 0x00000011181b723e */ /* 0x000fc400048070ff */
[----:B------:R-:W-:Y:S02]  /*201580*/  F2FP.SATFINITE.E4M3.F32.PACK_AB_MERGE_C R24, R26, R23, RZ ;  /* 0x000000171a18723e */ /* 0x000fe400048070ff */
[----:B------:R-:W-:Y:S01]  /*201590*/  IADD3 R26, P3, R8, R6, RZ ;  /* 0x00000006081a7210 */ /* 0x000fe20007f7e0ff */
[----:B------:R-:W-:Y:S04]  /*2015a0*/  STL [R1+0x7cf0], R29 ;  /* 0x007cf01d01007387 */ /* 0x000fe80000100800 */
[----:B------:R0:W-:Y:S04]  /*2015b0*/  STL [R1+0x7d10], R27 ;  /* 0x007d101b01007387 */ /* 0x0001e80000100800 */
[----:B------:R-:W2:Y:S04]  /*2015c0*/  LDL.LU R13, [R1+0x3050] ;  /* 0x00305000010d7983 */ /* 0x000ea80000300800 */
[----:B------:R-:W2:Y:S01]  /*2015d0*/  LDL.LU R17, [R1+0x3054] ;  /* 0x0030540001117983 */ /* 0x000ea20000300800 */
[----:B0-----:R-:W-:-:S03]  /*2015e0*/  IMAD.X R27, R9, 0x1, R5, P3 ;  /* 0x00000001091b7824 */ /* 0x001fc600018e0605 */
[----:B------:R-:W3:Y:S04]  /*2015f0*/  LDL.LU R15, [R1+0x3058] ;  /* 0x00305800010f7983 */ /* 0x000ee80000300800 */
[----:B------:R-:W3:Y:S04]  /*201600*/  LDL.LU R16, [R1+0x305c] ;  /* 0x00305c0001107983 */ /* 0x000ee80000300800 */
[----:B------:R-:W-:Y:S04]  /*201610*/  STL [R1+0x7d30], R24 ;  /* 0x007d301801007387 */ /* 0x000fe80000100800 */
[----:B------:R-:W4:Y:S04]  /*201620*/  LDL.LU R23, [R1+0x3040] ;  /* 0x0030400001177983 */ /* 0x000f280000300800 */
[----:B------:R0:W-:Y:S01]  /*201630*/  STL.64 [R1+0x1520], R26 ;  /* 0x0015201a01007387 */ /* 0x0001e20000100a00 */
[----:B------:R-:W-:-:S03]  /*201640*/  F2FP.SATFINITE.E4M3.F32.PACK_AB_MERGE_C R12, R14, R12, RZ ;  /* 0x0000000c0e0c723e */ /* 0x000fc600048070ff */
[----:B0-----:R-:W4:Y:S04]  /*201650*/  LDL.LU R26, [R1+0x3044] ;  /* 0x00304400011a7983 */ /* 0x001f280000300800 */
[----:B------:R0:W-:Y:S04]  /*201660*/  STL.64 [R1+0x7ac0], R20 ;  /* 0x007ac01401007387 */ /* 0x0001e80000100a00 */
[----:B------:R-:W4:Y:S04]  /*201670*/  LDL.LU R28, [R1+0x3048] ;  /* 0x00304800011c7983 */ /* 0x000f280000300800 */
[----:B------:R-:W4:Y:S01]  /*201680*/  LDL.LU R25, [R1+0x304c] ;  /* 0x00304c0001197983 */ /* 0x000f220000300800 */
[----:B0-----:R-:W-:-:S03]  /*201690*/  IADD3 R20, P3, R8, R11, RZ ;  /* 0x0000000b08147210 */ /* 0x001fc60007f7e0ff */
[----:B------:R-:W-:Y:S02]  /*2016a0*/  STL [R1+0x7d34], R22 ;  /* 0x007d341601007387 */ /* 0x000fe40000100800 */
[C---:B------:R-:W-:Y:S01]  /*2016b0*/  IMAD.X R21, R9.reuse, 0x1, R7, P3 ;  /* 0x0000000109157824 */ /* 0x040fe200018e0607 */
[----:B------:R-:W-:Y:S01]  /*2016c0*/  IADD3 R10, P3, R8, R4, RZ ;  /* 0x00000004080a7210 */ /* 0x000fe20007f7e0ff */
[----:B------:R0:W-:Y:S04]  /*2016d0*/  STL [R1+0x7d38], R11 ;  /* 0x007d380b01007387 */ /* 0x0001e80000100800 */
[----:B------:R-:W-:Y:S01]  /*2016e0*/  STL [R1+0x7b1c], R12 ;  /* 0x007b1c0c01007387 */ /* 0x000fe20000100800 */
[----:B0-----:R-:W-:-:S03]  /*2016f0*/  IMAD.X R11, R9, 0x1, R3, P3 ;  /* 0x00000001090b7824 */ /* 0x001fc600018e0603 */
[----:B------:R-:W-:Y:S04]  /*201700*/  STL.64 [R1+0x1518], R20 ;  /* 0x0015181401007387 */ /* 0x000fe80000100a00 */
        /* <DEDUP_REMOVED lines=8> */
[----:B------:R-:W-:Y:S01]  /*201790*/  VIADD R19, R8, UR5 ;  /* 0x0000000508137c36 */ /* 0x000fe20008000000 */
[----:B------:R-:W-:Y:S01]  /*2017a0*/  ULDC UR5, c[0x0][0x248] ;  /* 0x0000920000057ab9 */ /* 0x000fe20000000800 */
[----:B--2---:R-:W-:-:S02]  /*2017b0*/  F2FP.SATFINITE.E4M3.F32.PACK_AB_MERGE_C R17, R17, R13, RZ ;  /* 0x0000000d1111723e */ /* 0x004fc400048070ff */
[----:B---3--:R-:W-:Y:S02]  /*2017c0*/  F2FP.SATFINITE.E4M3.F32.PACK_AB_MERGE_C R18, R16, R15, RZ ;  /* 0x0000000f1012723e */ /* 0x008fe400048070ff */
[----:B----4-:R-:W-:Y:S02]  /*2017d0*/  F2FP.SATFINITE.E4M3.F32.PACK_AB_MERGE_C R16, R26, R23, RZ ;  /* 0x000000171a10723e */ /* 0x010fe400048070ff */
[----:B------:R-:W-:Y:S01]  /*2017e0*/  F2FP.SATFINITE.E4M3.F32.PACK_AB_MERGE_C R12, R25, R28, RZ ;  /* 0x0000001c190c723e */ /* 0x000fe200048070ff */
[----:B------:R0:W-:Y:S04]  /*2017f0*/  STL.64 [R1+0x7d40], R10 ;  /* 0x007d400a01007387 */ /* 0x0001e80000100a00 */
        /* <DEDUP_REMOVED lines=8> */
[----:B0-----:R-:W-:-:S03]  /*201880*/  IADD3 R10, P3, R19, R6, RZ ;  /* 0x00000006130a7210 */ /* 0x001fc60007f7e0ff */
[----:B------:R0:W-:Y:S04]  /*201890*/  STL [R1+0x7b38], R18 ;  /* 0x007b381201007387 */ /* 0x0001e80000100800 */
[----:B------:R1:W-:Y:S01]  /*2018a0*/  STL.64 [R1+0x7b28], R16 ;  /* 0x007b281001007387 */ /* 0x0003e20000100a00 */
[----:B0-----:R-:W-:-:S03]  /*2018b0*/  SHF.R.S32.HI R18, RZ, 0x1f, R19 ;  /* 0x0000001fff127819 */ /* 0x001fc60000011413 */
[----:B-1----:R-:W2:Y:S04]  /*2018c0*/  LDL.LU R17, [R1+0x1964] ;  /* 0x0019640001117983 */ /* 0x002ea80000300800 */
[----:B------:R-:W3:Y:S01]  /*2018d0*/  LDL.LU R16, [R1+0x196c] ;  /* 0x00196c0001107983 */ /* 0x000ee20000300800 */
[----:B------:R-:W-:-:S03]  /*2018e0*/  IMAD.X R11, R18, 0x1, R5, P3 ;  /* 0x00000001120b7824 */ /* 0x000fc600018e0605 */
[----:B------:R-:W4:Y:S04]  /*2018f0*/  LDL.LU R26, [R1+0x2228] ;  /* 0x00222800011a7983 */ /* 0x000f280000300800 */
[----:B------:R-:W4:Y:S04]  /*201900*/  LDL.LU R28, [R1+0x222c] ;  /* 0x00222c00011c7983 */ /* 0x000f280000300800 */
[----:B------:R-:W4:Y:S04]  /*201910*/  LDL.LU R8, [R1+0x2210] ;  /* 0x0022100001087983 */ /* 0x000f280000300800 */
[----:B------:R-:W4:Y:S04]  /*201920*/  LDL.LU R9, [R1+0x2214] ;  /* 0x0022140001097983 */ /* 0x000f280000300800 */
[----:B------:R-:W4:Y:S04]  /*201930*/  LDL.LU R23, [R1+0x2218] ;  /* 0x0022180001177983 */ /* 0x000f280000300800 */
[----:B------:R-:W4:Y:S04]  /*201940*/  LDL.LU R25, [R1+0x221c] ;  /* 0x00221c0001197983 */ /* 0x000f280000300800 */
[----:B------:R0:W-:Y:S04]  /*201950*/  STL [R1+0x7b3c], R12 ;  /* 0x007b3c0c01007387 */ /* 0x0001e80000100800 */
[----:B0-----:R-:W4:Y:S04]  /*201960*/  LDL.LU R12, [R1+0x1990] ;  /* 0x00199000010c7983 */ /* 0x001f280000300800 */
[----:B------:R0:W-:Y:S04]  /*201970*/  STL.64 [R1+0x1500], R10 ;  /* 0x0015000a01007387 */ /* 0x0001e80000100a00 */
[----:B0-----:R-:W2:Y:S02]  /*201980*/  LDL.LU.64 R10, [R1+0x7d40] ;  /* 0x007d4000010a7983 */ /* 0x001ea40000300a00 */
[----:B--2---:R-:W-:-:S02]  /*201990*/  F2FP.SATFINITE.E4M3.F32.PACK_AB_MERGE_C R17, R17, R11, RZ ;  /* 0x0000000b1111723e */ /* 0x004fc400048070ff */
[----:B------:R-:W2:Y:S01]  /*2019a0*/  LDL.LU R11, [R1+0x7d38] ;  /* 0x007d3800010b7983 */ /* 0x000ea20000300800 */
[----:B---3--:R-:W-:-:S03]  /*2019b0*/  F2FP.SATFINITE.E4M3.F32.PACK_AB_MERGE_C R16, R16, R22, RZ ;  /* 0x000000161010723e */ /* 0x008fc600048070ff */
[----:B------:R-:W3:Y:S04]  /*2019c0*/  LDL.LU R22, [R1+0x7d34] ;  /* 0x007d340001167983 */ /* 0x000ee80000300800 */
[----:B------:R2:W-:Y:S01]  /*2019d0*/  STL.64 [R1+0x7b30], R16 ;  /* 0x007b301001007387 */ /* 0x0005e20000100a00 */
[----:B------:R-:W-:Y:S02]  /*2019e0*/  F2FP.SATFINITE.E4M3.F32.PACK_AB_MERGE_C R27, R29, R27, RZ ;  /* 0x0000001b1d1b723e */ /* 0x000fe400048070ff */
[----:B------:R-:W-:Y:S02]  /*2019f0*/  F2FP.SATFINITE.E4M3.F32.PACK_AB_MERGE_C R10, R10, R14, RZ ;  /* 0x0000000e0a0a723e */ /* 0x000fe400048070ff */
[----:B----4-:R-:W-:Y:S02]  /*201a00*/  F2FP.SATFINITE.E4M3.F32.PACK_AB_MERGE_C R12, R20, R12, RZ ;  /* 0x0000000c140c723e */ /* 0x010fe400048070ff */
[----:B------:R-:W-:-:S02]  /*201a10*/  F2FP.SATFINITE.E4M3.F32.PACK_AB_MERGE_C R9, R9, R8, RZ ;  /* 0x000000080909723e */ /* 0x000fc400048070ff */
[----:B--2---:R-:W-:-:S05]  /*201a20*/  IADD3 R16, P3, R19, R11, RZ ;  /* 0x0000000b13107210 */ /* 0x004fca0007f7e0ff */
[----:B------:R-:W-:-:S05]  /*201a30*/  IMAD.X R17, R18, 0x1, R7, P3 ;  /* 0x0000000112117824 */ /* 0x000fca00018e0607 */
[----:B------:R0:W-:Y:S04]  /*201a40*/  STL.64 [R1+0x14f8], R16 ;  /* 0x0014f81001007387 */ /* 0x0001e80000100a00 */
[----:B------:R1:W-:Y:S01]  /*201a50*/  STL [R1+0x1670], R27 ;  /* 0x0016701b01007387 */ /* 0x0003e20000100800 */
[----:B0-----:R-:W-:-:S03]  /*201a60*/  IADD3 R16, P3, R19, R4, RZ ;  /* 0x0000000413107210 */ /* 0x001fc60007f7e0ff */
[----:B------:R0:W-:Y:S02]  /*201a70*/  STL [R1+0x1674], R10 ;  /* 0x0016740a01007387 */ /* 0x0001e40000100800 */
[----:B------:R-:W-:Y:S02]  /*201a80*/  IMAD.X R17, R18, 0x1, R3, P3 ;  /* 0x0000000112117824 */ /* 0x000fe400018e0603 */
[----:B-1----:R-:W2:Y:S04]  /*201a90*/  LDL.LU R27, [R1+0x2200] ;  /* 0x00220000011b7983 */ /* 0x002ea80000300800 */
[----:B------:R-:W2:Y:S04]  /*201aa0*/  LDL.LU R29, [R1+0x2204] ;  /* 0x00220400011d7983 */ /* 0x000ea80000300800 */
[----:B------:R-:W4:Y:S04]  /*201ab0*/  LDL.LU R14, [R1+0x2208] ;  /* 0x00220800010e7983 */ /* 0x000f280000300800 */
[----:B------:R1:W-:Y:S04]  /*201ac0*/  STL.64 [R1+0x14f0], R16 ;  /* 0x0014f01001007387 */ /* 0x0003e80000100a00 */
[----:B0-----:R-:W4:Y:S01]  /*201ad0*/  LDL.LU R10, [R1+0x220c] ;  /* 0x00220c00010a7983 */ /* 0x001f220000300800 */
[----:B-1----:R-:W-:-:S03]  /*201ae0*/  IADD3 R16, P3, R19, R2, RZ ;  /* 0x0000000213107210 */ /* 0x002fc60007f7e0ff */
[----:B------:R0:W-:Y:S02]  /*201af0*/  STL [R1+0x1658], R12 ;  /* 0x0016580c01007387 */ /* 0x0001e40000100800 */
[----:B------:R-:W-:-:S05]  /*201b00*/  IMAD.X R17, R18, 0x1, R0, P3 ;  /* 0x0000000112117824 */ /* 0x000fca00018e0600 */
[----:B------:R1:W-:Y:S01]  /*201b10*/  STL.64 [R1+0x14e8], R16 ;  /* 0x0014e81001007387 */ /* 0x0003e20000100a00 */
[----:B0-----:R-:W-:-:S03]  /*201b20*/  F2FP.SATFINITE.E4M3.F32.PACK_AB_MERGE_C R12, R15, R13, RZ ;  /* 0x0000000d0f0c723e */ /* 0x001fc600048070ff */
[----:B------:R-:W3:Y:S01]  /*201b30*/  LDL.LU R13, [R1+0x21f0] ;  /* 0x0021f000010d7983 */ /* 0x000ee20000300800 */
[----:B-1----:R-:W-:-:S05]  /*201b40*/  F2FP.SATFINITE.E4M3.F32.PACK_AB_MERGE_C R16, R24, R21, RZ ;  /* 0x000000151810723e */ /* 0x002fca00048070ff */
[----:B------:R0:W-:Y:S04]  /*201b50*/  STL [R1+0x165c], R16 ;  /* 0x00165c1001007387 */ /* 0x0001e80000100800 */
[----:B------:R-:W3:Y:S04]  /*201b60*/  LDL.LU R15, [R1+0x21f4] ;  /* 0x0021f400010f7983 */ /* 0x000ee80000300800 */
[----:B------:R1:W-:Y:S01]  /*201b70*/  STL [R1+0x164c], R12 ;  /* 0x00164c0c01007387 */ /* 0x0003e20000100800 */
[----:B0-----:R-:W-:-:S03]  /*201b80*/  F2FP.SATFINITE.E4M3.F32.PACK_AB_MERGE_C R16, R28, R26, RZ ;  /* 0x0000001a1c10723e */ /* 0x001fc600048070ff */
[----:B------:R-:W3:Y:S04]  /*201b90*/  LDL.LU R26, [R1+0x1d70] ;  /* 0x001d7000011a7983 */ /* 0x000ee80000300800 */
[----:B------:R-:W3:Y:S01]  /*201ba0*/  LDL.LU R28, [R1+0x1d74] ;  /* 0x001d7400011c7983 */ /* 0x000ee20000300800 */
[----:B-1----:R-:W-:Y:S01]  /*201bb0*/  VIADD R12, R19, UR5 ;  /* 0x00000005130c7c36 */ /* 0x002fe20008000000 */
[----:B------:R-:W-:Y:S02]  /*201bc0*/  F2FP.SATFINITE.E4M3.F32.PACK_AB_MERGE_C R8, R25, R23, RZ ;  /* 0x000000171908723e */ /* 0x000fe400048070ff */
[----:B------:R0:W-:Y:S01]  /*201bd0*/  STL [R1+0x12c4], R16 ;  /* 0x0012c41001007387 */ /* 0x0001e20000100800 */
[----:B------:R-:W-:Y:S01]  /*201be0*/  ULDC UR5, c[0x0][0x248] ;  /* 0x0000920000057ab9 */ /* 0x000fe20000000800 */
[----:B------:R-:W-:-:S02]  /*201bf0*/  SHF.R.S32.HI R24, RZ, 0x1f, R12 ;  /* 0x0000001fff187819 */ /* 0x000fc4000001140c */
[----:B0-----:R-:W-:-:S05]  /*201c00*/  IADD3 R16, P3, R12, R6, RZ ;  /* 0x000000060c107210 */ /* 0x001fca0007f7e0ff */
[----:B------:R-:W-:-:S05]  /*201c10*/  IMAD.X R17, R24, 0x1, R5, P3 ;  /* 0x0000000118117824 */ /* 0x000fca00018e0605 */
[----:B------:R0:W-:Y:S04]  /*201c20*/  STL.64 [R1+0x14e0], R16 ;  /* 0x0014e01001007387 */ /* 0x0001e80000100a00 */
[----:B0-----:R-:W2:Y:S04]  /*201c30*/  LDL.LU R16, [R1+0x1d78] ;  /* 0x001d780001107983 */ /* 0x001ea80000300800 */
[----:B------:R-:W-:Y:S04]  /*201c40*/  STL [R1+0x8c4], R9 ;  /* 0x0008c40901007387 */ /* 0x000fe80000100800 */
[----:B------:R-:W2:Y:S04]  /*201c50*/  LDL.LU R17, [R1+0x1d7c] ;  /* 0x001d7c0001117983 */ /* 0x000ea80000300800 */
[----:B------:R0:W-:Y:S04]  /*201c60*/  STL [R1+0x1678], R8 ;  /* 0x0016780801007387 */ /* 0x0001e80000100800 */
[----:B--2---:R1:W-:Y:S04]  /*201c70*/  STL.64 [R1+0x7d28], R16 ;  /* 0x007d281001007387 */ /* 0x0043e80000100a00 */
[----:B0-----:R-:W2:Y:S04]  /*201c80*/  LDL.LU R8, [R1+0x1d50] ;  /* 0x001d500001087983 */ /* 0x001ea80000300800 */
[----:B------:R-:W2:Y:S01]  /*201c90*/  LDL.LU R9, [R1+0x1d54] ;  /* 0x001d540001097983 */ /* 0x000ea20000300800 */
[----:B------:R-:W-:-:S02]  /*201ca0*/  IADD3 R18, P3, R12, R11, RZ ;  /* 0x0000000b0c127210 */ /* 0x000fc40007f7e0ff */
[----:B-1----:R-:W-:-:S03]  /*201cb0*/  F2FP.SATFINITE.E4M3.F32.PACK_AB_MERGE_C R16, R29, R27, RZ ;  /* 0x0000001b1d10723e */ /* 0x002fc600048070ff */
[----:B------:R-:W-:Y:S01]  /*201cc0*/  IMAD.X R19, R24, 0x1, R7, P3 ;  /* 0x0000000118137824 */ /* 0x000fe200018e0607 */
[----:B----4-:R-:W-:Y:S02]  /*201cd0*/  F2FP.SATFINITE.E4M3.F32.PACK_AB_MERGE_C R10, R10, R14, RZ ;  /* 0x0000000e0a0a723e */ /* 0x010fe400048070ff */
[----:B---3--:R-:W-:Y:S01]  /*201ce0*/  F2FP.SATFINITE.E4M3.F32.PACK_AB_MERGE_C R13, R15, R13, RZ ;  /* 0x0000000d0f0d723e */ /* 0x008fe200048070ff */
[----:B--2---:R0:W-:Y:S04]  /*201cf0*/  STL.64 [R1+0x7d20], R8 ;  /* 0x007d200801007387 */ /* 0x0041e80000100a00 */
[----:B0-----:R-:W2:Y:S04]  /*201d00*/  LDL.LU R8, [R1+0x21f8] ;  /* 0x0021f80001087983 */ /* 0x001ea80000300800 */
[----:B------:R-:W2:Y:S04]  /*201d10*/  LDL.LU R9, [R1+0x21fc] ;  /* 0x0021fc0001097983 */ /* 0x000ea80000300800 */
[----:B------:R-:W3:Y:S04]  /*201d20*/  LDL.LU R23, [R1+0x1d58] ;  /* 0x001d580001177983 */ /* 0x000ee80000300800 */
[----:B------:R-:W3:Y:S04]  /*201d30*/  LDL.LU R25, [R1+0x1d5c] ;  /* 0x001d5c0001197983 */ /* 0x000ee80000300800 */
[----:B------:R0:W-:Y:S04]  /*201d40*/  STL.64 [R1+0x14d8], R18 ;  /* 0x0014d81201007387 */ /* 0x0001e80000100a00 */
[----:B0-----:R-:W4:Y:S04]  /*201d50*/  LDL.LU R18, [R1+0x1b70] ;  /* 0x001b700001127983 */ /* 0x001f280000300800 */
[----:B------:R0:W-:Y:S04]  /*201d60*/  STL [R1+0x780], R16 ;  /* 0x0007801001007387 */ /* 0x0001e80000100800 */
[----:B------:R-:W4:Y:S01]  /*201d70*/  LDL.LU R19, [R1+0x1b74] ;  /* 0x001b740001137983 */ /* 0x000f220000300800 */
[----:B0-----:R-:W-:-:S03]  /*201d80*/  IADD3 R16, P3, R12, R4, RZ ;  /* 0x000000040c107210 */ /* 0x001fc60007f7e0ff */
[----:B------:R0:W-:Y:S02]  /*201d90*/  STL [R1+0x794], R10 ;  /* 0x0007940a01007387 */ /* 0x0001e40000100800 */
[----:B------:R-:W-:Y:S02]  /*201da0*/  IMAD.X R17, R24, 0x1, R3, P3 ;  /* 0x0000000118117824 */ /* 0x000fe400018e0603 */
[----:B------:R-:W4:Y:S04]  /*201db0*/  LDL.LU R20, [R1+0x1b78] ;  /* 0x001b780001147983 */ /* 0x000f280000300800 */
[----:B0-----:R-:W4:Y:S04]  /*201dc0*/  LDL.LU R10, [R1+0x1b7c] ;  /* 0x001b7c00010a7983 */ /* 0x001f280000300800 */
[----:B------:R-:W4:Y:S04]  /*201dd0*/  LDL.LU R21, [R1+0x1b50] ;  /* 0x001b500001157983 */ /* 0x000f280000300800 */
[----:B------:R-:W4:Y:S04]  /*201de0*/  LDL.LU R27, [R1+0x1b54] ;  /* 0x001b5400011b7983 */ /* 0x000f280000300800 */
[----:B------:R0:W-:Y:S04]  /*201df0*/  STL.64 [R1+0x14d0], R16 ;  /* 0x0014d01001007387 */ /* 0x0001e80000100a00 */
[----:B------:R1:W-:Y:S04]  /*201e00*/  STL [R1+0x6f8], R13 ;  /* 0x0006f80d01007387 */ /* 0x0003e80000100800 */
[----:B------:R-:W4:Y:S01]  /*201e10*/  LDL.LU R29, [R1+0x1b58] ;  /* 0x001b5800011d7983 */ /* 0x000f220000300800 */
[----:B0-----:R-:W-:-:S03]  /*201e20*/  IADD3 R16, P3, R12, R2, RZ ;  /* 0x000000020c107210 */ /* 0x001fc60007f7e0ff */
[----:B------:R-:W4:Y:S02]  /*201e30*/  LDL.LU R14, [R1+0x1b5c] ;  /* 0x001b5c00010e7983 */ /* 0x000f240000300800 */
[----:B------:R-:W-:Y:S02]  /*201e40*/  IMAD.X R17, R24, 0x1, R0, P3 ;  /* 0x0000000118117824 */ /* 0x000fe400018e0600 */
[----:B-1----:R-:W4:Y:S04]  /*201e50*/  LDL.LU R13, [R1+0x1a20] ;  /* 0x001a2000010d7983 */ /* 0x002f280000300800 */
[----:B------:R-:W4:Y:S04]  /*201e60*/  LDL.LU R15, [R1+0x1a24] ;  /* 0x001a2400010f7983 */ /* 0x000f280000300800 */
[----:B------:R-:W4:Y:S04]  /*201e70*/  LDL.LU R24, [R1+0x7d30] ;  /* 0x007d300001187983 */ /* 0x000f280000300800 */
[----:B------:R0:W-:Y:S04]  /*201e80*/  STL.64 [R1+0x14c8], R16 ;  /* 0x0014c81001007387 */ /* 0x0001e80000100a00 */
[----:B0-----:R-:W3:Y:S01]  /*201e90*/  LDL.LU.64 R16, [R1+0x7d28] ;  /* 0x007d280001107983 */ /* 0x001ee20000300a00 */
[----:B------:R-:W-:Y:S01]  /*201ea0*/  VIADD R12, R12, UR5 ;  /* 0x000000050c0c7c36 */ /* 0x000fe20008000000 */
[----:B------:R-:W-:Y:S01]  /*201eb0*/  ULDC UR5, c[0x0][0x248] ;  /* 0x0000920000057ab9 */ /* 0x000fe20000000800 */
[----:B--2---:R-:W-:-:S02]  /*201ec0*/  F2FP.SATFINITE.E4M3.F32.PACK_AB_MERGE_C R9, R9, R8, RZ ;  /* 0x000000080909723e */ /* 0x004fc400048070ff */
[----:B------:R-:W-:Y:S02]  /*201ed0*/  F2FP.SATFINITE.E4M3.F32.PACK_AB_MERGE_C R8, R28, R26, RZ ;  /* 0x0000001a1c08723e */ /* 0x000fe400048070ff */
[----:B------:R-:W2:Y:S04]  /*201ee0*/  LDL.LU R26, [R1+0x1a28] ;  /* 0x001a2800011a7983 */ /* 0x000ea80000300800 */
[----:B------:R-:W-:Y:S04]  /*201ef0*/  STL [R1+0x730], R9 ;  /* 0x0007300901007387 */ /* 0x000fe80000100800 */
[----:B------:R-:W2:Y:S04]  /*201f00*/  LDL.LU R28, [R1+0x1a2c] ;  /* 0x001a2c00011c7983 */ /* 0x000ea80000300800 */
[----:B------:R0:W-:Y:S02]  /*201f10*/  STL [R1+0x684], R8 ;  /* 0x0006840801007387 */ /* 0x0001e40000100800 */
[----:B0-----:R-:W-:-:S02]  /*201f20*/  IADD3 R8, P3, R12, R6, RZ ;  /* 0x000000060c087210 */ /* 0x001fc40007f7e0ff */
[----:B---3--:R-:W-:Y:S02]  /*201f30*/  F2FP.SATFINITE.E4M3.F32.PACK_AB_MERGE_C R17, R17, R16, RZ ;  /* 0x000000101111723e */ /* 0x008fe400048070ff */
[----:B------:R-:W-:-:S05]  /*201f40*/  SHF.R.S32.HI R16, RZ, 0x1f, R12 ;  /* 0x0000001fff107819 */ /* 0x000fca000001140c */
[----:B------:R-:W-:Y:S01]  /*201f50*/  IMAD.X R9, R16, 0x1, R5, P3 ;  /* 0x0000000110097824 */ /* 0x000fe200018e0605 */
[----:B------:R-:W-:Y:S04]  /*201f60*/  STL [R1+0x167c], R17 ;  /* 0x00167c1101007387 */ /* 0x000fe80000100800 */
[----:B------:R0:W-:Y:S04]  /*201f70*/  STL.64 [R1+0x14c0], R8 ;  /* 0x0014c00801007387 */ /* 0x0001e80000100a00 */
[----:B0-----:R-:W3:Y:S01]  /*201f80*/  LDL.LU.64 R8, [R1+0x7d20] ;  /* 0x007d200001087983 */ /* 0x001ee20000300a00 */
[----:B------:R-:W-:-:S02]  /*201f90*/  F2FP.SATFINITE.E4M3.F32.PACK_AB_MERGE_C R17, R25, R23, RZ ;  /* 0x000000171911723e */ /* 0x000fc400048070ff */
[----:B---3--:R-:W-:Y:S02]  /*201fa0*/  F2FP.SATFINITE.E4M3.F32.PACK_AB_MERGE_C R9, R9, R8, RZ ;  /* 0x000000080909723e */ /* 0x008fe400048070ff */
[----:B------:R-:W-:-:S03]  /*201fb0*/  IADD3 R8, P3, R12, R11, RZ ;  /* 0x0000000b0c087210 */ /* 0x000fc60007f7e0ff */
[----:B------:R0:W-:Y:S04]  /*201fc0*/  STL [R1+0x604], R9 ;  /* 0x0006040901007387 */ /* 0x0001e80000100800 */
[----:B------:R-:W-:Y:S01]  /*201fd0*/  STL [R1+0x654], R17 ;  /* 0x0006541101007387 */ /* 0x000fe20000100800 */
[----:B0-----:R-:W-:-:S05]  /*201fe0*/  IMAD.X R9, R16, 0x1, R7, P3 ;  /* 0x0000000110097824 */ /* 0x001fca00018e0607 */
[----:B------:R0:W-:Y:S04]  /*201ff0*/  STL.64 [R1+0x14b8], R8 ;  /* 0x0014b80801007387 */ /* 0x0001e80000100a00 */
[----:B0-----:R-:W3:Y:S04]  /*202000*/  LDL.LU R8, [R1+0x1a30] ;  /* 0x001a300001087983 */ /* 0x001ee80000300800 */
[----:B------:R-:W3:Y:S01]  /*202010*/  LDL.LU R9, [R1+0x1a34] ;  /* 0x001a340001097983 */ /* 0x000ee20000300800 */
[----:B----4-:R-:W-:-:S03]  /*202020*/  F2FP.SATFINITE.E4M3.F32.PACK_AB_MERGE_C R10, R10, R20, RZ ;  /* 0x000000140a0a723e */ /* 0x010fc600048070ff */
[----:B---3--:R0:W-:Y:S04]  /*202030*/  STL.64 [R1+0x7d18], R8 ;  /* 0x007d180801007387 */ /* 0x0081e80000100a00 */
[----:B------:R-:W3:Y:S04]  /*202040*/  LDL.LU R23, [R1+0x1a38] ;  /* 0x001a380001177983 */ /* 0x000ee80000300800 */
[----:B------:R-:W3:Y:S01]  /*202050*/  LDL.LU R25, [R1+0x1a3c] ;  /* 0x001a3c0001197983 */ /* 0x000ee20000300800 */
[----:B0-----:R-:W-:-:S03]  /*202060*/  F2FP.SATFINITE.E4M3.F32.PACK_AB_MERGE_C R8, R19, R18, RZ ;  /* 0x000000121308723e */ /* 0x001fc600048070ff */
[----:B------:R0:W-:Y:S04]  /*202070*/  STL [R1+0x79f4], R10 ;  /* 0x0079f40a01007387 */ /* 0x0001e80000100800 */
[----:B------:R1:W-:Y:S01]  /*202080*/  STL [R1+0x5b0], R8 ;  /* 0x0005b00801007387 */ /* 0x0003e20000100800 */
[----:B0-----:R-:W-:Y:S02]  /*202090*/  F2FP.SATFINITE.E4M3.F32.PACK_AB_MERGE_C R10, R27, R21, RZ ;  /* 0x000000151b0a723e */ /* 0x001fe400048070ff */
[----:B-1----:R-:W-:-:S03]  /*2020a0*/  IADD3 R8, P3, R12, R4, RZ ;  /* 0x000000040c087210 */ /* 0x002fc60007f7e0ff */
[----:B------:R-:W-:Y:S02]  /*2020b0*/  STL [R1+0x79f8], R10 ;  /* 0x0079f80a01007387 */ /* 0x000fe40000100800 */
[----:B------:R-:W-:-:S05]  /*2020c0*/  IMAD.X R9, R16, 0x1, R3, P3 ;  /* 0x0000000110097824 */ /* 0x000fca00018e0603 */
[----:B------:R0:W-:Y:S02]  /*2020d0*/  STL.64 [R1+0x14b0], R8 ;  /* 0x0014b00801007387 */ /* 0x0001e40000100a00 */
[----:B0-----:R-:W-:-:S05]  /*2020e0*/  IADD3 R8, P3, R12, R2, RZ ;  /* 0x000000020c087210 */ /* 0x001fca0007f7e0ff */
[----:B------:R-:W-:-:S05]  /*2020f0*/  IMAD.X R9, R16, 0x1, R0, P3 ;  /* 0x0000000110097824 */ /* 0x000fca00018e0600 */
[----:B------:R0:W-:Y:S01]  /*202100*/  STL.64 [R1+0x14a8], R8 ;  /* 0x0014a80801007387 */ /* 0x0001e20000100a00 */
[----:B--2---:R-:W-:Y:S02]  /*202110*/  F2FP.SATFINITE.E4M3.F32.PACK_AB_MERGE_C R10, R28, R26, RZ ;  /* 0x0000001a1c0a723e */ /* 0x004fe400048070ff */
[----:B0-----:R-:W-:Y:S02]  /*202120*/  F2FP.SATFINITE.E4M3.F32.PACK_AB_MERGE_C R9, R14, R29, RZ ;  /* 0x0000001d0e09723e */ /* 0x001fe400048070ff */
[----:B------:R-:W-:-:S03]  /*202130*/  F2FP.SATFINITE.E4M3.F32.PACK_AB_MERGE_C R8, R15, R13, RZ ;  /* 0x0000000d0f08723e */ /* 0x000fc600048070ff */
[----:B------:R-:W-:Y:S04]  /*202140*/  STL [R1+0x1738], R9 ;  /* 0x0017380901007387 */ /* 0x000fe80000100800 */
[----:B------:R0:W-:Y:S04]  /*202150*/  STL [R1+0x240], R8 ;  /* 0x0002400801007387 */ /* 0x0001e80000100800 */
[----:B------:R-:W2:Y:S04]  /*202160*/  LDL.LU R27, [R1+0x1a40] ;  /* 0x001a4000011b7983 */ /* 0x000ea80000300800 */
[----:B------:R-:W4:Y:S04]  /*202170*/  LDL.LU R16, [R1+0x1a54] ;  /* 0x001a540001107983 */ /* 0x000f280000300800 */
[----:B------:R-:W3:Y:S04]  /*202180*/  LDL.LU R15, [R1+0x1a58] ;  /* 0x001a5800010f7983 */ /* 0x000ee80000300800 */
[----:B------:R-:W4:Y:S04]  /*202190*/  LDL.LU R28, [R1+0x1a5c] ;  /* 0x001a5c00011c7983 */ /* 0x000f280000300800 */
[----:B------:R-:W4:Y:S04]  /*2021a0*/  LDL.LU R20, [R1+0x1a60] ;  /* 0x001a600001147983 */ /* 0x000f280000300800 */
[----:B------:R-:W4:Y:S04]  /*2021b0*/  LDL.LU R13, [R1+0x1a64] ;  /* 0x001a6400010d7983 */ /* 0x000f280000300800 */
[----:B------:R-:W3:Y:S01]  /*2021c0*/  LDL.LU R14, [R1+0x1a68] ;  /* 0x001a6800010e7983 */ /* 0x000ee20000300800 */
[----:B------:R-:W-:Y:S01]  /*2021d0*/  VIADD R12, R12, UR5 ;  /* 0x000000050c0c7c36 */ /* 0x000fe20008000000 */
[----:B------:R-:W-:-:S04]  /*2021e0*/  ULDC UR5, c[0x0][0x248] ;  /* 0x0000920000057ab9 */ /* 0x000fc80000000800 */
[----:B------:R-:W-:Y:S02]  /*2021f0*/  SHF.R.S32.HI R18, RZ, 0x1f, R12 ;  /* 0x0000001fff127819 */ /* 0x000fe4000001140c */
[----:B0-----:R-:W-:-:S05]  /*202200*/  IADD3 R8, P3, R12, R6, RZ ;  /* 0x000000060c087210 */ /* 0x001fca0007f7e0ff */
[----:B------:R-:W-:Y:S01]  /*202210*/  IMAD.X R9, R18, 0x1, R5, P3 ;  /* 0x0000000112097824 */ /* 0x000fe200018e0605 */
[----:B---3--:R0:W-:Y:S04]  /*202220*/  STL.64 [R1+0x7d08], R14 ;  /* 0x007d080e01007387 */ /* 0x0081e80000100a00 */
[----:B0-----:R-:W3:Y:S04]  /*202230*/  LDL.LU R14, [R1+0x1a48] ;  /* 0x001a4800010e7983 */ /* 0x001ee80000300800 */
[----:B------:R-:W3:Y:S04]  /*202240*/  LDL.LU R15, [R1+0x1a4c] ;  /* 0x001a4c00010f7983 */ /* 0x000ee80000300800 */
[----:B------:R-:W4:Y:S04]  /*202250*/  LDL.LU R26, [R1+0x1a6c] ;  /* 0x001a6c00011a7983 */ /* 0x000f280000300800 */
[----:B------:R-:W-:Y:S04]  /*202260*/  STL [R1+0x79fc], R10 ;  /* 0x0079fc0a01007387 */ /* 0x000fe80000100800 */
[----:B------:R0:W-:Y:S04]  /*202270*/  STL.64 [R1+0x14a0], R8 ;  /* 0x0014a00801007387 */ /* 0x0001e80000100a00 */
[----:B0-----:R-:W2:Y:S01]  /*202280*/  LDL.LU.64 R8, [R1+0x7d18] ;  /* 0x007d180001087983 */ /* 0x001ea20000300a00 */
[----:B------:R-:W-:-:S05]  /*202290*/  F2FP.SATFINITE.E4M3.F32.PACK_AB_MERGE_C R10, R25, R23, RZ ;  /* 0x00000017190a723e */ /* 0x000fca00048070ff */
[----:B------:R0:W-:Y:S01]  /*2022a0*/  STL [R1+0x7a00], R10 ;  /* 0x007a000a01007387 */ /* 0x0001e20000100800 */
[----:B--2---:R-:W-:-:S05]  /*2022b0*/  F2FP.SATFINITE.E4M3.F32.PACK_AB_MERGE_C R8, R9, R8, RZ ;  /* 0x000000080908723e */ /* 0x004fca00048070ff */
[----:B------:R1:W-:Y:S04]  /*2022c0*/  STL [R1+0x218], R8 ;  /* 0x0002180801007387 */ /* 0x0003e80000100800 */
[----:B0-----:R-:W2:Y:S04]  /*2022d0*/  LDL.LU R10, [R1+0x1a44] ;  /* 0x001a4400010a7983 */ /* 0x001ea80000300800 */
[----:B------:R-:W3:Y:S01]  /*2022e0*/  LDL.LU R17, [R1+0x1a70] ;  /* 0x001a700001117983 */ /* 0x000ee20000300800 */
[----:B-1----:R-:W-:-:S05]  /*2022f0*/  IADD3 R8, P3, R12, R11, RZ ;  /* 0x0000000b0c087210 */ /* 0x002fca0007f7e0ff */
[----:B------:R-:W-:Y:S01]  /*202300*/  IMAD.X R9, R18, 0x1, R7, P3 ;  /* 0x0000000112097824 */ /* 0x000fe200018e0607 */
[----:B---3--:R0:W-:Y:S01]  /*202310*/  STL [R1+0x7d00], R17 ;  /* 0x007d001101007387 */ /* 0x0081e20000100800 */
[----:B--2---:R-:W-:-:S03]  /*202320*/  F2FP.SATFINITE.E4M3.F32.PACK_AB_MERGE_C R10, R10, R27, RZ ;  /* 0x0000001b0a0a723e */ /* 0x004fc600048070ff */
[----:B0-----:R-:W4:Y:S04]  /*202330*/  LDL.LU R17, [R1+0x1a50] ;  /* 0x001a500001117983 */ /* 0x001f280000300800 */
[----:B------:R0:W-:Y:S04]  /*202340*/  STL.64 [R1+0x1498], R8 ;  /* 0x0014980801007387 */ /* 0x0001e80000100a00 */
[----:B------:R-:W2:Y:S04]  /*202350*/  LDL.LU R19, [R1+0x1a74] ;  /* 0x001a740001137983 */ /* 0x000ea80000300800 */
[----:B------:R-:W3:Y:S04]  /*202360*/  LDL.LU R23, [R1+0x1a78] ;  /* 0x001a780001177983 */ /* 0x000ee80000300800 */
[----:B------:R-:W3:Y:S04]  /*202370*/  LDL.LU R25, [R1+0x1a7c] ;  /* 0x001a7c0001197983 */ /* 0x000ee80000300800 */
[----:B------:R-:W3:Y:S04]  /*202380*/  LDL.LU R21, [R1+0x1a80] ;  /* 0x001a800001157983 */ /* 0x000ee80000300800 */
[----:B------:R-:W3:Y:S04]  /*202390*/  LDL.LU R29, [R1+0x1a84] ;  /* 0x001a8400011d7983 */ /* 0x000ee80000300800 */
[----:B0-----:R-:W3:Y:S04]  /*2023a0*/  LDL.LU R8, [R1+0x1a88] ;  /* 0x001a880001087983 */ /* 0x001ee80000300800 */
[----:B------:R-:W3:Y:S04]  /*2023b0*/  LDL.LU R9, [R1+0x1a8c] ;  /* 0x001a8c0001097983 */ /* 0x000ee80000300800 */
[----:B------:R-:W3:Y:S04]  /*2023c0*/  LDL.LU R27, [R1+0x7d10] ;  /* 0x007d1000011b7983 */ /* 0x000ee80000300800 */
[----:B------:R0:W-:Y:S02]  /*2023d0*/  STL [R1+0x7a04], R10 ;  /* 0x007a040a01007387 */ /* 0x0001e40000100800 */
[----:B0-----:R-:W-:-:S02]  /*2023e0*/  F2FP.SATFINITE.E4M3.F32.PACK_AB_MERGE_C R10, R15, R14, RZ ;  /* 0x0000000e0f0a723e */ /* 0x001fc400048070ff */
[----:B------:R-:W-:-:S05]  /*2023f0*/  IADD3 R14, P3, R12, R4, RZ ;  /* 0x000000040c0e7210 */ /* 0x000fca0007f7e0ff */
[----:B------:R-:W-:Y:S01]  /*202400*/  IMAD.X R15, R18, 0x1, R3, P3 ;  /* 0x00000001120f7824 */ /* 0x000fe200018e0603 */
[----:B------:R-:W-:Y:S04]  /*202410*/  STL [R1+0x1740], R10 ;  /* 0x0017400a01007387 */ /* 0x000fe80000100800 */
[----:B------:R0:W-:Y:S04]  /*202420*/  STL.64 [R1+0x1490], R14 ;  /* 0x0014900e01007387 */ /* 0x0001e80000100a00 */
[----:B0-----:R-:W2:Y:S01]  /*202430*/  LDL.LU.64 R14, [R1+0x7d08] ;  /* 0x007d0800010e7983 */ /* 0x001ea20000300a00 */
[----:B----4-:R-:W-:-:S02]  /*202440*/  F2FP.SATFINITE.E4M3.F32.PACK_AB_MERGE_C R10, R16, R17, RZ ;  /* 0x00000011100a723e */ /* 0x010fc400048070ff */
[----:B------:R-:W-:-:S03]  /*202450*/  IADD3 R16, P3, R12, R2, RZ ;  /* 0x000000020c107210 */ /* 0x000fc60007f7e0ff */
[----:B------:R2:W-:Y:S02]  /*202460*/  STL [R1+0x1d0], R10 ;  /* 0x0001d00a01007387 */ /* 0x0005e40000100800 */
[----:B------:R-:W-:Y:S01]  /*202470*/  IMAD.X R17, R18, 0x1, R0, P3 ;  /* 0x0000000112117824 */ /* 0x000fe200018e0600 */
[----:B--2---:R-:W-:Y:S02]  /*202480*/  F2FP.SATFINITE.E4M3.F32.PACK_AB_MERGE_C R10, R28, R15, RZ ;  /* 0x0000000f1c0a723e */ /* 0x004fe400048070ff */
[----:B------:R-:W2:Y:S04]  /*202490*/  LDL.LU R15, [R1+0x1a90] ;  /* 0x001a9000010f7983 */ /* 0x000ea80000300800 */
[----:B------:R-:W2:Y:S04]  /*2024a0*/  LDL.LU R28, [R1+0x1a94] ;  /* 0x001a9400011c7983 */ /* 0x000ea80000300800 */
[----:B------:R-:W-:Y:S04]  /*2024b0*/  STL.64 [R1+0x1488], R16 ;  /* 0x0014881001007387 */ /* 0x000fe80000100a00 */
[----:B------:R0:W-:Y:S02]  /*2024c0*/  STL [R1+0x7a08], R10 ;  /* 0x007a080a01007387 */ /* 0x0001e40000100800 */
[----:B0-----:R-:W-:Y:S01]  /*2024d0*/  F2FP.SATFINITE.E4M3.F32.PACK_AB_MERGE_C R10, R13, R20, RZ ;  /* 0x000000140d0a723e */ /* 0x001fe200048070ff */
[----:B------:R-:W-:Y:S01]  /*2024e0*/  VIADD R13, R12, UR5 ;  /* 0x000000050c0d7c36 */ /* 0x000fe20008000000 */
[----:B------:R-:W-:-:S04]  /*2024f0*/  ULDC UR5, c[0x0][0x248] ;  /* 0x0000920000057ab9 */ /* 0x000fc80000000800 */
[----:B------:R-:W-:Y:S02]  /*202500*/  SHF.R.S32.HI R12, RZ, 0x1f, R13 ;  /* 0x0000001fff0c7819 */ /* 0x000fe4000001140d */
[----:B------:R-:W-:Y:S01]  /*202510*/  IADD3 R16, P3, R13, R6, RZ ;  /* 0x000000060d107210 */ /* 0x000fe20007f7e0ff */
[----:B------:R0:W-:Y:S04]  /*202520*/  STL [R1+0x1b4], R10 ;  /* 0x0001b40a01007387 */ /* 0x0001e80000100800 */
[----:B------:R-:W4:Y:S01]  /*202530*/  LDL.LU R18, [R1+0x1a98] ;  /* 0x001a980001127983 */ /* 0x000f220000300800 */
[----:B------:R-:W-:-:S03]  /*202540*/  IMAD.X R17, R12, 0x1, R5, P3 ;  /* 0x000000010c117824 */ /* 0x000fc600018e0605 */
[----:B------:R-:W4:Y:S01]  /*202550*/  LDL.LU R20, [R1+0x1a9c] ;  /* 0x001a9c0001147983 */ /* 0x000f220000300800 */
[----:B0-----:R-:W-:-:S03]  /*202560*/  F2FP.SATFINITE.E4M3.F32.PACK_AB_MERGE_C R10, R26, R14, RZ ;  /* 0x0000000e1a0a723e */ /* 0x001fc600048070ff */
[----:B------:R-:W4:Y:S04]  /*202570*/  LDL.LU R14, [R1+0x1aa0] ;  /* 0x001aa000010e7983 */ /* 0x000f280000300800 */
[----:B------:R-:W4:Y:S04]  /*202580*/  LDL.LU R26, [R1+0x1aa4] ;  /* 0x001aa400011a7983 */ /* 0x000f280000300800 */
[----:B------:R-:W-:Y:S04]  /*202590*/  STL [R1+0x7a0c], R10 ;  /* 0x007a0c0a01007387 */ /* 0x000fe80000100800 */
[----:B------:R0:W-:Y:S04]  /*2025a0*/  STL.64 [R1+0x1480], R16 ;  /* 0x0014801001007387 */ /* 0x0001e80000100a00 */
[----:B0-----:R-:W3:Y:S01]  /*2025b0*/  LDL.LU R17, [R1+0x7d00] ;  /* 0x007d000001117983 */ /* 0x001ee20000300800 */
[----:B------:R-:W-:-:S02]  /*2025c0*/  IADD3 R16, P3, R13, R11, RZ ;  /* 0x0000000b0d107210 */ /* 0x000fc40007f7e0ff */
[----:B--2---:R-:W-:Y:S02]  /*2025d0*/  F2FP.SATFINITE.E4M3.F32.PACK_AB_MERGE_C R15, R28, R15, RZ ;  /* 0x0000000f1c0f723e */ /* 0x004fe400048070ff */
[----:B---3--:R-:W-:Y:S01]  /*2025e0*/  F2FP.SATFINITE.E4M3.F32.PACK_AB_MERGE_C R10, R19, R17, RZ ;  /* 0x00000011130a723e */ /* 0x008fe200048070ff */
[----:B------:R-:W-:-:S04]  /*2025f0*/  IMAD.X R17, R12, 0x1, R7, P3 ;  /* 0x000000010c117824 */ /* 0x000fc800018e0607 */
[----:B------:R0:W-:Y:S02]  /*202600*/  STL [R1+0x7a10], R10 ;  /* 0x007a100a01007387 */ /* 0x0001e40000100800 */
[----:B0-----:R-:W-:Y:S02]  /*202610*/  F2FP.SATFINITE.E4M3.F32.PACK_AB_MERGE_C R10, R25, R23, RZ ;  /* 0x00000017190a723e */ /* 0x001fe400048070ff */
[----:B------:R-:W2:Y:S04]  /*202620*/  LDL.LU R23, [R1+0x1aa8] ;  /* 0x001aa80001177983 */ /* 0x000ea80000300800 */
[----:B------:R-:W2:Y:S04]  /*202630*/  LDL.LU R25, [R1+0x1aac] ;  /* 0x001aac0001197983 */ /* 0x000ea80000300800 */
[----:B------:R0:W-:Y:S04]  /*202640*/  STL [R1+0x1748], R10 ;  /* 0x0017480a01007387 */ /* 0x0001e80000100800 */
[----:B------:R1:W-:Y:S04]  /*202650*/  STL.64 [R1+0x1478], R16 ;  /* 0x0014781001007387 */ /* 0x0003e80000100a00 */
[----:B------:R-:W3:Y:S01]  /*202660*/  LDL.LU R12, [R1+0x1ab0] ;  /* 0x001ab000010c7983 */ /* 0x000ee20000300800 */
[----:B0-----:R-:W-:-:S02]  /*202670*/  F2FP.SATFINITE.E4M3.F32.PACK_AB_MERGE_C R10, R9, R8, RZ ;  /* 0x00000008090a723e */ /* 0x001fc400048070ff */
[----:B-1----:R-:W-:-:S05]  /*202680*/  F2FP.SATFINITE.E4M3.F32.PACK_AB_MERGE_C R16, R29, R21, RZ ;  /* 0x000000151d10723e */ /* 0x002fca00048070ff */
[----:B------:R0:W-:Y:S04]  /*202690*/  STL [R1+0x164], R16 ;  /* 0x0001641001007387 */ /* 0x0001e80000100800 */
[----:B------:R-:W3:Y:S04]  /*2026a0*/  LDL.LU R19, [R1+0x1ab4] ;  /* 0x001ab40001137983 */ /* 0x000ee80000300800 */
[----:B------:R-:W2:Y:S01]  /*2026b0*/  LDL.LU R21, [R1+0x1ab8] ;  /* 0x001ab80001157983 */ /* 0x000ea20000300800 */
[----:B0-----:R-:W-:-:S03]  /*2026c0*/  IADD3 R16, P3, R13, R4, RZ ;  /* 0x000000040d107210 */ /* 0x001fc60007f7e0ff */
[----:B------:R-:W2:Y:S04]  /*2026d0*/  LDL.LU R8, [R1+0x1abc] ;  /* 0x001abc0001087983 */ /* 0x000ea80000300800 */
[----:B------:R0:W-:Y:S04]  /*2026e0*/  STL [R1+0x7a14], R10 ;  /* 0x007a140a01007387 */ /* 0x0001e80000100800 */
[----:B------:R-:W3:Y:S04]  /*2026f0*/  LDL.LU R29, [R1+0x1ac0] ;  /* 0x001ac000011d7983 */ /* 0x000ee80000300800 */
[----:B------:R-:W2:Y:S01]  /*202700*/  LDL.LU R9, [R1+0x1ac4] ;  /* 0x001ac40001097983 */ /* 0x000ea20000300800 */
[----:B0-----:R-:W-:-:S05]  /*202710*/  SHF.R.S32.HI R10, RZ, 0x1f, R13 ;  /* 0x0000001fff0a7819 */ /* 0x001fca000001140d */
[----:B------:R-:W-:-:S05]  /*202720*/  IMAD.X R17, R10, 0x1, R3, P3 ;  /* 0x000000010a117824 */ /* 0x000fca00018e0603 */
[----:B------:R-:W-:Y:S04]  /*202730*/  STL.64 [R1+0x1470], R16 ;  /* 0x0014701001007387 */ /* 0x000fe80000100a00 */
[----:B------:R0:W-:Y:S04]  /*202740*/  STL [R1+0x14c], R15 ;  /* 0x00014c0f01007387 */ /* 0x0001e80000100800 */
[----:B0-----:R-:W2:Y:S04]  /*202750*/  LDL.LU R15, [R1+0x1ac8] ;  /* 0x001ac800010f7983 */ /* 0x001ea80000300800 */
[----:B------:R-:W3:Y:S01]  /*202760*/  LDL.LU R28, [R1+0x1acc] ;  /* 0x001acc00011c7983 */ /* 0x000ee20000300800 */
[----:B------:R-:W-:-:S05]  /*202770*/  IADD3 R16, P3, R13, R2, RZ ;  /* 0x000000020d107210 */ /* 0x000fca0007f7e0ff */
[----:B------:R-:W-:Y:S01]  /*202780*/  IMAD.X R17, R10, 0x1, R0, P3 ;  /* 0x000000010a117824 */ /* 0x000fe200018e0600 */
[----:B----4-:R-:W-:Y:S01]  /*202790*/  F2FP.SATFINITE.E4M3.F32.PACK_AB_MERGE_C R10, R20, R18, RZ ;  /* 0x00000012140a723e */ /* 0x010fe200048070ff */
[----:B---3--:R-:W-:Y:S04]  /*2027a0*/  STL.64 [R1+0x7cf8], R28 ;  /* 0x007cf81c01007387 */ /* 0x008fe80000100a00 */
[----:B------:R0:W-:Y:S04]  /*2027b0*/  STL [R1+0x7a18], R10 ;  /* 0x007a180a01007387 */ /* 0x0001e80000100800 */
[----:B------:R-:W-:Y:S01]  /*2027c0*/  STL.64 [R1+0x1468], R16 ;  /* 0x0014681001007387 */ /* 0x000fe20000100a00 */
[----:B0-----:R-:W-:Y:S01]  /*2027d0*/  F2FP.SATFINITE.E4M3.F32.PACK_AB_MERGE_C R10, R26, R14, RZ ;  /* 0x0000000e1a0a723e */ /* 0x001fe200048070ff */
[----:B------:R-:W-:Y:S01]  /*2027e0*/  VIADD R14, R13, UR5 ;  /* 0x000000050d0e7c36 */ /* 0x000fe20008000000 */
[----:B--2---:R-:W-:Y:S01]  /*2027f0*/  F2FP.SATFINITE.E4M3.F32.PACK_AB_MERGE_C R8, R8, R21, RZ ;  /* 0x000000150808723e */ /* 0x004fe200048070ff */
[----:B------:R-:W-:-:S02]  /*202800*/  ULDC UR5, c[0x0][0x248] ;  /* 0x0000920000057ab9 */ /* 0x000fc40000000800 */
[----:B------:R0:W-:Y:S04]  /*202810*/  STL [R1+0x138], R10 ;  /* 0x0001380a01007387 */ /* 0x0001e80000100800 */
[----:B------:R-:W2:Y:S04]  /*202820*/  LDL.LU R18, [R1+0x1ad8] ;  /* 0x001ad80001127983 */ /* 0x000ea80000300800 */
[----:B------:R-:W2:Y:S04]  /*202830*/  LDL.LU R13, [R1+0x1adc] ;  /* 0x001adc00010d7983 */ /* 0x000ea80000300800 */
[----:B------:R-:W3:Y:S04]  /*202840*/  LDL.LU R20, [R1+0x1ae0] ;  /* 0x001ae00001147983 */ /* 0x000ee80000300800 */
[----:B------:R-:W4:Y:S01]  /*202850*/  LDL.LU R26, [R1+0x1ae4] ;  /* 0x001ae400011a7983 */ /* 0x000f220000300800 */
[----:B0-----:R-:W-:-:S02]  /*202860*/  F2FP.SATFINITE.E4M3.F32.PACK_AB_MERGE_C R10, R25, R23, RZ ;  /* 0x00000017190a723e */ /* 0x001fc400048070ff */
[----:B------:R-:W-:Y:S02]  /*202870*/  SHF.R.S32.HI R16, RZ, 0x1f, R14 ;  /* 0x0000001fff107819 */ /* 0x000fe4000001140e */
[----:B------:R-:W-:-:S05]  /*202880*/  IADD3 R28, P3, R14, R6, RZ ;  /* 0x000000060e1c7210 */ /* 0x000fca0007f7e0ff */
[----:B------:R-:W-:Y:S01]  /*202890*/  IMAD.X R29, R16, 0x1, R5, P3 ;  /* 0x00000001101d7824 */ /* 0x000fe200018e0605 */
[----:B----4-:R0:W-:Y:S04]  /*2028a0*/  STL.64 [R1+0x7ce8], R26 ;  /* 0x007ce81a01007387 */ /* 0x0101e80000100a00 */
[----:B0-----:R-:W4:Y:S04]  /*2028b0*/  LDL.LU R26, [R1+0x1ad0] ;  /* 0x001ad000011a7983 */ /* 0x001f280000300800 */
[----:B------:R-:W4:Y:S04]  /*2028c0*/  LDL.LU R27, [R1+0x1ad4] ;  /* 0x001ad400011b7983 */ /* 0x000f280000300800 */
[----:B------:R-:W3:Y:S04]  /*2028d0*/  LDL.LU R23, [R1+0x1ae8] ;  /* 0x001ae80001177983 */ /* 0x000ee80000300800 */
[----:B------:R-:W3:Y:S04]  /*2028e0*/  LDL.LU R25, [R1+0x1aec] ;  /* 0x001aec0001197983 */ /* 0x000ee80000300800 */
[----:B------:R0:W-:Y:S02]  /*2028f0*/  STL [R1+0x1760], R10 ;  /* 0x0017600a01007387 */ /* 0x0001e40000100800 */
[----:B0-----:R-:W-:-:S05]  /*202900*/  F2FP.SATFINITE.E4M3.F32.PACK_AB_MERGE_C R10, R19, R12, RZ ;  /* 0x0000000c130a723e */ /* 0x001fca00048070ff */
[----:B------:R-:W-:Y:S04]  /*202910*/  STL [R1+0x7a1c], R10 ;  /* 0x007a1c0a01007387 */ /* 0x000fe80000100800 */
[----:B------:R0:W-:Y:S04]  /*202920*/  STL.64 [R1+0x1460], R28 ;  /* 0x0014601c01007387 */ /* 0x0001e80000100a00 */
[----:B------:R-:W3:Y:S04]  /*202930*/  LDL.LU R17, [R1+0x1af0] ;  /* 0x001af00001117983 */ /* 0x000ee80000300800 */
[----:B------:R-:W3:Y:S01]  /*202940*/  LDL.LU R12, [R1+0x1af4] ;  /* 0x001af400010c7983 */ /* 0x000ee20000300800 */
[----:B0-----:R-:W-:-:S03]  /*202950*/  IADD3 R28, P3, R14, R11, RZ ;  /* 0x0000000b0e1c7210 */ /* 0x001fc60007f7e0ff */
[----:B------:R0:W-:Y:S02]  /*202960*/  STL [R1+0x120], R8 ;  /* 0x0001200801007387 */ /* 0x0001e40000100800 */
[----:B------:R-:W-:Y:S02]  /*202970*/  IMAD.X R29, R16, 0x1, R7, P3 ;  /* 0x00000001101d7824 */ /* 0x000fe400018e0607 */
[----:B------:R-:W3:Y:S04]  /*202980*/  LDL.LU R19, [R1+0x1af8] ;  /* 0x001af80001137983 */ /* 0x000ee80000300800 */
[----:B0-----:R-:W3:Y:S04]  /*202990*/  LDL.LU R8, [R1+0x1afc] ;  /* 0x001afc0001087983 */ /* 0x001ee80000300800 */
[----:B------:R0:W-:Y:S04]  /*2029a0*/  STL.64 [R1+0x1458], R28 ;  /* 0x0014581c01007387 */ /* 0x0001e80000100a00 */
[----:B0-----:R-:W2:Y:S02]  /*2029b0*/  LDL.LU.64 R28, [R1+0x7cf8] ;  /* 0x007cf800011c7983 */ /* 0x001ea40000300a00 */
[----:B--2---:R-:W-:-:S02]  /*2029c0*/  F2FP.SATFINITE.E4M3.F32.PACK_AB_MERGE_C R10, R9, R29, RZ ;  /* 0x0000001d090a723e */ /* 0x004fc400048070ff */
[----:B------:R-:W-:Y:S02]  /*2029d0*/  F2FP.SATFINITE.E4M3.F32.PACK_AB_MERGE_C R9, R28, R15, RZ ;  /* 0x0000000f1c09723e */ /* 0x000fe400048070ff */
[----:B------:R-:W-:Y:S01]  /*2029e0*/  IADD3 R28, P3, R14, R4, RZ ;  /* 0x000000040e1c7210 */ /* 0x000fe20007f7e0ff */
[----:B------:R4:W-:Y:S04]  /*2029f0*/  STL [R1+0x7a20], R10 ;  /* 0x007a200a01007387 */ /* 0x0009e80000100800 */
[----:B------:R-:W-:Y:S01]  /*202a00*/  IMAD.X R29, R16, 0x1, R3, P3 ;  /* 0x00000001101d7824 */ /* 0x000fe200018e0603 */
[----:B------:R-:W-:Y:S01]  /*202a10*/  STL [R1+0x108], R9 ;  /* 0x0001080901007387 */ /* 0x000fe20000100800 */
[----:B----4-:R-:W-:Y:S02]  /*202a20*/  F2FP.SATFINITE.E4M3.F32.PACK_AB_MERGE_C R10, R27, R26, RZ ;  /* 0x0000001a1b0a723e */ /* 0x010fe400048070ff */
[----:B------:R-:W-:Y:S01]  /*202a30*/  IADD3 R26, P3, R14, R2, RZ ;  /* 0x000000020e1a7210 */ /* 0x000fe20007f7e0ff */
[----:B------:R0:W-:Y:S04]  /*202a40*/  STL.64 [R1+0x1450], R28 ;  /* 0x0014501c01007387 */ /* 0x0001e80000100a00 */
[----:B------:R-:W-:Y:S01]  /*202a50*/  IMAD.X R27, R16, 0x1, R0, P3 ;  /* 0x00000001101b7824 */ /* 0x000fe200018e0600 */
[----:B0-----:R-:W2:Y:S04]  /*202a60*/  LDL.LU R29, [R1+0x7cf0] ;  /* 0x007cf000011d7983 */ /* 0x001ea80000300800 */
[----:B------:R-:W4:Y:S04]  /*202a70*/  LDL.LU R21, [R1+0x1b00] ;  /* 0x001b000001157983 */ /* 0x000f280000300800 */
[----:B------:R-:W4:Y:S04]  /*202a80*/  LDL.LU R28, [R1+0x1b04] ;  /* 0x001b0400011c7983 */ /* 0x000f280000300800 */
[----:B------:R-:W2:Y:S04]  /*202a90*/  LDL.LU R9, [R1+0x1b08] ;  /* 0x001b080001097983 */ /* 0x000ea80000300800 */
[----:B------:R-:W2:Y:S04]  /*202aa0*/  LDL.LU R15, [R1+0x1b0c] ;  /* 0x001b0c00010f7983 */ /* 0x000ea80000300800 */
[----:B------:R-:W-:Y:S04]  /*202ab0*/  STL [R1+0x7a24], R10 ;  /* 0x007a240a01007387 */ /* 0x000fe80000100800 */
[----:B------:R0:W-:Y:S04]  /*202ac0*/  STL.64 [R1+0x1448], R26 ;  /* 0x0014481a01007387 */ /* 0x0001e80000100a00 */
[----:B0-----:R-:W3:Y:S01]  /*202ad0*/  LDL.LU.64 R26, [R1+0x7ce8] ;  /* 0x007ce800011a7983 */ /* 0x001ee20000300a00 */
[----:B------:R-:W-:-:S05]  /*202ae0*/  F2FP.SATFINITE.E4M3.F32.PACK_AB_MERGE_C R13, R13, R18, RZ ;  /* 0x000000120d0d723e */ /* 0x000fca00048070ff */
[----:B------:R-:W-:Y:S01]  /*202af0*/  STL [R1+0x796c], R13 ;  /* 0x00796c0d01007387 */ /* 0x000fe20000100800 */
[----:B---3--:R-:W-:-:S05]  /*202b00*/  F2FP.SATFINITE.E4M3.F32.PACK_AB_MERGE_C R10, R26, R20, RZ ;  /* 0x000000141a0a723e */ /* 0x008fca00048070ff */
[----:B------:R0:W-:Y:S04]  /*202b10*/  STL [R1+0xec], R10 ;  /* 0x0000ec0a01007387 */ /* 0x0001e80000100800 */
[----:B------:R-:W3:Y:S01]  /*202b20*/  LDL.LU R26, [R1+0x1b14] ;  /* 0x001b1400011a7983 */ /* 0x000ee20000300800 */
[----:B------:R-:W-:Y:S01]  /*202b30*/  VIADD R18, R14, UR5 ;  /* 0x000000050e127c36 */ /* 0x000fe20008000000 */
[----:B------:R-:W-:Y:S01]  /*202b40*/  F2FP.SATFINITE.E4M3.F32.PACK_AB_MERGE_C R12, R12, R17, RZ ;  /* 0x000000110c0c723e */ /* 0x000fe200048070ff */
[----:B------:R-:W-:Y:S01]  /*202b50*/  ULDC UR5, c[0x0][0x248] ;  /* 0x0000920000057ab9 */ /* 0x000fe20000000800 */
[----:B0-----:R-:W-:Y:S02]  /*202b60*/  F2FP.SATFINITE.E4M3.F32.PACK_AB_MERGE_C R10, R25, R23, RZ ;  /* 0x00000017190a723e */ /* 0x001fe400048070ff */
[----:B------:R-:W-:-:S02]  /*202b70*/  SHF.R.S32.HI R14, RZ, 0x1f, R18 ;  /* 0x0000001fff0e7819 */ /* 0x000fc40000011412 */
[----:B----4-:R-:W-:Y:S02]  /*202b80*/  F2FP.SATFINITE.E4M3.F32.PACK_AB_MERGE_C R28, R28, R21, RZ ;  /* 0x000000151c1c723e */ /* 0x010fe400048070ff */
[----:B--2---:R-:W-:Y:S01]  /*202b90*/  F2FP.SATFINITE.E4M3.F32.PACK_AB_MERGE_C R9, R15, R9, RZ ;  /* 0x000000090f09723e */ /* 0x004fe200048070ff */
[----:B---3--:R0:W-:Y:S04]  /*202ba0*/  STL.64 [R1+0x7ce0], R26 ;  /* 0x007ce01a01007387 */ /* 0x0081e80000100a00 */
[----:B------:R-:W2:Y:S04]  /*202bb0*/  LDL.LU R25, [R1+0x1b1c] ;  /* 0x001b1c0001197983 */ /* 0x000ea80000300800 */
[----:B------:R-:W3:Y:S01]  /*202bc0*/  LDL.LU R20, [R1+0x1b28] ;  /* 0x001b280001147983 */ /* 0x000ee20000300800 */
[----:B0-----:R-:W-:-:S03]  /*202bd0*/  IADD3 R26, P3, R18, R6, RZ ;  /* 0x00000006121a7210 */ /* 0x001fc60007f7e0ff */
[----:B------:R-:W3:Y:S04]  /*202be0*/  LDL.LU R23, [R1+0x1b2c] ;  /* 0x001b2c0001177983 */ /* 0x000ee80000300800 */
[----:B------:R0:W-:Y:S01]  /*202bf0*/  STL [R1+0x7a2c], R10 ;  /* 0x007a2c0a01007387 */ /* 0x0001e20000100800 */
[----:B------:R-:W-:Y:S01]  /*202c00*/  IMAD.X R27, R14, 0x1, R5, P3 ;  /* 0x000000010e1b7824 */ /* 0x000fe200018e0605 */
[----:B0-----:R-:W-:-:S05]  /*202c10*/  F2FP.SATFINITE.E4M3.F32.PACK_AB_MERGE_C R10, R8, R19, RZ ;  /* 0x00000013080a723e */ /* 0x001fca00048070ff */
[----:B------:R0:W-:Y:S04]  /*202c20*/  STL [R1+0x7b50], R10 ;  /* 0x007b500a01007387 */ /* 0x0001e80000100800 */
[----:B------:R-:W-:Y:S04]  /*202c30*/  STL.64 [R1+0x1440], R26 ;  /* 0x0014401a01007387 */ /* 0x000fe80000100a00 */
[----:B------:R1:W-:Y:S04]  /*202c40*/  STL [R1+0xe0], R12 ;  /* 0x0000e00c01007387 */ /* 0x0003e80000100800 */
[----:B0-----:R-:W4:Y:S01]  /*202c50*/  LDL.LU R10, [R1+0x1b24] ;  /* 0x001b2400010a7983 */ /* 0x001f220000300800 */
[----:B-1----:R-:W-:-:S05]  /*202c60*/  IADD3 R12, P3, R18, R11, RZ ;  /* 0x0000000b120c7210 */ /* 0x002fca0007f7e0ff */
[----:B------:R-:W-:Y:S01]  /*202c70*/  IMAD.X R13, R14, 0x1, R7, P3 ;  /* 0x000000010e0d7824 */ /* 0x000fe200018e0607 */
[----:B------:R-:W-:-:S04]  /*202c80*/  IADD3 R26, P3, R18, R4, RZ ;  /* 0x00000004121a7210 */ /* 0x000fc80007f7e0ff */
[----:B------:R0:W-:Y:S01]  /*202c90*/  STL.64 [R1+0x1438], R12 ;  /* 0x0014380c01007387 */ /* 0x0001e20000100a00 */
[----:B------:R-:W-:-:S03]  /*202ca0*/  IMAD.X R27, R14, 0x1, R3, P3 ;  /* 0x000000010e1b7824 */ /* 0x000fc600018e0603 */
[----:B0-----:R-:W4:Y:S04]  /*202cb0*/  LDL.LU R13, [R1+0x1b30] ;  /* 0x001b3000010d7983 */ /* 0x001f280000300800 */
[----:B------:R-:W4:Y:S04]  /*202cc0*/  LDL.LU R16, [R1+0x1b34] ;  /* 0x001b340001107983 */ /* 0x000f280000300800 */
[----:B------:R-:W4:Y:S04]  /*202cd0*/  LDL.LU R17, [R1+0x1b38] ;  /* 0x001b380001117983 */ /* 0x000f280000300800 */
[----:B------:R-:W4:Y:S04]  /*202ce0*/  LDL.LU R8, [R1+0x1b3c] ;  /* 0x001b3c0001087983 */ /* 0x000f280000300800 */
[----:B------:R0:W-:Y:S04]  /*202cf0*/  STL.64 [R1+0x7a60], R28 ;  /* 0x007a601c01007387 */ /* 0x0001e80000100a00 */
[----:B0-----:R-:W2:Y:S04]  /*202d00*/  LDL.LU R28, [R1+0x1b18] ;  /* 0x001b1800011c7983 */ /* 0x001ea80000300800 */
[----:B------:R-:W4:Y:S04]  /*202d10*/  LDL.LU R29, [R1+0x1b20] ;  /* 0x001b2000011d7983 */ /* 0x000f280000300800 */
[----:B------:R0:W-:Y:S04]  /*202d20*/  STL [R1+0x7970], R9 ;  /* 0x0079700901007387 */ /* 0x0001e80000100800 */
[----:B0-----:R-:W4:Y:S04]  /*202d30*/  LDL.LU R9, [R1+0x1b10] ;  /* 0x001b100001097983 */ /* 0x001f280000300800 */
[----:B------:R0:W-:Y:S04]  /*202d40*/  STL.64 [R1+0x1430], R26 ;  /* 0x0014301a01007387 */ /* 0x0001e80000100a00 */
[----:B0-----:R-:W4:Y:S04]  /*202d50*/  LDL.LU.64 R26, [R1+0x7ce0] ;  /* 0x007ce000011a7983 */ /* 0x001f280000300a00 */
[----:B------:R-:W4:Y:S04]  /*202d60*/  LDL.LU R12, [R1+0x1b40] ;  /* 0x001b4000010c7983 */ /* 0x000f280000300800 */
[----:B------:R-:W4:Y:S04]  /*202d70*/  LDL.LU R19, [R1+0x1b44] ;  /* 0x001b440001137983 */ /* 0x000f280000300800 */
[----:B------:R-:W4:Y:S04]  /*202d80*/  LDL.LU R21, [R1+0x1b48] ;  /* 0x001b480001157983 */ /* 0x000f280000300800 */
[----:B------:R-:W4:Y:S01]  /*202d90*/  LDL.LU R15, [R1+0x1b4c] ;  /* 0x001b4c00010f7983 */ /* 0x000f220000300800 */
[----:B---3--:R-:W-:-:S02]  /*202da0*/  F2FP.SATFINITE.E4M3.F32.PACK_AB_MERGE_C R23, R23, R20, RZ ;  /* 0x000000141717723e */ /* 0x008fc400048070ff */
[----:B--2---:R-:W-:Y:S02]  /*202db0*/  F2FP.SATFINITE.E4M3.F32.PACK_AB_MERGE_C R25, R25, R28, RZ ;  /* 0x0000001c1919723e */ /* 0x004fe400048070ff */
[----:B----4-:R-:W-:Y:S02]  /*202dc0*/  F2FP.SATFINITE.E4M3.F32.PACK_AB_MERGE_C R28, R10, R29, RZ ;  /* 0x0000001d0a1c723e */ /* 0x010fe400048070ff */
[----:B------:R-:W-:-:S05]  /*202dd0*/  F2FP.SATFINITE.E4M3.F32.PACK_AB_MERGE_C R26, R26, R9, RZ ;  /* 0x000000091a1a723e */ /* 0x000fca00048070ff */
[----:B------:R0:W-:Y:S02]  /*202de0*/  STL.64 [R1+0x7a80], R26 ;  /* 0x007a801a01007387 */ /* 0x0001e40000100a00 */
[----:B0-----:R-:W-:-:S05]  /*202df0*/  IADD3 R26, P3, R18, R2, RZ ;  /* 0x00000002121a7210 */ /* 0x001fca0007f7e0ff */
[----:B------:R-:W-:Y:S02]  /*202e00*/  IMAD.X R27, R14, 0x1, R0, P3 ;  /* 0x000000010e1b7824 */ /* 0x000fe400018e0600 */
[----:B------:R-:W2:Y:S04]  /*202e10*/  LDL.LU R14, [R1+0x7cd8] ;  /* 0x007cd800010e7983 */ /* 0x000ea80000300800 */
[----:B------:R0:W-:Y:S04]  /*202e20*/  STL.64 [R1+0x7aa0], R24 ;  /* 0x007aa01801007387 */ /* 0x0001e80000100a00 */
[----:B------:R1:W-:Y:S04]  /*202e30*/  STL.64 [R1+0x1428], R26 ;  /* 0x0014281a01007387 */ /* 0x0003e80000100a00 */
[----:B------:R-:W-:Y:S01]  /*202e40*/  STL [R1+0x7af8], R28 ;  /* 0x007af81c01007387 */ /* 0x000fe20000100800 */
[----:B0-----:R-:W-:-:S03]  /*202e50*/  VIADD R24, R18, UR5 ;  /* 0x0000000512187c36 */ /* 0x001fc60008000000 */
[----:B------:R0:W-:Y:S01]  /*202e60*/  STL.64 [R1+0x7ad8], R22 ;  /* 0x007ad81601007387 */ /* 0x0001e20000100a00 */
[----:B------:R-:W-:Y:S01]  /*202e70*/  F2FP.SATFINITE.E4M3.F32.PACK_AB_MERGE_C R8, R8, R17, RZ ;  /* 0x000000110808723e */ /* 0x000fe200048070ff */
[----:B------:R-:W-:Y:S01]  /*202e80*/  ULDC UR5, c[0x0][0x248] ;  /* 0x0000920000057ab9 */ /* 0x000fe20000000800 */
[----:B-1----:R-:W-:Y:S01]  /*202e90*/  IADD3 R26, P3, R24, R6, RZ ;  /* 0x00000006181a7210 */ /* 0x002fe20007f7e0ff */
[----:B------:R-:W-:Y:S01]  /*202ea0*/  STL [R1+0x7cc8], R6 ;  /* 0x007cc80601007387 */ /* 0x000fe20000100800 */
[----:B0-----:R-:W-:-:S03]  /*202eb0*/  SHF.R.S32.HI R22, RZ, 0x1f, R24 ;  /* 0x0000001fff167819 */ /* 0x001fc60000011418 */
[----:B------:R-:W3:Y:S02]  /*202ec0*/  LDL.LU R23, [R1+0x3034] ;  /* 0x0030340001177983 */ /* 0x000ee40000300800 */
[----:B------:R-:W-:Y:S02]  /*202ed0*/  IMAD.X R27, R22, 0x1, R5, P3 ;  /* 0x00000001161b7824 */ /* 0x000fe400018e0605 */
[----:B------:R-:W4:Y:S04]  /*202ee0*/  LDL.LU R18, [R1+0x3038] ;  /* 0x0030380001127983 */ /* 0x000f280000300800 */
[----:B------:R-:W4:Y:S04]  /*202ef0*/  LDL.LU R20, [R1+0x303c] ;  /* 0x00303c0001147983 */ /* 0x000f280000300800 */
[----:B------:R0:W-:Y:S02]  /*202f00*/  STL.64 [R1+0x1420], R26 ;  /* 0x0014201a01007387 */ /* 0x0001e40000100a00 */
[----:B0-----:R-:W-:-:S05]  /*202f10*/  F2FP.SATFINITE.E4M3.F32.PACK_AB_MERGE_C R26, R16, R13, RZ ;  /* 0x0000000d101a723e */ /* 0x001fca00048070ff */
[----:B------:R-:W-:Y:S04]  /*202f20*/  STL [R1+0x7b60], R26 ;  /* 0x007b601a01007387 */ /* 0x000fe80000100800 */
[----:B------:R-:W2:Y:S01]  /*202f30*/  LDL.LU R6, [R1+0x3020] ;  /* 0x0030200001067983 */ /* 0x000ea20000300800 */
[----:B------:R-:W-:-:S03]  /*202f40*/  IADD3 R16, P3, R24, R11, RZ ;  /* 0x0000000b18107210 */ /* 0x000fc60007f7e0ff */
[----:B------:R-:W4:Y:S02]  /*202f50*/  LDL.LU R9, [R1+0x3024] ;  /* 0x0030240001097983 */ /* 0x000f240000300800 */
[----:B------:R-:W-:Y:S02]  /*202f60*/  IMAD.X R17, R22, 0x1, R7, P3 ;  /* 0x0000000116117824 */ /* 0x000fe400018e0607 */
[----:B------:R-:W-:Y:S04]  /*202f70*/  STL [R1+0x795c], R8 ;  /* 0x00795c0801007387 */ /* 0x000fe80000100800 */
[----:B--2---:R0:W-:Y:S04]  /*202f80*/  STL.64 [R1+0x7cd0], R6 ;  /* 0x007cd00601007387 */ /* 0x0041e80000100a00 */
[----:B0-----:R-:W3:Y:S01]  /*202f90*/  LDL.LU R7, [R1+0x3030] ;  /* 0x0030300001077983 */ /* 0x001ee20000300800 */
[----:B------:R-:W-:-:S02]  /*202fa0*/  F2FP.SATFINITE.E4M3.F32.PACK_AB_MERGE_C R8, R19, R12, RZ ;  /* 0x0000000c1308723e */ /* 0x000fc400048070ff */
[----:B------:R-:W-:Y:S01]  /*202fb0*/  IADD3 R12, P3, R24, R4, RZ ;  /* 0x00000004180c7210 */ /* 0x000fe20007f7e0ff */
[----:B------:R-:W2:Y:S01]  /*202fc0*/  LDL.LU R26, [R1+0x1b68] ;  /* 0x001b6800011a7983 */ /* 0x000ea20000300800 */
[----:B------:R-:W-:-:S03]  /*202fd0*/  F2FP.SATFINITE.E4M3.F32.PACK_AB_MERGE_C R15, R15, R21, RZ ;  /* 0x000000150f0f723e */ /* 0x000fc600048070ff */
[----:B------:R-:W-:Y:S04]  /*202fe0*/  STL.64 [R1+0x1418], R16 ;  /* 0x0014181001007387 */ /* 0x000fe80000100a00 */
[----:B------:R-:W2:Y:S01]  /*202ff0*/  LDL.LU R28, [R1+0x1b6c] ;  /* 0x001b6c00011c7983 */ /* 0x000ea20000300800 */
[----:B------:R-:W-:-:S03]  /*203000*/  IMAD.X R13, R22, 0x1, R3, P3 ;  /* 0x00000001160d7824 */ /* 0x000fc600018e0603 */
[----:B------:R-:W2:Y:S01]  /*203010*/  LDL.LU R29, [R1+0x1b80] ;  /* 0x001b8000011d7983 */ /* 0x000ea20000300800 */
[----:B------:R-:W-:-:S03]  /*203020*/  IADD3 R6, P3, R24, R2, RZ ;  /* 0x0000000218067210 */ /* 0x000fc60007f7e0ff */
[----:B------:R-:W2:Y:S04]  /*203030*/  LDL.LU R10, [R1+0x1b84] ;  /* 0x001b8400010a7983 */ /* 0x000ea80000300800 */
[----:B------:R-:W2:Y:S04]  /*203040*/  LDL.LU R19, [R1+0x1b88] ;  /* 0x001b880001137983 */ /* 0x000ea80000300800 */
[----:B------:R-:W2:Y:S04]  /*203050*/  LDL.LU R21, [R1+0x1b8c] ;  /* 0x001b8c0001157983 */ /* 0x000ea80000300800 */
[----:B------:R0:W-:Y:S04]  /*203060*/  STL.64 [R1+0x7b08], R14 ;  /* 0x007b080e01007387 */ /* 0x0001e80000100a00 */
[----:B0-----:R-:W2:Y:S04]  /*203070*/  LDL.LU R14, [R1+0x1b60] ;  /* 0x001b6000010e7983 */ /* 0x001ea80000300800 */
[----:B------:R-:W2:Y:S04]  /*203080*/  LDL.LU R15, [R1+0x1b64] ;  /* 0x001b6400010f7983 */ /* 0x000ea80000300800 */
[----:B------:R-:W2:Y:S04]  /*203090*/  LDL.LU R25, [R1+0x1b90] ;  /* 0x001b900001197983 */ /* 0x000ea80000300800 */
[----:B------:R-:W2:Y:S04]  /*2030a0*/  LDL.LU R27, [R1+0x1b94] ;  /* 0x001b9400011b7983 */ /* 0x000ea80000300800 */
[----:B------:R0:W-:Y:S04]  /*2030b0*/  STL.64 [R1+0x1410], R12 ;  /* 0x0014100c01007387 */ /* 0x0001e80000100a00 */
[----:B0-----:R-:W2:Y:S04]  /*2030c0*/  LDL.LU R13, [R1+0x1b98] ;  /* 0x001b9800010d7983 */ /* 0x001ea80000300800 */
[----:B------:R-:W2:Y:S04]  /*2030d0*/  LDL.LU R16, [R1+0x1b9c] ;  /* 0x001b9c0001107983 */ /* 0x000ea80000300800 */
[----:B------:R-:W2:Y:S04]  /*2030e0*/  LDL.LU R17, [R1+0x1ba0] ;  /* 0x001ba00001117983 */ /* 0x000ea80000300800 */
[----:B------:R-:W2:Y:S01]  /*2030f0*/  LDL.LU R12, [R1+0x1ba4] ;  /* 0x001ba400010c7983 */ /* 0x000ea20000300800 */
[----:B---3--:R-:W-:Y:S01]  /*203100*/  F2FP.SATFINITE.E4M3.F32.PACK_AB_MERGE_C R23, R23, R7, RZ ;  /* 0x000000071717723e */ /* 0x008fe200048070ff */
[----:B------:R-:W-:-:S05]  /*203110*/  IMAD.X R7, R22, 0x1, R0, P3 ;  /* 0x0000000116077824 */ /* 0x000fca00018e0600 */
[----:B------:R0:W-:Y:S04]  /*203120*/  STL.64 [R1+0x1408], R6 ;  /* 0x0014080601007387 */ /* 0x0001e80000100a00 */
[----:B0-----:R-:W3:Y:S01]  /*203130*/  LDL.LU.64 R6, [R1+0x7cd0] ;  /* 0x007cd00001067983 */ /* 0x001ee20000300a00 */
[----:B----4-:R-:W-:-:S03]  /*203140*/  F2FP.SATFINITE.E4M3.F32.PACK_AB_MERGE_C R22, R20, R18, RZ ;  /* 0x000000121416723e */ /* 0x010fc600048070ff */
[----:B------:R-:W4:Y:S04]  /*203150*/  LDL.LU R18, [R1+0x1ba8] ;  /* 0x001ba80001127983 */ /* 0x000f280000300800 */
[----:B------:R-:W4:Y:S04]  /*203160*/  LDL.LU R20, [R1+0x1bac] ;  /* 0x001bac0001147983 */ /* 0x000f280000300800 */
[----:B------:R0:W-:Y:S04]  /*203170*/  STL.64 [R1+0x7b10], R22 ;  /* 0x007b101601007387 */ /* 0x0001e80000100a00 */
[----:B0-----:R-:W4:Y:S04]  /*203180*/  LDL.LU R22, [R1+0x3028] ;  /* 0x0030280001167983 */ /* 0x001f280000300800 */
[----:B------:R-:W4:Y:S01]  /*203190*/  LDL.LU R23, [R1+0x302c] ;  /* 0x00302c0001177983 */ /* 0x000f220000300800 */
[----:B---3--:R-:W-:-:S03]  /*2031a0*/  F2FP.SATFINITE.E4M3.F32.PACK_AB_MERGE_C R9, R9, R6, RZ ;  /* 0x000000060909723e */ /* 0x008fc600048070ff */
[----:B------:R-:W3:Y:S01]  /*2031b0*/  LDL.LU R6, [R1+0x7cc8] ;  /* 0x007cc80001067983 */ /* 0x000ee20000300800 */
[----:B------:R-:W-:Y:S01]  /*2031c0*/  VIADD R24, R24, UR5 ;  /* 0x0000000518187c36 */ /* 0x000fe20008000000 */
[----:B--2---:R-:W-:Y:S01]  /*2031d0*/  F2FP.SATFINITE.E4M3.F32.PACK_AB_MERGE_C R15, R15, R14, RZ ;  /* 0x0000000e0f0f723e */ /* 0x004fe200048070ff */
[----:B------:R-:W-:Y:S01]  /*2031e0*/  ULDC UR5, c[0x0][0x248] ;  /* 0x0000920000057ab9 */ /* 0x000fe20000000800 */
[----:B------:R-:W-:Y:S01]  /*2031f0*/  STL.64 [R1+0x7b40], R8 ;  /* 0x007b400801007387 */ /* 0x000fe20000100a00 */
[----:B------:R-:W-:Y:S02]  /*203200*/  F2FP.SATFINITE.E4M3.F32.PACK_AB_MERGE_C R14, R28, R26, RZ ;  /* 0x0000001a1c0e723e */ /* 0x000fe400048070ff */
[----:B----4-:R-:W-:Y:S02]  /*203210*/  F2FP.SATFINITE.E4M3.F32.PACK_AB_MERGE_C R23, R23, R22, RZ ;  /* 0x000000161717723e */ /* 0x010fe400048070ff */
[----:B------:R-:W-:-:S03]  /*203220*/  SHF.R.S32.HI R22, RZ, 0x1f, R24 ;  /* 0x0000001fff167819 */ /* 0x000fc60000011418 */
[----:B------:R-:W-:Y:S04]  /*203230*/  STL [R1+0x1794], R23 ;  /* 0x0017941701007387 */ /* 0x000fe80000100800 */
[----:B------:R0:W-:Y:S02]  /*203240*/  STL.64 [R1+0x7b48], R14 ;  /* 0x007b480e01007387 */ /* 0x0001e40000100a00 */
[----:B0-----:R-:W-:Y:S02]  /*203250*/  F2FP.SATFINITE.E4M3.F32.PACK_AB_MERGE_C R14, R27, R25, RZ ;  /* 0x000000191b0e723e */ /* 0x001fe400048070ff */
[----:B---3--:R-:W-:-:S05]  /*203260*/  IADD3 R8, P3, R24, R6, RZ ;  /* 0x0000000618087210 */ /* 0x008fca0007f7e0ff */
[----:B------:R-:W-:-:S05]  /*203270*/  IMAD.X R9, R22, 0x1, R5, P3 ;  /* 0x0000000116097824 */ /* 0x000fca00018e0605 */
[----:B------:R0:W-:Y:S02]  /*203280*/  STL.64 [R1+0x1400], R8 ;  /* 0x0014000801007387 */ /* 0x0001e40000100a00 */
[----:B0-----:R-:W-:-:S05]  /*203290*/  IADD3 R8, P3, R24, R11, RZ ;  /* 0x0000000b18087210 */ /* 0x001fca0007f7e0ff */
[----:B------:R-:W-:-:S05]  /*2032a0*/  IMAD.X R9, R22, 0x1, R7, P3 ;  /* 0x0000000116097824 */ /* 0x000fca00018e0607 */
[----:B------:R0:W-:Y:S02]  /*2032b0*/  STL.64 [R1+0x13f8], R8 ;  /* 0x0013f80801007387 */ /* 0x0001e40000100a00 */
[----:B0-----:R-:W-:Y:S02]  /*2032c0*/  F2FP.SATFINITE.E4M3.F32.PACK_AB_MERGE_C R8, R10, R29, RZ ;  /* 0x0000001d0a08723e */ /* 0x001fe400048070ff */
[----:B------:R-:W2:Y:S04]  /*2032d0*/  LDL.LU R29, [R1+0x1bb0] ;  /* 0x001bb000011d7983 */ /* 0x000ea80000300800 */
[----:B------:R-:W2:Y:S04]  /*2032e0*/  LDL.LU R10, [R1+0x1bb4] ;  /* 0x001bb400010a7983 */ /* 0x000ea80000300800 */
        /* <DEDUP_REMOVED lines=8> */
[----:B0-----:R-:W-:Y:S02]  /*203370*/  IADD3 R8, P3, R24, R2, RZ ;  /* 0x0000000218087210 */ /* 0x001fe40007f7e0ff */
[----:B------:R-:W-:Y:S03]  /*203380*/  STL [R1+0x1914], R14 ;  /* 0x0019140e01007387 */ /* 0x000fe60000100800 */
[----:B------:R-:W-:-:S05]  /*203390*/  IMAD.X R9, R22, 0x1, R0, P3 ;  /* 0x0000000116097824 */ /* 0x000fca00018e0600 */
[----:B------:R0:W-:Y:S02]  /*2033a0*/  STL.64 [R1+0x13e8], R8 ;  /* 0x0013e80801007387 */ /* 0x0001e40000100a00 */
[----:B0-----:R-:W-:Y:S02]  /*2033b0*/  F2FP.SATFINITE.E4M3.F32.PACK_AB_MERGE_C R9, R16, R13, RZ ;  /* 0x0000000d1009723e */ /* 0x001fe400048070ff */
[----:B------:R-:W-:Y:S01]  /*2033c0*/  F2FP.SATFINITE.E4M3.F32.PACK_AB_MERGE_C R8, R12, R17, RZ ;  /* 0x000000110c08723e */ /* 0x000fe200048070ff */
[----:B------:R-:W4:Y:S04]  /*2033d0*/  LDL.LU R13, [R1+0x1bc0] ;  /* 0x001bc000010d7983 */ /* 0x000f280000300800 */
[----:B------:R0:W-:Y:S04]  /*2033e0*/  STL [R1+0x1904], R9 ;  /* 0x0019040901007387 */ /* 0x0001e80000100800 */
[----:B------:R-:W4:Y:S04]  /*2033f0*/  LDL.LU R16, [R1+0x1bc4] ;  /* 0x001bc40001107983 */ /* 0x000f280000300800 */
[----:B------:R1:W-:Y:S01]  /*203400*/  STL [R1+0x1934], R8 ;  /* 0x0019340801007387 */ /* 0x0003e20000100800 */
[----:B0-----:R-:W-:-:S03]  /*203410*/  F2FP.SATFINITE.E4M3.F32.PACK_AB_MERGE_C R9, R20, R18, RZ ;  /* 0x000000121409723e */ /* 0x001fc600048070ff */
[----:B------:R-:W3:Y:S04]  /*203420*/  LDL.LU R17, [R1+0x1bc8] ;  /* 0x001bc80001117983 */ /* 0x000ee80000300800 */
[----:B------:R-:W3:Y:S01]  /*203430*/  LDL.LU R12, [R1+0x1bcc] ;  /* 0x001bcc00010c7983 */ /* 0x000ee20000300800 */
[----:B-1----:R-:W-:Y:S01]  /*203440*/  VIADD R8, R24, UR5 ;  /* 0x0000000518087c36 */ /* 0x002fe20008000000 */
[----:B------:R-:W-:Y:S02]  /*203450*/  ULDC UR5, c[0x0][0x248] ;  /* 0x0000920000057ab9 */ /* 0x000fe40000000800 */
[----:B------:R-:W3:Y:S04]  /*203460*/  LDL.LU R18, [R1+0x1bd8] ;  /* 0x001bd80001127983 */ /* 0x000ee80000300800 */
[----:B------:R-:W3:Y:S01]  /*203470*/  LDL.LU R20, [R1+0x1bdc] ;  /* 0x001bdc0001147983 */ /* 0x000ee20000300800 */
[----:B------:R-:W-:-:S03]  /*203480*/  IADD3 R14, P3, R8, R6, RZ ;  /* 0x00000006080e7210 */ /* 0x000fc60007f7e0ff */
[----:B------:R-:W-:Y:S04]  /*203490*/  STL [R1+0x1924], R9 ;  /* 0x0019240901007387 */ /* 0x000fe80000100800 */
[----:B------:R0:W-:Y:S02]  /*2034a0*/  STL [R1+0x7cb8], R6 ;  /* 0x007cb80601007387 */ /* 0x0001e40000100800 */
[----:B0-----:R-:W-:-:S05]  /*2034b0*/  SHF.R.S32.HI R6, RZ, 0x1f, R8 ;  /* 0x0000001fff067819 */ /* 0x001fca0000011408 */
[----:B------:R-:W-:-:S05]  /*2034c0*/  IMAD.X R15, R6, 0x1, R5, P3 ;  /* 0x00000001060f7824 */ /* 0x000fca00018e0605 */
[----:B------:R0:W-:Y:S04]  /*2034d0*/  STL.64 [R1+0x13e0], R14 ;  /* 0x0013e00e01007387 */ /* 0x0001e80000100a00 */
[----:B0-----:R-:W2:Y:S04]  /*2034e0*/  LDL.LU R14, [R1+0x1be0] ;  /* 0x001be000010e7983 */ /* 0x001ea80000300800 */
[----:B------:R-:W2:Y:S04]  /*2034f0*/  LDL.LU R15, [R1+0x1be4] ;  /* 0x001be400010f7983 */ /* 0x000ea80000300800 */
[----:B--2---:R0:W-:Y:S04]  /*203500*/  STL.64 [R1+0x7cb0], R14 ;  /* 0x007cb00e01007387 */ /* 0x0041e80000100a00 */
[----:B0-----:R-:W2:Y:S04]  /*203510*/  LDL.LU R14, [R1+0x1bd0] ;  /* 0x001bd000010e7983 */ /* 0x001ea80000300800 */
[----:B------:R-:W2:Y:S01]  /*203520*/  LDL.LU R15, [R1+0x1bd4] ;  /* 0x001bd400010f7983 */ /* 0x000ea20000300800 */
[----:B------:R-:W-:-:S02]  /*203530*/  F2FP.SATFINITE.E4M3.F32.PACK_AB_MERGE_C R10, R10, R29, RZ ;  /* 0x0000001d0a0a723e */ /* 0x000fc400048070ff */
[----:B----4-:R-:W-:Y:S02]  /*203540*/  F2FP.SATFINITE.E4M3.F32.PACK_AB_MERGE_C R13, R16, R13, RZ ;  /* 0x0000000d100d723e */ /* 0x010fe400048070ff */
[----:B---3--:R-:W-:Y:S01]  /*203550*/  F2FP.SATFINITE.E4M3.F32.PACK_AB_MERGE_C R12, R12, R17, RZ ;  /* 0x000000110c0c723e */ /* 0x008fe200048070ff */
[----:B--2---:R0:W-:Y:S04]  /*203560*/  STL.64 [R1+0x7cc0], R14 ;  /* 0x007cc00e01007387 */ /* 0x0041e80000100a00 */
[----:B------:R-:W2:Y:S04]  /*203570*/  LDL.LU R9, [R1+0x1be8] ;  /* 0x001be80001097983 */ /* 0x000ea80000300800 */
[----:B------:R-:W2:Y:S04]  /*203580*/  LDL.LU R22, [R1+0x1bec] ;  /* 0x001bec0001167983 */ /* 0x000ea80000300800 */
[----:B------:R1:W-:Y:S01]  /*203590*/  STL [R1+0x1964], R10 ;  /* 0x0019640a01007387 */ /* 0x0003e20000100800 */
[----:B0-----:R-:W-:-:S03]  /*2035a0*/  IADD3 R14, P3, R8, R11, RZ ;  /* 0x0000000b080e7210 */ /* 0x001fc60007f7e0ff */
[----:B------:R-:W3:Y:S04]  /*2035b0*/  LDL.LU R23, [R1+0x1bf0] ;  /* 0x001bf00001177983 */ /* 0x000ee80000300800 */
[----:B------:R-:W3:Y:S01]  /*2035c0*/  LDL.LU R26, [R1+0x1bf4] ;  /* 0x001bf400011a7983 */ /* 0x000ee20000300800 */
[----:B-1----:R-:W-:Y:S01]  /*2035d0*/  F2FP.SATFINITE.E4M3.F32.PACK_AB_MERGE_C R10, R21, R19, RZ ;  /* 0x00000013150a723e */ /* 0x002fe200048070ff */
[----:B------:R-:W-:-:S04]  /*2035e0*/  IMAD.X R15, R6, 0x1, R7, P3 ;  /* 0x00000001060f7824 */ /* 0x000fc800018e0607 */
[----:B------:R0:W-:Y:S04]  /*2035f0*/  STL [R1+0x1944], R10 ;  /* 0x0019440a01007387 */ /* 0x0001e80000100800 */
[----:B------:R-:W4:Y:S04]  /*203600*/  LDL.LU R28, [R1+0x1bf8] ;  /* 0x001bf800011c7983 */ /* 0x000f280000300800 */
[----:B------:R-:W4:Y:S04]  /*203610*/  LDL.LU R24, [R1+0x1bfc] ;  /* 0x001bfc0001187983 */ /* 0x000f280000300800 */
[----:B------:R-:W4:Y:S04]  /*203620*/  LDL.LU R29, [R1+0x1c00] ;  /* 0x001c0000011d7983 */ /* 0x000f280000300800 */
[----:B0-----:R-:W4:Y:S04]  /*203630*/  LDL.LU R10, [R1+0x1c04] ;  /* 0x001c0400010a7983 */ /* 0x001f280000300800 */
[----:B------:R-:W4:Y:S04]  /*203640*/  LDL.LU R19, [R1+0x1c08] ;  /* 0x001c080001137983 */ /* 0x000f280000300800 */
[----:B------:R-:W4:Y:S04]  /*203650*/  LDL.LU R21, [R1+0x1c0c] ;  /* 0x001c0c0001157983 */ /* 0x000f280000300800 */
[----:B------:R0:W-:Y:S04]  /*203660*/  STL.64 [R1+0x13d8], R14 ;  /* 0x0013d80e01007387 */ /* 0x0001e80000100a00 */
[----:B------:R-:W4:Y:S04]  /*203670*/  LDL.LU R25, [R1+0x1c10] ;  /* 0x001c100001197983 */ /* 0x000f280000300800 */
[----:B------:R1:W-:Y:S01]  /*203680*/  STL [R1+0x1a24], R13 ;  /* 0x001a240d01007387 */ /* 0x0003e20000100800 */
[----:B0-----:R-:W-:-:S03]  /*203690*/  IADD3 R14, P3, R8, R4, RZ ;  /* 0x00000004080e7210 */ /* 0x001fc60007f7e0ff */
[----:B------:R-:W4:Y:S04]  /*2036a0*/  LDL.LU R27, [R1+0x1c14] ;  /* 0x001c1400011b7983 */ /* 0x000f280000300800 */
[----:B------:R0:W-:Y:S01]  /*2036b0*/  STL [R1+0x1994], R12 ;  /* 0x0019940c01007387 */ /* 0x0001e20000100800 */
[----:B------:R-:W-:-:S03]  /*2036c0*/  IMAD.X R15, R6, 0x1, R3, P3 ;  /* 0x00000001060f7824 */ /* 0x000fc600018e0603 */
[----:B-1----:R-:W4:Y:S04]  /*2036d0*/  LDL.LU R13, [R1+0x1c18] ;  /* 0x001c1800010d7983 */ /* 0x002f280000300800 */
[----:B------:R-:W4:Y:S04]  /*2036e0*/  LDL.LU R16, [R1+0x1c1c] ;  /* 0x001c1c0001107983 */ /* 0x000f280000300800 */
[----:B------:R-:W4:Y:S04]  /*2036f0*/  LDL.LU R17, [R1+0x1c20] ;  /* 0x001c200001117983 */ /* 0x000f280000300800 */
[----:B0-----:R-:W4:Y:S04]  /*203700*/  LDL.LU R12, [R1+0x1c24] ;  /* 0x001c2400010c7983 */ /* 0x001f280000300800 */
[----:B------:R0:W-:Y:S04]  /*203710*/  STL.64 [R1+0x13d0], R14 ;  /* 0x0013d00e01007387 */ /* 0x0001e80000100a00 */
[----:B0-----:R-:W2:Y:S01]  /*203720*/  LDL.LU.64 R14, [R1+0x7cc0] ;  /* 0x007cc000010e7983 */ /* 0x001ea20000300a00 */
[----:B------:R-:W-:-:S02]  /*203730*/  F2FP.SATFINITE.E4M3.F32.PACK_AB_MERGE_C R20, R20, R18, RZ ;  /* 0x000000121414723e */ /* 0x000fc400048070ff */
[----:B--2---:R-:W-:Y:S02]  /*203740*/  F2FP.SATFINITE.E4M3.F32.PACK_AB_MERGE_C R15, R15, R14, RZ ;  /* 0x0000000e0f0f723e */ /* 0x004fe400048070ff */
[----:B------:R-:W-:-:S03]  /*203750*/  IADD3 R14, P3, R8, R2, RZ ;  /* 0x00000002080e7210 */ /* 0x000fc60007f7e0ff */
[----:B------:R0:W-:Y:S02]  /*203760*/  STL [R1+0x1a50], R15 ;  /* 0x001a500f01007387 */ /* 0x0001e40000100800 */
[----:B0-----:R-:W-:Y:S02]  /*203770*/  IMAD.X R15, R6, 0x1, R0, P3 ;  /* 0x00000001060f7824 */ /* 0x001fe400018e0600 */
[----:B------:R-:W2:Y:S04]  /*203780*/  LDL.LU R6, [R1+0x7cb8] ;  /* 0x007cb80001067983 */ /* 0x000ea80000300800 */
[----:B------:R0:W-:Y:S04]  /*203790*/  STL.64 [R1+0x13c8], R14 ;  /* 0x0013c80e01007387 */ /* 0x0001e80000100a00 */
[----:B0-----:R-:W4:Y:S04]  /*2037a0*/  LDL.LU.64 R14, [R1+0x7cb0] ;  /* 0x007cb000010e7983 */ /* 0x001f280000300a00 */
[----:B------:R-:W2:Y:S04]  /*2037b0*/  LDL.LU R18, [R1+0x1c28] ;  /* 0x001c280001127983 */ /* 0x000ea80000300800 */
[----:B------:R0:W-:Y:S04]  /*2037c0*/  STL [R1+0x1a40], R20 ;  /* 0x001a401401007387 */ /* 0x0001e80000100800 */
[----:B0-----:R-:W2:Y:S01]  /*2037d0*/  LDL.LU R20, [R1+0x1c2c] ;  /* 0x001c2c0001147983 */ /* 0x001ea20000300800 */
[----:B------:R-:W-:Y:S01]  /*2037e0*/  VIADD R8, R8, UR5 ;  /* 0x0000000508087c36 */ /* 0x000fe20008000000 */
[----:B------:R-:W-:Y:S01]  /*2037f0*/  F2FP.SATFINITE.E4M3.F32.PACK_AB_MERGE_C R22, R22, R9, RZ ;  /* 0x000000091616723e */ /* 0x000fe200048070ff */
[----:B------:R-:W-:-:S03]  /*203800*/  ULDC UR5, c[0x0][0x248] ;  /* 0x0000920000057ab9 */ /* 0x000fc60000000800 */
[----:B------:R-:W-:Y:S02]  /*203810*/  SHF.R.S32.HI R9, RZ, 0x1f, R8 ;  /* 0x0000001fff097819 */ /* 0x000fe40000011408 */
[----:B---3--:R-:W-:Y:S02]  /*203820*/  F2FP.SATFINITE.E4M3.F32.PACK_AB_MERGE_C R23, R26, R23, RZ ;  /* 0x000000171a17723e */ /* 0x008fe400048070ff */
[----:B----4-:R-:W-:-:S05]  /*203830*/  F2FP.SATFINITE.E4M3.F32.PACK_AB_MERGE_C R14, R15, R14, RZ ;  /* 0x0000000e0f0e723e */ /* 0x010fca00048070ff */
[----:B------:R2:W-:Y:S02]  /*203840*/  STL [R1+0x1a74], R14 ;  /* 0x001a740e01007387 */ /* 0x0005e40000100800 */
[----:B--2---:R-:W-:Y:S02]  /*203850*/  IADD3 R14, P3, R8, R6, RZ ;  /* 0x00000006080e7210 */ /* 0x004fe40007f7e0ff */
[----:B------:R0:W-:Y:S03]  /*203860*/  STL [R1+0x1a68], R22 ;  /* 0x001a681601007387 */ /* 0x0001e60000100800 */
[----:B------:R-:W-:-:S05]  /*203870*/  IMAD.X R15, R9, 0x1, R5, P3 ;  /* 0x00000001090f7824 */ /* 0x000fca00018e0605 */
[----:B------:R1:W-:Y:S01]  /*203880*/  STL.64 [R1+0x13c0], R14 ;  /* 0x0013c00e01007387 */ /* 0x0003e20000100a00 */
[----:B0-----:R-:W-:-:S03]  /*203890*/  F2FP.SATFINITE.E4M3.F32.PACK_AB_MERGE_C R22, R24, R28, RZ ;  /* 0x0000001c1816723e */ /* 0x001fc600048070ff */
[----:B------:R-:W-:Y:S01]  /*2038a0*/  STL [R1+0x1a98], R23 ;  /* 0x001a981701007387 */ /* 0x000fe20000100800 */
[----:B-1----:R-:W-:-:S03]  /*2038b0*/  IADD3 R14, P3, R8, R11, RZ ;  /* 0x0000000b080e7210 */ /* 0x002fc60007f7e0ff */
[----:B------:R-:W-:Y:S02]  /*2038c0*/  STL [R1+0x1a8c], R22 ;  /* 0x001a8c1601007387 */ /* 0x000fe40000100800 */
        /* <DEDUP_REMOVED lines=12> */
[----:B------:R0:W-:Y:S01]  /*203990*/  STL.64 [R1+0x13b0], R14 ;  /* 0x0013b00e01007387 */ /* 0x0001e20000100a00 */
[----:B------:R-:W-:Y:S02]  /*2039a0*/  F2FP.SATFINITE.E4M3.F32.PACK_AB_MERGE_C R22, R27, R25, RZ ;  /* 0x000000191b16723e */ /* 0x000fe400048070ff */
[----:B0-----:R-:W-:-:S03]  /*2039b0*/  IADD3 R14, P3, R8, R2, RZ ;  /* 0x00000002080e7210 */ /* 0x001fc60007f7e0ff */
[----:B------:R-:W-:Y:S02]  /*2039c0*/  STL [R1+0x1ae8], R22 ;  /* 0x001ae81601007387 */ /* 0x000fe40000100800 */
[----:B------:R-:W-:Y:S01]  /*2039d0*/  IMAD.X R15, R9, 0x1, R0, P3 ;  /* 0x00000001090f7824 */ /* 0x000fe200018e0600 */
[----:B------:R-:W-:-:S04]  /*2039e0*/  F2FP.SATFINITE.E4M3.F32.PACK_AB_MERGE_C R9, R12, R17, RZ ;  /* 0x000000110c09723e */ /* 0x000fc800048070ff */
[----:B------:R0:W-:Y:S01]  /*2039f0*/  STL.64 [R1+0x13a8], R14 ;  /* 0x0013a80e01007387 */ /* 0x0001e20000100a00 */
[----:B------:R-:W-:Y:S01]  /*203a00*/  VIADD R8, R8, UR5 ;  /* 0x0000000508087c36 */ /* 0x000fe20008000000 */
[----:B------:R-:W-:Y:S01]  /*203a10*/  ULDC UR5, c[0x0][0x248] ;  /* 0x0000920000057ab9 */ /* 0x000fe20000000800 */
[----:B0-----:R-:W-:Y:S02]  /*203a20*/  F2FP.SATFINITE.E4M3.F32.PACK_AB_MERGE_C R14, R16, R13, RZ ;  /* 0x0000000d100e723e */ /* 0x001fe400048070ff */
[----:B------:R-:W4:Y:S04]  /*203a30*/  LDL.LU R13, [R1+0x1c40] ;  /* 0x001c4000010d7983 */ /* 0x000f280000300800 */
[----:B------:R-:W-:Y:S04]  /*203a40*/  STL [R1+0x1ad8], R14 ;  /* 0x001ad80e01007387 */ /* 0x000fe80000100800 */
[----:B------:R-:W4:Y:S04]  /*203a50*/  LDL.LU R16, [R1+0x1c44] ;  /* 0x001c440001107983 */ /* 0x000f280000300800 */
[----:B------:R0:W-:Y:S04]  /*203a60*/  STL [R1+0x1b04], R9 ;  /* 0x001b040901007387 */ /* 0x0001e80000100800 */
[----:B------:R-:W3:Y:S04]  /*203a70*/  LDL.LU R17, [R1+0x1c48] ;  /* 0x001c480001117983 */ /* 0x000ee80000300800 */
[----:B------:R-:W3:Y:S01]  /*203a80*/  LDL.LU R12, [R1+0x1c4c] ;  /* 0x001c4c00010c7983 */ /* 0x000ee20000300800 */
[----:B0-----:R-:W-:-:S03]  /*203a90*/  F2FP.SATFINITE.E4M3.F32.PACK_AB_MERGE_C R9, R20, R18, RZ ;  /* 0x000000121409723e */ /* 0x001fc600048070ff */
[----:B------:R-:W3:Y:S01]  /*203aa0*/  LDL.LU R18, [R1+0x1c58] ;  /* 0x001c580001127983 */ /* 0x000ee20000300800 */
[----:B------:R-:W-:-:S03]  /*203ab0*/  IADD3 R14, P3, R8, R6, RZ ;  /* 0x00000006080e7210 */ /* 0x000fc60007f7e0ff */
[----:B------:R-:W3:Y:S04]  /*203ac0*/  LDL.LU R20, [R1+0x1c5c] ;  /* 0x001c5c0001147983 */ /* 0x000ee80000300800 */
        /* <DEDUP_REMOVED lines=929> */
[----:B------:R-:W4:Y:S04]  /*2074e0*/  LDL.LU R25, [R1+0x1170] ;  /* 0x0011700001197983 */ /* 0x000f280000300800 */
[----:B------:R0:W-:Y:S04]  /*2074f0*/  STL.64 [R1+0x10e8], R14 ;  /* 0x0010e80e01007387 */ /* 0x0001e80000100a00 */
[----:B------:R1:W-:Y:S04]  /*207500*/  STL [R1+0x1c24], R13 ;  /* 0x001c240d01007387 */ /* 0x0003e80000100800 */
[----:B------:R-:W4:Y:S01]  /*207510*/  LDL.LU R27, [R1+0x1174] ;  /* 0x00117400011b7983 */ /* 0x000f220000300800 */
[----:B0-----:R-:W-:-:S03]  /*207520*/  IADD3 R14, P3, R8, R4, RZ ;  /* 0x00000004080e7210 */ /* 0x001fc60007f7e0ff */
[----:B------:R0:W-:Y:S02]  /*207530*/  STL [R1+0x1c20], R12 ;  /* 0x001c200c01007387 */ /* 0x0001e40000100800 */
[----:B------:R-:W-:Y:S02]  /*207540*/  IMAD.X R15, R6, 0x1, R3, P3 ;  /* 0x00000001060f7824 */ /* 0x000fe400018e0603 */
        /* <DEDUP_REMOVED lines=35> */
[----:B------:R-:W-:Y:S02]  /*207780*/  F2FP.SATFINITE.E4M3.F32.PACK_AB_MERGE_C R10, R21, R19, RZ ;  /* 0x00000013150a723e */ /* 0x000fe400048070ff */
[----:B------:R-:W2:Y:S04]  /*207790*/  LDL.LU R19, [R1+0x2fc0] ;  /* 0x002fc00001137983 */ /* 0x000ea80000300800 */
[----:B------:R0:W-:Y:S04]  /*2077a0*/  STL [R1+0x1c98], R14 ;  /* 0x001c980e01007387 */ /* 0x0001e80000100800 */
[----:B------:R-:W2:Y:S01]  /*2077b0*/  LDL.LU R21, [R1+0x2fc4] ;  /* 0x002fc40001157983 */ /* 0x000ea20000300800 */
[----:B0-----:R-:W-:-:S03]  /*2077c0*/  IADD3 R14, P3, R8, R4, RZ ;  /* 0x00000004080e7210 */ /* 0x001fc60007f7e0ff */
[----:B------:R0:W-:Y:S02]  /*2077d0*/  STL [R1+0x1ca0], R10 ;  /* 0x001ca00a01007387 */ /* 0x0001e40000100800 */
[----:B------:R-:W-:Y:S02]  /*2077e0*/  IMAD.X R15, R9, 0x1, R3, P3 ;  /* 0x00000001090f7824 */ /* 0x000fe400018e0603 */
[----:B------:R-:W3:Y:S04]  /*2077f0*/  LDL.LU R29, [R1+0x2fc8] ;  /* 0x002fc800011d7983 */ /* 0x000ee80000300800 */
[----:B0-----:R-:W3:Y:S04]  /*207800*/  LDL.LU R10, [R1+0x2fcc] ;  /* 0x002fcc00010a7983 */ /* 0x001ee80000300800 */
[----:B------:R0:W-:Y:S01]  /*207810*/  STL.64 [R1+0x1098], R14 ;  /* 0x0010980e01007387 */ /* 0x0001e20000100a00 */
[----:B------:R-:W-:-:S02]  /*207820*/  F2FP.SATFINITE.E4M3.F32.PACK_AB_MERGE_C R22, R27, R25, RZ ;  /* 0x000000191b16723e */ /* 0x000fc400048070ff */
        /* <DEDUP_REMOVED lines=10> */
[----:B------:R-:W4:Y:S04]  /*2078d0*/  LDL.LU R17, [R1+0x2fb8] ;  /* 0x002fb80001117983 */ /* 0x000f280000300800 */
[----:B------:R-:W4:Y:S01]  /*2078e0*/  LDL.LU R12, [R1+0x2fbc] ;  /* 0x002fbc00010c7983 */ /* 0x000f220000300800 */
[----:B0-----:R-:W-:-:S03]  /*2078f0*/  F2FP.SATFINITE.E4M3.F32.PACK_AB_MERGE_C R9, R20, R18, RZ ;  /* 0x000000121409723e */ /* 0x001fc600048070ff */
[----:B------:R-:W4:Y:S04]  /*207900*/  LDL.LU R18, [R1+0x31a0] ;  /* 0x0031a00001127983 */ /* 0x000f280000300800 */
[----:B------:R-:W4:Y:S04]  /*207910*/  LDL.LU R20, [R1+0x31a4] ;  /* 0x0031a40001147983 */ /* 0x000f280000300800 */
[----:B------:R0:W-:Y:S04]  /*207920*/  STL [R1+0x1aec], R9 ;  /* 0x001aec0901007387 */ /* 0x0001e80000100800 */
[----:B------:R-:W2:Y:S04]  /*207930*/  LDL.LU R14, [R1+0x31a8] ;  /* 0x0031a800010e7983 */ /* 0x000ea80000300800 */
[----:B------:R-:W2:Y:S01]  /*207940*/  LDL.LU R15, [R1+0x31ac] ;  /* 0x0031ac00010f7983 */ /* 0x000ea20000300800 */
[----:B------:R-:W-:Y:S01]  /*207950*/  VIADD R8, R8, UR5 ;  /* 0x0000000508087c36 */ /* 0x000fe20008000000 */
[----:B------:R-:W-:Y:S01]  /*207960*/  ULDC UR5, c[0x0][0x248] ;  /* 0x0000920000057ab9 */ /* 0x000fe20000000800 */
[----:B---3--:R-:W-:Y:S01]  /*207970*/  F2FP.SATFINITE.E4M3.F32.PACK_AB_MERGE_C R10, R10, R29, RZ ;  /* 0x0000001d0a0a723e */ /* 0x008fe200048070ff */
[----:B--2---:R1:W-:Y:S04]  /*207980*/  STL.64 [R1+0x7bb0], R14 ;  /* 0x007bb00e01007387 */ /* 0x0043e80000100a00 */
[----:B0-----:R-:W2:Y:S04]  /*207990*/  LDL.LU R9, [R1+0x31b0] ;  /* 0x0031b00001097983 */ /* 0x001ea80000300800 */
[----:B------:R-:W2:Y:S04]  /*2079a0*/  LDL.LU R22, [R1+0x31b4] ;  /* 0x0031b40001167983 */ /* 0x000ea80000300800 */
[----:B------:R-:W3:Y:S01]  /*2079b0*/  LDL.LU R23, [R1+0x31b8] ;  /* 0x0031b80001177983 */ /* 0x000ee20000300800 */
[----:B-1----:R-:W-:-:S03]  /*2079c0*/  IADD3 R14, P3, R8, R6, RZ ;  /* 0x00000006080e7210 */ /* 0x002fc60007f7e0ff */
[----:B------:R-:W3:Y:S04]  /*2079d0*/  LDL.LU R26, [R1+0x31bc] ;  /* 0x0031bc00011a7983 */ /* 0x000ee80000300800 */
[----:B------:R0:W-:Y:S02]  /*2079e0*/  STL [R1+0x7bb8], R6 ;  /* 0x007bb80601007387 */ /* 0x0001e40000100800 */
[----:B0-----:R-:W-:-:S05]  /*2079f0*/  SHF.R.S32.HI R6, RZ, 0x1f, R8 ;  /* 0x0000001fff067819 */ /* 0x001fca0000011408 */
[----:B------:R-:W-:-:S05]  /*207a00*/  IMAD.X R15, R6, 0x1, R5, P3 ;  /* 0x00000001060f7824 */ /* 0x000fca00018e0605 */
[----:B------:R0:W-:Y:S02]  /*207a10*/  STL.64 [R1+0x1078], R14 ;  /* 0x0010780e01007387 */ /* 0x0001e40000100a00 */
[----:B0-----:R-:W-:Y:S02]  /*207a20*/  F2FP.SATFINITE.E4M3.F32.PACK_AB_MERGE_C R14, R21, R19, RZ ;  /* 0x00000013150e723e */ /* 0x001fe400048070ff */
[----:B------:R-:W3:Y:S04]  /*207a30*/  LDL.LU R19, [R1+0x3190] ;  /* 0x0031900001137983 */ /* 0x000ee80000300800 */
[----:B------:R-:W3:Y:S04]  /*207a40*/  LDL.LU R21, [R1+0x3194] ;  /* 0x0031940001157983 */ /* 0x000ee80000300800 */
[----:B------:R0:W-:Y:S04]  /*207a50*/  STL [R1+0x1adc], R14 ;  /* 0x001adc0e01007387 */ /* 0x0001e80000100800 */
[----:B------:R-:W3:Y:S04]  /*207a60*/  LDL.LU R28, [R1+0x3198] ;  /* 0x00319800011c7983 */ /* 0x000ee80000300800 */
[----:B------:R-:W3:Y:S01]  /*207a70*/  LDL.LU R24, [R1+0x319c] ;  /* 0x00319c0001187983 */ /* 0x000ee20000300800 */
[----:B0-----:R-:W-:-:S03]  /*207a80*/  IADD3 R14, P3, R8, R11, RZ ;  /* 0x0000000b080e7210 */ /* 0x001fc60007f7e0ff */
[----:B------:R0:W-:Y:S02]  /*207a90*/  STL [R1+0x1ae0], R10 ;  /* 0x001ae00a01007387 */ /* 0x0001e40000100800 */
[----:B------:R-:W-:Y:S02]  /*207aa0*/  IMAD.X R15, R6, 0x1, R7, P3 ;  /* 0x00000001060f7824 */ /* 0x000fe400018e0607 */
[----:B------:R-:W3:Y:S04]  /*207ab0*/  LDL.LU R25, [R1+0x2fa0] ;  /* 0x002fa00001197983 */ /* 0x000ee80000300800 */
[----:B------:R-:W3:Y:S04]  /*207ac0*/  LDL.LU R27, [R1+0x2fa4] ;  /* 0x002fa400011b7983 */ /* 0x000ee80000300800 */
[----:B------:R-:W3:Y:S04]  /*207ad0*/  LDL.LU R29, [R1+0x2fa8] ;  /* 0x002fa800011d7983 */ /* 0x000ee80000300800 */
[----:B0-----:R-:W3:Y:S04]  /*207ae0*/  LDL.LU R10, [R1+0x2fac] ;  /* 0x002fac00010a7983 */ /* 0x001ee80000300800 */
[----:B------:R0:W-:Y:S01]  /*207af0*/  STL.64 [R1+0x1068], R14 ;  /* 0x0010680e01007387 */ /* 0x0001e20000100a00 */
[----:B----4-:R-:W-:-:S02]  /*207b00*/  F2FP.SATFINITE.E4M3.F32.PACK_AB_MERGE_C R12, R12, R17, RZ ;  /* 0x000000110c0c723e */ /* 0x010fc400048070ff */
[----:B0-----:R-:W-:Y:S02]  /*207b10*/  F2FP.SATFINITE.E4M3.F32.PACK_AB_MERGE_C R14, R16, R13, RZ ;  /* 0x0000000d100e723e */ /* 0x001fe400048070ff */
[----:B------:R-:W4:Y:S04]  /*207b20*/  LDL.LU R13, [R1+0x1130] ;  /* 0x00113000010d7983 */ /* 0x000f280000300800 */
[----:B------:R0:W-:Y:S04]  /*207b30*/  STL [R1+0x1ac8], R14 ;  /* 0x001ac80e01007387 */ /* 0x0001e80000100800 */
[----:B------:R-:W4:Y:S01]  /*207b40*/  LDL.LU R16, [R1+0x1134] ;  /* 0x0011340001107983 */ /* 0x000f220000300800 */
[----:B0-----:R-:W-:-:S03]  /*207b50*/  IADD3 R14, P3, R8, R4, RZ ;  /* 0x00000004080e7210 */ /* 0x001fc60007f7e0ff */
[----:B------:R0:W-:Y:S02]  /*207b60*/  STL [R1+0x1acc], R12 ;  /* 0x001acc0c01007387 */ /* 0x0001e40000100800 */
[----:B------:R-:W-:Y:S01]  /*207b70*/  IMAD.X R15, R6, 0x1, R3, P3 ;  /* 0x00000001060f7824 */ /* 0x000fe200018e0603 */
[----:B0-----:R-:W-:Y:S02]  /*207b80*/  F2FP.SATFINITE.E4M3.F32.PACK_AB_MERGE_C R12, R20, R18, RZ ;  /* 0x00000012140c723e */ /* 0x001fe400048070ff */
[----:B------:R-:W4:Y:S04]  /*207b90*/  LDL.LU R18, [R1+0x1138] ;  /* 0x0011380001127983 */ /* 0x000f280000300800 */
[----:B------:R-:W4:Y:S04]  /*207ba0*/  LDL.LU R20, [R1+0x113c] ;  /* 0x00113c0001147983 */ /* 0x000f280000300800 */
[----:B------:R0:W-:Y:S04]  /*207bb0*/  STL.64 [R1+0x1060], R14 ;  /* 0x0010600e01007387 */ /* 0x0001e80000100a00 */
[----:B------:R1:W-:Y:S04]  /*207bc0*/  STL [R1+0x1aac], R12 ;  /* 0x001aac0c01007387 */ /* 0x0003e80000100800 */
[----:B------:R-:W4:Y:S01]  /*207bd0*/  LDL.LU R17, [R1+0x10f0] ;  /* 0x0010f00001117983 */ /* 0x000f220000300800 */
[----:B0-----:R-:W-:-:S03]  /*207be0*/  IADD3 R14, P3, R8, R2, RZ ;  /* 0x00000002080e7210 */ /* 0x001fc60007f7e0ff */
[----:B-1----:R-:W4:Y:S02]  /*207bf0*/  LDL.LU R12, [R1+0x10f4] ;  /* 0x0010f400010c7983 */ /* 0x002f240000300800 */
[----:B------:R-:W-:Y:S02]  /*207c00*/  IMAD.X R15, R6, 0x1, R0, P3 ;  /* 0x00000001060f7824 */ /* 0x000fe400018e0600 */
[----:B------:R-:W4:Y:S04]  /*207c10*/  LDL.LU R6, [R1+0x7bb8] ;  /* 0x007bb80001067983 */ /* 0x000f280000300800 */
[----:B------:R0:W-:Y:S04]  /*207c20*/  STL.64 [R1+0x1048], R14 ;  /* 0x0010480e01007387 */ /* 0x0001e80000100a00 */
[----:B0-----:R-:W4:Y:S01]  /*207c30*/  LDL.LU.64 R14, [R1+0x7bb0] ;  /* 0x007bb000010e7983 */ /* 0x001f220000300a00 */
[----:B------:R-:W-:Y:S01]  /*207c40*/  VIADD R8, R8, UR5 ;  /* 0x0000000508087c36 */ /* 0x000fe20008000000 */
[----:B------:R-:W-:Y:S01]  /*207c50*/  ULDC UR5, c[0x0][0x248] ;  /* 0x0000920000057ab9 */ /* 0x000fe20000000800 */
[----:B--2---:R-:W-:-:S02]  /*207c60*/  F2FP.SATFINITE.E4M3.F32.PACK_AB_MERGE_C R9, R22, R9, RZ ;  /* 0x000000091609723e */ /* 0x004fc400048070ff */
[----:B---3--:R-:W-:Y:S02]  /*207c70*/  F2FP.SATFINITE.E4M3.F32.PACK_AB_MERGE_C R22, R26, R23, RZ ;  /* 0x000000171a16723e */ /* 0x008fe400048070ff */
[----:B------:R-:W-:Y:S02]  /*207c80*/  F2FP.SATFINITE.E4M3.F32.PACK_AB_MERGE_C R10, R10, R29, RZ ;  /* 0x0000001d0a0a723e */ /* 0x000fe400048070ff */
[----:B----4-:R-:W-:Y:S02]  /*207c90*/  F2FP.SATFINITE.E4M3.F32.PACK_AB_MERGE_C R13, R16, R13, RZ ;  /* 0x0000000d100d723e */ /* 0x010fe400048070ff */
[----:B------:R-:W-:-:S05]  /*207ca0*/  F2FP.SATFINITE.E4M3.F32.PACK_AB_MERGE_C R14, R15, R14, RZ ;  /* 0x0000000e0f0e723e */ /* 0x000fca00048070ff */
[----:B------:R0:W-:Y:S04]  /*207cb0*/  STL [R1+0x1aa8], R14 ;  /* 0x001aa80e01007387 */ /* 0x0001e80000100800 */
[----:B------:R1:W-:Y:S01]  /*207cc0*/  STL [R1+0x1a9c], R9 ;  /* 0x001a9c0901007387 */ /* 0x0003e20000100800 */
[----:B0-----:R-:W-:Y:S02]  /*207cd0*/  IADD3 R14, P3, R8, R6, RZ ;  /* 0x00000006080e7210 */ /* 0x001fe40007f7e0ff */
[----:B-1----:R-:W-:Y:S01]  /*207ce0*/  SHF.R.S32.HI R9, RZ, 0x1f, R8 ;  /* 0x0000001fff097819 */ /* 0x002fe20000011408 */
[----:B------:R0:W-:Y:S04]  /*207cf0*/  STL [R1+0x1aa0], R22 ;  /* 0x001aa01601007387 */ /* 0x0001e80000100800 */
[----:B------:R-:W-:-:S05]  /*207d00*/  IMAD.X R15, R9, 0x1, R5, P3 ;  /* 0x00000001090f7824 */ /* 0x000fca00018e0605 */
[----:B------:R1:W-:Y:S01]  /*207d10*/  STL.64 [R1+0x1030], R14 ;  /* 0x0010300e01007387 */ /* 0x0003e20000100a00 */
[----:B0-----:R-:W-:Y:S02]  /*207d20*/  F2FP.SATFINITE.E4M3.F32.PACK_AB_MERGE_C R22, R24, R28, RZ ;  /* 0x0000001c1816723e */ /* 0x001fe400048070ff */
[----:B-1----:R-:W-:Y:S02]  /*207d30*/  F2FP.SATFINITE.E4M3.F32.PACK_AB_MERGE_C R14, R21, R19, RZ ;  /* 0x00000013150e723e */ /* 0x002fe400048070ff */
[----:B------:R-:W2:Y:S04]  /*207d40*/  LDL.LU R19, [R1+0x10f8] ;  /* 0x0010f80001137983 */ /* 0x000ea80000300800 */
[----:B------:R-:W2:Y:S04]  /*207d50*/  LDL.LU R21, [R1+0x10fc] ;  /* 0x0010fc0001157983 */ /* 0x000ea80000300800 */
[----:B------:R0:W-:Y:S02]  /*207d60*/  STL [R1+0x1cf8], R14 ;  /* 0x001cf80e01007387 */ /* 0x0001e40000100800 */
[----:B0-----:R-:W-:-:S02]  /*207d70*/  IADD3 R14, P3, R8, R11, RZ ;  /* 0x0000000b080e7210 */ /* 0x001fc40007f7e0ff */
[----:B------:R0:W-:Y:S03]  /*207d80*/  STL [R1+0x1cf0], R22 ;  /* 0x001cf01601007387 */ /* 0x0001e60000100800 */
[----:B------:R-:W-:-:S05]  /*207d90*/  IMAD.X R15, R9, 0x1, R7, P3 ;  /* 0x00000001090f7824 */ /* 0x000fca00018e0607 */
[----:B------:R1:W-:Y:S01]  /*207da0*/  STL.64 [R1+0x1010], R14 ;  /* 0x0010100e01007387 */ /* 0x0003e20000100a00 */
[----:B0-----:R-:W-:-:S05]  /*207db0*/  F2FP.SATFINITE.E4M3.F32.PACK_AB_MERGE_C R22, R27, R25, RZ ;  /* 0x000000191b16723e */ /* 0x001fca00048070ff */
[----:B------:R-:W-:Y:S01]  /*207dc0*/  STL [R1+0x178c], R22 ;  /* 0x00178c1601007387 */ /* 0x000fe20000100800 */
[----:B-1----:R-:W-:-:S03]  /*207dd0*/  IADD3 R14, P3, R8, R4, RZ ;  /* 0x00000004080e7210 */ /* 0x002fc60007f7e0ff */
[----:B------:R0:W-:Y:S02]  /*207de0*/  STL [R1+0x1784], R10 ;  /* 0x0017840a01007387 */ /* 0x0001e40000100800 */
[----:B------:R-:W-:Y:S02]  /*207df0*/  IMAD.X R15, R9, 0x1, R3, P3 ;  /* 0x00000001090f7824 */ /* 0x000fe400018e0603 */
[----:B------:R-:W3:Y:S04]  /*207e00*/  LDL.LU R25, [R1+0x10a0] ;  /* 0x0010a00001197983 */ /* 0x000ee80000300800 */
[----:B------:R-:W3:Y:S04]  /*207e10*/  LDL.LU R27, [R1+0x10a4] ;  /* 0x0010a400011b7983 */ /* 0x000ee80000300800 */
[----:B------:R-:W4:Y:S04]  /*207e20*/  LDL.LU R29, [R1+0x10a8] ;  /* 0x0010a800011d7983 */ /* 0x000f280000300800 */
[----:B------:R1:W-:Y:S04]  /*207e30*/  STL.64 [R1+0x1008], R14 ;  /* 0x0010080e01007387 */ /* 0x0003e80000100a00 */
[----:B0-----:R-:W4:Y:S01]  /*207e40*/  LDL.LU R10, [R1+0x10ac] ;  /* 0x0010ac00010a7983 */ /* 0x001f220000300800 */
[----:B-1----:R-:W-:-:S03]  /*207e50*/  IADD3 R14, P3, R8, R2, RZ ;  /* 0x00000002080e7210 */ /* 0x002fc60007f7e0ff */
[----:B------:R0:W-:Y:S02]  /*207e60*/  STL.64 [R1+0x7ba8], R2 ;  /* 0x007ba80201007387 */ /* 0x0001e40000100a00 */
[----:B------:R-:W-:Y:S02]  /*207e70*/  IMAD.X R15, R9, 0x1, R0, P3 ;  /* 0x00000001090f7824 */ /* 0x000fe400018e0600 */
[----:B------:R-:W-:Y:S01]  /*207e80*/  STL [R1+0x17a8], R13 ;  /* 0x0017a80d01007387 */ /* 0x000fe20000100800 */
[----:B0-----:R-:W-:-:S03]  /*207e90*/  F2FP.SATFINITE.E4M3.F32.PACK_AB_MERGE_C R2, R20, R18, RZ ;  /* 0x000000121402723e */ /* 0x001fc600048070ff */
[----:B------:R-:W4:Y:S04]  /*207ea0*/  LDL.LU R18, [R1+0x1050] ;  /* 0x0010500001127983 */ /* 0x000f280000300800 */
[----:B------:R-:W4:Y:S04]  /*207eb0*/  LDL.LU R20, [R1+0x1054] ;  /* 0x0010540001147983 */ /* 0x000f280000300800 */
[----:B------:R0:W-:Y:S04]  /*207ec0*/  STL.64 [R1+0x1000], R14 ;  /* 0x0010000e01007387 */ /* 0x0001e80000100a00 */
[----:B------:R1:W-:Y:S04]  /*207ed0*/  STL [R1+0x17a4], R2 ;  /* 0x0017a40201007387 */ /* 0x0003e80000100800 */
[----:B0-----:R-:W4:Y:S04]  /*207ee0*/  LDL.LU R14, [R1+0x105c] ;  /* 0x00105c00010e7983 */ /* 0x001f280000300800 */
[----:B------:R-:W4:Y:S01]  /*207ef0*/  LDL.LU R15, [R1+0x1020] ;  /* 0x00102000010f7983 */ /* 0x000f220000300800 */
[----:B-1----:R-:W-:-:S05]  /*207f00*/  F2FP.SATFINITE.E4M3.F32.PACK_AB_MERGE_C R2, R12, R17, RZ ;  /* 0x000000110c02723e */ /* 0x002fca00048070ff */
[----:B------:R2:W-:Y:S01]  /*207f10*/  STL [R1+0x17b4], R2 ;  /* 0x0017b40201007387 */ /* 0x0005e20000100800 */
[----:B------:R-:W-:Y:S01]  /*207f20*/  VIADD R8, R8, UR5 ;  /* 0x0000000508087c36 */ /* 0x000fe20008000000 */
[----:B------:R-:W-:-:S04]  /*207f30*/  ULDC UR5, c[0x0][0x248] ;  /* 0x0000920000057ab9 */ /* 0x000fc80000000800 */
[----:B------:R-:W-:Y:S02]  /*207f40*/  SHF.R.S32.HI R9, RZ, 0x1f, R8 ;  /* 0x0000001fff097819 */ /* 0x000fe40000011408 */
[----:B--2---:R-:W-:Y:S02]  /*207f50*/  F2FP.SATFINITE.E4M3.F32.PACK_AB_MERGE_C R2, R21, R19, RZ ;  /* 0x000000131502723e */ /* 0x004fe400048070ff */
[----:B---3--:R-:W-:Y:S02]  /*207f60*/  F2FP.SATFINITE.E4M3.F32.PACK_AB_MERGE_C R25, R27, R25, RZ ;  /* 0x000000191b19723e */ /* 0x008fe400048070ff */
[----:B----4-:R-:W-:Y:S01]  /*207f70*/  F2FP.SATFINITE.E4M3.F32.PACK_AB_MERGE_C R10, R10, R29, RZ ;  /* 0x0000001d0a0a723e */ /* 0x010fe200048070ff */
[----:B------:R0:W-:Y:S04]  /*207f80*/  STL [R1+0x7ba4], R15 ;  /* 0x007ba40f01007387 */ /* 0x0001e80000100800 */
        /* <DEDUP_REMOVED lines=10> */
[----:B------:R-:W4:Y:S01]  /*208030*/  LDL.LU R24, [R1+0xf94] ;  /* 0x000f940001187983 */ /* 0x000f220000300800 */
[----:B0-----:R-:W-:-:S03]  /*208040*/  IADD3 R2, P3, R8, R6, RZ ;  /* 0x0000000608027210 */ /* 0x001fc60007f7e0ff */
[----:B------:R-:W3:Y:S02]  /*208050*/  LDL.LU R19, [R1+0xf98] ;  /* 0x000f980001137983 */ /* 0x000ee40000300800 */
[----:B------:R-:W-:-:S05]  /*208060*/  IMAD.X R3, R9, 0x1, R5, P3 ;  /* 0x0000000109037824 */ /* 0x000fca00018e0605 */
[----:B------:R0:W-:Y:S04]  /*208070*/  STL.64 [R1+0xfe8], R2 ;  /* 0x000fe80201007387 */ /* 0x0001e80000100a00 */
[----:B------:R-:W3:Y:S01]  /*208080*/  LDL.LU R21, [R1+0xf9c] ;  /* 0x000f9c0001157983 */ /* 0x000ee20000300800 */
[----:B0-----:R-:W-:-:S03]  /*208090*/  IADD3 R2, P3, R8, R11, RZ ;  /* 0x0000000b08027210 */ /* 0x001fc60007f7e0ff */
[----:B------:R-:W-:Y:S02]  /*2080a0*/  STL [R1+0x17cc], R25 ;  /* 0x0017cc1901007387 */ /* 0x000fe40000100800 */
[----:B------:R-:W-:Y:S02]  /*2080b0*/  IMAD.X R3, R9, 0x1, R7, P3 ;  /* 0x0000000109037824 */ /* 0x000fe400018e0607 */
[----:B------:R-:W-:Y:S04]  /*2080c0*/  STL [R1+0x17c8], R10 ;  /* 0x0017c80a01007387 */ /* 0x000fe80000100800 */
[----:B------:R0:W-:Y:S04]  /*2080d0*/  STL.64 [R1+0xfe0], R2 ;  /* 0x000fe00201007387 */ /* 0x0001e80000100a00 */
[----:B0-----:R-:W4:Y:S01]  /*2080e0*/  LDL.LU.64 R2, [R1+0x7ba8] ;  /* 0x007ba80001027983 */ /* 0x001f220000300a00 */
[----:B------:R-:W-:-:S03]  /*2080f0*/  F2FP.SATFINITE.E4M3.F32.PACK_AB_MERGE_C R20, R20, R18, RZ ;  /* 0x000000121414723e */ /* 0x000fc600048070ff */
[----:B------:R-:W3:Y:S04]  /*208100*/  LDL.LU R25, [R1+0xf50] ;  /* 0x000f500001197983 */ /* 0x000ee80000300800 */
[----:B------:R-:W3:Y:S04]  /*208110*/  LDL.LU R27, [R1+0xf54] ;  /* 0x000f5400011b7983 */ /* 0x000ee80000300800 */
[----:B------:R-:W3:Y:S04]  /*208120*/  LDL.LU R29, [R1+0xf58] ;  /* 0x000f5800011d7983 */ /* 0x000ee80000300800 */
[----:B------:R-:W3:Y:S04]  /*208130*/  LDL.LU R10, [R1+0xf5c] ;  /* 0x000f5c00010a7983 */ /* 0x000ee80000300800 */
[----:B------:R-:W3:Y:S04]  /*208140*/  LDL.LU R18, [R1+0xf20] ;  /* 0x000f200001127983 */ /* 0x000ee80000300800 */
[----:B------:R0:W-:Y:S04]  /*208150*/  STL [R1+0x17e4], R20 ;  /* 0x0017e41401007387 */ /* 0x0001e80000100800 */
[----:B0-----:R-:W3:Y:S01]  /*208160*/  LDL.LU R20, [R1+0xf24] ;  /* 0x000f240001147983 */ /* 0x001ee20000300800 */
[----:B--2---:R-:W-:-:S02]  /*208170*/  F2FP.SATFINITE.E4M3.F32.PACK_AB_MERGE_C R15, R14, R15, RZ ;  /* 0x0000000f0e0f723e */ /* 0x004fc400048070ff */
[----:B------:R-:W-:-:S03]  /*208180*/  IADD3 R14, P3, R8, R4, RZ ;  /* 0x00000004080e7210 */ /* 0x000fc60007f7e0ff */
[----:B------:R4:W-:Y:S02]  /*208190*/  STL [R1+0x17e0], R15 ;  /* 0x0017e00f01007387 */ /* 0x0009e40000100800 */
[----:B----4-:R-:W-:-:S05]  /*2081a0*/  IMAD.X R15, R9, 0x1, R3, P3 ;  /* 0x00000001090f7824 */ /* 0x010fca00018e0603 */
[----:B------:R0:W-:Y:S04]  /*2081b0*/  STL.64 [R1+0xfd0], R14 ;  /* 0x000fd00e01007387 */ /* 0x0001e80000100a00 */
[----:B0-----:R-:W2:Y:S01]  /*2081c0*/  LDL.LU R15, [R1+0x7ba4] ;  /* 0x007ba400010f7983 */ /* 0x001ea20000300800 */
[C---:B------:R-:W-:Y:S01]  /*2081d0*/  IADD3 R14, P3, R8.reuse, R2, RZ ;  /* 0x00000002080e7210 */ /* 0x040fe20007f7e0ff */
[----:B------:R-:W-:Y:S01]  /*2081e0*/  VIADD R8, R8, UR5 ;  /* 0x0000000508087c36 */ /* 0x000fe20008000000 */
[----:B---3--:R-:W-:Y:S01]  /*2081f0*/  F2FP.SATFINITE.E4M3.F32.PACK_AB_MERGE_C R19, R21, R19, RZ ;  /* 0x000000131513723e */ /* 0x008fe200048070ff */
[----:B------:R-:W-:Y:S01]  /*208200*/  ULDC UR5, c[0x0][0x248] ;  /* 0x0000920000057ab9 */ /* 0x000fe20000000800 */
[----:B--2---:R-:W-:Y:S01]  /*208210*/  F2FP.SATFINITE.E4M3.F32.PACK_AB_MERGE_C R22, R22, R15, RZ ;  /* 0x0000000f1616723e */ /* 0x004fe200048070ff */
[----:B------:R-:W-:-:S04]  /*208220*/  IMAD.X R15, R9, 0x1, R0, P3 ;  /* 0x00000001090f7824 */ /* 0x000fc800018e0600 */
[----:B------:R-:W-:Y:S01]  /*208230*/  STL [R1+0x1804], R22 ;  /* 0x0018041601007387 */ /* 0x000fe20000100800 */
[----:B------:R-:W-:-:S03]  /*208240*/  F2FP.SATFINITE.E4M3.F32.PACK_AB_MERGE_C R9, R12, R17, RZ ;  /* 0x000000110c09723e */ /* 0x000fc600048070ff */
[----:B------:R0:W-:Y:S02]  /*208250*/  STL.64 [R1+0xfc8], R14 ;  /* 0x000fc80e01007387 */ /* 0x0001e40000100a00 */
[----:B0-----:R-:W-:Y:S02]  /*208260*/  F2FP.SATFINITE.E4M3.F32.PACK_AB_MERGE_C R14, R16, R13, RZ ;  /* 0x0000000d100e723e */ /* 0x001fe400048070ff */
[----:B------:R-:W2:Y:S04]  /*208270*/  LDL.LU R13, [R1+0xf28] ;  /* 0x000f2800010d7983 */ /* 0x000ea80000300800 */
[----:B------:R0:W-:Y:S01]  /*208280*/  STL [R1+0x17f8], R14 ;  /* 0x0017f80e01007387 */ /* 0x0001e20000100800 */
[----:B------:R-:W-:-:S03]  /*208290*/  F2FP.SATFINITE.E4M3.F32.PACK_AB_MERGE_C R22, R26, R23, RZ ;  /* 0x000000171a16723e */ /* 0x000fc600048070ff */
[----:B------:R-:W2:Y:S04]  /*2082a0*/  LDL.LU R16, [R1+0xf2c] ;  /* 0x000f2c0001107983 */ /* 0x000ea80000300800 */
[----:B------:R1:W-:Y:S01]  /*2082b0*/  STL [R1+0x1820], R9 ;  /* 0x0018200901007387 */ /* 0x0003e20000100800 */
[----:B0-----:R-:W-:-:S03]  /*2082c0*/  IADD3 R14, P3, R8, R6, RZ ;  /* 0x00000006080e7210 */ /* 0x001fc60007f7e0ff */
[----:B------:R-:W3:Y:S04]  /*2082d0*/  LDL.LU R17, [R1+0xeb0] ;  /* 0x000eb00001117983 */ /* 0x000ee80000300800 */
[----:B------:R-:W3:Y:S01]  /*2082e0*/  LDL.LU R12, [R1+0xeb4] ;  /* 0x000eb400010c7983 */ /* 0x000ee20000300800 */
[----:B-1----:R-:W-:-:S03]  /*2082f0*/  SHF.R.S32.HI R9, RZ, 0x1f, R8 ;  /* 0x0000001fff097819 */ /* 0x002fc60000011408 */
[----:B------:R0:W-:Y:S02]  /*208300*/  STL [R1+0x181c], R22 ;  /* 0x00181c1601007387 */ /* 0x0001e40000100800 */
[----:B------:R-:W-:Y:S01]  /*208310*/  IMAD.X R15, R9, 0x1, R5, P3 ;  /* 0x00000001090f7824 */ /* 0x000fe200018e0605 */
[----:B0-----:R-:W-:-:S04]  /*208320*/  F2FP.SATFINITE.E4M3.F32.PACK_AB_MERGE_C R22, R24, R28, RZ ;  /* 0x0000001c1816723e */ /* 0x001fc800048070ff */
[----:B------:R0:W-:Y:S04]  /*208330*/  STL.64 [R1+0xfa0], R14 ;  /* 0x000fa00e01007387 */ /* 0x0001e80000100a00 */
[----:B------:R-:W-:Y:S04]  /*208340*/  STL [R1+0x183c], R22 ;  /* 0x00183c1601007387 */ /* 0x000fe80000100800 */
[----:B------:R-:W-:Y:S01]  /*208350*/  STL [R1+0x7b98], R11 ;  /* 0x007b980b01007387 */ /* 0x000fe20000100800 */
[----:B0-----:R-:W-:-:S03]  /*208360*/  IADD3 R14, P3, R8, R11, RZ ;  /* 0x0000000b080e7210 */ /* 0x001fc60007f7e0ff */
[----:B------:R0:W-:Y:S02]  /*208370*/  STL [R1+0x182c], R19 ;  /* 0x00182c1301007387 */ /* 0x0001e40000100800 */
[----:B------:R-:W-:Y:S02]  /*208380*/  IMAD.X R15, R9, 0x1, R7, P3 ;  /* 0x00000001090f7824 */ /* 0x000fe400018e0607 */
[----:B0-----:R-:W4:Y:S04]  /*208390*/  LDL.LU R19, [R1+0xeb8] ;  /* 0x000eb80001137983 */ /* 0x001f280000300800 */
[----:B------:R-:W4:Y:S04]  /*2083a0*/  LDL.LU R21, [R1+0xebc] ;  /* 0x000ebc0001157983 */ /* 0x000f280000300800 */
[----:B------:R0:W-:Y:S04]  /*2083b0*/  STL [R1+0x7b9c], R7 ;  /* 0x007b9c0701007387 */ /* 0x0001e80000100800 */
[----:B------:R1:W-:Y:S01]  /*2083c0*/  STL.64 [R1+0xf98], R14 ;  /* 0x000f980e01007387 */ /* 0x0003e20000100a00 */
[----:B0-----:R-:W-:-:S02]  /*2083d0*/  F2FP.SATFINITE.E4M3.F32.PACK_AB_MERGE_C R7, R10, R29, RZ ;  /* 0x0000001d0a07723e */ /* 0x001fc400048070ff */
[----:B------:R-:W-:Y:S02]  /*2083e0*/  IADD3 R10, P3, R8, R4, RZ ;  /* 0x00000004080a7210 */ /* 0x000fe40007f7e0ff */
[----:B-1----:R-:W-:-:S03]  /*2083f0*/  F2FP.SATFINITE.E4M3.F32.PACK_AB_MERGE_C R14, R27, R25, RZ ;  /* 0x000000191b0e723e */ /* 0x002fc600048070ff */
[----:B------:R-:W-:Y:S02]  /*208400*/  IMAD.X R11, R9, 0x1, R3, P3 ;  /* 0x00000001090b7824 */ /* 0x000fe400018e0603 */
[----:B------:R-:W-:Y:S04]  /*208410*/  STL [R1+0x1858], R14 ;  /* 0x0018580e01007387 */ /* 0x000fe80000100800 */
[----:B------:R0:W-:Y:S04]  /*208420*/  STL [R1+0x1854], R7 ;  /* 0x0018540701007387 */ /* 0x0001e80000100800 */
[----:B------:R1:W-:Y:S01]  /*208430*/  STL.64 [R1+0xf90], R10 ;  /* 0x000f900a01007387 */ /* 0x0003e20000100a00 */
[----:B0-----:R-:W-:-:S02]  /*208440*/  F2FP.SATFINITE.E4M3.F32.PACK_AB_MERGE_C R7, R20, R18, RZ ;  /* 0x000000121407723e */ /* 0x001fc400048070ff */
[----:B-1----:R-:W-:Y:S01]  /*208450*/  IADD3 R10, P3, R8, R2, RZ ;  /* 0x00000002080a7210 */ /* 0x002fe20007f7e0ff */
[----:B------:R-:W-:Y:S04]  /*208460*/  STL.64 [R1+0x7b90], R2 ;  /* 0x007b900201007387 */ /* 0x000fe80000100a00 */
[----:B------:R-:W-:Y:S01]  /*208470*/  IMAD.X R11, R9, 0x1, R0, P3 ;  /* 0x00000001090b7824 */ /* 0x000fe200018e0600 */
[----:B------:R0:W-:Y:S04]  /*208480*/  STL [R1+0x1880], R7 ;  /* 0x0018800701007387 */ /* 0x0001e80000100800 */
[----:B0-----:R-:W4:Y:S04]  /*208490*/  LDL.LU R7, [R1+0xe70] ;  /* 0x000e700001077983 */ /* 0x001f280000300800 */
[----:B------:R0:W-:Y:S04]  /*2084a0*/  STL.64 [R1+0xf88], R10 ;  /* 0x000f880a01007387 */ /* 0x0001e80000100a00 */
[----:B0-----:R-:W2:Y:S04]  /*2084b0*/  LDL.LU R11, [R1+0xe74] ;  /* 0x000e7400010b7983 */ /* 0x001ea80000300800 */
[----:B--2---:R-:W-:Y:S04]  /*2084c0*/  STL [R1+0x7ba0], R11 ;  /* 0x007ba00b01007387 */ /* 0x004fe80000100800 */
[----:B------:R-:W2:Y:S04]  /*2084d0*/  LDL.LU R2, [R1+0xe78] ;  /* 0x000e780001027983 */ /* 0x000ea80000300800 */
[----:B------:R-:W2:Y:S04]  /*2084e0*/  LDL.LU R3, [R1+0xe7c] ;  /* 0x000e7c0001037983 */ /* 0x000ea80000300800 */
[----:B------:R-:W2:Y:S04]  /*2084f0*/  LDL.LU R14, [R1+0xe04] ;  /* 0x000e0400010e7983 */ /* 0x000ea80000300800 */
[----:B------:R-:W2:Y:S04]  /*208500*/  LDL.LU R18, [R1+0xe08] ;  /* 0x000e080001127983 */ /* 0x000ea80000300800 */
[----:B------:R-:W2:Y:S04]  /*208510*/  LDL.LU R20, [R1+0xe0c] ;  /* 0x000e0c0001147983 */ /* 0x000ea80000300800 */
[----:B------:R-:W4:Y:S01]  /*208520*/  LDL.LU R15, [R1+0xdc0] ;  /* 0x000dc000010f7983 */ /* 0x000f220000300800 */
[----:B------:R-:W-:-:S02]  /*208530*/  F2FP.SATFINITE.E4M3.F32.PACK_AB_MERGE_C R10, R16, R13, RZ ;  /* 0x0000000d100a723e */ /* 0x000fc400048070ff */
[----:B---3--:R-:W-:-:S03]  /*208540*/  F2FP.SATFINITE.E4M3.F32.PACK_AB_MERGE_C R9, R12, R17, RZ ;  /* 0x000000110c09723e */ /* 0x008fc600048070ff */
[----:B------:R0:W-:Y:S01]  /*208550*/  STL [R1+0x1870], R10 ;  /* 0x0018700a01007387 */ /* 0x0001e20000100800 */
[----:B------:R-:W-:Y:S01]  /*208560*/  VIADD R8, R8, UR5 ;  /* 0x0000000508087c36 */ /* 0x000fe20008000000 */
[----:B------:R-:W-:-:S04]  /*208570*/  ULDC UR5, c[0x0][0x248] ;  /* 0x0000920000057ab9 */ /* 0x000fc80000000800 */
[----:B0-----:R-:W-:Y:S01]  /*208580*/  IADD3 R10, P3, R8, R6, RZ ;  /* 0x00000006080a7210 */ /* 0x001fe20007f7e0ff */
[----:B----4-:R0:W-:Y:S04]  /*208590*/  STL [R1+0x7b88], R15 ;  /* 0x007b880f01007387 */ /* 0x0101e80000100800 */
[----:B------:R1:W-:Y:S04]  /*2085a0*/  STL [R1+0x188c], R9 ;  /* 0x00188c0901007387 */ /* 0x0003e80000100800 */
[----:B0-----:R-:W3:Y:S04]  /*2085b0*/  LDL.LU R15, [R1+0xe00] ;  /* 0x000e0000010f7983 */ /* 0x001ee80000300800 */
[----:B------:R-:W4:Y:S01]  /*2085c0*/  LDL.LU R22, [R1+0xdc4] ;  /* 0x000dc40001167983 */ /* 0x000f220000300800 */
[----:B-1----:R-:W-:-:S03]  /*2085d0*/  F2FP.SATFINITE.E4M3.F32.PACK_AB_MERGE_C R9, R21, R19, RZ ;  /* 0x000000131509723e */ /* 0x002fc600048070ff */
        /* <DEDUP_REMOVED lines=8> */
[----:B------:R0:W-:Y:S02]  /*208660*/  STL [R1+0x1888], R9 ;  /* 0x0018880901007387 */ /* 0x0001e40000100800 */
[----:B0-----:R-:W-:-:S05]  /*208670*/  SHF.R.S32.HI R9, RZ, 0x1f, R8 ;  /* 0x0000001fff097819 */ /* 0x001fca0000011408 */
[----:B------:R-:W-:-:S05]  /*208680*/  IMAD.X R11, R9, 0x1, R5, P3 ;  /* 0x00000001090b7824 */ /* 0x000fca00018e0605 */
[----:B------:R0:W-:Y:S04]  /*208690*/  STL.64 [R1+0xf70], R10 ;  /* 0x000f700a01007387 */ /* 0x0001e80000100a00 */
[----:B0-----:R-:W2:Y:S04]  /*2086a0*/  LDL.LU R11, [R1+0x7ba0] ;  /* 0x007ba000010b7983 */ /* 0x001ea80000300800 */
[----:B------:R-:W4:Y:S04]  /*2086b0*/  LDL.LU R25, [R1+0xd58] ;  /* 0x000d580001197983 */ /* 0x000f280000300800 */
[----:B------:R-:W4:Y:S04]  /*2086c0*/  LDL.LU R27, [R1+0xd5c] ;  /* 0x000d5c00011b7983 */ /* 0x000f280000300800 */
[----:B------:R-:W4:Y:S04]  /*2086d0*/  LDL.LU R29, [R1+0xd10] ;  /* 0x000d1000011d7983 */ /* 0x000f280000300800 */
[----:B------:R-:W4:Y:S04]  /*2086e0*/  LDL.LU R10, [R1+0xd14] ;  /* 0x000d1400010a7983 */ /* 0x000f280000300800 */
[----:B------:R-:W4:Y:S04]  /*2086f0*/  LDL.LU R13, [R1+0xd18] ;  /* 0x000d1800010d7983 */ /* 0x000f280000300800 */
[----:B------:R-:W4:Y:S01]  /*208700*/  LDL.LU R21, [R1+0xd1c] ;  /* 0x000d1c0001157983 */ /* 0x000f220000300800 */
[----:B--2---:R-:W-:-:S03]  /*208710*/  F2FP.SATFINITE.E4M3.F32.PACK_AB_MERGE_C R11, R11, R7, RZ ;  /* 0x000000070b0b723e */ /* 0x004fc600048070ff */
[----:B------:R-:W2:Y:S04]  /*208720*/  LDL.LU R7, [R1+0x7b9c] ;  /* 0x007b9c0001077983 */ /* 0x000ea80000300800 */
[----:B------:R0:W-:Y:S04]  /*208730*/  STL [R1+0x18bc], R11 ;  /* 0x0018bc0b01007387 */ /* 0x0001e80000100800 */
[----:B0-----:R-:W3:Y:S01]  /*208740*/  LDL.LU R11, [R1+0x7b98] ;  /* 0x007b9800010b7983 */ /* 0x001ee20000300800 */
[----:B------:R-:W-:-:S05]  /*208750*/  F2FP.SATFINITE.E4M3.F32.PACK_AB_MERGE_C R3, R3, R2, RZ ;  /* 0x000000020303723e */ /* 0x000fca00048070ff */
[----:B------:R2:W-:Y:S01]  /*208760*/  STL [R1+0x18b0], R3 ;  /* 0x0018b00301007387 */ /* 0x0005e20000100800 */
[----:B---3--:R-:W-:-:S05]  /*208770*/  IADD3 R2, P3, R8, R11, RZ ;  /* 0x0000000b08027210 */ /* 0x008fca0007f7e0ff */
[----:B--2---:R-:W-:-:S05]  /*208780*/  IMAD.X R3, R9, 0x1, R7, P3 ;  /* 0x0000000109037824 */ /* 0x004fca00018e0607 */
[----:B------:R0:W-:Y:S04]  /*208790*/  STL.64 [R1+0xf68], R2 ;  /* 0x000f680201007387 */ /* 0x0001e80000100a00 */
[----:B0-----:R-:W2:Y:S01]  /*2087a0*/  LDL.LU.64 R2, [R1+0x7b90] ;  /* 0x007b900001027983 */ /* 0x001ea20000300a00 */
[----:B------:R-:W-:Y:S02]  /*2087b0*/  F2FP.SATFINITE.E4M3.F32.PACK_AB_MERGE_C R15, R14, R15, RZ ;  /* 0x0000000f0e0f723e */ /* 0x000fe400048070ff */
[----:B------:R-:W-:Y:S02]  /*2087c0*/  F2FP.SATFINITE.E4M3.F32.PACK_AB_MERGE_C R14, R20, R18, RZ ;  /* 0x00000012140e723e */ /* 0x000fe400048070ff */
[----:B------:R-:W3:Y:S04]  /*2087d0*/  LDL.LU R18, [R1+0xcd0] ;  /* 0x000cd00001127983 */ /* 0x000ee80000300800 */
[----:B------:R-:W-:Y:S04]  /*2087e0*/  STL [R1+0x18cc], R15 ;  /* 0x0018cc0f01007387 */ /* 0x000fe80000100800 */
[----:B------:R-:W3:Y:S04]  /*2087f0*/  LDL.LU R20, [R1+0xcd4] ;  /* 0x000cd40001147983 */ /* 0x000ee80000300800 */
[----:B------:R0:W-:Y:S02]  /*208800*/  STL [R1+0x18c8], R14 ;  /* 0x0018c80e01007387 */ /* 0x0001e40000100800 */
[----:B0-----:R-:W-:-:S05]  /*208810*/  IADD3 R14, P3, R8, R4, RZ ;  /* 0x00000004080e7210 */ /* 0x001fca0007f7e0ff */
[----:B--2---:R-:W-:-:S05]  /*208820*/  IMAD.X R15, R9, 0x1, R3, P3 ;  /* 0x00000001090f7824 */ /* 0x004fca00018e0603 */
[----:B------:R0:W-:Y:S04]  /*208830*/  STL.64 [R1+0xf58], R14 ;  /* 0x000f580e01007387 */ /* 0x0001e80000100a00 */
[----:B0-----:R-:W2:Y:S01]  /*208840*/  LDL.LU R15, [R1+0x7b88] ;  /* 0x007b8800010f7983 */ /* 0x001ea20000300800 */
[C---:B------:R-:W-:Y:S01]  /*208850*/  IADD3 R14, P3, R8.reuse, R2, RZ ;  /* 0x00000002080e7210 */ /* 0x040fe20007f7e0ff */
[----:B------:R-:W-:Y:S01]  /*208860*/  VIADD R8, R8, UR5 ;  /* 0x0000000508087c36 */ /* 0x000fe20008000000 */
[----:B----4-:R-:W-:Y:S01]  /*208870*/  F2FP.SATFINITE.E4M3.F32.PACK_AB_MERGE_C R16, R17, R16, RZ ;  /* 0x000000101110723e */ /* 0x010fe200048070ff */
[----:B------:R-:W-:Y:S01]  /*208880*/  ULDC UR5, c[0x0][0x248] ;  /* 0x0000920000057ab9 */ /* 0x000fe20000000800 */
[----:B------:R-:W-:Y:S02]  /*208890*/  F2FP.SATFINITE.E4M3.F32.PACK_AB_MERGE_C R12, R19, R12, RZ ;  /* 0x0000000c130c723e */ /* 0x000fe400048070ff */
[----:B--2---:R-:W-:Y:S01]  /*2088a0*/  F2FP.SATFINITE.E4M3.F32.PACK_AB_MERGE_C R22, R22, R15, RZ ;  /* 0x0000000f1616723e */ /* 0x004fe200048070ff */
[----:B------:R-:W-:Y:S01]  /*2088b0*/  IMAD.X R15, R9, 0x1, R0, P3 ;  /* 0x00000001090f7824 */ /* 0x000fe200018e0600 */
[----:B------:R-:W-:-:S03]  /*2088c0*/  F2FP.SATFINITE.E4M3.F32.PACK_AB_MERGE_C R9, R24, R28, RZ ;  /* 0x0000001c1809723e */ /* 0x000fc600048070ff */
[----:B------:R-:W-:Y:S04]  /*2088d0*/  STL [R1+0x1908], R22 ;  /* 0x0019081601007387 */ /* 0x000fe80000100800 */
[----:B------:R0:W-:Y:S02]  /*2088e0*/  STL.64 [R1+0xf50], R14 ;  /* 0x000f500e01007387 */ /* 0x0001e40000100a00 */
[----:B0-----:R-:W-:-:S05]  /*2088f0*/  F2FP.SATFINITE.E4M3.F32.PACK_AB_MERGE_C R14, R26, R23, RZ ;  /* 0x000000171a0e723e */ /* 0x001fca00048070ff */
[----:B------:R0:W-:Y:S04]  /*208900*/  STL [R1+0x18f8], R14 ;  /* 0x0018f80e01007387 */ /* 0x0001e80000100800 */
[----:B------:R1:W-:Y:S01]  /*208910*/  STL [R1+0x1928], R9 ;  /* 0x0019280901007387 */ /* 0x0003e20000100800 */
[----:B0-----:R-:W-:Y:S02]  /*208920*/  IADD3 R14, P3, R8, R6, RZ ;  /* 0x00000006080e7210 */ /* 0x001fe40007f7e0ff */
[----:B-1----:R-:W-:Y:S01]  /*208930*/  SHF.R.S32.HI R9, RZ, 0x1f, R8 ;  /* 0x0000001fff097819 */ /* 0x002fe20000011408 */
[----:B------:R0:W-:Y:S04]  /*208940*/  STL [R1+0x1918], R16 ;  /* 0x0019181001007387 */ /* 0x0001e80000100800 */
[----:B------:R-:W-:Y:S01]  /*208950*/  IMAD.X R15, R9, 0x1, R5, P3 ;  /* 0x00000001090f7824 */ /* 0x000fe200018e0605 */
[----:B0-----:R-:W2:Y:S04]  /*208960*/  LDL.LU R16, [R1+0xcd8] ;  /* 0x000cd80001107983 */ /* 0x001ea80000300800 */
[----:B------:R-:W2:Y:S04]  /*208970*/  LDL.LU R17, [R1+0xcdc] ;  /* 0x000cdc0001117983 */ /* 0x000ea80000300800 */
[----:B------:R0:W-:Y:S01]  /*208980*/  STL.64 [R1+0xf38], R14 ;  /* 0x000f380e01007387 */ /* 0x0001e20000100a00 */
[----:B------:R-:W-:-:S03]  /*208990*/  F2FP.SATFINITE.E4M3.F32.PACK_AB_MERGE_C R22, R27, R25, RZ ;  /* 0x000000191b16723e */ /* 0x000fc600048070ff */
[----:B------:R1:W-:Y:S01]  /*2089a0*/  STL [R1+0x1948], R12 ;  /* 0x0019480c01007387 */ /* 0x0003e20000100800 */
[----:B0-----:R-:W-:-:S03]  /*2089b0*/  IADD3 R14, P3, R8, R11, RZ ;  /* 0x0000000b080e7210 */ /* 0x001fc60007f7e0ff */
[----:B-1----:R-:W4:Y:S02]  /*2089c0*/  LDL.LU R12, [R1+0xc80] ;  /* 0x000c8000010c7983 */ /* 0x002f240000300800 */
[----:B------:R-:W-:Y:S02]  /*2089d0*/  IMAD.X R15, R9, 0x1, R7, P3 ;  /* 0x00000001090f7824 */ /* 0x000fe400018e0607 */
[----:B------:R-:W4:Y:S04]  /*2089e0*/  LDL.LU R19, [R1+0xc84] ;  /* 0x000c840001137983 */ /* 0x000f280000300800 */
[----:B------:R-:W-:Y:S04]  /*2089f0*/  STL [R1+0x1938], R22 ;  /* 0x0019381601007387 */ /* 0x000fe80000100800 */
[----:B------:R0:W-:Y:S04]  /*208a00*/  STL.64 [R1+0xf28], R14 ;  /* 0x000f280e01007387 */ /* 0x0001e80000100a00 */
[----:B------:R-:W2:Y:S01]  /*208a10*/  LDL.LU R25, [R1+0xc88] ;  /* 0x000c880001197983 */ /* 0x000ea20000300800 */
[----:B0-----:R-:W-:-:S02]  /*208a20*/  F2FP.SATFINITE.E4M3.F32.PACK_AB_MERGE_C R14, R10, R29, RZ ;  /* 0x0000001d0a0e723e */ /* 0x001fc400048070ff */
[----:B------:R-:W-:-:S03]  /*208a30*/  F2FP.SATFINITE.E4M3.F32.PACK_AB_MERGE_C R10, R21, R13, RZ ;  /* 0x0000000d150a723e */ /* 0x000fc600048070ff */
[----:B------:R-:W-:Y:S04]  /*208a40*/  STL [R1+0x1998], R14 ;  /* 0x0019980e01007387 */ /* 0x000fe80000100800 */
[----:B------:R-:W2:Y:S04]  /*208a50*/  LDL.LU R27, [R1+0xc8c] ;  /* 0x000c8c00011b7983 */ /* 0x000ea80000300800 */
[----:B------:R0:W-:Y:S04]  /*208a60*/  STL [R1+0x1988], R10 ;  /* 0x0019880a01007387 */ /* 0x0001e80000100800 */
[----:B------:R-:W-:Y:S04]  /*208a70*/  STL [R1+0x7b70], R4 ;  /* 0x007b700401007387 */ /* 0x000fe80000100800 */
[----:B0-----:R-:W3:Y:S01]  /*208a80*/  LDL.LU R10, [R1+0xc40] ;  /* 0x000c4000010a7983 */ /* 0x001ee20000300800 */
[----:B------:R-:W-:-:S05]  /*208a90*/  IADD3 R14, P3, R8, R4, RZ ;  /* 0x00000004080e7210 */ /* 0x000fca0007f7e0ff */
[----:B------:R-:W-:Y:S01]  /*208aa0*/  IMAD.X R15, R9, 0x1, R3, P3 ;  /* 0x00000001090f7824 */ /* 0x000fe200018e0603 */
[----:B---3--:R0:W-:Y:S04]  /*208ab0*/  STL.64 [R1+0x7b80], R10 ;  /* 0x007b800a01007387 */ /* 0x0081e80000100a00 */
[----:B------:R-:W3:Y:S04]  /*208ac0*/  LDL.LU R21, [R1+0xc44] ;  /* 0x000c440001157983 */ /* 0x000ee80000300800 */
[----:B------:R1:W-:Y:S01]  /*208ad0*/  STL.64 [R1+0xf20], R14 ;  /* 0x000f200e01007387 */ /* 0x0003e20000100a00 */
[----:B0-----:R-:W-:-:S03]  /*208ae0*/  F2FP.SATFINITE.E4M3.F32.PACK_AB_MERGE_C R10, R20, R18, RZ ;  /* 0x00000012140a723e */ /* 0x001fc600048070ff */
[----:B------:R-:W3:Y:S04]  /*208af0*/  LDL.LU R4, [R1+0xbe0] ;  /* 0x000be00001047983 */ /* 0x000ee80000300800 */
[----:B-1----:R-:W3:Y:S04]  /*208b00*/  LDL.LU R14, [R1+0xbe4] ;  /* 0x000be400010e7983 */ /* 0x002ee80000300800 */
[----:B------:R0:W-:Y:S04]  /*208b10*/  STL [R1+0x1b14], R10 ;  /* 0x001b140a01007387 */ /* 0x0001e80000100800 */
[----:B------:R-:W3:Y:S01]  /*208b20*/  LDL.LU R15, [R1+0xbe8] ;  /* 0x000be800010f7983 */ /* 0x000ee20000300800 */
[----:B0-----:R-:W-:-:S05]  /*208b30*/  IADD3 R10, P3, R8, R2, RZ ;  /* 0x00000002080a7210 */ /* 0x001fca0007f7e0ff */
[----:B------:R-:W-:Y:S01]  /*208b40*/  IMAD.X R11, R9, 0x1, R0, P3 ;  /* 0x00000001090b7824 */ /* 0x000fe200018e0600 */
[----:B----4-:R-:W-:Y:S01]  /*208b50*/  F2FP.SATFINITE.E4M3.F32.PACK_AB_MERGE_C R9, R19, R12, RZ ;  /* 0x0000000c1309723e */ /* 0x010fe200048070ff */
[----:B------:R-:W-:Y:S01]  /*208b60*/  VIADD R8, R8, UR5 ;  /* 0x0000000508087c36 */ /* 0x000fe20008000000 */
[----:B--2---:R-:W-:Y:S01]  /*208b70*/  F2FP.SATFINITE.E4M3.F32.PACK_AB_MERGE_C R25, R27, R25, RZ ;  /* 0x000000191b19723e */ /* 0x004fe200048070ff */
[----:B------:R-:W-:Y:S01]  /*208b80*/  ULDC UR5, c[0x0][0x248] ;  /* 0x0000920000057ab9 */ /* 0x000fe20000000800 */
[----:B---3--:R0:W-:Y:S04]  /*208b90*/  STL.64 [R1+0x7b78], R14 ;  /* 0x007b780e01007387 */ /* 0x0081e80000100a00 */
[----:B0-----:R-:W2:Y:S04]  /*208ba0*/  LDL.LU R14, [R1+0xc48] ;  /* 0x000c4800010e7983 */ /* 0x001ea80000300800 */
[----:B------:R-:W2:Y:S04]  /*208bb0*/  LDL.LU R15, [R1+0xc4c] ;  /* 0x000c4c00010f7983 */ /* 0x000ea80000300800 */
[----:B------:R-:W3:Y:S04]  /*208bc0*/  LDL.LU R22, [R1+0xbec] ;  /* 0x000bec0001167983 */ /* 0x000ee80000300800 */
[----:B------:R-:W4:Y:S04]  /*208bd0*/  LDL.LU R23, [R1+0xbb0] ;  /* 0x000bb00001177983 */ /* 0x000f280000300800 */
[----:B------:R-:W4:Y:S04]  /*208be0*/  LDL.LU R26, [R1+0xbb4] ;  /* 0x000bb400011a7983 */ /* 0x000f280000300800 */
[----:B------:R-:W4:Y:S04]  /*208bf0*/  LDL.LU R28, [R1+0xbb8] ;  /* 0x000bb800011c7983 */ /* 0x000f280000300800 */
[----:B------:R0:W-:Y:S04]  /*208c00*/  STL.64 [R1+0xf18], R10 ;  /* 0x000f180a01007387 */ /* 0x0001e80000100a00 */
[----:B------:R-:W4:Y:S04]  /*208c10*/  LDL.LU R13, [R1+0xbbc] ;  /* 0x000bbc00010d7983 */ /* 0x000f280000300800 */
[----:B------:R-:W4:Y:S01]  /*208c20*/  LDL.LU R18, [R1+0xb70] ;  /* 0x000b700001127983 */ /* 0x000f220000300800 */
[----:B0-----:R-:W-:-:S03]  /*208c30*/  F2FP.SATFINITE.E4M3.F32.PACK_AB_MERGE_C R10, R17, R16, RZ ;  /* 0x00000010110a723e */ /* 0x001fc600048070ff */
[----:B------:R-:W4:Y:S04]  /*208c40*/  LDL.LU R20, [R1+0xb74] ;  /* 0x000b740001147983 */ /* 0x000f280000300800 */
[----:B------:R-:W4:Y:S04]  /*208c50*/  LDL.LU R24, [R1+0xb78] ;  /* 0x000b780001187983 */ /* 0x000f280000300800 */
[----:B------:R0:W-:Y:S04]  /*208c60*/  STL [R1+0x1b08], R10 ;  /* 0x001b080a01007387 */ /* 0x0001e80000100800 */
[----:B------:R-:W4:Y:S04]  /*208c70*/  LDL.LU R12, [R1+0xb7c] ;  /* 0x000b7c00010c7983 */ /* 0x000f280000300800 */
[----:B------:R1:W-:Y:S01]  /*208c80*/  STL [R1+0x1b3c], R9 ;  /* 0x001b3c0901007387 */ /* 0x0003e20000100800 */
[----:B0-----:R-:W-:-:S03]  /*208c90*/  IADD3 R10, P3, R8, R6, RZ ;  /* 0x00000006080a7210 */ /* 0x001fc60007f7e0ff */
[----:B------:R-:W4:Y:S04]  /*208ca0*/  LDL.LU R29, [R1+0xb10] ;  /* 0x000b1000011d7983 */ /* 0x000f280000300800 */
[----:B------:R-:W4:Y:S01]  /*208cb0*/  LDL.LU R16, [R1+0xb14] ;  /* 0x000b140001107983 */ /* 0x000f220000300800 */
[----:B-1----:R-:W-:-:S03]  /*208cc0*/  SHF.R.S32.HI R9, RZ, 0x1f, R8 ;  /* 0x0000001fff097819 */ /* 0x002fc60000011408 */
[----:B------:R-:W4:Y:S02]  /*208cd0*/  LDL.LU R17, [R1+0xb18] ;  /* 0x000b180001117983 */ /* 0x000f240000300800 */
[----:B------:R-:W-:Y:S02]  /*208ce0*/  IMAD.X R11, R9, 0x1, R5, P3 ;  /* 0x00000001090b7824 */ /* 0x000fe400018e0605 */
[----:B------:R-:W4:Y:S04]  /*208cf0*/  LDL.LU R19, [R1+0xb1c] ;  /* 0x000b1c0001137983 */ /* 0x000f280000300800 */
[----:B------:R-:W-:Y:S04]  /*208d00*/  STL [R1+0x1b38], R25 ;  /* 0x001b381901007387 */ /* 0x000fe80000100800 */
[----:B------:R0:W-:Y:S04]  /*208d10*/  STL.64 [R1+0xf00], R10 ;  /* 0x000f000a01007387 */ /* 0x0001e80000100a00 */
[----:B0-----:R-:W3:Y:S04]  /*208d20*/  LDL.LU.64 R10, [R1+0x7b80] ;  /* 0x007b8000010a7983 */ /* 0x001ee80000300a00 */
[----:B------:R-:W4:Y:S04]  /*208d30*/  LDL.LU R25, [R1+0xae0] ;  /* 0x000ae00001197983 */ /* 0x000f280000300800 */
[----:B------:R-:W4:Y:S01]  /*208d40*/  LDL.LU R27, [R1+0xae4] ;  /* 0x000ae400011b7983 */ /* 0x000f220000300800 */
[----:B--2---:R-:W-:-:S02]  /*208d50*/  F2FP.SATFINITE.E4M3.F32.PACK_AB_MERGE_C R15, R15, R14, RZ ;  /* 0x0000000e0f0f723e */ /* 0x004fc400048070ff */
[----:B---3--:R-:W-:Y:S02]  /*208d60*/  F2FP.SATFINITE.E4M3.F32.PACK_AB_MERGE_C R10, R21, R10, RZ ;  /* 0x0000000a150a723e */ /* 0x008fe400048070ff */
[----:B------:R-:W-:-:S03]  /*208d70*/  IADD3 R14, P3, R8, R11, RZ ;  /* 0x0000000b080e7210 */ /* 0x000fc60007f7e0ff */
[----:B------:R0:W-:Y:S04]  /*208d80*/  STL [R1+0x1b60], R10 ;  /* 0x001b600a01007387 */ /* 0x0001e80000100800 */
[----:B0-----:R-:W2:Y:S04]  /*208d90*/  LDL.LU R10, [R1+0xae8] ;  /* 0x000ae800010a7983 */ /* 0x001ea80000300800 */
[----:B------:R-:W2:Y:S04]  /*208da0*/  LDL.LU R21, [R1+0xaec] ;  /* 0x000aec0001157983 */ /* 0x000ea80000300800 */
[----:B------:R0:W-:Y:S02]  /*208db0*/  STL [R1+0x1b5c], R15 ;  /* 0x001b5c0f01007387 */ /* 0x0001e40000100800 */
[----:B0-----:R-:W-:-:S05]  /*208dc0*/  IMAD.X R15, R9, 0x1, R7, P3 ;  /* 0x00000001090f7824 */ /* 0x001fca00018e0607 */
[----:B------:R0:W-:Y:S04]  /*208dd0*/  STL.64 [R1+0xef8], R14 ;  /* 0x000ef80e01007387 */ /* 0x0001e80000100a00 */
[----:B0-----:R-:W3:Y:S02]  /*208de0*/  LDL.LU.64 R14, [R1+0x7b78] ;  /* 0x007b7800010e7983 */ /* 0x001ee40000300a00 */
[----:B---3--:R-:W-:Y:S02]  /*208df0*/  F2FP.SATFINITE.E4M3.F32.PACK_AB_MERGE_C R14, R14, R4, RZ ;  /* 0x000000040e0e723e */ /* 0x008fe400048070ff */
[----:B------:R-:W3:Y:S04]  /*208e00*/  LDL.LU R4, [R1+0x7b70] ;  /* 0x007b700001047983 */ /* 0x000ee80000300800 */
[----:B------:R-:W-:Y:S01]  /*208e10*/  STL [R1+0x1b88], R14 ;  /* 0x001b880e01007387 */ /* 0x000fe20000100800 */
[----:B------:R-:W-:-:S05]  /*208e20*/  F2FP.SATFINITE.E4M3.F32.PACK_AB_MERGE_C R22, R22, R15, RZ ;  /* 0x0000000f1616723e */ /* 0x000fca00048070ff */
[----:B------:R0:W-:Y:S01]  /*208e30*/  STL [R1+0x1b84], R22 ;  /* 0x001b841601007387 */ /* 0x0001e20000100800 */
[----:B----4-:R-:W-:Y:S02]  /*208e40*/  F2FP.SATFINITE.E4M3.F32.PACK_AB_MERGE_C R13, R13, R28, RZ ;  /* 0x0000001c0d0d723e */ /* 0x010fe400048070ff */
[----:B0-----:R-:W-:Y:S02]  /*208e50*/  F2FP.SATFINITE.E4M3.F32.PACK_AB_MERGE_C R22, R26, R23, RZ ;  /* 0x000000171a16723e */ /* 0x001fe400048070ff */
[----:B--2---:R-:W-:Y:S02]  /*208e60*/  F2FP.SATFINITE.E4M3.F32.PACK_AB_MERGE_C R10, R21, R10, RZ ;  /* 0x0000000a150a723e */ /* 0x004fe400048070ff */
[----:B---3--:R-:W-:-:S05]  /*208e70*/  IADD3 R14, P3, R8, R4, RZ ;  /* 0x00000004080e7210 */ /* 0x008fca0007f7e0ff */
[----:B------:R-:W-:-:S05]  /*208e80*/  IMAD.X R15, R9, 0x1, R3, P3 ;  /* 0x00000001090f7824 */ /* 0x000fca00018e0603 */
[----:B------:R0:W-:Y:S04]  /*208e90*/  STL.64 [R1+0xee8], R14 ;  /* 0x000ee80e01007387 */ /* 0x0001e80000100a00 */
[----:B------:R-:W-:Y:S01]  /*208ea0*/  STL [R1+0x1ba8], R22 ;  /* 0x001ba81601007387 */ /* 0x000fe20000100800 */
[----:B0-----:R-:W-:-:S05]  /*208eb0*/  IADD3 R14, P3, R8, R2, RZ ;  /* 0x00000002080e7210 */ /* 0x001fca0007f7e0ff */
[----:B------:R-:W-:Y:S01]  /*208ec0*/  IMAD.X R15, R9, 0x1, R0, P3 ;  /* 0x00000001090f7824 */ /* 0x000fe200018e0600 */
[----:B------:R-:W-:Y:S02]  /*208ed0*/  F2FP.SATFINITE.E4M3.F32.PACK_AB_MERGE_C R9, R20, R18, RZ ;  /* 0x000000121409723e */ /* 0x000fe400048070ff */
[----:B------:R-:W2:Y:S04]  /*208ee0*/  LDL.LU R18, [R1+0x8e0] ;  /* 0x0008e00001127983 */ /* 0x000ea80000300800 */
[----:B------:R-:W-:Y:S04]  /*208ef0*/  STL.64 [R1+0xee0], R14 ;  /* 0x000ee00e01007387 */ /* 0x000fe80000100a00 */
[----:B------:R0:W-:Y:S04]  /*208f00*/  STL [R1+0x1ba4], R13 ;  /* 0x001ba40d01007387 */ /* 0x0001e80000100800 */
[----:B------:R-:W2:Y:S01]  /*208f10*/  LDL.LU R20, [R1+0x8e4] ;  /* 0x0008e40001147983 */ /* 0x000ea20000300800 */
[----:B0-----:R-:W-:Y:S01]  /*208f20*/  VIADD R13, R8, UR5 ;  /* 0x00000005080d7c36 */ /* 0x001fe20008000000 */
[----:B------:R-:W-:-:S02]  /*208f30*/  F2FP.SATFINITE.E4M3.F32.PACK_AB_MERGE_C R14, R12, R24, RZ ;  /* 0x000000180c0e723e */ /* 0x000fc400048070ff */
[----:B------:R0:W-:Y:S01]  /*208f40*/  STL [R1+0x1bc4], R9 ;  /* 0x001bc40901007387 */ /* 0x0001e20000100800 */
[----:B------:R-:W-:Y:S01]  /*208f50*/  ULDC UR5, c[0x0][0x248] ;  /* 0x0000920000057ab9 */ /* 0x000fe20000000800 */
[----:B------:R-:W-:Y:S02]  /*208f60*/  SHF.R.S32.HI R12, RZ, 0x1f, R13 ;  /* 0x0000001fff0c7819 */ /* 0x000fe4000001140d */
[----:B------:R-:W-:Y:S01]  /*208f70*/  IADD3 R8, P3, R13, R6, RZ ;  /* 0x000000060d087210 */ /* 0x000fe20007f7e0ff */
[----:B------:R-:W-:Y:S04]  /*208f80*/  STL [R1+0x1bbc], R14 ;  /* 0x001bbc0e01007387 */ /* 0x000fe80000100800 */
[----:B0-----:R-:W-:-:S05]  /*208f90*/  IMAD.X R9, R12, 0x1, R5, P3 ;  /* 0x000000010c097824 */ /* 0x001fca00018e0605 */
[----:B------:R0:W-:Y:S02]  /*208fa0*/  STL.64 [R1+0xec8], R8 ;  /* 0x000ec80801007387 */ /* 0x0001e40000100a00 */
[----:B0-----:R-:W-:Y:S02]  /*208fb0*/  F2FP.SATFINITE.E4M3.F32.PACK_AB_MERGE_C R9, R16, R29, RZ ;  /* 0x0000001d1009723e */ /* 0x001fe400048070ff */
[----:B------:R-:W-:Y:S01]  /*208fc0*/  F2FP.SATFINITE.E4M3.F32.PACK_AB_MERGE_C R8, R19, R17, RZ ;  /* 0x000000111308723e */ /* 0x000fe200048070ff */
[----:B------:R-:W3:Y:S04]  /*208fd0*/  LDL.LU R16, [R1+0xa60] ;  /* 0x000a600001107983 */ /* 0x000ee80000300800 */
[----:B------:R-:W-:Y:S04]  /*208fe0*/  STL [R1+0x1bf8], R9 ;  /* 0x001bf80901007387 */ /* 0x000fe80000100800 */
[----:B------:R-:W3:Y:S04]  /*208ff0*/  LDL.LU R17, [R1+0xa64] ;  /* 0x000a640001117983 */ /* 0x000ee80000300800 */
[----:B------:R0:W-:Y:S04]  /*209000*/  STL [R1+0x1bf0], R8 ;  /* 0x001bf00801007387 */ /* 0x0001e80000100800 */
[----:B------:R-:W4:Y:S04]  /*209010*/  LDL.LU R29, [R1+0xa68] ;  /* 0x000a6800011d7983 */ /* 0x000f280000300800 */
[----:B------:R-:W4:Y:S01]  /*209020*/  LDL.LU R19, [R1+0xa6c] ;  /* 0x000a6c0001137983 */ /* 0x000f220000300800 */
[----:B0-----:R-:W-:-:S05]  /*209030*/  IADD3 R8, P3, R13, R11, RZ ;  /* 0x0000000b0d087210 */ /* 0x001fca0007f7e0ff */
[----:B------:R-:W-:Y:S01]  /*209040*/  IMAD.X R9, R12, 0x1, R7, P3 ;  /* 0x000000010c097824 */ /* 0x000fe200018e0607 */
[----:B------:R0:W-:Y:S04]  /*209050*/  STL [R1+0x7b64], R11 ;  /* 0x007b640b01007387 */ /* 0x0001e80000100800 */
[----:B------:R1:W-:Y:S01]  /*209060*/  STL.64 [R1+0xec0], R8 ;  /* 0x000ec00801007387 */ /* 0x0003e20000100a00 */
[----:B0-----:R-:W-:Y:S02]  /*209070*/  F2FP.SATFINITE.E4M3.F32.PACK_AB_MERGE_C R11, R27, R25, RZ ;  /* 0x000000191b0b723e */ /* 0x001fe400048070ff */
[----:B-1----:R-:W-:-:S03]  /*209080*/  IADD3 R8, P3, R13, R4, RZ ;  /* 0x000000040d087210 */ /* 0x002fc60007f7e0ff */
[----:B------:R0:W-:Y:S02]  /*209090*/  STL [R1+0x1c1c], R11 ;  /* 0x001c1c0b01007387 */ /* 0x0001e40000100800 */
[----:B------:R-:W-:Y:S02]  /*2090a0*/  IMAD.X R9, R12, 0x1, R3, P3 ;  /* 0x000000010c097824 */ /* 0x000fe400018e0603 */
[----:B------:R1:W-:Y:S04]  /*2090b0*/  STL [R1+0x1c18], R10 ;  /* 0x001c180a01007387 */ /* 0x0003e80000100800 */
[----:B------:R-:W4:Y:S04]  /*2090c0*/  LDL.LU R21, [R1+0xaa4] ;  /* 0x000aa40001157983 */ /* 0x000f280000300800 */
[----:B0-----:R-:W2:Y:S04]  /*2090d0*/  LDL.LU R11, [R1+0x8e8] ;  /* 0x0008e800010b7983 */ /* 0x001ea80000300800 */
[----:B------:R-:W4:Y:S04]  /*2090e0*/  LDL.LU R26, [R1+0x8ec] ;  /* 0x0008ec00011a7983 */ /* 0x000f280000300800 */
[----:B------:R-:W-:Y:S04]  /*2090f0*/  STL.64 [R1+0xeb8], R8 ;  /* 0x000eb80801007387 */ /* 0x000fe80000100a00 */
[----:B-1----:R-:W2:Y:S04]  /*209100*/  LDL.LU R10, [R1+0xa10] ;  /* 0x000a1000010a7983 */ /* 0x002ea80000300800 */
[----:B--2---:R0:W-:Y:S04]  /*209110*/  STL.64 [R1+0x7b68], R10 ;  /* 0x007b680a01007387 */ /* 0x0041e80000100a00 */
[----:B0-----:R-:W4:Y:S04]  /*209120*/  LDL.LU R11, [R1+0xaa0] ;  /* 0x000aa000010b7983 */ /* 0x001f280000300800 */
[----:B------:R-:W2:Y:S04]  /*209130*/  LDL.LU R14, [R1+0xa14] ;  /* 0x000a1400010e7983 */ /* 0x000ea80000300800 */
[----:B------:R-:W2:Y:S01]  /*209140*/  LDL.LU R15, [R1+0xa18] ;  /* 0x000a1800010f7983 */ /* 0x000ea20000300800 */
[----:B------:R-:W-:-:S02]  /*209150*/  IADD3 R22, P3, R13, R2, RZ ;  /* 0x000000020d167210 */ /* 0x000fc40007f7e0ff */
[----:B------:R-:W-:-:S03]  /*209160*/  F2FP.SATFINITE.E4M3.F32.PACK_AB_MERGE_C R10, R20, R18, RZ ;  /* 0x00000012140a723e */ /* 0x000fc600048070ff */
[----:B------:R-:W-:Y:S02]  /*209170*/  IMAD.X R23, R12, 0x1, R0, P3 ;  /* 0x000000010c177824 */ /* 0x000fe400018e0600 */
[----:B------:R-:W-:Y:S01]  /*209180*/  VIADD R13, R13, UR5 ;  /* 0x000000050d0d7c36 */ /* 0x000fe20008000000 */
[----:B------:R-:W-:Y:S01]  /*209190*/  ULDC UR5, c[0x0][0x248] ;  /* 0x0000920000057ab9 */ /* 0x000fe20000000800 */
[----:B--2---:R0:W-:Y:S04]  /*2091a0*/  STL.64 [R1+0x7b58], R14 ;  /* 0x007b580e01007387 */ /* 0x0041e80000100a00 */
[----:B0-----:R-:W2:Y:S04]  /*2091b0*/  LDL.LU R14, [R1+0xaa8] ;  /* 0x000aa800010e7983 */ /* 0x001ea80000300800 */
[----:B------:R-:W2:Y:S04]  /*2091c0*/  LDL.LU R15, [R1+0xaac] ;  /* 0x000aac00010f7983 */ /* 0x000ea80000300800 */
[----:B------:R-:W2:Y:S04]  /*2091d0*/  LDL.LU R8, [R1+0xa1c] ;  /* 0x000a1c0001087983 */ /* 0x000ea80000300800 */
[----:B------:R-:W2:Y:S04]  /*2091e0*/  LDL.LU R9, [R1+0xa00] ;  /* 0x000a000001097983 */ /* 0x000ea80000300800 */
[----:B------:R-:W2:Y:S04]  /*2091f0*/  LDL.LU R20, [R1+0xa04] ;  /* 0x000a040001147983 */ /* 0x000ea80000300800 */
[----:B------:R3:W-:Y:S04]  /*209200*/  STL [R1+0x1cac], R10 ;  /* 0x001cac0a01007387 */ /* 0x0007e80000100800 */
[----:B------:R-:W2:Y:S04]  /*209210*/  LDL.LU R12, [R1+0xa08] ;  /* 0x000a0800010c7983 */ /* 0x000ea80000300800 */
[----:B------:R-:W2:Y:S01]  /*209220*/  LDL.LU R18, [R1+0xa0c] ;  /* 0x000a0c0001127983 */ /* 0x000ea20000300800 */
[----:B---3--:R-:W-:-:S03]  /*209230*/  F2FP.SATFINITE.E4M3.F32.PACK_AB_MERGE_C R10, R17, R16, RZ ;  /* 0x00000010110a723e */ /* 0x008fc600048070ff */
[----:B------:R0:W-:Y:S01]  /*209240*/  STL.64 [R1+0xeb0], R22 ;  /* 0x000eb01601007387 */ /* 0x0001e20000100a00 */
[----:B----4-:R-:W-:-:S03]  /*209250*/  F2FP.SATFINITE.E4M3.F32.PACK_AB_MERGE_C R11, R21, R11, RZ ;  /* 0x0000000b150b723e */ /* 0x010fc600048070ff */
[----:B0-----:R-:W3:Y:S04]  /*209260*/  LDL.LU R22, [R1+0x9f0] ;  /* 0x0009f00001167983 */ /* 0x001ee80000300800 */
[----:B------:R-:W3:Y:S04]  /*209270*/  LDL.LU R24, [R1+0x9f4] ;  /* 0x0009f40001187983 */ /* 0x000ee80000300800 */
[----:B------:R-:W4:Y:S04]  /*209280*/  LDL.LU R16, [R1+0x9f8] ;  /* 0x0009f80001107983 */ /* 0x000f280000300800 */
[----:B------:R-:W4:Y:S04]  /*209290*/  LDL.LU R17, [R1+0x9fc] ;  /* 0x0009fc0001117983 */ /* 0x000f280000300800 */
[----:B------:R0:W-:Y:S01]  /*2092a0*/  STL [R1+0x1a78], R10 ;  /* 0x001a780a01007387 */ /* 0x0001e20000100800 */
[----:B------:R-:W-:-:S03]  /*2092b0*/  SHF.R.S32.HI R21, RZ, 0x1f, R13 ;  /* 0x0000001fff157819 */ /* 0x000fc6000001140d */
[----:B------:R-:W4:Y:S04]  /*2092c0*/  LDL.LU R23, [R1+0x970] ;  /* 0x0009700001177983 */ /* 0x000f280000300800 */
[----:B------:R-:W4:Y:S01]  /*2092d0*/  LDL.LU R28, [R1+0x974] ;  /* 0x00097400011c7983 */ /* 0x000f220000300800 */
[----:B0-----:R-:W-:-:S05]  /*2092e0*/  F2FP.SATFINITE.E4M3.F32.PACK_AB_MERGE_C R10, R19, R29, RZ ;  /* 0x0000001d130a723e */ /* 0x001fca00048070ff */
[----:B------:R0:W-:Y:S04]  /*2092f0*/  STL [R1+0x1c2c], R10 ;  /* 0x001c2c0a01007387 */ /* 0x0001e80000100800 */
[----:B------:R-:W4:Y:S04]  /*209300*/  LDL.LU R25, [R1+0x978] ;  /* 0x0009780001197983 */ /* 0x000f280000300800 */
[----:B------:R-:W4:Y:S01]  /*209310*/  LDL.LU R27, [R1+0x97c] ;  /* 0x00097c00011b7983 */ /* 0x000f220000300800 */
[----:B0-----:R-:W-:-:S03]  /*209320*/  IADD3 R10, P3, R13, R6, RZ ;  /* 0x000000060d0a7210 */ /* 0x001fc60007f7e0ff */
[----:B------:R-:W4:Y:S04]  /*209330*/  LDL.LU R29, [R1+0x3c4] ;  /* 0x0003c400011d7983 */ /* 0x000f280000300800 */
[----:B------:R-:W4:Y:S04]  /*209340*/  LDL.LU R19, [R1+0x274] ;  /* 0x0002740001137983 */ /* 0x000f280000300800 */
[----:B------:R0:W-:Y:S02]  /*209350*/  STL [R1+0x1a5c], R11 ;  /* 0x001a5c0b01007387 */ /* 0x0001e40000100800 */
[----:B0-----:R-:W-:-:S05]  /*209360*/  IMAD.X R11, R21, 0x1, R5, P3 ;  /* 0x00000001150b7824 */ /* 0x001fca00018e0605 */
[----:B------:R0:W-:Y:S04]  /*209370*/  STL.64 [R1+0xea8], R10 ;  /* 0x000ea80a01007387 */ /* 0x0001e80000100a00 */
[----:B0-----:R-:W2:Y:S02]  /*209380*/  LDL.LU.64 R10, [R1+0x7b68] ;  /* 0x007b6800010a7983 */ /* 0x001ea40000300a00 */
[----:B--2---:R-:W-:Y:S02]  /*209390*/  F2FP.SATFINITE.E4M3.F32.PACK_AB_MERGE_C R26, R26, R11, RZ ;  /* 0x0000000b1a1a723e */ /* 0x004fe400048070ff */
[----:B------:R-:W2:Y:S01]  /*2093a0*/  LDL.LU R11, [R1+0x7b64] ;  /* 0x007b6400010b7983 */ /* 0x000ea20000300800 */
[----:B------:R-:W-:-:S03]  /*2093b0*/  F2FP.SATFINITE.E4M3.F32.PACK_AB_MERGE_C R15, R15, R14, RZ ;  /* 0x0000000e0f0f723e */ /* 0x000fc600048070ff */
[----:B------:R0:W-:Y:S04]  /*2093c0*/  STL [R1+0x1ca8], R26 ;  /* 0x001ca81a01007387 */ /* 0x0001e80000100800 */
[----:B0-----:R-:W4:Y:S04]  /*2093d0*/  LDL.LU R26, [R1+0x7b60] ;  /* 0x007b6000011a7983 */ /* 0x001f280000300800 */
[----:B------:R0:W-:Y:S01]  /*2093e0*/  STL [R1+0x1a58], R15 ;  /* 0x001a580f01007387 */ /* 0x0001e20000100800 */
[----:B--2---:R-:W-:-:S05]  /*2093f0*/  IADD3 R14, P3, R13, R11, RZ ;  /* 0x0000000b0d0e7210 */ /* 0x004fca0007f7e0ff */
[----:B0-----:R-:W-:-:S05]  /*209400*/  IMAD.X R15, R21, 0x1, R7, P3 ;  /* 0x00000001150f7824 */ /* 0x001fca00018e0607 */
[----:B------:R0:W-:Y:S04]  /*209410*/  STL.64 [R1+0xea0], R14 ;  /* 0x000ea00e01007387 */ /* 0x0001e80000100a00 */
[----:B0-----:R-:W2:Y:S01]  /*209420*/  LDL.LU.64 R14, [R1+0x7b58] ;  /* 0x007b5800010e7983 */ /* 0x001ea20000300a00 */
[----:B------:R-:W-:Y:S02]  /*209430*/  F2FP.SATFINITE.E4M3.F32.PACK_AB_MERGE_C R9, R20, R9, RZ ;  /* 0x000000091409723e */ /* 0x000fe400048070ff */
[----:B------:R-:W-:Y:S02]  /*209440*/  F2FP.SATFINITE.E4M3.F32.PACK_AB_MERGE_C R18, R18, R12, RZ ;  /* 0x0000000c1212723e */ /* 0x000fe400048070ff */
[----:B---3--:R-:W-:Y:S02]  /*209450*/  F2FP.SATFINITE.E4M3.F32.PACK_AB_MERGE_C R22, R24, R22, RZ ;  /* 0x000000161816723e */ /* 0x008fe400048070ff */
[----:B--2---:R-:W-:-:S02]  /*209460*/  F2FP.SATFINITE.E4M3.F32.PACK_AB_MERGE_C R14, R14, R10, RZ ;  /* 0x0000000a0e0e723e */ /* 0x004fc400048070ff */
[----:B------:R-:W2:Y:S04]  /*209470*/  LDL.LU R10, [R1+0x7b50] ;  /* 0x007b5000010a7983 */ /* 0x000ea80000300800 */
[----:B------:R0:W-:Y:S01]  /*209480*/  STL [R1+0x1a44], R14 ;  /* 0x001a440e01007387 */ /* 0x0001e20000100800 */
[----:B------:R-:W-:Y:S02]  /*209490*/  F2FP.SATFINITE.E4M3.F32.PACK_AB_MERGE_C R8, R8, R15, RZ ;  /* 0x0000000f0808723e */ /* 0x000fe400048070ff */
[----:B0-----:R-:W-:-:S03]  /*2094a0*/  IADD3 R14, P3, R13, R4, RZ ;  /* 0x000000040d0e7210 */ /* 0x001fc60007f7e0ff */
[----:B------:R0:W-:Y:S02]  /*2094b0*/  STL [R1+0x1c54], R8 ;  /* 0x001c540801007387 */ /* 0x0001e40000100800 */
[----:B------:R-:W-:-:S05]  /*2094c0*/  IMAD.X R15, R21, 0x1, R3, P3 ;  /* 0x00000001150f7824 */ /* 0x000fca00018e0603 */
[----:B------:R1:W-:Y:S01]  /*2094d0*/  STL.64 [R1+0xe98], R14 ;  /* 0x000e980e01007387 */ /* 0x0003e20000100a00 */
[----:B0-----:R-:W-:-:S03]  /*2094e0*/  IADD3 R8, P3, R13, R2, RZ ;  /* 0x000000020d087210 */ /* 0x001fc60007f7e0ff */
[----:B-1----:R-:W3:Y:S04]  /*2094f0*/  LDL.LU.64 R14, [R1+0x7b48] ;  /* 0x007b4800010e7983 */ /* 0x002ee80000300a00 */
[----:B------:R-:W2:Y:S04]  /*209500*/  LDL.LU R20, [R1+0x490] ;  /* 0x0004900001147983 */ /* 0x000ea80000300800 */
[----:B------:R0:W-:Y:S01]  /*209510*/  STL [R1+0x1a30], R9 ;  /* 0x001a300901007387 */ /* 0x0001e20000100800 */
[----:B------:R-:W-:Y:S01]  /*209520*/  VIADD R13, R13, UR5 ;  /* 0x000000050d0d7c36 */ /* 0x000fe20008000000 */
[----:B----4-:R-:W-:Y:S01]  /*209530*/  F2FP.SATFINITE.E4M3.F32.PACK_AB_MERGE_C R25, R27, R25, RZ ;  /* 0x000000191b19723e */ /* 0x010fe200048070ff */
[----:B------:R-:W-:Y:S01]  /*209540*/  ULDC UR5, c[0x0][0x248] ;  /* 0x0000920000057ab9 */ /* 0x000fe20000000800 */
[----:B0-----:R-:W-:-:S05]  /*209550*/  IMAD.X R9, R21, 0x1, R0, P3 ;  /* 0x0000000115097824 */ /* 0x001fca00018e0600 */
[----:B------:R0:W-:Y:S01]  /*209560*/  STL.64 [R1+0xe90], R8 ;  /* 0x000e900801007387 */ /* 0x0001e20000100a00 */
[----:B------:R-:W-:-:S03]  /*209570*/  SHF.R.S32.HI R24, RZ, 0x1f, R13 ;  /* 0x0000001fff187819 */ /* 0x000fc6000001140d */
[----:B0-----:R-:W4:Y:S04]  /*209580*/  LDL.LU.64 R8, [R1+0x7b40] ;  /* 0x007b400001087983 */ /* 0x001f280000300a00 */
[----:B------:R-:W3:Y:S04]  /*209590*/  LDL.LU R21, [R1+0x27c] ;  /* 0x00027c0001157983 */ /* 0x000ee80000300800 */
[----:B------:R-:W4:Y:S04]  /*2095a0*/  LDL.LU R12, [R1+0x7b3c] ;  /* 0x007b3c00010c7983 */ /* 0x000f280000300800 */
[----:B------:R0:W-:Y:S04]  /*2095b0*/  STL [R1+0x1c5c], R18 ;  /* 0x001c5c1201007387 */ /* 0x0001e80000100800 */
[----:B0-----:R-:W4:Y:S04]  /*2095c0*/  LDL.LU R18, [R1+0x7b38] ;  /* 0x007b380001127983 */ /* 0x001f280000300800 */
[----:B------:R0:W-:Y:S02]  /*2095d0*/  STL [R1+0x1980], R22 ;  /* 0x0019801601007387 */ /* 0x0001e40000100800 */
[----:B0-----:R-:W-:-:S02]  /*2095e0*/  F2FP.SATFINITE.E4M3.F32.PACK_AB_MERGE_C R22, R17, R16, RZ ;  /* 0x000000101116723e */ /* 0x001fc400048070ff */
[----:B------:R-:W-:-:S05]  /*2095f0*/  IADD3 R16, P3, R13, R6, RZ ;  /* 0x000000060d107210 */ /* 0x000fca0007f7e0ff */
[----:B------:R-:W-:Y:S01]  /*209600*/  IMAD.X R17, R24, 0x1, R5, P3 ;  /* 0x0000000118117824 */ /* 0x000fe200018e0605 */
[----:B------:R-:W-:Y:S04]  /*209610*/  STL [R1+0x196c], R22 ;  /* 0x00196c1601007387 */ /* 0x000fe80000100800 */
[----:B------:R0:W-:Y:S04]  /*209620*/  STL.64 [R1+0xe88], R16 ;  /* 0x000e881001007387 */ /* 0x0001e80000100a00 */
[----:B0-----:R-:W2:Y:S01]  /*209630*/  LDL.LU.64 R16, [R1+0x7b30] ;  /* 0x007b300001107983 */ /* 0x001ea20000300a00 */
[----:B------:R-:W-:-:S02]  /*209640*/  F2FP.SATFINITE.E4M3.F32.PACK_AB_MERGE_C R22, R28, R23, RZ ;  /* 0x000000171c16723e */ /* 0x000fc400048070ff */
[----:B------:R-:W-:-:S03]  /*209650*/  LOP3.LUT R23, R29, 0xffff, RZ, 0xc0, !PT ;  /* 0x0000ffff1d177812 */ /* 0x000fc600078ec0ff */
[----:B------:R-:W-:Y:S04]  /*209660*/  STL [R1+0x1968], R22 ;  /* 0x0019681601007387 */ /* 0x000fe80000100800 */
[----:B------:R0:W-:Y:S02]  /*209670*/  STL [R1+0x1c88], R25 ;  /* 0x001c881901007387 */ /* 0x0001e40000100800 */
[----:B0-----:R-:W-:Y:S02]  /*209680*/  LOP3.LUT R25, R19, 0xffff, RZ, 0xc0, !PT ;  /* 0x0000ffff13197812 */ /* 0x001fe400078ec0ff */
[----:B------:R-:W-:-:S05]  /*209690*/  IADD3 R28, P3, R13, R11, RZ ;  /* 0x0000000b0d1c7210 */ /* 0x000fca0007f7e0ff */
[----:B------:R-:W-:Y:S01]  /*2096a0*/  IMAD.X R29, R24, 0x1, R7, P3 ;  /* 0x00000001181d7824 */ /* 0x000fe200018e0607 */
[----:B--2---:R-:W-:Y:S02]  /*2096b0*/  LOP3.LUT R22, R17, 0xffff, RZ, 0xc0, !PT ;  /* 0x0000ffff11167812 */ /* 0x004fe400078ec0ff */
[----:B------:R-:W-:Y:S02]  /*2096c0*/  PRMT R17, R23, 0x3340, R25 ;  /* 0x0000334017117816 */ /* 0x000fe40000000019 */
[----:B------:R-:W-:-:S04]  /*2096d0*/  PRMT R19, R22, 0x3340, R0 ;  /* 0x0000334016137816 */ /* 0x000fc80000000000 */
[----:B------:R-:W-:Y:S02]  /*2096e0*/  PRMT R19, R17, 0x5410, R19 ;  /* 0x0000541011137816 */ /* 0x000fe40000000013 */
[----:B------:R-:W-:Y:S01]  /*2096f0*/  SHF.R.U32.HI R23, RZ, 0x8, R23 ;  /* 0x00000008ff177819 */ /* 0x000fe20000011617 */
[----:B------:R-:W2:Y:S01]  /*209700*/  LDL.LU R17, [R1+0x390] ;  /* 0x0003900001117983 */ /* 0x000ea20000300800 */
[----:B------:R-:W-:Y:S02]  /*209710*/  SHF.R.U32.HI R25, RZ, 0x8, R25 ;  /* 0x00000008ff197819 */ /* 0x000fe40000011619 */
[----:B------:R-:W-:Y:S01]  /*209720*/  SHF.R.U32.HI R22, RZ, 0x8, R22 ;  /* 0x00000008ff167819 */ /* 0x000fe20000011616 */
[----:B------:R0:W-:Y:S01]  /*209730*/  STL [R1+0x1f58], R19 ;  /* 0x001f581301007387 */ /* 0x0001e20000100800 */
[----:B------:R-:W-:Y:S02]  /*209740*/  LOP3.LUT R23, R23, 0xffff, RZ, 0xc0, !PT ;  /* 0x0000ffff17177812 */ /* 0x000fe400078ec0ff */
[----:B------:R-:W-:-:S02]  /*209750*/  LOP3.LUT R25, R25, 0xffff, RZ, 0xc0, !PT ;  /* 0x0000ffff19197812 */ /* 0x000fc400078ec0ff */
[----:B------:R-:W-:Y:S01]  /*209760*/  LOP3.LUT R22, R22, 0xffff, RZ, 0xc0, !PT ;  /* 0x0000ffff16167812 */ /* 0x000fe200078ec0ff */
[----:B0-----:R-:W4:Y:S01]  /*209770*/  LDL.LU R19, [R1+0x1ec] ;  /* 0x0001ec0001137983 */ /* 0x001f220000300800 */
[----:B------:R-:W-:Y:S02]  /*209780*/  PRMT R25, R23, 0x3340, R25 ;  /* 0x0000334017197816 */ /* 0x000fe40000000019 */
[----:B------:R-:W-:Y:S01]  /*209790*/  PRMT R23, R22, 0x3340, R0 ;  /* 0x0000334016177816 */ /* 0x000fe20000000000 */
[----:B------:R-:W-:Y:S01]  /*2097a0*/  STL.64 [R1+0xe80], R28 ;  /* 0x000e801c01007387 */ /* 0x000fe20000100a00 */
[----:B------:R-:W-:-:S03]  /*2097b0*/  LOP3.LUT R22, R20, 0xffff, RZ, 0xc0, !PT ;  /* 0x0000ffff14167812 */ /* 0x000fc600078ec0ff */
[----:B------:R-:W-:Y:S01]  /*2097c0*/  STL [R1+0x11c8], R25 ;  /* 0x0011c81901007387 */ /* 0x000fe20000100800 */
[----:B------:R-:W-:-:S03]  /*2097d0*/  LOP3.LUT R16, R16, 0xffff, RZ, 0xc0, !PT ;  /* 0x0000ffff10107812 */ /* 0x000fc600078ec0ff */
[----:B------:R3:W-:Y:S02]  /*2097e0*/  STL [R1+0xfac], R23 ;  /* 0x000fac1701007387 */ /* 0x0007e40000100800 */
[----:B---3--:R-:W-:Y:S02]  /*2097f0*/  LOP3.LUT R23, R21, 0xffff, RZ, 0xc0, !PT ;  /* 0x0000ffff15177812 */ /* 0x008fe400078ec0ff */
[----:B------:R-:W-:Y:S02]  /*209800*/  PRMT R21, R16, 0x3340, R0 ;  /* 0x0000334010157816 */ /* 0x000fe40000000000 */
[----:B------:R-:W-:-:S04]  /*209810*/  PRMT R20, R22, 0x3340, R23 ;  /* 0x0000334016147816 */ /* 0x000fc80000000017 */
[----:B------:R-:W-:Y:S02]  /*209820*/  PRMT R25, R20, 0x5410, R21 ;  /* 0x0000541014197816 */ /* 0x000fe40000000015 */
[----:B------:R-:W3:Y:S04]  /*209830*/  LDL.LU R20, [R1+0x38c] ;  /* 0x00038c0001147983 */ /* 0x000ee80000300800 */
[----:B------:R-:W3:Y:S01]  /*209840*/  LDL.LU R21, [R1+0x1e4] ;  /* 0x0001e40001157983 */ /* 0x000ee20000300800 */
[----:B------:R-:W-:Y:S02]  /*209850*/  SHF.R.U32.HI R22, RZ, 0x8, R22 ;  /* 0x00000008ff167819 */ /* 0x000fe40000011616 */
[----:B------:R-:W-:Y:S02]  /*209860*/  SHF.R.U32.HI R23, RZ, 0x8, R23 ;  /* 0x00000008ff177819 */ /* 0x000fe40000011617 */
[----:B------:R-:W-:-:S02]  /*209870*/  IADD3 R28, P3, R13, R4, RZ ;  /* 0x000000040d1c7210 */ /* 0x000fc40007f7e0ff */
[----:B------:R-:W-:Y:S02]  /*209880*/  LOP3.LUT R22, R22, 0xffff, RZ, 0xc0, !PT ;  /* 0x0000ffff16167812 */ /* 0x000fe400078ec0ff */
[----:B------:R-:W-:Y:S01]  /*209890*/  LOP3.LUT R23, R23, 0xffff, RZ, 0xc0, !PT ;  /* 0x0000ffff17177812 */ /* 0x000fe200078ec0ff */
[----:B------:R0:W-:Y:S01]  /*2098a0*/  STL [R1+0x1f54], R25 ;  /* 0x001f541901007387 */ /* 0x0001e20000100800 */
[----:B------:R-:W-:Y:S01]  /*2098b0*/  IMAD.X R29, R24, 0x1, R3, P3 ;  /* 0x00000001181d7824 */ /* 0x000fe200018e0603 */
[----:B------:R-:W-:Y:S02]  /*2098c0*/  SHF.R.U32.HI R16, RZ, 0x8, R16 ;  /* 0x00000008ff107819 */ /* 0x000fe40000011610 */
[----:B0-----:R-:W-:Y:S02]  /*2098d0*/  PRMT R25, R22, 0x3340, R23 ;  /* 0x0000334016197816 */ /* 0x001fe40000000017 */
[----:B------:R-:W-:Y:S01]  /*2098e0*/  IADD3 R22, P3, R13, R2, RZ ;  /* 0x000000020d167210 */ /* 0x000fe20007f7e0ff */
[----:B------:R-:W-:Y:S01]  /*2098f0*/  STL.64 [R1+0xe70], R28 ;  /* 0x000e701c01007387 */ /* 0x000fe20000100a00 */
[----:B------:R-:W-:-:S03]  /*209900*/  LOP3.LUT R16, R16, 0xffff, RZ, 0xc0, !PT ;  /* 0x0000ffff10107812 */ /* 0x000fc600078ec0ff */
[----:B------:R-:W-:Y:S01]  /*209910*/  IMAD.X R23, R24, 0x1, R0, P3 ;  /* 0x0000000118177824 */ /* 0x000fe200018e0600 */
[----:B------:R-:W-:Y:S01]  /*209920*/  STL [R1+0x11cc], R25 ;  /* 0x0011cc1901007387 */ /* 0x000fe20000100800 */
[----:B------:R-:W-:-:S03]  /*209930*/  LOP3.LUT R15, R15, 0xffff, RZ, 0xc0, !PT ;  /* 0x0000ffff0f0f7812 */ /* 0x000fc600078ec0ff */
[----:B------:R0:W-:Y:S02]  /*209940*/  STL.64 [R1+0xe78], R22 ;  /* 0x000e781601007387 */ /* 0x0001e40000100a00 */
[----:B0-----:R-:W-:-:S05]  /*209950*/  PRMT R22, R16, 0x3340, R0 ;  /* 0x0000334010167816 */ /* 0x001fca0000000000 */
[----:B------:R0:W-:Y:S02]  /*209960*/  STL [R1+0xfa8], R22 ;  /* 0x000fa81601007387 */ /* 0x0001e40000100800 */
[----:B0-----:R-:W-:Y:S02]  /*209970*/  PRMT R22, R15, 0x3340, R0 ;  /* 0x000033400f167816 */ /* 0x001fe40000000000 */
[----:B------:R-:W-:-:S04]  /*209980*/  SHF.R.U32.HI R15, RZ, 0x8, R15 ;  /* 0x00000008ff0f7819 */ /* 0x000fc8000001160f */
[----:B------:R-:W-:Y:S02]  /*209990*/  LOP3.LUT R15, R15, 0xffff, RZ, 0xc0, !PT ;  /* 0x0000ffff0f0f7812 */ /* 0x000fe400078ec0ff */
[----:B------:R-:W-:Y:S02]  /*2099a0*/  LOP3.LUT R14, R14, 0xffff, RZ, 0xc0, !PT ;  /* 0x0000ffff0e0e7812 */ /* 0x000fe400078ec0ff */
[----:B------:R-:W-:Y:S01]  /*2099b0*/  PRMT R15, R15, 0x3340, R0 ;  /* 0x000033400f0f7816 */ /* 0x000fe20000000000 */
[----:B------:R-:W-:Y:S01]  /*2099c0*/  VIADD R13, R13, UR5 ;  /* 0x000000050d0d7c36 */ /* 0x000fe20008000000 */
[----:B------:R-:W-:Y:S01]  /*2099d0*/  ULDC UR5, c[0x0][0x248] ;  /* 0x0000920000057ab9 */ /* 0x000fe20000000800 */
[----:B--2---:R-:W-:Y:S02]  /*2099e0*/  LOP3.LUT R16, R17, 0xffff, RZ, 0xc0, !PT ;  /* 0x0000ffff11107812 */ /* 0x004fe400078ec0ff */
[----:B----4-:R-:W-:-:S04]  /*2099f0*/  LOP3.LUT R17, R19, 0xffff, RZ, 0xc0, !PT ;  /* 0x0000ffff13117812 */ /* 0x010fc800078ec0ff */
[----:B------:R-:W-:-:S04]  /*209a00*/  PRMT R19, R16, 0x3340, R17 ;  /* 0x0000334010137816 */ /* 0x000fc80000000011 */
[----:B------:R-:W-:Y:S02]  /*209a10*/  PRMT R19, R19, 0x5410, R22 ;  /* 0x0000541013137816 */ /* 0x000fe40000000016 */
[----:B------:R-:W-:Y:S02]  /*209a20*/  SHF.R.U32.HI R16, RZ, 0x8, R16 ;  /* 0x00000008ff107819 */ /* 0x000fe40000011610 */
[----:B------:R-:W-:Y:S01]  /*209a30*/  SHF.R.U32.HI R17, RZ, 0x8, R17 ;  /* 0x00000008ff117819 */ /* 0x000fe20000011611 */
[----:B------:R-:W-:Y:S01]  /*209a40*/  STL [R1+0x1f50], R19 ;  /* 0x001f501301007387 */ /* 0x000fe20000100800 */
[----:B------:R-:W-:-:S03]  /*209a50*/  LOP3.LUT R16, R16, 0xffff, RZ, 0xc0, !PT ;  /* 0x0000ffff10107812 */ /* 0x000fc600078ec0ff */
[----:B------:R-:W2:Y:S01]  /*209a60*/  LDL.LU R25, [R1+0x530] ;  /* 0x0005300001197983 */ /* 0x000ea20000300800 */
[----:B------:R-:W-:-:S03]  /*209a70*/  LOP3.LUT R17, R17, 0xffff, RZ, 0xc0, !PT ;  /* 0x0000ffff11117812 */ /* 0x000fc600078ec0ff */
[----:B------:R-:W4:Y:S04]  /*209a80*/  LDL.LU R27, [R1+0x15c] ;  /* 0x00015c00011b7983 */ /* 0x000f280000300800 */
[----:B------:R-:W4:Y:S01]  /*209a90*/  LDL.LU R29, [R1+0x348] ;  /* 0x00034800011d7983 */ /* 0x000f220000300800 */
[----:B------:R-:W-:Y:S02]  /*209aa0*/  PRMT R16, R16, 0x3340, R17 ;  /* 0x0000334010107816 */ /* 0x000fe40000000011 */
[----:B---3--:R-:W-:-:S03]  /*209ab0*/  LOP3.LUT R22, R20, 0xffff, RZ, 0xc0, !PT ;  /* 0x0000ffff14167812 */ /* 0x008fc600078ec0ff */
[----:B------:R0:W-:Y:S01]  /*209ac0*/  STL [R1+0x1db8], R16 ;  /* 0x001db81001007387 */ /* 0x0001e20000100800 */
[----:B------:R-:W-:-:S03]  /*209ad0*/  LOP3.LUT R23, R21, 0xffff, RZ, 0xc0, !PT ;  /* 0x0000ffff15177812 */ /* 0x000fc600078ec0ff */
[----:B------:R1:W-:Y:S04]  /*209ae0*/  STL [R1+0x8cc], R15 ;  /* 0x0008cc0f01007387 */ /* 0x0003e80000100800 */
[----:B------:R-:W3:Y:S01]  /*209af0*/  LDL.LU R21, [R1+0x534] ;  /* 0x0005340001157983 */ /* 0x000ee20000300800 */
[----:B0-----:R-:W-:-:S03]  /*209b00*/  PRMT R16, R14, 0x3340, R0 ;  /* 0x000033400e107816 */ /* 0x001fc60000000000 */
[----:B------:R-:W3:Y:S01]  /*209b10*/  LDL.LU R19, [R1+0x160] ;  /* 0x0001600001137983 */ /* 0x000ee20000300800 */
[----:B-1----:R-:W-:-:S04]  /*209b20*/  PRMT R15, R22, 0x3340, R23 ;  /* 0x00003340160f7816 */ /* 0x002fc80000000017 */
[----:B------:R-:W-:-:S05]  /*209b30*/  PRMT R15, R15, 0x5410, R16 ;  /* 0x000054100f0f7816 */ /* 0x000fca0000000010 */
[----:B------:R0:W-:Y:S04]  /*209b40*/  STL [R1+0x1f2c], R15 ;  /* 0x001f2c0f01007387 */ /* 0x0001e80000100800 */
[----:B------:R-:W3:Y:S01]  /*209b50*/  LDL.LU R20, [R1+0x34c] ;  /* 0x00034c0001147983 */ /* 0x000ee20000300800 */
[----:B------:R-:W-:Y:S02]  /*209b60*/  IADD3 R16, P3, R13, R6, RZ ;  /* 0x000000060d107210 */ /* 0x000fe40007f7e0ff */
[----:B0-----:R-:W-:-:S05]  /*209b70*/  SHF.R.S32.HI R15, RZ, 0x1f, R13 ;  /* 0x0000001fff0f7819 */ /* 0x001fca000001140d */
[----:B------:R-:W-:-:S05]  /*209b80*/  IMAD.X R17, R15, 0x1, R5, P3 ;  /* 0x000000010f117824 */ /* 0x000fca00018e0605 */
[----:B------:R0:W-:Y:S04]  /*209b90*/  STL.64 [R1+0xe68], R16 ;  /* 0x000e681001007387 */ /* 0x0001e80000100a00 */
[----:B0-----:R-:W3:Y:S01]  /*209ba0*/  LDL.LU.64 R16, [R1+0x7b28] ;  /* 0x007b280001107983 */ /* 0x001ee20000300a00 */
[----:B------:R-:W-:Y:S02]  /*209bb0*/  SHF.R.U32.HI R22, RZ, 0x8, R22 ;  /* 0x00000008ff167819 */ /* 0x000fe40000011616 */
[----:B------:R-:W-:Y:S02]  /*209bc0*/  SHF.R.U32.HI R23, RZ, 0x8, R23 ;  /* 0x00000008ff177819 */ /* 0x000fe40000011617 */
[----:B------:R-:W-:Y:S02]  /*209bd0*/  SHF.R.U32.HI R14, RZ, 0x8, R14 ;  /* 0x00000008ff0e7819 */ /* 0x000fe4000001160e */
[----:B------:R-:W-:-:S02]  /*209be0*/  LOP3.LUT R22, R22, 0xffff, RZ, 0xc0, !PT ;  /* 0x0000ffff16167812 */ /* 0x000fc400078ec0ff */
[----:B------:R-:W-:Y:S02]  /*209bf0*/  LOP3.LUT R23, R23, 0xffff, RZ, 0xc0, !PT ;  /* 0x0000ffff17177812 */ /* 0x000fe400078ec0ff */
[----:B------:R-:W-:Y:S02]  /*209c00*/  LOP3.LUT R14, R14, 0xffff, RZ, 0xc0, !PT ;  /* 0x0000ffff0e0e7812 */ /* 0x000fe400078ec0ff */
[----:B------:R-:W-:Y:S02]  /*209c10*/  PRMT R24, R22, 0x3340, R23 ;  /* 0x0000334016187816 */ /* 0x000fe40000000017 */
[----:B------:R-:W-:-:S03]  /*209c20*/  PRMT R23, R14, 0x3340, R0 ;  /* 0x000033400e177816 */ /* 0x000fc60000000000 */
[----:B------:R-:W-:Y:S04]  /*209c30*/  STL [R1+0x1db0], R24 ;  /* 0x001db01801007387 */ /* 0x000fe80000100800 */
[----:B------:R0:W-:Y:S01]  /*209c40*/  STL [R1+0x8bc], R23 ;  /* 0x0008bc1701007387 */ /* 0x0001e20000100800 */
[----:B--2---:R-:W-:Y:S02]  /*209c50*/  LOP3.LUT R22, R25, 0xffff, RZ, 0xc0, !PT ;  /* 0x0000ffff19167812 */ /* 0x004fe400078ec0ff */
[----:B----4-:R-:W-:Y:S02]  /*209c60*/  LOP3.LUT R14, R27, 0xffff, RZ, 0xc0, !PT ;  /* 0x0000ffff1b0e7812 */ /* 0x010fe400078ec0ff */
[----:B0-----:R-:W-:Y:S02]  /*209c70*/  LOP3.LUT R23, R29, 0xffff, RZ, 0xc0, !PT ;  /* 0x0000ffff1d177812 */ /* 0x001fe400078ec0ff */
[----:B------:R-:W-:-:S02]  /*209c80*/  PRMT R25, R14, 0x3340, R0 ;  /* 0x000033400e197816 */ /* 0x000fc40000000000 */
[--C-:B------:R-:W-:Y:S02]  /*209c90*/  PRMT R24, R22, 0x3340, R23.reuse ;  /* 0x0000334016187816 */ /* 0x100fe40000000017 */
[----:B------:R-:W-:Y:S02]  /*209ca0*/  SHF.R.U32.HI R22, RZ, 0x8, R22 ;  /* 0x00000008ff167819 */ /* 0x000fe40000011616 */
[----:B------:R-:W-:Y:S02]  /*209cb0*/  SHF.R.U32.HI R23, RZ, 0x8, R23 ;  /* 0x00000008ff177819 */ /* 0x000fe40000011617 */
[----:B------:R-:W-:Y:S02]  /*209cc0*/  PRMT R27, R24, 0x5410, R25 ;  /* 0x00005410181b7816 */ /* 0x000fe40000000019 */
[----:B------:R-:W-:Y:S02]  /*209cd0*/  IADD3 R24, P3, R13, R11, RZ ;  /* 0x0000000b0d187210 */ /* 0x000fe40007f7e0ff */
[----:B------:R-:W-:-:S02]  /*209ce0*/  SHF.R.U32.HI R14, RZ, 0x8, R14 ;  /* 0x00000008ff0e7819 */ /* 0x000fc4000001160e */
[----:B------:R-:W-:Y:S02]  /*209cf0*/  LOP3.LUT R22, R22, 0xffff, RZ, 0xc0, !PT ;  /* 0x0000ffff16167812 */ /* 0x000fe400078ec0ff */
[----:B------:R-:W-:Y:S01]  /*209d00*/  LOP3.LUT R23, R23, 0xffff, RZ, 0xc0, !PT ;  /* 0x0000ffff17177812 */ /* 0x000fe200078ec0ff */
[----:B------:R-:W-:Y:S01]  /*209d10*/  IMAD.X R25, R15, 0x1, R7, P3 ;  /* 0x000000010f197824 */ /* 0x000fe200018e0607 */
[----:B------:R-:W-:Y:S01]  /*209d20*/  LOP3.LUT R14, R14, 0xffff, RZ, 0xc0, !PT ;  /* 0x0000ffff0e0e7812 */ /* 0x000fe200078ec0ff */
[----:B------:R0:W-:Y:S01]  /*209d30*/  STL [R1+0x1f28], R27 ;  /* 0x001f281b01007387 */ /* 0x0001e20000100800 */
[----:B------:R-:W-:Y:S02]  /*209d40*/  PRMT R23, R22, 0x3340, R23 ;  /* 0x0000334016177816 */ /* 0x000fe40000000017 */
[----:B------:R-:W-:Y:S02]  /*209d50*/  PRMT R22, R14, 0x3340, R0 ;  /* 0x000033400e167816 */ /* 0x000fe40000000000 */
[----:B---3--:R-:W-:Y:S01]  /*209d60*/  LOP3.LUT R21, R21, 0xffff, RZ, 0xc0, !PT ;  /* 0x0000ffff15157812 */ /* 0x008fe200078ec0ff */
[----:B0-----:R-:W2:Y:S01]  /*209d70*/  LDL.LU R27, [R1+0x4a8] ;  /* 0x0004a800011b7983 */ /* 0x001ea20000300800 */
[----:B------:R-:W-:-:S03]  /*209d80*/  LOP3.LUT R14, R19, 0xffff, RZ, 0xc0, !PT ;  /* 0x0000ffff130e7812 */ /* 0x000fc600078ec0ff */
[----:B------:R-:W3:Y:S04]  /*209d90*/  LDL.LU R29, [R1+0x294] ;  /* 0x00029400011d7983 */ /* 0x000ee80000300800 */
[----:B------:R-:W-:Y:S04]  /*209da0*/  STL.64 [R1+0xe60], R24 ;  /* 0x000e601801007387 */ /* 0x000fe80000100a00 */
[----:B------:R0:W-:Y:S04]  /*209db0*/  STL [R1+0x1da4], R23 ;  /* 0x001da41701007387 */ /* 0x0001e80000100800 */
[----:B------:R1:W-:Y:S01]  /*209dc0*/  STL [R1+0x8b8], R22 ;  /* 0x0008b81601007387 */ /* 0x0003e20000100800 */
[----:B0-----:R-:W-:-:S02]  /*209dd0*/  LOP3.LUT R23, R20, 0xffff, RZ, 0xc0, !PT ;  /* 0x0000ffff14177812 */ /* 0x001fc400078ec0ff */
[----:B------:R-:W-:Y:S01]  /*209de0*/  PRMT R24, R14, 0x3340, R0 ;  /* 0x000033400e187816 */ /* 0x000fe20000000000 */
[----:B------:R-:W4:Y:S01]  /*209df0*/  LDL.LU R20, [R1+0x4a4] ;  /* 0x0004a40001147983 */ /* 0x000f220000300800 */
[----:B-1----:R-:W-:-:S03]  /*209e00*/  PRMT R22, R21, 0x3340, R23 ;  /* 0x0000334015167816 */ /* 0x002fc60000000017 */
[----:B------:R-:W4:Y:S01]  /*209e10*/  LDL.LU R19, [R1+0x290] ;  /* 0x0002900001137983 */ /* 0x000f220000300800 */
[----:B------:R-:W-:Y:S02]  /*209e20*/  PRMT R22, R22, 0x5410, R24 ;  /* 0x0000541016167816 */ /* 0x000fe40000000018 */
[----:B------:R-:W-:Y:S02]  /*209e30*/  IADD3 R24, P3, R13, R4, RZ ;  /* 0x000000040d187210 */ /* 0x000fe40007f7e0ff */
[----:B------:R-:W-:Y:S01]  /*209e40*/  SHF.R.U32.HI R23, RZ, 0x8, R23 ;  /* 0x00000008ff177819 */ /* 0x000fe20000011617 */
[----:B------:R0:W-:Y:S02]  /*209e50*/  STL [R1+0x1f24], R22 ;  /* 0x001f241601007387 */ /* 0x0001e40000100800 */
[----:B------:R-:W-:Y:S01]  /*209e60*/  IMAD.X R25, R15, 0x1, R3, P3 ;  /* 0x000000010f197824 */ /* 0x000fe200018e0603 */
[----:B------:R-:W-:Y:S02]  /*209e70*/  LOP3.LUT R23, R23, 0xffff, RZ, 0xc0, !PT ;  /* 0x0000ffff17177812 */ /* 0x000fe400078ec0ff */
[----:B0-----:R-:W-:-:S02]  /*209e80*/  SHF.R.U32.HI R22, RZ, 0x8, R21 ;  /* 0x00000008ff167819 */ /* 0x001fc40000011615 */
[----:B------:R-:W4:Y:S02]  /*209e90*/  LDL.LU R21, [R1+0x39c] ;  /* 0x00039c0001157983 */ /* 0x000f240000300800 */
[----:B------:R-:W-:Y:S02]  /*209ea0*/  LOP3.LUT R22, R22, 0xffff, RZ, 0xc0, !PT ;  /* 0x0000ffff16167812 */ /* 0x000fe400078ec0ff */
[----:B------:R0:W-:Y:S01]  /*209eb0*/  STL.64 [R1+0xe50], R24 ;  /* 0x000e501801007387 */ /* 0x0001e20000100a00 */
[----:B------:R-:W-:Y:S02]  /*209ec0*/  SHF.R.U32.HI R14, RZ, 0x8, R14 ;  /* 0x00000008ff0e7819 */ /* 0x000fe4000001160e */
[----:B0-----:R-:W-:Y:S02]  /*209ed0*/  PRMT R24, R22, 0x3340, R23 ;  /* 0x0000334016187816 */ /* 0x001fe40000000017 */
[----:B------:R-:W-:Y:S02]  /*209ee0*/  IADD3 R22, P3, R13, R2, RZ ;  /* 0x000000020d167210 */ /* 0x000fe40007f7e0ff */
[----:B------:R-:W-:-:S03]  /*209ef0*/  LOP3.LUT R14, R14, 0xffff, RZ, 0xc0, !PT ;  /* 0x0000ffff0e0e7812 */ /* 0x000fc600078ec0ff */
[--C-:B------:R-:W-:Y:S01]  /*209f00*/  IMAD.X R23, R15, 0x1, R0.reuse, P3 ;  /* 0x000000010f177824 */ /* 0x100fe200018e0600 */
[----:B------:R-:W-:Y:S04]  /*209f10*/  STL [R1+0x1da0], R24 ;  /* 0x001da01801007387 */ /* 0x000fe80000100800 */
[----:B------:R0:W-:Y:S02]  /*209f20*/  STL.64 [R1+0xe58], R22 ;  /* 0x000e581601007387 */ /* 0x0001e40000100a00 */
[----:B0-----:R-:W-:Y:S02]  /*209f30*/  PRMT R22, R14, 0x3340, R0 ;  /* 0x000033400e167816 */ /* 0x001fe40000000000 */
[----:B------:R-:W-:-:S03]  /*209f40*/  LOP3.LUT R14, R16, 0xffff, RZ, 0xc0, !PT ;  /* 0x0000ffff100e7812 */ /* 0x000fc600078ec0ff */
[----:B------:R3:W-:Y:S04]  /*209f50*/  STL [R1+0x8ac], R22 ;  /* 0x0008ac1601007387 */ /* 0x0007e80000100800 */
[----:B------:R-:W4:Y:S01]  /*209f60*/  LDL.LU R16, [R1+0x7b20] ;  /* 0x007b200001107983 */ /* 0x000f220000300800 */
[----:B------:R-:W-:Y:S02]  /*209f70*/  PRMT R24, R14, 0x3340, R0 ;  /* 0x000033400e187816 */ /* 0x000fe40000000000 */
[----:B------:R-:W-:-:S04]  /*209f80*/  SHF.R.U32.HI R14, RZ, 0x8, R14 ;  /* 0x00000008ff0e7819 */ /* 0x000fc8000001160e */
[----:B------:R-:W-:Y:S01]  /*209f90*/  LOP3.LUT R14, R14, 0xffff, RZ, 0xc0, !PT ;  /* 0x0000ffff0e0e7812 */ /* 0x000fe200078ec0ff */
[----:B------:R-:W-:Y:S01]  /*209fa0*/  VIADD R13, R13, UR5 ;  /* 0x000000050d0d7c36 */ /* 0x000fe20008000000 */
[----:B------:R-:W-:Y:S01]  /*209fb0*/  ULDC UR5, c[0x0][0x248] ;  /* 0x0000920000057ab9 */ /* 0x000fe20000000800 */
[----:B--2---:R-:W-:Y:S02]  /*209fc0*/  LOP3.LUT R15, R27, 0xffff, RZ, 0xc0, !PT ;  /* 0x0000ffff1b0f7812 */ /* 0x004fe400078ec0ff */
[----:B---3--:R-:W-:-:S04]  /*209fd0*/  LOP3.LUT R22, R29, 0xffff, RZ, 0xc0, !PT ;  /* 0x0000ffff1d167812 */ /* 0x008fc800078ec0ff */
[--C-:B------:R-:W-:Y:S02]  /*209fe0*/  PRMT R23, R15, 0x3340, R22.reuse ;  /* 0x000033400f177816 */ /* 0x100fe40000000016 */
[----:B------:R-:W-:Y:S02]  /*209ff0*/  SHF.R.U32.HI R15, RZ, 0x8, R15 ;  /* 0x00000008ff0f7819 */ /* 0x000fe4000001160f */
[----:B------:R-:W-:Y:S02]  /*20a000*/  SHF.R.U32.HI R22, RZ, 0x8, R22 ;  /* 0x00000008ff167819 */ /* 0x000fe40000011616 */
[----:B------:R-:W-:Y:S02]  /*20a010*/  LOP3.LUT R15, R15, 0xffff, RZ, 0xc0, !PT ;  /* 0x0000ffff0f0f7812 */ /* 0x000fe400078ec0ff */
[----:B------:R-:W-:Y:S02]  /*20a020*/  LOP3.LUT R22, R22, 0xffff, RZ, 0xc0, !PT ;  /* 0x0000ffff16167812 */ /* 0x000fe400078ec0ff */
[----:B------:R-:W-:-:S02]  /*20a030*/  PRMT R23, R23, 0x5410, R24 ;  /* 0x0000541017177816 */ /* 0x000fc40000000018 */
[----:B------:R-:W-:Y:S02]  /*20a040*/  PRMT R22, R15, 0x3340, R22 ;  /* 0x000033400f167816 */ /* 0x000fe40000000016 */
[----:B------:R-:W-:Y:S01]  /*20a050*/  PRMT R15, R14, 0x3340, R0 ;  /* 0x000033400e0f7816 */ /* 0x000fe20000000000 */
[----:B------:R-:W-:Y:S01]  /*20a060*/  STL [R1+0x1ef8], R23 ;  /* 0x001ef81701007387 */ /* 0x000fe20000100800 */
[----:B------:R-:W-:Y:S02]  /*20a070*/  LOP3.LUT R14, R12, 0xffff, RZ, 0xc0, !PT ;  /* 0x0000ffff0c0e7812 */ /* 0x000fe400078ec0ff */
[----:B----4-:R-:W-:Y:S01]  /*20a080*/  LOP3.LUT R20, R20, 0xffff, RZ, 0xc0, !PT ;  /* 0x0000ffff14147812 */ /* 0x010fe200078ec0ff */
[----:B------:R0:W-:Y:S01]  /*20a090*/  STL [R1+0x1d9c], R22 ;  /* 0x001d9c1601007387 */ /* 0x0001e20000100800 */
[----:B------:R-:W-:-:S03]  /*20a0a0*/  LOP3.LUT R19, R19, 0xffff, RZ, 0xc0, !PT ;  /* 0x0000ffff13137812 */ /* 0x000fc600078ec0ff */
[----:B------:R1:W-:Y:S04]  /*20a0b0*/  STL [R1+0x89c], R15 ;  /* 0x00089c0f01007387 */ /* 0x0003e80000100800 */
[----:B------:R-:W2:Y:S01]  /*20a0c0*/  LDL.LU R12, [R1+0x7b1c] ;  /* 0x007b1c00010c7983 */ /* 0x000ea20000300800 */
[----:B0-----:R-:W-:Y:S02]  /*20a0d0*/  PRMT R22, R14, 0x3340, R0 ;  /* 0x000033400e167816 */ /* 0x001fe40000000000 */
[----:B-1----:R-:W-:-:S04]  /*20a0e0*/  PRMT R15, R20, 0x3340, R19 ;  /* 0x00003340140f7816 */ /* 0x002fc80000000013 */
[----:B------:R-:W-:Y:S02]  /*20a0f0*/  PRMT R22, R15, 0x5410, R22 ;  /* 0x000054100f167816 */ /* 0x000fe40000000016 */
[----:B------:R-:W-:Y:S02]  /*20a100*/  LOP3.LUT R15, R9, 0xffff, RZ, 0xc0, !PT ;  /* 0x0000ffff090f7812 */ /* 0x000fe400078ec0ff */
[----:B------:R-:W-:Y:S01]  /*20a110*/  LOP3.LUT R21, R21, 0xffff, RZ, 0xc0, !PT ;  /* 0x0000ffff15157812 */ /* 0x000fe200078ec0ff */
[----:B------:R0:W-:Y:S01]  /*20a120*/  STL [R1+0x1ef4], R22 ;  /* 0x001ef41601007387 */ /* 0x0001e20000100800 */
[----:B------:R-:W-:Y:S02]  /*20a130*/  PRMT R24, R15, 0x3340, R0 ;  /* 0x000033400f187816 */ /* 0x000fe40000000000 */
[----:B------:R-:W-:Y:S02]  /*20a140*/  SHF.R.S32.HI R29, RZ, 0x1f, R13 ;  /* 0x0000001fff1d7819 */ /* 0x000fe4000001140d */
[----:B------:R-:W-:-:S02]  /*20a150*/  SHF.R.U32.HI R20, RZ, 0x8, R20 ;  /* 0x00000008ff147819 */ /* 0x000fc40000011614 */
[----:B------:R-:W-:Y:S02]  /*20a160*/  SHF.R.U32.HI R19, RZ, 0x8, R19 ;  /* 0x00000008ff137819 */ /* 0x000fe40000011613 */
[----:B0-----:R-:W-:Y:S02]  /*20a170*/  LOP3.LUT R22, R16, 0xffff, RZ, 0xc0, !PT ;  /* 0x0000ffff10167812 */ /* 0x001fe400078ec0ff */
[----:B------:R-:W3:Y:S02]  /*20a180*/  LDL.LU R16, [R1+0x7b18] ;  /* 0x007b180001107983 */ /* 0x000ee40000300800 */
[----:B------:R-:W-:Y:S02]  /*20a190*/  PRMT R23, R21, 0x3340, R22 ;  /* 0x0000334015177816 */ /* 0x000fe40000000016 */
[----:B------:R-:W4:Y:S04]  /*20a1a0*/  LDL.LU R27, [R1+0x180] ;  /* 0x00018000011b7983 */ /* 0x000f280000300800 */
[----:B------:R-:W2:Y:S01]  /*20a1b0*/  LDL.LU R9, [R1+0x35c] ;  /* 0x00035c0001097983 */ /* 0x000ea20000300800 */
[----:B------:R-:W-:-:S02]  /*20a1c0*/  PRMT R23, R23, 0x5410, R24 ;  /* 0x0000541017177816 */ /* 0x000fc40000000018 */
[----:B------:R-:W-:Y:S02]  /*20a1d0*/  IADD3 R24, P3, R13, R6, RZ ;  /* 0x000000060d187210 */ /* 0x000fe40007f7e0ff */
[----:B------:R-:W-:-:S03]  /*20a1e0*/  SHF.R.U32.HI R21, RZ, 0x8, R21 ;  /* 0x00000008ff157819 */ /* 0x000fc60000011615 */
[----:B------:R-:W-:Y:S01]  /*20a1f0*/  IMAD.X R25, R29, 0x1, R5, P3 ;  /* 0x000000011d197824 */ /* 0x000fe200018e0605 */
[----:B------:R0:W-:Y:S04]  /*20a200*/  STL [R1+0x1ef0], R23 ;  /* 0x001ef01701007387 */ /* 0x0001e80000100800 */
[----:B------:R1:W-:Y:S01]  /*20a210*/  STL.64 [R1+0xe40], R24 ;  /* 0x000e401801007387 */ /* 0x0003e20000100a00 */
[----:B0-----:R-:W-:Y:S02]  /*20a220*/  SHF.R.U32.HI R23, RZ, 0x8, R22 ;  /* 0x00000008ff177819 */ /* 0x001fe40000011616 */
[----:B------:R-:W-:Y:S02]  /*20a230*/  LOP3.LUT R22, R21, 0xffff, RZ, 0xc0, !PT ;  /* 0x0000ffff15167812 */ /* 0x000fe400078ec0ff */
[----:B-1----:R-:W-:-:S02]  /*20a240*/  LOP3.LUT R24, R20, 0xffff, RZ, 0xc0, !PT ;  /* 0x0000ffff14187812 */ /* 0x002fc400078ec0ff */
[----:B------:R-:W-:Y:S01]  /*20a250*/  LOP3.LUT R25, R19, 0xffff, RZ, 0xc0, !PT ;  /* 0x0000ffff13197812 */ /* 0x000fe200078ec0ff */
[----:B------:R-:W2:Y:S04]  /*20a260*/  LDL.LU R20, [R1+0x53c] ;  /* 0x00053c0001147983 */ /* 0x000ea80000300800 */
[----:B------:R-:W2:Y:S04]  /*20a270*/  LDL.LU R19, [R1+0x17c] ;  /* 0x00017c0001137983 */ /* 0x000ea80000300800 */
[----:B------:R-:W2:Y:S01]  /*20a280*/  LDL.LU R21, [R1+0x358] ;  /* 0x0003580001157983 */ /* 0x000ea20000300800 */
[----:B------:R-:W-:-:S02]  /*20a290*/  LOP3.LUT R23, R23, 0xffff, RZ, 0xc0, !PT ;  /* 0x0000ffff17177812 */ /* 0x000fc400078ec0ff */
[----:B------:R-:W-:Y:S02]  /*20a2a0*/  PRMT R25, R24, 0x3340, R25 ;  /* 0x0000334018197816 */ /* 0x000fe40000000019 */
[----:B------:R-:W-:Y:S02]  /*20a2b0*/  PRMT R24, R22, 0x3340, R23 ;  /* 0x0000334016187816 */ /* 0x000fe40000000017 */
[----:B------:R-:W-:Y:S02]  /*20a2c0*/  IADD3 R22, P3, R13, R11, RZ ;  /* 0x0000000b0d167210 */ /* 0x000fe40007f7e0ff */
[----:B------:R-:W-:Y:S02]  /*20a2d0*/  SHF.R.U32.HI R15, RZ, 0x8, R15 ;  /* 0x00000008ff0f7819 */ /* 0x000fe4000001160f */
[----:B------:R-:W-:Y:S01]  /*20a2e0*/  SHF.R.U32.HI R14, RZ, 0x8, R14 ;  /* 0x00000008ff0e7819 */ /* 0x000fe2000001160e */
[----:B------:R-:W-:Y:S01]  /*20a2f0*/  IMAD.X R23, R29, 0x1, R7, P3 ;  /* 0x000000011d177824 */ /* 0x000fe200018e0607 */
[----:B------:R-:W-:Y:S01]  /*20a300*/  LOP3.LUT R15, R15, 0xffff, RZ, 0xc0, !PT ;  /* 0x0000ffff0f0f7812 */ /* 0x000fe200078ec0ff */
[----:B------:R-:W-:Y:S01]  /*20a310*/  STL [R1+0x1d94], R25 ;  /* 0x001d941901007387 */ /* 0x000fe20000100800 */
[----:B------:R-:W-:-:S03]  /*20a320*/  LOP3.LUT R14, R14, 0xffff, RZ, 0xc0, !PT ;  /* 0x0000ffff0e0e7812 */ /* 0x000fc600078ec0ff */
[----:B------:R-:W-:Y:S04]  /*20a330*/  STL [R1+0x1d8c], R24 ;  /* 0x001d8c1801007387 */ /* 0x000fe80000100800 */
[----:B------:R0:W-:Y:S02]  /*20a340*/  STL.64 [R1+0xe48], R22 ;  /* 0x000e481601007387 */ /* 0x0001e40000100a00 */
[--C-:B0-----:R-:W-:Y:S02]  /*20a350*/  PRMT R22, R15, 0x3340, R0.reuse ;  /* 0x000033400f167816 */ /* 0x101fe40000000000 */
[----:B------:R-:W-:-:S03]  /*20a360*/  PRMT R15, R14, 0x3340, R0 ;  /* 0x000033400e0f7816 */ /* 0x000fc60000000000 */
[----:B------:R0:W-:Y:S04]  /*20a370*/  STL [R1+0x890], R22 ;  /* 0x0008901601007387 */ /* 0x0001e80000100800 */
[----:B---3--:R-:W-:Y:S01]  /*20a380*/  STL [R1+0x74d4], R16 ;  /* 0x0074d41001007387 */ /* 0x008fe20000100800 */
[----:B------:R-:W-:-:S03]  /*20a390*/  LOP3.LUT R14, R16, 0xffff, RZ, 0xc0, !PT ;  /* 0x0000ffff100e7812 */ /* 0x000fc600078ec0ff */
[----:B------:R2:W-:Y:S01]  /*20a3a0*/  STL [R1+0x88c], R15 ;  /* 0x00088c0f01007387 */ /* 0x0005e20000100800 */
[----:B----4-:R-:W-:-:S04]  /*20a3b0*/  LOP3.LUT R24, R27, 0xffff, RZ, 0xc0, !PT ;  /* 0x0000ffff1b187812 */ /* 0x010fc800078ec0ff */
[----:B0-----:R-:W-:Y:S02]  /*20a3c0*/  PRMT R22, R24, 0x3340, R0 ;  /* 0x0000334018167816 */ /* 0x001fe40000000000 */
[----:B--2---:R-:W-:Y:S02]  /*20a3d0*/  LOP3.LUT R15, R9, 0xffff, RZ, 0xc0, !PT ;  /* 0x0000ffff090f7812 */ /* 0x004fe400078ec0ff */
[----:B------:R-:W2:Y:S02]  /*20a3e0*/  LDL.LU R9, [R1+0x500] ;  /* 0x0005000001097983 */ /* 0x000ea40000300800 */
[----:B------:R-:W-:Y:S02]  /*20a3f0*/  PRMT R16, R14, 0x3340, R15 ;  /* 0x000033400e107816 */ /* 0x000fe4000000000f */
[----:B------:R-:W-:Y:S01]  /*20a400*/  SHF.R.U32.HI R14, RZ, 0x8, R14 ;  /* 0x00000008ff0e7819 */ /* 0x000fe2000001160e */
[----:B------:R-:W3:Y:S01]  /*20a410*/  LDL.LU R25, [R1+0x11c] ;  /* 0x00011c0001197983 */ /* 0x000ee20000300800 */
[----:B------:R-:W-:-:S02]  /*20a420*/  PRMT R16, R16, 0x5410, R22 ;  /* 0x0000541010107816 */ /* 0x000fc40000000016 */
[----:B------:R-:W-:Y:S01]  /*20a430*/  SHF.R.U32.HI R15, RZ, 0x8, R15 ;  /* 0x00000008ff0f7819 */ /* 0x000fe2000001160f */
[----:B------:R-:W4:Y:S01]  /*20a440*/  LDL.LU R27, [R1+0x30c] ;  /* 0x00030c00011b7983 */ /* 0x000f220000300800 */
[----:B------:R-:W-:Y:S02]  /*20a450*/  IADD3 R22, P3, R13, R4, RZ ;  /* 0x000000040d167210 */ /* 0x000fe40007f7e0ff */
[----:B------:R-:W-:Y:S02]  /*20a460*/  LOP3.LUT R14, R14, 0xffff, RZ, 0xc0, !PT ;  /* 0x0000ffff0e0e7812 */ /* 0x000fe400078ec0ff */
[----:B------:R-:W-:Y:S01]  /*20a470*/  LOP3.LUT R15, R15, 0xffff, RZ, 0xc0, !PT ;  /* 0x0000ffff0f0f7812 */ /* 0x000fe200078ec0ff */
[----:B------:R-:W-:Y:S01]  /*20a480*/  IMAD.X R23, R29, 0x1, R3, P3 ;  /* 0x000000011d177824 */ /* 0x000fe200018e0603 */
[----:B------:R0:W-:Y:S02]  /*20a490*/  STL [R1+0x1ecc], R16 ;  /* 0x001ecc1001007387 */ /* 0x0001e40000100800 */
[----:B------:R-:W-:-:S02]  /*20a4a0*/  PRMT R14, R14, 0x3340, R15 ;  /* 0x000033400e0e7816 */ /* 0x000fc4000000000f */
[----:B------:R-:W-:Y:S01]  /*20a4b0*/  LOP3.LUT R20, R20, 0xffff, RZ, 0xc0, !PT ;  /* 0x0000ffff14147812 */ /* 0x000fe200078ec0ff */
[----:B------:R1:W-:Y:S01]  /*20a4c0*/  STL.64 [R1+0xe38], R22 ;  /* 0x000e381601007387 */ /* 0x0003e20000100a00 */
[----:B0-----:R-:W-:Y:S02]  /*20a4d0*/  LOP3.LUT R16, R19, 0xffff, RZ, 0xc0, !PT ;  /* 0x0000ffff13107812 */ /* 0x001fe400078ec0ff */
[----:B------:R-:W-:Y:S02]  /*20a4e0*/  LOP3.LUT R28, R21, 0xffff, RZ, 0xc0, !PT ;  /* 0x0000ffff151c7812 */ /* 0x000fe400078ec0ff */
[----:B------:R-:W-:Y:S01]  /*20a4f0*/  PRMT R15, R16, 0x3340, R0 ;  /* 0x00003340100f7816 */ /* 0x000fe20000000000 */
[----:B-1----:R-:W4:Y:S04]  /*20a500*/  LDL.LU.64 R22, [R1+0x7b10] ;  /* 0x007b100001167983 */ /* 0x002f280000300a00 */
[----:B------:R0:W-:Y:S04]  /*20a510*/  STL [R1+0x1d84], R14 ;  /* 0x001d840e01007387 */ /* 0x0001e80000100800 */
[----:B------:R-:W4:Y:S04]  /*20a520*/  LDL.LU R19, [R1+0x4fc] ;  /* 0x0004fc0001137983 */ /* 0x000f280000300800 */
[----:B------:R-:W4:Y:S01]  /*20a530*/  LDL.LU R21, [R1+0x304] ;  /* 0x0003040001157983 */ /* 0x000f220000300800 */
[----:B0-----:R-:W-:-:S04]  /*20a540*/  PRMT R14, R20, 0x3340, R28 ;  /* 0x00003340140e7816 */ /* 0x001fc8000000001c */
[----:B------:R-:W-:Y:S02]  /*20a550*/  PRMT R15, R14, 0x5410, R15 ;  /* 0x000054100e0f7816 */ /* 0x000fe4000000000f */
[----:B------:R-:W-:-:S03]  /*20a560*/  IADD3 R14, P3, R13, R2, RZ ;  /* 0x000000020d0e7210 */ /* 0x000fc60007f7e0ff */
[----:B------:R0:W-:Y:S02]  /*20a570*/  STL [R1+0x1ec8], R15 ;  /* 0x001ec80f01007387 */ /* 0x0001e40000100800 */
[----:B0-----:R-:W-:-:S05]  /*20a580*/  IMAD.X R15, R29, 0x1, R0, P3 ;  /* 0x000000011d0f7824 */ /* 0x001fca00018e0600 */
[----:B------:R0:W-:Y:S04]  /*20a590*/  STL.64 [R1+0xe30], R14 ;  /* 0x000e300e01007387 */ /* 0x0001e80000100a00 */
[----:B0-----:R-:W4:Y:S01]  /*20a5a0*/  LDL.LU.64 R14, [R1+0x7b08] ;  /* 0x007b0800010e7983 */ /* 0x001f220000300a00 */
[----:B------:R-:W-:Y:S02]  /*20a5b0*/  SHF.R.U32.HI R20, RZ, 0x8, R20 ;  /* 0x00000008ff147819 */ /* 0x000fe40000011614 */
[----:B------:R-:W-:Y:S01]  /*20a5c0*/  SHF.R.U32.HI R28, RZ, 0x8, R28 ;  /* 0x00000008ff1c7819 */ /* 0x000fe2000001161c */
[----:B------:R-:W4:Y:S01]  /*20a5d0*/  LDL.LU R29, [R1+0x4b8] ;  /* 0x0004b800011d7983 */ /* 0x000f220000300800 */
[----:B------:R-:W-:Y:S02]  /*20a5e0*/  SHF.R.U32.HI R16, RZ, 0x8, R16 ;  /* 0x00000008ff107819 */ /* 0x000fe40000011610 */
[----:B------:R-:W-:-:S02]  /*20a5f0*/  LOP3.LUT R20, R20, 0xffff, RZ, 0xc0, !PT ;  /* 0x0000ffff14147812 */ /* 0x000fc400078ec0ff */
[----:B------:R-:W-:Y:S02]  /*20a600*/  LOP3.LUT R28, R28, 0xffff, RZ, 0xc0, !PT ;  /* 0x0000ffff1c1c7812 */ /* 0x000fe400078ec0ff */
[----:B------:R-:W-:Y:S02]  /*20a610*/  LOP3.LUT R16, R16, 0xffff, RZ, 0xc0, !PT ;  /* 0x0000ffff10107812 */ /* 0x000fe400078ec0ff */
[----:B------:R-:W-:Y:S02]  /*20a620*/  PRMT R20, R20, 0x3340, R28 ;  /* 0x0000334014147816 */ /* 0x000fe4000000001c */
[----:B------:R-:W-:-:S03]  /*20a630*/  PRMT R16, R16, 0x3340, R0 ;  /* 0x0000334010107816 */ /* 0x000fc60000000000 */
[----:B------:R0:W-:Y:S01]  /*20a640*/  STL [R1+0x11c4], R20 ;  /* 0x0011c41401007387 */ /* 0x0001e20000100800 */
[----:B------:R-:W-:-:S03]  /*20a650*/  SHF.R.U32.HI R24, RZ, 0x8, R24 ;  /* 0x00000008ff187819 */ /* 0x000fc60000011618 */
[----:B0-----:R-:W4:Y:S04]  /*20a660*/  LDL.LU R20, [R1+0x2ac] ;  /* 0x0002ac0001147983 */ /* 0x001f280000300800 */
[----:B------:R4:W-:Y:S01]  /*20a670*/  STL [R1+0x880], R16 ;  /* 0x0008801001007387 */ /* 0x0009e20000100800 */
[----:B------:R-:W-:-:S04]  /*20a680*/  LOP3.LUT R24, R24, 0xffff, RZ, 0xc0, !PT ;  /* 0x0000ffff18187812 */ /* 0x000fc800078ec0ff */
[----:B------:R-:W-:Y:S02]  /*20a690*/  PRMT R24, R24, 0x3340, R0 ;  /* 0x0000334018187816 */ /* 0x000fe40000000000 */
[----:B--2---:R-:W-:Y:S02]  /*20a6a0*/  LOP3.LUT R9, R9, 0xffff, RZ, 0xc0, !PT ;  /* 0x0000ffff09097812 */ /* 0x004fe400078ec0ff */
[----:B---3--:R-:W-:Y:S02]  /*20a6b0*/  LOP3.LUT R25, R25, 0xffff, RZ, 0xc0, !PT ;  /* 0x0000ffff19197812 */ /* 0x008fe400078ec0ff */
[----:B----4-:R-:W-:-:S04]  /*20a6c0*/  LOP3.LUT R16, R27, 0xffff, RZ, 0xc0, !PT ;  /* 0x0000ffff1b107812 */ /* 0x010fc800078ec0ff */
[--C-:B------:R-:W-:Y:S02]  /*20a6d0*/  PRMT R27, R9, 0x3340, R16.reuse ;  /* 0x00003340091b7816 */ /* 0x100fe40000000010 */
[----:B------:R-:W-:Y:S02]  /*20a6e0*/  SHF.R.U32.HI R9, RZ, 0x8, R9 ;  /* 0x00000008ff097819 */ /* 0x000fe40000011609 */
[----:B------:R-:W-:Y:S02]  /*20a6f0*/  SHF.R.U32.HI R16, RZ, 0x8, R16 ;  /* 0x00000008ff107819 */ /* 0x000fe40000011610 */
[----:B------:R-:W-:Y:S02]  /*20a700*/  PRMT R28, R25, 0x3340, R0 ;  /* 0x00003340191c7816 */ /* 0x000fe40000000000 */
[----:B------:R-:W-:Y:S02]  /*20a710*/  LOP3.LUT R9, R9, 0xffff, RZ, 0xc0, !PT ;  /* 0x0000ffff09097812 */ /* 0x000fe400078ec0ff */
[----:B------:R-:W-:-:S02]  /*20a720*/  LOP3.LUT R16, R16, 0xffff, RZ, 0xc0, !PT ;  /* 0x0000ffff10107812 */ /* 0x000fc400078ec0ff */
[----:B------:R-:W-:Y:S02]  /*20a730*/  PRMT R27, R27, 0x5410, R28 ;  /* 0x000054101b1b7816 */ /* 0x000fe4000000001c */
[----:B------:R-:W-:-:S03]  /*20a740*/  PRMT R16, R9, 0x3340, R16 ;  /* 0x0000334009107816 */ /* 0x000fc60000000010 */
[----:B------:R0:W-:Y:S04]  /*20a750*/  STL [R1+0x1f20], R27 ;  /* 0x001f201b01007387 */ /* 0x0001e80000100800 */
[----:B------:R1:W-:Y:S04]  /*20a760*/  STL [R1+0x87c], R24 ;  /* 0x00087c1801007387 */ /* 0x0003e80000100800 */
[----:B------:R2:W-:Y:S01]  /*20a770*/  STL [R1+0x1d68], R16 ;  /* 0x001d681001007387 */ /* 0x0005e20000100800 */
[----:B------:R-:W-:Y:S02]  /*20a780*/  LOP3.LUT R9, R19, 0xffff, RZ, 0xc0, !PT ;  /* 0x0000ffff13097812 */ /* 0x000fe400078ec0ff */
[----:B0-----:R-:W-:-:S02]  /*20a790*/  LOP3.LUT R27, R21, 0xffff, RZ, 0xc0, !PT ;  /* 0x0000ffff151b7812 */ /* 0x001fc400078ec0ff */
[----:B-1----:R-:W-:-:S04]  /*20a7a0*/  SHF.R.U32.HI R24, RZ, 0x8, R9 ;  /* 0x00000008ff187819 */ /* 0x002fc80000011609 */
[----:B------:R-:W-:Y:S02]  /*20a7b0*/  LOP3.LUT R24, R24, 0xffff, RZ, 0xc0, !PT ;  /* 0x0000ffff18187812 */ /* 0x000fe400078ec0ff */
[----:B--2---:R-:W-:Y:S02]  /*20a7c0*/  LOP3.LUT R16, R14, 0xffff, RZ, 0xc0, !PT ;  /* 0x0000ffff0e107812 */ /* 0x004fe400078ec0ff */
[----:B------:R-:W2:Y:S04]  /*20a7d0*/  LDL.LU R14, [R1+0x7b00] ;  /* 0x007b0000010e7983 */ /* 0x000ea80000300800 */
[----:B------:R-:W3:Y:S04]  /*20a7e0*/  LDL.LU R21, [R1+0x4bc] ;  /* 0x0004bc0001157983 */ /* 0x000ee80000300800 */
[----:B------:R-:W4:Y:S04]  /*20a7f0*/  LDL.LU R19, [R1+0x2b0] ;  /* 0x0002b00001137983 */ /* 0x000f280000300800 */
[----:B------:R0:W-:Y:S02]  /*20a800*/  STL [R1+0x1688], R27 ;  /* 0x0016881b01007387 */ /* 0x0001e40000100800 */
[----:B0-----:R-:W-:-:S04]  /*20a810*/  SHF.R.U32.HI R27, RZ, 0x8, R27 ;  /* 0x00000008ff1b7819 */ /* 0x001fc8000001161b */
[----:B------:R-:W-:Y:S01]  /*20a820*/  LOP3.LUT R27, R27, 0xffff, RZ, 0xc0, !PT ;  /* 0x0000ffff1b1b7812 */ /* 0x000fe200078ec0ff */
[----:B------:R-:W-:Y:S03]  /*20a830*/  STL [R1+0x1684], R16 ;  /* 0x0016841001007387 */ /* 0x000fe60000100800 */
[----:B------:R-:W-:Y:S01]  /*20a840*/  PRMT R24, R24, 0x3340, R27 ;  /* 0x0000334018187816 */ /* 0x000fe2000000001b */
[----:B------:R0:W-:Y:S04]  /*20a850*/  STL [R1+0x79a0], R9 ;  /* 0x0079a00901007387 */ /* 0x0001e80000100800 */
[----:B------:R1:W-:Y:S01]  /*20a860*/  STL [R1+0x11c0], R24 ;  /* 0x0011c01801007387 */ /* 0x0003e20000100800 */
[----:B0-----:R-:W-:-:S03]  /*20a870*/  LOP3.LUT R9, R17, 0xffff, RZ, 0xc0, !PT ;  /* 0x0000ffff11097812 */ /* 0x001fc600078ec0ff */
[----:B------:R-:W2:Y:S01]  /*20a880*/  LDL.LU R17, [R1+0x7afc] ;  /* 0x007afc0001117983 */ /* 0x000ea20000300800 */
[----:B------:R-:W-:-:S04]  /*20a890*/  SHF.R.U32.HI R16, RZ, 0x8, R16 ;  /* 0x00000008ff107819 */ /* 0x000fc80000011610 */
[----:B------:R-:W-:-:S04]  /*20a8a0*/  LOP3.LUT R16, R16, 0xffff, RZ, 0xc0, !PT ;  /* 0x0000ffff10107812 */ /* 0x000fc800078ec0ff */
[----:B------:R-:W-:Y:S02]  /*20a8b0*/  PRMT R16, R16, 0x3340, R0 ;  /* 0x0000334010107816 */ /* 0x000fe40000000000 */
[----:B-1----:R-:W-:-:S03]  /*20a8c0*/  LOP3.LUT R24, R20, 0xffff, RZ, 0xc0, !PT ;  /* 0x0000ffff14187812 */ /* 0x002fc600078ec0ff */
[----:B------:R0:W-:Y:S01]  /*20a8d0*/  STL [R1+0x878], R16 ;  /* 0x0008781001007387 */ /* 0x0001e20000100800 */
[----:B------:R-:W-:Y:S01]  /*20a8e0*/  PRMT R27, R9, 0x3340, R0 ;  /* 0x00003340091b7816 */ /* 0x000fe20000000000 */
[----:B------:R-:W-:Y:S01]  /*20a8f0*/  VIADD R13, R13, UR5 ;  /* 0x000000050d0d7c36 */ /* 0x000fe20008000000 */
[----:B0-----:R-:W-:Y:S01]  /*20a900*/  LOP3.LUT R16, R29, 0xffff, RZ, 0xc0, !PT ;  /* 0x0000ffff1d107812 */ /* 0x001fe200078ec0ff */
[----:B------:R-:W-:-:S03]  /*20a910*/  ULDC UR5, c[0x0][0x248] ;  /* 0x0000920000057ab9 */ /* 0x000fc60000000800 */
[----:B------:R-:W-:Y:S02]  /*20a920*/  PRMT R20, R16, 0x3340, R24 ;  /* 0x0000334010147816 */ /* 0x000fe40000000018 */
[----:B------:R-:W-:Y:S02]  /*20a930*/  IADD3 R28, P3, R13, R6, RZ ;  /* 0x000000060d1c7210 */ /* 0x000fe40007f7e0ff */
[----:B------:R-:W-:Y:S02]  /*20a940*/  PRMT R27, R20, 0x5410, R27 ;  /* 0x00005410141b7816 */ /* 0x000fe4000000001b */
[----:B------:R-:W-:Y:S02]  /*20a950*/  SHF.R.S32.HI R20, RZ, 0x1f, R13 ;  /* 0x0000001fff147819 */ /* 0x000fe4000001140d */
[----:B------:R-:W-:Y:S02]  /*20a960*/  SHF.R.U32.HI R25, RZ, 0x8, R25 ;  /* 0x00000008ff197819 */ /* 0x000fe40000011619 */
[----:B------:R-:W-:-:S02]  /*20a970*/  SHF.R.U32.HI R16, RZ, 0x8, R16 ;  /* 0x00000008ff107819 */ /* 0x000fc40000011610 */
[----:B------:R-:W-:Y:S01]  /*20a980*/  SHF.R.U32.HI R24, RZ, 0x8, R24 ;  /* 0x00000008ff187819 */ /* 0x000fe20000011618 */
[----:B------:R-:W-:Y:S01]  /*20a990*/  IMAD.X R29, R20, 0x1, R5, P3 ;  /* 0x00000001141d7824 */ /* 0x000fe200018e0605 */
[----:B------:R-:W-:Y:S02]  /*20a9a0*/  LOP3.LUT R25, R25, 0xffff, RZ, 0xc0, !PT ;  /* 0x0000ffff19197812 */ /* 0x000fe400078ec0ff */
[----:B------:R-:W-:Y:S02]  /*20a9b0*/  LOP3.LUT R16, R16, 0xffff, RZ, 0xc0, !PT ;  /* 0x0000ffff10107812 */ /* 0x000fe400078ec0ff */
[----:B------:R-:W-:Y:S01]  /*20a9c0*/  LOP3.LUT R24, R24, 0xffff, RZ, 0xc0, !PT ;  /* 0x0000ffff18187812 */ /* 0x000fe200078ec0ff */
[----:B------:R-:W-:Y:S01]  /*20a9d0*/  STL [R1+0x1ec4], R27 ;  /* 0x001ec41b01007387 */ /* 0x000fe20000100800 */
[----:B------:R-:W-:Y:S02]  /*20a9e0*/  PRMT R25, R25, 0x3340, R0 ;  /* 0x0000334019197816 */ /* 0x000fe40000000000 */
[----:B------:R-:W-:Y:S01]  /*20a9f0*/  PRMT R24, R16, 0x3340, R24 ;  /* 0x0000334010187816 */ /* 0x000fe20000000018 */
[----:B------:R0:W-:Y:S01]  /*20aa00*/  STL.64 [R1+0xe28], R28 ;  /* 0x000e281c01007387 */ /* 0x0001e20000100a00 */
[----:B------:R-:W-:-:S03]  /*20aa10*/  LOP3.LUT R16, R18, 0xffff, RZ, 0xc0, !PT ;  /* 0x0000ffff12107812 */ /* 0x000fc600078ec0ff */
[----:B0-----:R-:W2:Y:S04]  /*20aa20*/  LDL.LU R28, [R1+0x7af8] ;  /* 0x007af800011c7983 */ /* 0x001ea80000300800 */
[----:B------:R-:W2:Y:S04]  /*20aa30*/  LDL.LU R27, [R1+0x3a8] ;  /* 0x0003a800011b7983 */ /* 0x000ea80000300800 */
[----:B------:R-:W-:Y:S04]  /*20aa40*/  STL [R1+0x874], R25 ;  /* 0x0008741901007387 */ /* 0x000fe80000100800 */
[----:B------:R4:W-:Y:S01]  /*20aa50*/  STL [R1+0x1d4c], R24 ;  /* 0x001d4c1801007387 */ /* 0x0009e20000100800 */
[----:B------:R-:W-:-:S04]  /*20aa60*/  SHF.R.U32.HI R9, RZ, 0x8, R9 ;  /* 0x00000008ff097819 */ /* 0x000fc80000011609 */
[----:B------:R-:W-:Y:S02]  /*20aa70*/  LOP3.LUT R9, R9, 0xffff, RZ, 0xc0, !PT ;  /* 0x0000ffff09097812 */ /* 0x000fe400078ec0ff */
[----:B---3--:R-:W-:Y:S02]  /*20aa80*/  LOP3.LUT R21, R21, 0xffff, RZ, 0xc0, !PT ;  /* 0x0000ffff15157812 */ /* 0x008fe400078ec0ff */
[----:B----4-:R-:W-:Y:S02]  /*20aa90*/  LOP3.LUT R24, R19, 0xffff, RZ, 0xc0, !PT ;  /* 0x0000ffff13187812 */ /* 0x010fe400078ec0ff */
[----:B------:R-:W-:Y:S02]  /*20aaa0*/  PRMT R19, R16, 0x3340, R0 ;  /* 0x0000334010137816 */ /* 0x000fe40000000000 */
[----:B------:R-:W-:Y:S02]  /*20aab0*/  PRMT R18, R21, 0x3340, R24 ;  /* 0x0000334015127816 */ /* 0x000fe40000000018 */
[----:B------:R-:W-:-:S02]  /*20aac0*/  SHF.R.U32.HI R21, RZ, 0x8, R21 ;  /* 0x00000008ff157819 */ /* 0x000fc40000011615 */
[----:B------:R-:W-:Y:S02]  /*20aad0*/  PRMT R25, R18, 0x5410, R19 ;  /* 0x0000541012197816 */ /* 0x000fe40000000013 */
[----:B------:R-:W-:Y:S02]  /*20aae0*/  SHF.R.U32.HI R24, RZ, 0x8, R24 ;  /* 0x00000008ff187819 */ /* 0x000fe40000011618 */
[----:B------:R-:W-:Y:S02]  /*20aaf0*/  IADD3 R18, P3, R13, R11, RZ ;  /* 0x0000000b0d127210 */ /* 0x000fe40007f7e0ff */
[----:B------:R-:W-:Y:S02]  /*20ab00*/  SHF.R.U32.HI R16, RZ, 0x8, R16 ;  /* 0x00000008ff107819 */ /* 0x000fe40000011610 */
[----:B------:R-:W-:Y:S02]  /*20ab10*/  LOP3.LUT R21, R21, 0xffff, RZ, 0xc0, !PT ;  /* 0x0000ffff15157812 */ /* 0x000fe400078ec0ff */
[----:B------:R-:W-:Y:S01]  /*20ab20*/  LOP3.LUT R24, R24, 0xffff, RZ, 0xc0, !PT ;  /* 0x0000ffff18187812 */ /* 0x000fe200078ec0ff */
[----:B------:R-:W-:Y:S01]  /*20ab30*/  IMAD.X R19, R20, 0x1, R7, P3 ;  /* 0x0000000114137824 */ /* 0x000fe200018e0607 */
[----:B------:R-:W-:-:S02]  /*20ab40*/  LOP3.LUT R16, R16, 0xffff, RZ, 0xc0, !PT ;  /* 0x0000ffff10107812 */ /* 0x000fc400078ec0ff */
[----:B------:R-:W-:Y:S01]  /*20ab50*/  PRMT R21, R21, 0x3340, R24 ;  /* 0x0000334015157816 */ /* 0x000fe20000000018 */
[----:B------:R0:W-:Y:S01]  /*20ab60*/  STL [R1+0x1ec0], R25 ;  /* 0x001ec01901007387 */ /* 0x0001e20000100800 */
[----:B------:R-:W-:Y:S02]  /*20ab70*/  IADD3 R24, P3, R13, R4, RZ ;  /* 0x000000040d187210 */ /* 0x000fe40007f7e0ff */
[--C-:B------:R-:W-:Y:S01]  /*20ab80*/  PRMT R16, R16, 0x3340, R0.reuse ;  /* 0x0000334010107816 */ /* 0x100fe20000000000 */
[----:B------:R1:W-:Y:S02]  /*20ab90*/  STL.64 [R1+0xe20], R18 ;  /* 0x000e201201007387 */ /* 0x0003e40000100a00 */
[----:B0-----:R-:W-:Y:S02]  /*20aba0*/  IMAD.X R25, R20, 0x1, R3, P3 ;  /* 0x0000000114197824 */ /* 0x001fe400018e0603 */
[----:B-1----:R-:W3:Y:S04]  /*20abb0*/  LDL.LU.64 R18, [R1+0x7af0] ;  /* 0x007af00001127983 */ /* 0x002ee80000300a00 */
[----:B------:R-:W4:Y:S04]  /*20abc0*/  LDL.LU R29, [R1+0x368] ;  /* 0x00036800011d7983 */ /* 0x000f280000300800 */
[----:B------:R0:W-:Y:S04]  /*20abd0*/  STL [R1+0x1d40], R21 ;  /* 0x001d401501007387 */ /* 0x0001e80000100800 */
[----:B------:R1:W-:Y:S04]  /*20abe0*/  STL [R1+0x86c], R16 ;  /* 0x00086c1001007387 */ /* 0x0003e80000100800 */
[----:B------:R-:W-:Y:S04]  /*20abf0*/  STL.64 [R1+0xe18], R24 ;  /* 0x000e181801007387 */ /* 0x000fe80000100a00 */
[----:B0-----:R-:W4:Y:S01]  /*20ac00*/  LDL.LU R21, [R1+0x3ac] ;  /* 0x0003ac0001157983 */ /* 0x001f220000300800 */
[----:B-1----:R-:W-:-:S05]  /*20ac10*/  PRMT R16, R9, 0x3340, R0 ;  /* 0x0000334009107816 */ /* 0x002fca0000000000 */
[----:B------:R2:W-:Y:S02]  /*20ac20*/  STL [R1+0x500], R16 ;  /* 0x0005001001007387 */ /* 0x0005e40000100800 */
[----:B--2---:R-:W-:Y:S02]  /*20ac30*/  LOP3.LUT R16, R17, 0xffff, RZ, 0xc0, !PT ;  /* 0x0000ffff11107812 */ /* 0x004fe400078ec0ff */
[----:B------:R-:W2:Y:S01]  /*20ac40*/  LDL.LU R17, [R1+0x7aec] ;  /* 0x007aec0001117983 */ /* 0x000ea20000300800 */
[----:B------:R-:W-:-:S04]  /*20ac50*/  LOP3.LUT R23, R23, 0xffff, RZ, 0xc0, !PT ;  /* 0x0000ffff17177812 */ /* 0x000fc800078ec0ff */
[----:B------:R-:W-:Y:S02]  /*20ac60*/  PRMT R25, R23, 0x3340, R0 ;  /* 0x0000334017197816 */ /* 0x000fe40000000000 */
[----:B------:R-:W-:-:S04]  /*20ac70*/  LOP3.LUT R9, R27, 0xffff, RZ, 0xc0, !PT ;  /* 0x0000ffff1b097812 */ /* 0x000fc800078ec0ff */
[--C-:B------:R-:W-:Y:S02]  /*20ac80*/  PRMT R24, R9, 0x3340, R16.reuse ;  /* 0x0000334009187816 */ /* 0x100fe40000000010 */
[----:B------:R-:W-:Y:S02]  /*20ac90*/  SHF.R.U32.HI R9, RZ, 0x8, R9 ;  /* 0x00000008ff097819 */ /* 0x000fe40000011609 */
[----:B------:R-:W-:Y:S02]  /*20aca0*/  PRMT R27, R24, 0x5410, R25 ;  /* 0x00005410181b7816 */ /* 0x000fe40000000019 */
[----:B------:R-:W-:Y:S02]  /*20acb0*/  SHF.R.U32.HI R16, RZ, 0x8, R16 ;  /* 0x00000008ff107819 */ /* 0x000fe40000011610 */
[----:B------:R-:W-:Y:S02]  /*20acc0*/  IADD3 R24, P3, R13, R2, RZ ;  /* 0x000000020d187210 */ /* 0x000fe40007f7e0ff */
[----:B------:R-:W-:-:S02]  /*20acd0*/  LOP3.LUT R9, R9, 0xffff, RZ, 0xc0, !PT ;  /* 0x0000ffff09097812 */ /* 0x000fc400078ec0ff */
[----:B------:R-:W-:Y:S01]  /*20ace0*/  LOP3.LUT R16, R16, 0xffff, RZ, 0xc0, !PT ;  /* 0x0000ffff10107812 */ /* 0x000fe200078ec0ff */
[----:B------:R-:W-:Y:S01]  /*20acf0*/  IMAD.X R25, R20, 0x1, R0, P3 ;  /* 0x0000000114197824 */ /* 0x000fe200018e0600 */
[----:B------:R-:W-:Y:S02]  /*20ad00*/  STL [R1+0x1ebc], R27 ;  /* 0x001ebc1b01007387 */ /* 0x000fe40000100800 */
[----:B------:R-:W-:Y:S02]  /*20ad10*/  PRMT R16, R9, 0x3340, R16 ;  /* 0x0000334009107816 */ /* 0x000fe40000000010 */
[----:B------:R-:W-:Y:S01]  /*20ad20*/  STL.64 [R1+0xe10], R24 ;  /* 0x000e101801007387 */ /* 0x000fe20000100a00 */
[----:B---3--:R-:W-:-:S03]  /*20ad30*/  LOP3.LUT R20, R18, 0xffff, RZ, 0xc0, !PT ;  /* 0x0000ffff12147812 */ /* 0x008fc600078ec0ff */
[----:B--2---:R-:W-:Y:S04]  /*20ad40*/  STL [R1+0x74d8], R17 ;  /* 0x0074d81101007387 */ /* 0x004fe80000100800 */
[----:B------:R4:W-:Y:S04]  /*20ad50*/  STL [R1+0x1d34], R16 ;  /* 0x001d341001007387 */ /* 0x0009e80000100800 */
[----:B------:R-:W2:Y:S01]  /*20ad60*/  LDL.LU R18, [R1+0x7ae8] ;  /* 0x007ae80001127983 */ /* 0x000ea20000300800 */
[----:B------:R-:W-:Y:S02]  /*20ad70*/  LOP3.LUT R9, R17, 0xffff, RZ, 0xc0, !PT ;  /* 0x0000ffff11097812 */ /* 0x000fe400078ec0ff */
[----:B----4-:R-:W-:-:S02]  /*20ad80*/  LOP3.LUT R16, R29, 0xffff, RZ, 0xc0, !PT ;  /* 0x0000ffff1d107812 */ /* 0x010fc400078ec0ff */
[----:B------:R-:W-:Y:S01]  /*20ad90*/  PRMT R24, R20, 0x3340, R0 ;  /* 0x0000334014187816 */ /* 0x000fe20000000000 */
[----:B------:R-:W3:Y:S01]  /*20ada0*/  LDL.LU R29, [R1+0x36c] ;  /* 0x00036c00011d7983 */ /* 0x000ee20000300800 */
[----:B------:R-:W-:-:S04]  /*20adb0*/  PRMT R17, R9, 0x3340, R16 ;  /* 0x0000334009117816 */ /* 0x000fc80000000010 */
[----:B------:R-:W-:Y:S02]  /*20adc0*/  PRMT R24, R17, 0x5410, R24 ;  /* 0x0000541011187816 */ /* 0x000fe40000000018 */
[----:B------:R-:W-:Y:S02]  /*20add0*/  SHF.R.U32.HI R17, RZ, 0x8, R23 ;  /* 0x00000008ff117819 */ /* 0x000fe40000011617 */
[----:B------:R-:W-:Y:S02]  /*20ade0*/  SHF.R.U32.HI R9, RZ, 0x8, R9 ;  /* 0x00000008ff097819 */ /* 0x000fe40000011609 */
[----:B------:R-:W-:Y:S02]  /*20adf0*/  SHF.R.U32.HI R16, RZ, 0x8, R16 ;  /* 0x00000008ff107819 */ /* 0x000fe40000011610 */
[----:B------:R-:W-:Y:S02]  /*20ae00*/  LOP3.LUT R17, R17, 0xffff, RZ, 0xc0, !PT ;  /* 0x0000ffff11117812 */ /* 0x000fe400078ec0ff */
[----:B------:R-:W-:-:S02]  /*20ae10*/  LOP3.LUT R9, R9, 0xffff, RZ, 0xc0, !PT ;  /* 0x0000ffff09097812 */ /* 0x000fc400078ec0ff */
[----:B------:R-:W-:Y:S02]  /*20ae20*/  LOP3.LUT R16, R16, 0xffff, RZ, 0xc0, !PT ;  /* 0x0000ffff10107812 */ /* 0x000fe400078ec0ff */
[----:B------:R-:W-:Y:S02]  /*20ae30*/  PRMT R17, R17, 0x3340, R0 ;  /* 0x0000334011117816 */ /* 0x000fe40000000000 */
[----:B------:R-:W-:Y:S01]  /*20ae40*/  PRMT R16, R9, 0x3340, R16 ;  /* 0x0000334009107816 */ /* 0x000fe20000000010 */
[----:B------:R-:W-:Y:S04]  /*20ae50*/  STL [R1+0x1eb8], R24 ;  /* 0x001eb81801007387 */ /* 0x000fe80000100800 */
[----:B------:R0:W-:Y:S04]  /*20ae60*/  STL [R1+0x85c], R17 ;  /* 0x00085c1101007387 */ /* 0x0001e80000100800 */
[----:B------:R1:W-:Y:S01]  /*20ae70*/  STL [R1+0x1d28], R16 ;  /* 0x001d281001007387 */ /* 0x0003e20000100800 */
[----:B0-----:R-:W-:-:S02]  /*20ae80*/  LOP3.LUT R17, R21, 0xffff, RZ, 0xc0, !PT ;  /* 0x0000ffff15117812 */ /* 0x001fc400078ec0ff */
[----:B--2---:R-:W-:Y:S02]  /*20ae90*/  LOP3.LUT R21, R18, 0xffff, RZ, 0xc0, !PT ;  /* 0x0000ffff12157812 */ /* 0x004fe400078ec0ff */
[----:B------:R-:W2:Y:S01]  /*20aea0*/  LDL.LU R18, [R1+0x7ae4] ;  /* 0x007ae40001127983 */ /* 0x000ea20000300800 */
[----:B------:R-:W-:Y:S01]  /*20aeb0*/  LOP3.LUT R9, R22, 0xffff, RZ, 0xc0, !PT ;  /* 0x0000ffff16097812 */ /* 0x000fe200078ec0ff */
[----:B------:R-:W-:Y:S01]  /*20aec0*/  VIADD R13, R13, UR5 ;  /* 0x000000050d0d7c36 */ /* 0x000fe20008000000 */
[----:B-1----:R-:W-:Y:S01]  /*20aed0*/  PRMT R16, R17, 0x3340, R21 ;  /* 0x0000334011107816 */ /* 0x002fe20000000015 */
[----:B------:R-:W-:Y:S01]  /*20aee0*/  ULDC UR5, c[0x0][0x248] ;  /* 0x0000920000057ab9 */ /* 0x000fe20000000800 */
[----:B------:R-:W-:-:S04]  /*20aef0*/  PRMT R22, R9, 0x3340, R0 ;  /* 0x0000334009167816 */ /* 0x000fc80000000000 */
[----:B------:R-:W-:Y:S02]  /*20af00*/  PRMT R24, R16, 0x5410, R22 ;  /* 0x0000541010187816 */ /* 0x000fe40000000016 */
[----:B------:R-:W-:Y:S02]  /*20af10*/  SHF.R.S32.HI R16, RZ, 0x1f, R13 ;  /* 0x0000001fff107819 */ /* 0x000fe4000001140d */
[----:B------:R-:W-:Y:S01]  /*20af20*/  IADD3 R22, P3, R13, R6, RZ ;  /* 0x000000060d167210 */ /* 0x000fe20007f7e0ff */
[----:B------:R-:W-:Y:S04]  /*20af30*/  STL [R1+0x1eb0], R24 ;  /* 0x001eb01801007387 */ /* 0x000fe80000100800 */
[----:B------:R-:W-:Y:S01]  /*20af40*/  IMAD.X R23, R16, 0x1, R5, P3 ;  /* 0x0000000110177824 */ /* 0x000fe200018e0605 */
[----:B------:R-:W-:-:S04]  /*20af50*/  SHF.R.U32.HI R17, RZ, 0x8, R17 ;  /* 0x00000008ff117819 */ /* 0x000fc80000011611 */
[----:B------:R0:W-:Y:S01]  /*20af60*/  STL.64 [R1+0xe08], R22 ;  /* 0x000e081601007387 */ /* 0x0001e20000100a00 */
[----:B------:R-:W-:Y:S02]  /*20af70*/  SHF.R.U32.HI R9, RZ, 0x8, R9 ;  /* 0x00000008ff097819 */ /* 0x000fe40000011609 */
[----:B------:R-:W-:Y:S02]  /*20af80*/  LOP3.LUT R17, R17, 0xffff, RZ, 0xc0, !PT ;  /* 0x0000ffff11117812 */ /* 0x000fe400078ec0ff */
[----:B------:R-:W-:Y:S02]  /*20af90*/  LOP3.LUT R9, R9, 0xffff, RZ, 0xc0, !PT ;  /* 0x0000ffff09097812 */ /* 0x000fe400078ec0ff */
[----:B0-----:R-:W-:Y:S02]  /*20afa0*/  SHF.R.U32.HI R22, RZ, 0x8, R21 ;  /* 0x00000008ff167819 */ /* 0x001fe40000011615 */
[----:B------:R-:W-:Y:S01]  /*20afb0*/  PRMT R9, R9, 0x3340, R0 ;  /* 0x0000334009097816 */ /* 0x000fe20000000000 */
[----:B------:R-:W4:Y:S01]  /*20afc0*/  LDL.LU R21, [R1+0x50c] ;  /* 0x00050c0001157983 */ /* 0x000f220000300800 */
[----:B------:R-:W-:-:S04]  /*20afd0*/  LOP3.LUT R22, R22, 0xffff, RZ, 0xc0, !PT ;  /* 0x0000ffff16167812 */ /* 0x000fc800078ec0ff */
[----:B------:R-:W-:-:S05]  /*20afe0*/  PRMT R22, R17, 0x3340, R22 ;  /* 0x0000334011167816 */ /* 0x000fca0000000016 */
[----:B------:R-:W-:Y:S04]  /*20aff0*/  STL [R1+0x1d20], R22 ;  /* 0x001d201601007387 */ /* 0x000fe80000100800 */
[----:B--2---:R-:W-:Y:S04]  /*20b000*/  STL [R1+0x74dc], R18 ;  /* 0x0074dc1201007387 */ /* 0x004fe80000100800 */
[----:B------:R0:W-:Y:S02]  /*20b010*/  STL [R1+0x858], R9 ;  /* 0x0008580901007387 */ /* 0x0001e40000100800 */
[----:B0-----:R-:W-:-:S02]  /*20b020*/  LOP3.LUT R9, R14, 0xffff, RZ, 0xc0, !PT ;  /* 0x0000ffff0e097812 */ /* 0x001fc400078ec0ff */
[----:B------:R-:W2:Y:S04]  /*20b030*/  LDL.LU R14, [R1+0x7ae0] ;  /* 0x007ae000010e7983 */ /* 0x000ea80000300800 */
[----:B------:R-:W2:Y:S04]  /*20b040*/  LDL.LU R25, [R1+0x4c8] ;  /* 0x0004c80001197983 */ /* 0x000ea80000300800 */
[----:B------:R-:W2:Y:S01]  /*20b050*/  LDL.LU R27, [R1+0x2bc] ;  /* 0x0002bc00011b7983 */ /* 0x000ea20000300800 */
[----:B------:R-:W-:Y:S02]  /*20b060*/  LOP3.LUT R17, R18, 0xffff, RZ, 0xc0, !PT ;  /* 0x0000ffff12117812 */ /* 0x000fe400078ec0ff */
[----:B---3--:R-:W-:-:S02]  /*20b070*/  LOP3.LUT R18, R29, 0xffff, RZ, 0xc0, !PT ;  /* 0x0000ffff1d127812 */ /* 0x008fc400078ec0ff */
[----:B------:R-:W-:Y:S02]  /*20b080*/  PRMT R23, R9, 0x3340, R0 ;  /* 0x0000334009177816 */ /* 0x000fe40000000000 */
[----:B------:R-:W-:-:S04]  /*20b090*/  PRMT R22, R17, 0x3340, R18 ;  /* 0x0000334011167816 */ /* 0x000fc80000000012 */
[----:B------:R-:W-:Y:S02]  /*20b0a0*/  PRMT R24, R22, 0x5410, R23 ;  /* 0x0000541016187816 */ /* 0x000fe40000000017 */
[----:B------:R-:W-:Y:S02]  /*20b0b0*/  IADD3 R22, P3, R13, R11, RZ ;  /* 0x0000000b0d167210 */ /* 0x000fe40007f7e0ff */
[----:B------:R-:W-:Y:S02]  /*20b0c0*/  SHF.R.U32.HI R20, RZ, 0x8, R20 ;  /* 0x00000008ff147819 */ /* 0x000fe40000011614 */
[----:B------:R-:W-:Y:S01]  /*20b0d0*/  SHF.R.U32.HI R17, RZ, 0x8, R17 ;  /* 0x00000008ff117819 */ /* 0x000fe20000011611 */
[----:B------:R-:W-:Y:S01]  /*20b0e0*/  IMAD.X R23, R16, 0x1, R7, P3 ;  /* 0x0000000110177824 */ /* 0x000fe200018e0607 */
[----:B------:R-:W-:Y:S01]  /*20b0f0*/  SHF.R.U32.HI R18, RZ, 0x8, R18 ;  /* 0x00000008ff127819 */ /* 0x000fe20000011612 */
[----:B------:R-:W-:Y:S01]  /*20b100*/  STL [R1+0x1eac], R24 ;  /* 0x001eac1801007387 */ /* 0x000fe20000100800 */
[----:B------:R-:W-:-:S02]  /*20b110*/  LOP3.LUT R20, R20, 0xffff, RZ, 0xc0, !PT ;  /* 0x0000ffff14147812 */ /* 0x000fc400078ec0ff */
[----:B------:R-:W-:Y:S01]  /*20b120*/  LOP3.LUT R17, R17, 0xffff, RZ, 0xc0, !PT ;  /* 0x0000ffff11117812 */ /* 0x000fe200078ec0ff */
[----:B------:R0:W-:Y:S01]  /*20b130*/  STL.64 [R1+0xe00], R22 ;  /* 0x000e001601007387 */ /* 0x0001e20000100a00 */
[----:B------:R-:W-:Y:S02]  /*20b140*/  LOP3.LUT R18, R18, 0xffff, RZ, 0xc0, !PT ;  /* 0x0000ffff12127812 */ /* 0x000fe400078ec0ff */
[----:B------:R-:W-:Y:S01]  /*20b150*/  SHF.R.U32.HI R9, RZ, 0x8, R9 ;  /* 0x00000008ff097819 */ /* 0x000fe20000011609 */
[----:B------:R-:W3:Y:S01]  /*20b160*/  LDL.LU R29, [R1+0x4cc] ;  /* 0x0004cc00011d7983 */ /* 0x000ee20000300800 */
[----:B------:R-:W-:Y:S02]  /*20b170*/  PRMT R20, R20, 0x3340, R0 ;  /* 0x0000334014147816 */ /* 0x000fe40000000000 */
[----:B------:R-:W-:Y:S02]  /*20b180*/  PRMT R17, R17, 0x3340, R18 ;  /* 0x0000334011117816 */ /* 0x000fe40000000012 */
[----:B------:R-:W-:-:S02]  /*20b190*/  LOP3.LUT R9, R9, 0xffff, RZ, 0xc0, !PT ;  /* 0x0000ffff09097812 */ /* 0x000fc400078ec0ff */
[----:B0-----:R-:W-:Y:S01]  /*20b1a0*/  IADD3 R22, P3, R13, R4, RZ ;  /* 0x000000040d167210 */ /* 0x001fe20007f7e0ff */
[----:B------:R0:W-:Y:S01]  /*20b1b0*/  STL [R1+0x84c], R20 ;  /* 0x00084c1401007387 */ /* 0x0001e20000100800 */
[----:B------:R-:W-:-:S03]  /*20b1c0*/  PRMT R9, R9, 0x3340, R0 ;  /* 0x0000334009097816 */ /* 0x000fc60000000000 */
[----:B------:R-:W-:Y:S01]  /*20b1d0*/  IMAD.X R23, R16, 0x1, R3, P3 ;  /* 0x0000000110177824 */ /* 0x000fe200018e0603 */
[----:B0-----:R-:W3:Y:S04]  /*20b1e0*/  LDL.LU R20, [R1+0x2c4] ;  /* 0x0002c40001147983 */ /* 0x001ee80000300800 */
[----:B------:R4:W-:Y:S04]  /*20b1f0*/  STL [R1+0x1d14], R17 ;  /* 0x001d141101007387 */ /* 0x0009e80000100800 */
[----:B------:R0:W-:Y:S01]  /*20b200*/  STL.64 [R1+0xdf8], R22 ;  /* 0x000df81601007387 */ /* 0x0001e20000100a00 */
[----:B----4-:R-:W-:-:S03]  /*20b210*/  LOP3.LUT R17, R21, 0xffff, RZ, 0xc0, !PT ;  /* 0x0000ffff15117812 */ /* 0x010fc600078ec0ff */
[----:B0-----:R-:W4:Y:S04]  /*20b220*/  LDL.LU.64 R22, [R1+0x7ad8] ;  /* 0x007ad80001167983 */ /* 0x001f280000300a00 */
[----:B------:R0:W-:Y:S02]  /*20b230*/  STL [R1+0x848], R9 ;  /* 0x0008480901007387 */ /* 0x0001e40000100800 */
[----:B0-----:R-:W-:-:S04]  /*20b240*/  SHF.R.U32.HI R9, RZ, 0x8, R17 ;  /* 0x00000008ff097819 */ /* 0x001fc80000011611 */
[----:B------:R-:W-:Y:S02]  /*20b250*/  LOP3.LUT R9, R9, 0xffff, RZ, 0xc0, !PT ;  /* 0x0000ffff09097812 */ /* 0x000fe400078ec0ff */
[----:B--2---:R-:W-:-:S04]  /*20b260*/  LOP3.LUT R14, R14, 0xffff, RZ, 0xc0, !PT ;  /* 0x0000ffff0e0e7812 */ /* 0x004fc800078ec0ff */
[--C-:B------:R-:W-:Y:S02]  /*20b270*/  PRMT R17, R17, 0x3340, R14.reuse ;  /* 0x0000334011117816 */ /* 0x100fe4000000000e */
[----:B------:R-:W-:-:S04]  /*20b280*/  SHF.R.U32.HI R14, RZ, 0x8, R14 ;  /* 0x00000008ff0e7819 */ /* 0x000fc8000001160e */
[----:B------:R-:W-:Y:S01]  /*20b290*/  LOP3.LUT R14, R14, 0xffff, RZ, 0xc0, !PT ;  /* 0x0000ffff0e0e7812 */ /* 0x000fe200078ec0ff */
[----:B------:R0:W-:Y:S03]  /*20b2a0*/  STL [R1+0x15c], R17 ;  /* 0x00015c1101007387 */ /* 0x0001e60000100800 */
[----:B------:R-:W-:Y:S01]  /*20b2b0*/  PRMT R14, R9, 0x3340, R14 ;  /* 0x00003340090e7816 */ /* 0x000fe2000000000e */
[----:B------:R-:W2:Y:S01]  /*20b2c0*/  LDL.LU R21, [R1+0x3b0] ;  /* 0x0003b00001157983 */ /* 0x000ea20000300800 */
[----:B------:R-:W-:-:S03]  /*20b2d0*/  LOP3.LUT R9, R25, 0xffff, RZ, 0xc0, !PT ;  /* 0x0000ffff19097812 */ /* 0x000fc600078ec0ff */
[----:B------:R1:W-:Y:S01]  /*20b2e0*/  STL [R1+0x74e0], R14 ;  /* 0x0074e00e01007387 */ /* 0x0003e20000100800 */
[----:B0-----:R-:W-:-:S03]  /*20b2f0*/  LOP3.LUT R17, R12, 0xffff, RZ, 0xc0, !PT ;  /* 0x0000ffff0c117812 */ /* 0x001fc600078ec0ff */
[----:B------:R-:W4:Y:S01]  /*20b300*/  LDL.LU R12, [R1+0x7ad0] ;  /* 0x007ad000010c7983 */ /* 0x000f220000300800 */
[----:B------:R-:W-:Y:S02]  /*20b310*/  PRMT R24, R17, 0x3340, R0 ;  /* 0x0000334011187816 */ /* 0x000fe40000000000 */
[----:B-1----:R-:W-:-:S04]  /*20b320*/  LOP3.LUT R14, R27, 0xffff, RZ, 0xc0, !PT ;  /* 0x0000ffff1b0e7812 */ /* 0x002fc800078ec0ff */
[--C-:B------:R-:W-:Y:S02]  /*20b330*/  PRMT R18, R9, 0x3340, R14.reuse ;  /* 0x0000334009127816 */ /* 0x100fe4000000000e */
[----:B------:R-:W-:Y:S02]  /*20b340*/  SHF.R.U32.HI R9, RZ, 0x8, R9 ;  /* 0x00000008ff097819 */ /* 0x000fe40000011609 */
[----:B------:R-:W-:Y:S02]  /*20b350*/  SHF.R.U32.HI R14, RZ, 0x8, R14 ;  /* 0x00000008ff0e7819 */ /* 0x000fe4000001160e */
[----:B------:R-:W-:Y:S02]  /*20b360*/  PRMT R18, R18, 0x5410, R24 ;  /* 0x0000541012127816 */ /* 0x000fe40000000018 */
[----:B------:R-:W-:Y:S02]  /*20b370*/  IADD3 R24, P3, R13, R2, RZ ;  /* 0x000000020d187210 */ /* 0x000fe40007f7e0ff */
[----:B------:R-:W-:-:S02]  /*20b380*/  LOP3.LUT R9, R9, 0xffff, RZ, 0xc0, !PT ;  /* 0x0000ffff09097812 */ /* 0x000fc400078ec0ff */
[----:B------:R-:W-:Y:S01]  /*20b390*/  LOP3.LUT R14, R14, 0xffff, RZ, 0xc0, !PT ;  /* 0x0000ffff0e0e7812 */ /* 0x000fe200078ec0ff */
[----:B------:R-:W-:-:S03]  /*20b3a0*/  IMAD.X R25, R16, 0x1, R0, P3 ;  /* 0x0000000110197824 */ /* 0x000fc600018e0600 */
[----:B------:R-:W-:Y:S01]  /*20b3b0*/  PRMT R16, R9, 0x3340, R14 ;  /* 0x0000334009107816 */ /* 0x000fe2000000000e */
[----:B------:R-:W-:Y:S01]  /*20b3c0*/  STL [R1+0x1ea8], R18 ;  /* 0x001ea81201007387 */ /* 0x000fe20000100800 */
[----:B------:R-:W-:-:S03]  /*20b3d0*/  LOP3.LUT R14, R19, 0xffff, RZ, 0xc0, !PT ;  /* 0x0000ffff130e7812 */ /* 0x000fc600078ec0ff */
[----:B------:R-:W-:Y:S04]  /*20b3e0*/  STL.64 [R1+0xdf0], R24 ;  /* 0x000df01801007387 */ /* 0x000fe80000100a00 */
[----:B------:R0:W-:Y:S04]  /*20b3f0*/  STL [R1+0x1d00], R16 ;  /* 0x001d001001007387 */ /* 0x0001e80000100800 */
[----:B------:R-:W4:Y:S01]  /*20b400*/  LDL.LU R19, [R1+0x7acc] ;  /* 0x007acc0001137983 */ /* 0x000f220000300800 */
[----:B---3--:R-:W-:Y:S02]  /*20b410*/  LOP3.LUT R9, R29, 0xffff, RZ, 0xc0, !PT ;  /* 0x0000ffff1d097812 */ /* 0x008fe400078ec0ff */
[----:B------:R-:W-:Y:S01]  /*20b420*/  SHF.R.U32.HI R17, RZ, 0x8, R17 ;  /* 0x00000008ff117819 */ /* 0x000fe20000011611 */
[----:B------:R-:W3:Y:S01]  /*20b430*/  LDL.LU R27, [R1+0x370] ;  /* 0x00037000011b7983 */ /* 0x000ee20000300800 */
[----:B0-----:R-:W-:-:S04]  /*20b440*/  LOP3.LUT R16, R20, 0xffff, RZ, 0xc0, !PT ;  /* 0x0000ffff14107812 */ /* 0x001fc800078ec0ff */
[--C-:B------:R-:W-:Y:S02]  /*20b450*/  PRMT R18, R9, 0x3340, R16.reuse ;  /* 0x0000334009127816 */ /* 0x100fe40000000010 */
[----:B------:R-:W-:Y:S02]  /*20b460*/  SHF.R.U32.HI R9, RZ, 0x8, R9 ;  /* 0x00000008ff097819 */ /* 0x000fe40000011609 */
[----:B------:R-:W-:Y:S02]  /*20b470*/  SHF.R.U32.HI R16, RZ, 0x8, R16 ;  /* 0x00000008ff107819 */ /* 0x000fe40000011610 */
[----:B------:R-:W-:Y:S02]  /*20b480*/  PRMT R20, R14, 0x3340, R0 ;  /* 0x000033400e147816 */ /* 0x000fe40000000000 */
[----:B------:R-:W-:Y:S02]  /*20b490*/  LOP3.LUT R17, R17, 0xffff, RZ, 0xc0, !PT ;  /* 0x0000ffff11117812 */ /* 0x000fe400078ec0ff */
[----:B------:R-:W-:-:S02]  /*20b4a0*/  LOP3.LUT R9, R9, 0xffff, RZ, 0xc0, !PT ;  /* 0x0000ffff09097812 */ /* 0x000fc400078ec0ff */
[----:B------:R-:W-:Y:S02]  /*20b4b0*/  LOP3.LUT R16, R16, 0xffff, RZ, 0xc0, !PT ;  /* 0x0000ffff10107812 */ /* 0x000fe400078ec0ff */
[----:B------:R-:W-:Y:S02]  /*20b4c0*/  PRMT R18, R18, 0x5410, R20 ;  /* 0x0000541012127816 */ /* 0x000fe40000000014 */
[----:B------:R-:W-:Y:S02]  /*20b4d0*/  PRMT R17, R17, 0x3340, R0 ;  /* 0x0000334011117816 */ /* 0x000fe40000000000 */
[----:B------:R-:W-:Y:S01]  /*20b4e0*/  PRMT R9, R9, 0x3340, R16 ;  /* 0x0000334009097816 */ /* 0x000fe20000000010 */
[----:B------:R0:W-:Y:S01]  /*20b4f0*/  STL [R1+0x1ea0], R18 ;  /* 0x001ea01201007387 */ /* 0x0001e20000100800 */
[----:B------:R-:W-:Y:S01]  /*20b500*/  LOP3.LUT R16, R8, 0xffff, RZ, 0xc0, !PT ;  /* 0x0000ffff08107812 */ /* 0x000fe200078ec0ff */
[----:B------:R-:W-:Y:S01]  /*20b510*/  VIADD R13, R13, UR5 ;  /* 0x000000050d0d7c36 */ /* 0x000fe20008000000 */
[----:B------:R-:W-:Y:S01]  /*20b520*/  SHF.R.U32.HI R14, RZ, 0x8, R14 ;  /* 0x00000008ff0e7819 */ /* 0x000fe2000001160e */
[----:B------:R-:W-:Y:S01]  /*20b530*/  STL [R1+0x83c], R17 ;  /* 0x00083c1101007387 */ /* 0x000fe20000100800 */
[----:B------:R-:W-:-:S03]  /*20b540*/  ULDC UR5, c[0x0][0x248] ;  /* 0x0000920000057ab9 */ /* 0x000fc60000000800 */
[----:B------:R4:W-:Y:S01]  /*20b550*/  STL [R1+0x1ce8], R9 ;  /* 0x001ce80901007387 */ /* 0x0009e20000100800 */
[----:B------:R-:W-:Y:S02]  /*20b560*/  SHF.R.S32.HI R29, RZ, 0x1f, R13 ;  /* 0x0000001fff1d7819 */ /* 0x000fe4000001140d */
[----:B0-----:R-:W-:Y:S02]  /*20b570*/  PRMT R18, R16, 0x3340, R0 ;  /* 0x0000334010127816 */ /* 0x001fe40000000000 */
[----:B------:R-:W-:Y:S02]  /*20b580*/  IADD3 R20, P3, R13, R6, RZ ;  /* 0x000000060d147210 */ /* 0x000fe40007f7e0ff */
[----:B--2---:R-:W-:-:S03]  /*20b590*/  LOP3.LUT R8, R21, 0xffff, RZ, 0xc0, !PT ;  /* 0x0000ffff15087812 */ /* 0x004fc600078ec0ff */
[----:B------:R-:W-:Y:S01]  /*20b5a0*/  IMAD.X R21, R29, 0x1, R5, P3 ;  /* 0x000000011d157824 */ /* 0x000fe200018e0605 */
[----:B----4-:R-:W-:Y:S02]  /*20b5b0*/  LOP3.LUT R9, R19, 0xffff, RZ, 0xc0, !PT ;  /* 0x0000ffff13097812 */ /* 0x010fe400078ec0ff */
[----:B------:R-:W2:Y:S02]  /*20b5c0*/  LDL.LU R19, [R1+0x7ac8] ;  /* 0x007ac80001137983 */ /* 0x000ea40000300800 */
[----:B------:R-:W-:Y:S02]  /*20b5d0*/  PRMT R17, R8, 0x3340, R9 ;  /* 0x0000334008117816 */ /* 0x000fe40000000009 */
[----:B------:R-:W4:Y:S02]  /*20b5e0*/  LDL.LU R25, [R1+0x3b4] ;  /* 0x0003b40001197983 */ /* 0x000f240000300800 */
[----:B------:R-:W-:-:S05]  /*20b5f0*/  PRMT R17, R17, 0x5410, R18 ;  /* 0x0000541011117816 */ /* 0x000fca0000000012 */
[----:B------:R-:W-:Y:S04]  /*20b600*/  STL [R1+0x1e98], R17 ;  /* 0x001e981101007387 */ /* 0x000fe80000100800 */
[----:B------:R0:W-:Y:S04]  /*20b610*/  STL.64 [R1+0xde8], R20 ;  /* 0x000de81401007387 */ /* 0x0001e80000100a00 */
[----:B0-----:R-:W3:Y:S01]  /*20b620*/  LDL.LU.64 R20, [R1+0x7ac0] ;  /* 0x007ac00001147983 */ /* 0x001ee20000300a00 */
[----:B------:R-:W-:Y:S02]  /*20b630*/  SHF.R.U32.HI R8, RZ, 0x8, R8 ;  /* 0x00000008ff087819 */ /* 0x000fe40000011608 */
[----:B------:R-:W-:-:S02]  /*20b640*/  SHF.R.U32.HI R9, RZ, 0x8, R9 ;  /* 0x00000008ff097819 */ /* 0x000fc40000011609 */
[----:B------:R-:W-:Y:S02]  /*20b650*/  LOP3.LUT R14, R14, 0xffff, RZ, 0xc0, !PT ;  /* 0x0000ffff0e0e7812 */ /* 0x000fe400078ec0ff */
[----:B------:R-:W-:Y:S02]  /*20b660*/  LOP3.LUT R8, R8, 0xffff, RZ, 0xc0, !PT ;  /* 0x0000ffff08087812 */ /* 0x000fe400078ec0ff */
[----:B------:R-:W-:Y:S02]  /*20b670*/  LOP3.LUT R9, R9, 0xffff, RZ, 0xc0, !PT ;  /* 0x0000ffff09097812 */ /* 0x000fe400078ec0ff */
[----:B------:R-:W-:Y:S02]  /*20b680*/  PRMT R14, R14, 0x3340, R0 ;  /* 0x000033400e0e7816 */ /* 0x000fe40000000000 */
[----:B------:R-:W-:-:S03]  /*20b690*/  PRMT R8, R8, 0x3340, R9 ;  /* 0x0000334008087816 */ /* 0x000fc60000000009 */
[----:B------:R-:W-:Y:S04]  /*20b6a0*/  STL [R1+0x6f4], R14 ;  /* 0x0006f40e01007387 */ /* 0x000fe80000100800 */
[----:B--2---:R-:W-:Y:S04]  /*20b6b0*/  STL [R1+0x74e4], R19 ;  /* 0x0074e41301007387 */ /* 0x004fe80000100800 */
[----:B------:R3:W-:Y:S02]  /*20b6c0*/  STL [R1+0x1cdc], R8 ;  /* 0x001cdc0801007387 */ /* 0x0007e40000100800 */
[----:B---3--:R-:W-:-:S02]  /*20b6d0*/  LOP3.LUT R8, R20, 0xffff, RZ, 0xc0, !PT ;  /* 0x0000ffff14087812 */ /* 0x008fc400078ec0ff */
[----:B------:R-:W2:Y:S01]  /*20b6e0*/  LDL.LU R20, [R1+0x7ab8] ;  /* 0x007ab80001147983 */ /* 0x000ea20000300800 */
[----:B------:R-:W-:Y:S02]  /*20b6f0*/  LOP3.LUT R9, R19, 0xffff, RZ, 0xc0, !PT ;  /* 0x0000ffff13097812 */ /* 0x000fe400078ec0ff */
[----:B------:R-:W-:Y:S02]  /*20b700*/  LOP3.LUT R14, R27, 0xffff, RZ, 0xc0, !PT ;  /* 0x0000ffff1b0e7812 */ /* 0x000fe400078ec0ff */
[----:B------:R-:W-:Y:S01]  /*20b710*/  PRMT R18, R8, 0x3340, R0 ;  /* 0x0000334008127816 */ /* 0x000fe20000000000 */
[----:B------:R-:W3:Y:S01]  /*20b720*/  LDL.LU R27, [R1+0x374] ;  /* 0x00037400011b7983 */ /* 0x000ee20000300800 */
[----:B------:R-:W-:Y:S02]  /*20b730*/  PRMT R17, R9, 0x3340, R14 ;  /* 0x0000334009117816 */ /* 0x000fe4000000000e */
[----:B------:R-:W-:Y:S02]  /*20b740*/  SHF.R.U32.HI R16, RZ, 0x8, R16 ;  /* 0x00000008ff107819 */ /* 0x000fe40000011610 */
[----:B------:R-:W-:-:S02]  /*20b750*/  PRMT R17, R17, 0x5410, R18 ;  /* 0x0000541011117816 */ /* 0x000fc40000000012 */
[----:B------:R-:W-:Y:S02]  /*20b760*/  SHF.R.U32.HI R9, RZ, 0x8, R9 ;  /* 0x00000008ff097819 */ /* 0x000fe40000011609 */
[----:B------:R-:W-:Y:S02]  /*20b770*/  SHF.R.U32.HI R14, RZ, 0x8, R14 ;  /* 0x00000008ff0e7819 */ /* 0x000fe4000001160e */
[----:B------:R-:W-:Y:S02]  /*20b780*/  IADD3 R18, P3, R13, R11, RZ ;  /* 0x0000000b0d127210 */ /* 0x000fe40007f7e0ff */
[----:B------:R-:W-:Y:S02]  /*20b790*/  LOP3.LUT R16, R16, 0xffff, RZ, 0xc0, !PT ;  /* 0x0000ffff10107812 */ /* 0x000fe400078ec0ff */
[----:B------:R-:W-:Y:S02]  /*20b7a0*/  LOP3.LUT R9, R9, 0xffff, RZ, 0xc0, !PT ;  /* 0x0000ffff09097812 */ /* 0x000fe400078ec0ff */
[----:B------:R-:W-:Y:S01]  /*20b7b0*/  LOP3.LUT R14, R14, 0xffff, RZ, 0xc0, !PT ;  /* 0x0000ffff0e0e7812 */ /* 0x000fe200078ec0ff */
[----:B------:R0:W-:Y:S01]  /*20b7c0*/  STL [R1+0x1e90], R17 ;  /* 0x001e901101007387 */ /* 0x0001e20000100800 */
[----:B------:R-:W-:-:S05]  /*20b7d0*/  IMAD.X R19, R29, 0x1, R7, P3 ;  /* 0x000000011d137824 */ /* 0x000fca00018e0607 */
[----:B------:R-:W-:Y:S01]  /*20b7e0*/  STL.64 [R1+0xde0], R18 ;  /* 0x000de01201007387 */ /* 0x000fe20000100a00 */
[----:B0-----:R-:W-:Y:S02]  /*20b7f0*/  PRMT R17, R16, 0x3340, R0 ;  /* 0x0000334010117816 */ /* 0x001fe40000000000 */
[----:B------:R-:W-:Y:S02]  /*20b800*/  PRMT R16, R9, 0x3340, R14 ;  /* 0x0000334009107816 */ /* 0x000fe4000000000e */
[----:B----4-:R-:W-:Y:S01]  /*20b810*/  LOP3.LUT R14, R25, 0xffff, RZ, 0xc0, !PT ;  /* 0x0000ffff190e7812 */ /* 0x010fe200078ec0ff */
[----:B------:R-:W-:Y:S04]  /*20b820*/  STL [R1+0x530], R17 ;  /* 0x0005301101007387 */ /* 0x000fe80000100800 */
[----:B------:R0:W-:Y:S01]  /*20b830*/  STL [R1+0x1cd0], R16 ;  /* 0x001cd01001007387 */ /* 0x0001e20000100800 */
[----:B--2---:R-:W-:-:S03]  /*20b840*/  LOP3.LUT R9, R20, 0xffff, RZ, 0xc0, !PT ;  /* 0x0000ffff14097812 */ /* 0x004fc600078ec0ff */
[----:B------:R-:W2:Y:S01]  /*20b850*/  LDL.LU R20, [R1+0x7ab4] ;  /* 0x007ab40001147983 */ /* 0x000ea20000300800 */
[----:B0-----:R-:W-:-:S03]  /*20b860*/  SHF.R.U32.HI R16, RZ, 0x8, R9 ;  /* 0x00000008ff107819 */ /* 0x001fc60000011609 */
[----:B------:R0:W-:Y:S01]  /*20b870*/  STL [R1+0x4a8], R14 ;  /* 0x0004a80e01007387 */ /* 0x0001e20000100800 */
[----:B------:R-:W-:-:S03]  /*20b880*/  LOP3.LUT R16, R16, 0xffff, RZ, 0xc0, !PT ;  /* 0x0000ffff10107812 */ /* 0x000fc600078ec0ff */
[----:B------:R-:W4:Y:S04]  /*20b890*/  LDL.LU R24, [R1+0x510] ;  /* 0x0005100001187983 */ /* 0x000f280000300800 */
[----:B------:R-:W4:Y:S01]  /*20b8a0*/  LDL.LU R25, [R1+0x130] ;  /* 0x0001300001197983 */ /* 0x000f220000300800 */
[----:B0-----:R-:W-:-:S04]  /*20b8b0*/  SHF.R.U32.HI R14, RZ, 0x8, R14 ;  /* 0x00000008ff0e7819 */ /* 0x001fc8000001160e */
[----:B------:R-:W-:-:S04]  /*20b8c0*/  LOP3.LUT R14, R14, 0xffff, RZ, 0xc0, !PT ;  /* 0x0000ffff0e0e7812 */ /* 0x000fc800078ec0ff */
[----:B------:R-:W-:Y:S01]  /*20b8d0*/  PRMT R16, R14, 0x3340, R16 ;  /* 0x000033400e107816 */ /* 0x000fe20000000010 */
[----:B------:R0:W-:Y:S01]  /*20b8e0*/  STL [R1+0x79a4], R9 ;  /* 0x0079a40901007387 */ /* 0x0001e20000100800 */
[----:B------:R-:W-:-:S03]  /*20b8f0*/  LOP3.LUT R14, R15, 0xffff, RZ, 0xc0, !PT ;  /* 0x0000ffff0f0e7812 */ /* 0x000fc600078ec0ff */
[----:B------:R-:W-:Y:S04]  /*20b900*/  STL [R1+0x117c], R16 ;  /* 0x00117c1001007387 */ /* 0x000fe80000100800 */
[----:B------:R-:W4:Y:S01]  /*20b910*/  LDL.LU R15, [R1+0x7ab0] ;  /* 0x007ab000010f7983 */ /* 0x000f220000300800 */
[----:B0-----:R-:W-:Y:S02]  /*20b920*/  SHF.R.U32.HI R9, RZ, 0x8, R14 ;  /* 0x00000008ff097819 */ /* 0x001fe4000001160e */
[----:B------:R-:W-:Y:S02]  /*20b930*/  SHF.R.U32.HI R8, RZ, 0x8, R8 ;  /* 0x00000008ff087819 */ /* 0x000fe40000011608 */
[----:B------:R-:W-:Y:S01]  /*20b940*/  LOP3.LUT R9, R9, 0xffff, RZ, 0xc0, !PT ;  /* 0x0000ffff09097812 */ /* 0x000fe200078ec0ff */
[----:B------:R0:W-:Y:S01]  /*20b950*/  STL [R1+0x180], R14 ;  /* 0x0001800e01007387 */ /* 0x0001e20000100800 */
[----:B------:R-:W-:-:S02]  /*20b960*/  LOP3.LUT R8, R8, 0xffff, RZ, 0xc0, !PT ;  /* 0x0000ffff08087812 */ /* 0x000fc400078ec0ff */
[--C-:B0-----:R-:W-:Y:S02]  /*20b970*/  PRMT R14, R9, 0x3340, R0.reuse ;  /* 0x00003340090e7816 */ /* 0x101fe40000000000 */
[----:B------:R-:W-:-:S03]  /*20b980*/  PRMT R9, R8, 0x3340, R0 ;  /* 0x0000334008097816 */ /* 0x000fc60000000000 */
[----:B------:R3:W-:Y:S02]  /*20b990*/  STL [R1+0x6e4], R14 ;  /* 0x0006e40e01007387 */ /* 0x0007e40000100800 */
[----:B---3--:R-:W-:Y:S02]  /*20b9a0*/  LOP3.LUT R14, R27, 0xffff, RZ, 0xc0, !PT ;  /* 0x0000ffff1b0e7812 */ /* 0x008fe400078ec0ff */
[----:B--2---:R-:W-:Y:S04]  /*20b9b0*/  STL [R1+0x74e8], R20 ;  /* 0x0074e81401007387 */ /* 0x004fe80000100800 */
[----:B------:R4:W-:Y:S02]  /*20b9c0*/  STL [R1+0x534], R9 ;  /* 0x0005340901007387 */ /* 0x0009e40000100800 */
[----:B----4-:R-:W-:-:S02]  /*20b9d0*/  LOP3.LUT R9, R15, 0xffff, RZ, 0xc0, !PT ;  /* 0x0000ffff0f097812 */ /* 0x010fc400078ec0ff */
[----:B------:R-:W2:Y:S01]  /*20b9e0*/  LDL.LU R15, [R1+0x7aac] ;  /* 0x007aac00010f7983 */ /* 0x000ea20000300800 */
[----:B------:R-:W-:Y:S02]  /*20b9f0*/  LOP3.LUT R8, R20, 0xffff, RZ, 0xc0, !PT ;  /* 0x0000ffff14087812 */ /* 0x000fe400078ec0ff */
[----:B------:R-:W-:Y:S02]  /*20ba00*/  PRMT R17, R9, 0x3340, R0 ;  /* 0x0000334009117816 */ /* 0x000fe40000000000 */
[----:B------:R-:W-:-:S04]  /*20ba10*/  PRMT R16, R8, 0x3340, R14 ;  /* 0x0000334008107816 */ /* 0x000fc8000000000e */
[----:B------:R-:W-:Y:S02]  /*20ba20*/  PRMT R18, R16, 0x5410, R17 ;  /* 0x0000541010127816 */ /* 0x000fe40000000011 */
[----:B------:R-:W3:Y:S04]  /*20ba30*/  LDL.LU R17, [R1+0x134] ;  /* 0x0001340001117983 */ /* 0x000ee80000300800 */
[----:B------:R-:W4:Y:S04]  /*20ba40*/  LDL.LU R16, [R1+0x328] ;  /* 0x0003280001107983 */ /* 0x000f280000300800 */
[----:B------:R0:W-:Y:S02]  /*20ba50*/  STL [R1+0x1e84], R18 ;  /* 0x001e841201007387 */ /* 0x0001e40000100800 */
[----:B0-----:R-:W-:-:S05]  /*20ba60*/  IADD3 R18, P3, R13, R4, RZ ;  /* 0x000000040d127210 */ /* 0x001fca0007f7e0ff */
[----:B------:R-:W-:Y:S01]  /*20ba70*/  IMAD.X R19, R29, 0x1, R3, P3 ;  /* 0x000000011d137824 */ /* 0x000fe200018e0603 */
[----:B------:R-:W-:-:S04]  /*20ba80*/  SHF.R.U32.HI R8, RZ, 0x8, R8 ;  /* 0x00000008ff087819 */ /* 0x000fc80000011608 */
[----:B------:R0:W-:Y:S02]  /*20ba90*/  STL.64 [R1+0xdd8], R18 ;  /* 0x000dd81201007387 */ /* 0x0001e40000100a00 */
[----:B0-----:R-:W-:Y:S02]  /*20baa0*/  SHF.R.U32.HI R18, RZ, 0x8, R14 ;  /* 0x00000008ff127819 */ /* 0x001fe4000001160e */
[----:B------:R-:W-:Y:S02]  /*20bab0*/  LOP3.LUT R14, R8, 0xffff, RZ, 0xc0, !PT ;  /* 0x0000ffff080e7812 */ /* 0x000fe400078ec0ff */
[----:B------:R-:W-:Y:S01]  /*20bac0*/  LOP3.LUT R18, R18, 0xffff, RZ, 0xc0, !PT ;  /* 0x0000ffff12127812 */ /* 0x000fe200078ec0ff */
[----:B------:R-:W4:Y:S03]  /*20bad0*/  LDL.LU R8, [R1+0x4d8] ;  /* 0x0004d80001087983 */ /* 0x000f260000300800 */
[----:B------:R-:W-:Y:S01]  /*20bae0*/  PRMT R19, R14, 0x3340, R18 ;  /* 0x000033400e137816 */ /* 0x000fe20000000012 */
[----:B------:R-:W4:Y:S04]  /*20baf0*/  LDL.LU R27, [R1+0x2d4] ;  /* 0x0002d400011b7983 */ /* 0x000f280000300800 */
[----:B------:R2:W-:Y:S01]  /*20bb00*/  STL [R1+0x1cc0], R19 ;  /* 0x001cc01301007387 */ /* 0x0005e20000100800 */
[----:B------:R-:W-:-:S02]  /*20bb10*/  LOP3.LUT R18, R24, 0xffff, RZ, 0xc0, !PT ;  /* 0x0000ffff18127812 */ /* 0x000fc400078ec0ff */
[----:B------:R-:W-:-:S04]  /*20bb20*/  LOP3.LUT R14, R25, 0xffff, RZ, 0xc0, !PT ;  /* 0x0000ffff190e7812 */ /* 0x000fc800078ec0ff */
[----:B------:R-:W-:Y:S02]  /*20bb30*/  PRMT R24, R14, 0x3340, R0 ;  /* 0x000033400e187816 */ /* 0x000fe40000000000 */
[----:B------:R-:W-:Y:S02]  /*20bb40*/  SHF.R.U32.HI R14, RZ, 0x8, R14 ;  /* 0x00000008ff0e7819 */ /* 0x000fe4000001160e */
[----:B------:R-:W-:Y:S02]  /*20bb50*/  SHF.R.U32.HI R9, RZ, 0x8, R9 ;  /* 0x00000008ff097819 */ /* 0x000fe40000011609 */
[----:B------:R-:W-:Y:S02]  /*20bb60*/  LOP3.LUT R14, R14, 0xffff, RZ, 0xc0, !PT ;  /* 0x0000ffff0e0e7812 */ /* 0x000fe400078ec0ff */
[----:B------:R-:W-:Y:S02]  /*20bb70*/  LOP3.LUT R9, R9, 0xffff, RZ, 0xc0, !PT ;  /* 0x0000ffff09097812 */ /* 0x000fe400078ec0ff */
[----:B--2---:R-:W-:-:S02]  /*20bb80*/  LOP3.LUT R19, R15, 0xffff, RZ, 0xc0, !PT ;  /* 0x0000ffff0f137812 */ /* 0x004fc400078ec0ff */
[----:B------:R-:W2:Y:S02]  /*20bb90*/  LDL.LU R15, [R1+0x7aa8] ;  /* 0x007aa800010f7983 */ /* 0x000ea40000300800 */
[--C-:B------:R-:W-:Y:S02]  /*20bba0*/  PRMT R20, R18, 0x3340, R19.reuse ;  /* 0x0000334012147816 */ /* 0x100fe40000000013 */
[----:B------:R-:W-:Y:S02]  /*20bbb0*/  SHF.R.U32.HI R18, RZ, 0x8, R18 ;  /* 0x00000008ff127819 */ /* 0x000fe40000011612 */
[----:B------:R-:W-:Y:S02]  /*20bbc0*/  PRMT R20, R20, 0x5410, R24 ;  /* 0x0000541014147816 */ /* 0x000fe40000000018 */
[----:B------:R-:W-:Y:S02]  /*20bbd0*/  SHF.R.U32.HI R19, RZ, 0x8, R19 ;  /* 0x00000008ff137819 */ /* 0x000fe40000011613 */
[----:B------:R-:W-:-:S02]  /*20bbe0*/  IADD3 R24, P3, R13, R2, RZ ;  /* 0x000000020d187210 */ /* 0x000fc40007f7e0ff */
[----:B------:R-:W-:Y:S02]  /*20bbf0*/  LOP3.LUT R18, R18, 0xffff, RZ, 0xc0, !PT ;  /* 0x0000ffff12127812 */ /* 0x000fe400078ec0ff */
[----:B------:R-:W-:Y:S01]  /*20bc00*/  LOP3.LUT R19, R19, 0xffff, RZ, 0xc0, !PT ;  /* 0x0000ffff13137812 */ /* 0x000fe200078ec0ff */
[--C-:B------:R-:W-:Y:S01]  /*20bc10*/  IMAD.X R25, R29, 0x1, R0.reuse, P3 ;  /* 0x000000011d197824 */ /* 0x100fe200018e0600 */
[----:B------:R-:W-:Y:S02]  /*20bc20*/  STL [R1+0x1e80], R20 ;  /* 0x001e801401007387 */ /* 0x000fe40000100800 */
[----:B------:R-:W-:Y:S02]  /*20bc30*/  PRMT R18, R18, 0x3340, R19 ;  /* 0x0000334012127816 */ /* 0x000fe40000000013 */
[----:B------:R0:W-:Y:S04]  /*20bc40*/  STL.64 [R1+0xdd0], R24 ;  /* 0x000dd01801007387 */ /* 0x0001e80000100a00 */
[----:B0-----:R-:W2:Y:S04]  /*20bc50*/  LDL.LU.64 R24, [R1+0x7aa0] ;  /* 0x007aa00001187983 */ /* 0x001ea80000300a00 */
[----:B------:R0:W-:Y:S04]  /*20bc60*/  STL [R1+0x1cb8], R18 ;  /* 0x001cb81201007387 */ /* 0x0001e80000100800 */
[----:B------:R-:W2:Y:S01]  /*20bc70*/  LDL.LU R29, [R1+0x3b8] ;  /* 0x0003b800011d7983 */ /* 0x000ea20000300800 */
[----:B0-----:R-:W-:-:S02]  /*20bc80*/  PRMT R18, R14, 0x3340, R0 ;  /* 0x000033400e127816 */ /* 0x001fc40000000000 */
[--C-:B------:R-:W-:Y:S02]  /*20bc90*/  PRMT R14, R9, 0x3340, R0.reuse ;  /* 0x00003340090e7816 */ /* 0x100fe40000000000 */
[----:B---3--:R-:W-:Y:S01]  /*20bca0*/  LOP3.LUT R9, R17, 0xffff, RZ, 0xc0, !PT ;  /* 0x0000ffff11097812 */ /* 0x008fe200078ec0ff */
[----:B------:R-:W-:Y:S01]  /*20bcb0*/  STL [R1+0x53c], R18 ;  /* 0x00053c1201007387 */ /* 0x000fe20000100800 */
[----:B----4-:R-:W-:Y:S02]  /*20bcc0*/  LOP3.LUT R17, R16, 0xffff, RZ, 0xc0, !PT ;  /* 0x0000ffff10117812 */ /* 0x010fe400078ec0ff */
[----:B------:R-:W-:Y:S01]  /*20bcd0*/  LOP3.LUT R16, R21, 0xffff, RZ, 0xc0, !PT ;  /* 0x0000ffff15107812 */ /* 0x000fe200078ec0ff */
[----:B------:R0:W-:Y:S04]  /*20bce0*/  STL [R1+0x6c8], R14 ;  /* 0x0006c80e01007387 */ /* 0x0001e80000100800 */
[----:B------:R1:W-:Y:S04]  /*20bcf0*/  STL [R1+0x1f5c], R9 ;  /* 0x001f5c0901007387 */ /* 0x0003e80000100800 */
[----:B------:R-:W3:Y:S01]  /*20bd00*/  LDL.LU R21, [R1+0x7a98] ;  /* 0x007a980001157983 */ /* 0x000ee20000300800 */
[----:B0-----:R-:W-:-:S02]  /*20bd10*/  PRMT R14, R9, 0x3340, R0 ;  /* 0x00003340090e7816 */ /* 0x001fc40000000000 */
[----:B------:R-:W-:Y:S02]  /*20bd20*/  LOP3.LUT R8, R8, 0xffff, RZ, 0xc0, !PT ;  /* 0x0000ffff08087812 */ /* 0x000fe400078ec0ff */
[----:B------:R-:W-:Y:S01]  /*20bd30*/  PRMT R18, R16, 0x3340, R0 ;  /* 0x0000334010127816 */ /* 0x000fe20000000000 */
[----:B------:R-:W-:Y:S01]  /*20bd40*/  VIADD R13, R13, UR5 ;  /* 0x000000050d0d7c36 */ /* 0x000fe20008000000 */
[----:B--2---:R-:W-:Y:S01]  /*20bd50*/  LOP3.LUT R15, R15, 0xffff, RZ, 0xc0, !PT ;  /* 0x0000ffff0f0f7812 */ /* 0x004fe200078ec0ff */
[----:B------:R-:W-:-:S03]  /*20bd60*/  ULDC UR5, c[0x0][0x248] ;  /* 0x0000920000057ab9 */ /* 0x000fc60000000800 */
[----:B-1----:R-:W-:-:S04]  /*20bd70*/  PRMT R9, R15, 0x3340, R17 ;  /* 0x000033400f097816 */ /* 0x002fc80000000011 */
[----:B------:R-:W-:Y:S02]  /*20bd80*/  PRMT R9, R9, 0x5410, R14 ;  /* 0x0000541009097816 */ /* 0x000fe4000000000e */
[----:B------:R-:W-:-:S03]  /*20bd90*/  LOP3.LUT R14, R27, 0xffff, RZ, 0xc0, !PT ;  /* 0x0000ffff1b0e7812 */ /* 0x000fc600078ec0ff */
[----:B------:R0:W-:Y:S01]  /*20bda0*/  STL [R1+0x1efc], R9 ;  /* 0x001efc0901007387 */ /* 0x0001e20000100800 */
[----:B------:R-:W-:Y:S02]  /*20bdb0*/  SHF.R.U32.HI R15, RZ, 0x8, R15 ;  /* 0x00000008ff0f7819 */ /* 0x000fe4000001160f */
[----:B------:R-:W-:Y:S01]  /*20bdc0*/  SHF.R.U32.HI R17, RZ, 0x8, R17 ;  /* 0x00000008ff117819 */ /* 0x000fe20000011611 */
[----:B------:R-:W2:Y:S01]  /*20bdd0*/  LDL.LU R27, [R1+0x4dc] ;  /* 0x0004dc00011b7983 */ /* 0x000ea20000300800 */
[----:B0-----:R-:W-:-:S04]  /*20bde0*/  PRMT R9, R8, 0x3340, R14 ;  /* 0x0000334008097816 */ /* 0x001fc8000000000e */
[----:B------:R-:W-:Y:S02]  /*20bdf0*/  PRMT R18, R9, 0x5410, R18 ;  /* 0x0000541009127816 */ /* 0x000fe40000000012 */
[----:B------:R-:W-:-:S03]  /*20be00*/  SHF.R.S32.HI R9, RZ, 0x1f, R13 ;  /* 0x0000001fff097819 */ /* 0x000fc6000001140d */
[----:B------:R0:W-:Y:S01]  /*20be10*/  STL [R1+0x1e78], R18 ;  /* 0x001e781201007387 */ /* 0x0001e20000100800 */
[----:B------:R-:W-:Y:S02]  /*20be20*/  LOP3.LUT R15, R15, 0xffff, RZ, 0xc0, !PT ;  /* 0x0000ffff0f0f7812 */ /* 0x000fe400078ec0ff */
[----:B------:R-:W-:Y:S02]  /*20be30*/  LOP3.LUT R17, R17, 0xffff, RZ, 0xc0, !PT ;  /* 0x0000ffff11117812 */ /* 0x000fe400078ec0ff */
[----:B------:R-:W-:Y:S02]  /*20be40*/  SHF.R.U32.HI R8, RZ, 0x8, R8 ;  /* 0x00000008ff087819 */ /* 0x000fe40000011608 */
[----:B0-----:R-:W-:Y:S02]  /*20be50*/  IADD3 R18, P3, R13, R6, RZ ;  /* 0x000000060d127210 */ /* 0x001fe40007f7e0ff */
[----:B------:R-:W-:Y:S02]  /*20be60*/  SHF.R.U32.HI R14, RZ, 0x8, R14 ;  /* 0x00000008ff0e7819 */ /* 0x000fe4000001160e */
[----:B------:R-:W-:Y:S01]  /*20be70*/  PRMT R15, R15, 0x3340, R17 ;  /* 0x000033400f0f7816 */ /* 0x000fe20000000011 */
[----:B------:R-:W-:Y:S01]  /*20be80*/  IMAD.X R19, R9, 0x1, R5, P3 ;  /* 0x0000000109137824 */ /* 0x000fe200018e0605 */
[----:B------:R-:W-:-:S02]  /*20be90*/  LOP3.LUT R8, R8, 0xffff, RZ, 0xc0, !PT ;  /* 0x0000ffff08087812 */ /* 0x000fc400078ec0ff */
[----:B------:R-:W-:Y:S02]  /*20bea0*/  LOP3.LUT R14, R14, 0xffff, RZ, 0xc0, !PT ;  /* 0x0000ffff0e0e7812 */ /* 0x000fe400078ec0ff */
[----:B------:R-:W-:Y:S04]  /*20beb0*/  STL.64 [R1+0xdc8], R18 ;  /* 0x000dc81201007387 */ /* 0x000fe80000100a00 */
[----:B------:R0:W-:Y:S02]  /*20bec0*/  STL [R1+0x74ec], R15 ;  /* 0x0074ec0f01007387 */ /* 0x0001e40000100800 */
[----:B0-----:R-:W-:-:S05]  /*20bed0*/  PRMT R15, R8, 0x3340, R14 ;  /* 0x00003340080f7816 */ /* 0x001fca000000000e */
[----:B------:R3:W-:Y:S02]  /*20bee0*/  STL [R1+0x1c90], R15 ;  /* 0x001c900f01007387 */ /* 0x0007e40000100800 */
[----:B---3--:R-:W-:Y:S02]  /*20bef0*/  LOP3.LUT R15, R21, 0xffff, RZ, 0xc0, !PT ;  /* 0x0000ffff150f7812 */ /* 0x008fe400078ec0ff */
[----:B------:R-:W3:Y:S01]  /*20bf00*/  LDL.LU R21, [R1+0x7a94] ;  /* 0x007a940001157983 */ /* 0x000ee20000300800 */
[----:B------:R-:W-:Y:S02]  /*20bf10*/  LOP3.LUT R8, R29, 0xffff, RZ, 0xc0, !PT ;  /* 0x0000ffff1d087812 */ /* 0x000fe400078ec0ff */
[----:B------:R-:W-:Y:S02]  /*20bf20*/  LOP3.LUT R14, R26, 0xffff, RZ, 0xc0, !PT ;  /* 0x0000ffff1a0e7812 */ /* 0x000fe400078ec0ff */
[----:B------:R-:W-:Y:S02]  /*20bf30*/  PRMT R17, R8, 0x3340, R15 ;  /* 0x0000334008117816 */ /* 0x000fe4000000000f */
[----:B------:R-:W-:-:S02]  /*20bf40*/  PRMT R18, R14, 0x3340, R0 ;  /* 0x000033400e127816 */ /* 0x000fc40000000000 */
[----:B------:R-:W-:Y:S02]  /*20bf50*/  SHF.R.U32.HI R16, RZ, 0x8, R16 ;  /* 0x00000008ff107819 */ /* 0x000fe40000011610 */
[----:B------:R-:W-:Y:S02]  /*20bf60*/  PRMT R17, R17, 0x5410, R18 ;  /* 0x0000541011117816 */ /* 0x000fe40000000012 */
[----:B------:R-:W-:Y:S02]  /*20bf70*/  SHF.R.U32.HI R8, RZ, 0x8, R8 ;  /* 0x00000008ff087819 */ /* 0x000fe40000011608 */
[----:B------:R-:W-:Y:S02]  /*20bf80*/  SHF.R.U32.HI R15, RZ, 0x8, R15 ;  /* 0x00000008ff0f7819 */ /* 0x000fe4000001160f */
[----:B------:R-:W-:Y:S02]  /*20bf90*/  IADD3 R18, P3, R13, R11, RZ ;  /* 0x0000000b0d127210 */ /* 0x000fe40007f7e0ff */
[----:B------:R-:W-:-:S02]  /*20bfa0*/  LOP3.LUT R16, R16, 0xffff, RZ, 0xc0, !PT ;  /* 0x0000ffff10107812 */ /* 0x000fc400078ec0ff */
[----:B------:R-:W-:Y:S02]  /*20bfb0*/  LOP3.LUT R8, R8, 0xffff, RZ, 0xc0, !PT ;  /* 0x0000ffff08087812 */ /* 0x000fe400078ec0ff */
[----:B------:R-:W-:Y:S01]  /*20bfc0*/  LOP3.LUT R15, R15, 0xffff, RZ, 0xc0, !PT ;  /* 0x0000ffff0f0f7812 */ /* 0x000fe200078ec0ff */
[----:B------:R-:W-:Y:S01]  /*20bfd0*/  IMAD.X R19, R9, 0x1, R7, P3 ;  /* 0x0000000109137824 */ /* 0x000fe200018e0607 */
[----:B------:R0:W-:Y:S04]  /*20bfe0*/  STL [R1+0x1e74], R17 ;  /* 0x001e741101007387 */ /* 0x0001e80000100800 */
[----:B------:R-:W4:Y:S01]  /*20bff0*/  LDL.LU R29, [R1+0x1b8] ;  /* 0x0001b800011d7983 */ /* 0x000f220000300800 */
[----:B0-----:R-:W-:Y:S02]  /*20c000*/  PRMT R17, R16, 0x3340, R0 ;  /* 0x0000334010117816 */ /* 0x001fe40000000000 */
[----:B------:R-:W-:Y:S01]  /*20c010*/  PRMT R16, R8, 0x3340, R15 ;  /* 0x0000334008107816 */ /* 0x000fe2000000000f */
[----:B------:R-:W-:Y:S01]  /*20c020*/  STL.64 [R1+0xdc0], R18 ;  /* 0x000dc01201007387 */ /* 0x000fe20000100a00 */
[----:B------:R-:W-:-:S03]  /*20c030*/  LOP3.LUT R8, R22, 0xffff, RZ, 0xc0, !PT ;  /* 0x0000ffff16087812 */ /* 0x000fc600078ec0ff */
[----:B------:R-:W-:Y:S04]  /*20c040*/  STL [R1+0x6c4], R17 ;  /* 0x0006c41101007387 */ /* 0x000fe80000100800 */
[----:B------:R3:W-:Y:S04]  /*20c050*/  STL [R1+0x1c8c], R16 ;  /* 0x001c8c1001007387 */ /* 0x0007e80000100800 */
[----:B------:R-:W4:Y:S01]  /*20c060*/  LDL.LU R22, [R1+0x7a90] ;  /* 0x007a900001167983 */ /* 0x000f220000300800 */
[----:B---3--:R-:W-:-:S03]  /*20c070*/  LOP3.LUT R16, R21, 0xffff, RZ, 0xc0, !PT ;  /* 0x0000ffff15107812 */ /* 0x008fc600078ec0ff */
[----:B------:R-:W3:Y:S01]  /*20c080*/  LDL.LU R21, [R1+0x7a8c] ;  /* 0x007a8c0001157983 */ /* 0x000ee20000300800 */
[----:B--2---:R-:W-:Y:S02]  /*20c090*/  LOP3.LUT R15, R27, 0xffff, RZ, 0xc0, !PT ;  /* 0x0000ffff1b0f7812 */ /* 0x004fe400078ec0ff */
[----:B------:R-:W-:Y:S01]  /*20c0a0*/  PRMT R18, R8, 0x3340, R0 ;  /* 0x0000334008127816 */ /* 0x000fe20000000000 */
[----:B------:R-:W2:Y:S01]  /*20c0b0*/  LDL.LU R26, [R1+0x1bc] ;  /* 0x0001bc00011a7983 */ /* 0x000ea20000300800 */
[--C-:B------:R-:W-:Y:S02]  /*20c0c0*/  PRMT R17, R15, 0x3340, R16.reuse ;  /* 0x000033400f117816 */ /* 0x100fe40000000010 */
[----:B------:R-:W-:Y:S02]  /*20c0d0*/  SHF.R.U32.HI R15, RZ, 0x8, R15 ;  /* 0x00000008ff0f7819 */ /* 0x000fe4000001160f */
[----:B------:R-:W-:Y:S02]  /*20c0e0*/  SHF.R.U32.HI R16, RZ, 0x8, R16 ;  /* 0x00000008ff107819 */ /* 0x000fe40000011610 */
[----:B------:R-:W-:-:S02]  /*20c0f0*/  PRMT R17, R17, 0x5410, R18 ;  /* 0x0000541011117816 */ /* 0x000fc40000000012 */
[----:B------:R-:W-:Y:S02]  /*20c100*/  IADD3 R18, P3, R13, R4, RZ ;  /* 0x000000040d127210 */ /* 0x000fe40007f7e0ff */
[----:B------:R-:W-:Y:S02]  /*20c110*/  LOP3.LUT R15, R15, 0xffff, RZ, 0xc0, !PT ;  /* 0x0000ffff0f0f7812 */ /* 0x000fe400078ec0ff */
[----:B------:R-:W-:Y:S01]  /*20c120*/  LOP3.LUT R16, R16, 0xffff, RZ, 0xc0, !PT ;  /* 0x0000ffff10107812 */ /* 0x000fe200078ec0ff */
[----:B------:R-:W-:Y:S01]  /*20c130*/  IMAD.X R19, R9, 0x1, R3, P3 ;  /* 0x0000000109137824 */ /* 0x000fe200018e0603 */
[----:B------:R-:W-:Y:S02]  /*20c140*/  SHF.R.U32.HI R8, RZ, 0x8, R8 ;  /* 0x00000008ff087819 */ /* 0x000fe40000011608 */
[----:B------:R-:W-:Y:S02]  /*20c150*/  PRMT R15, R15, 0x3340, R16 ;  /* 0x000033400f0f7816 */ /* 0x000fe40000000010 */
[----:B------:R-:W-:Y:S01]  /*20c160*/  IADD3 R16, P3, R13, R2, RZ ;  /* 0x000000020d107210 */ /* 0x000fe20007f7e0ff */
[----:B------:R0:W-:Y:S01]  /*20c170*/  STL [R1+0x1e70], R17 ;  /* 0x001e701101007387 */ /* 0x0001e20000100800 */
[----:B------:R-:W-:-:S03]  /*20c180*/  LOP3.LUT R8, R8, 0xffff, RZ, 0xc0, !PT ;  /* 0x0000ffff08087812 */ /* 0x000fc600078ec0ff */
[----:B------:R-:W2:Y:S01]  /*20c190*/  LDL.LU R27, [R1+0x380] ;  /* 0x00038000011b7983 */ /* 0x000ea20000300800 */
[--C-:B0-----:R-:W-:Y:S01]  /*20c1a0*/  IMAD.X R17, R9, 0x1, R0.reuse, P3 ;  /* 0x0000000109117824 */ /* 0x101fe200018e0600 */
[----:B------:R-:W-:Y:S02]  /*20c1b0*/  PRMT R9, R8, 0x3340, R0 ;  /* 0x0000334008097816 */ /* 0x000fe40000000000 */
[----:B------:R4:W-:Y:S04]  /*20c1c0*/  STL.64 [R1+0xdb0], R18 ;  /* 0x000db01201007387 */ /* 0x0009e80000100a00 */
[----:B------:R-:W-:Y:S04]  /*20c1d0*/  STL [R1+0x1c74], R15 ;  /* 0x001c740f01007387 */ /* 0x000fe80000100800 */
[----:B------:R-:W-:Y:S01]  /*20c1e0*/  STL.64 [R1+0xdb8], R16 ;  /* 0x000db81001007387 */ /* 0x000fe20000100a00 */
[----:B----4-:R-:W-:-:S03]  /*20c1f0*/  LOP3.LUT R18, R29, 0xffff, RZ, 0xc0, !PT ;  /* 0x0000ffff1d127812 */ /* 0x010fc600078ec0ff */
[----:B---3--:R-:W-:Y:S04]  /*20c200*/  STL [R1+0x74c0], R21 ;  /* 0x0074c01501007387 */ /* 0x008fe80000100800 */
[----:B------:R0:W-:Y:S02]  /*20c210*/  STL [R1+0x6c0], R9 ;  /* 0x0006c00901007387 */ /* 0x0001e40000100800 */
[----:B0-----:R-:W-:Y:S02]  /*20c220*/  LOP3.LUT R9, R22, 0xffff, RZ, 0xc0, !PT ;  /* 0x0000ffff16097812 */ /* 0x001fe400078ec0ff */
[----:B------:R-:W3:Y:S01]  /*20c230*/  LDL.LU R22, [R1+0x7a88] ;  /* 0x007a880001167983 */ /* 0x000ee20000300800 */
[----:B------:R-:W-:Y:S02]  /*20c240*/  LOP3.LUT R8, R21, 0xffff, RZ, 0xc0, !PT ;  /* 0x0000ffff15087812 */ /* 0x000fe400078ec0ff */
[----:B------:R-:W-:-:S02]  /*20c250*/  PRMT R16, R18, 0x3340, R0 ;  /* 0x0000334012107816 */ /* 0x000fc40000000000 */
[----:B------:R-:W-:-:S04]  /*20c260*/  PRMT R15, R8, 0x3340, R9 ;  /* 0x00003340080f7816 */ /* 0x000fc80000000009 */
[----:B------:R-:W-:Y:S02]  /*20c270*/  PRMT R16, R15, 0x5410, R16 ;  /* 0x000054100f107816 */ /* 0x000fe40000000010 */
[----:B------:R-:W-:Y:S02]  /*20c280*/  SHF.R.U32.HI R15, RZ, 0x8, R14 ;  /* 0x00000008ff0f7819 */ /* 0x000fe4000001160e */
[----:B------:R-:W-:Y:S01]  /*20c290*/  SHF.R.U32.HI R14, RZ, 0x8, R9 ;  /* 0x00000008ff0e7819 */ /* 0x000fe20000011609 */
[----:B------:R0:W-:Y:S04]  /*20c2a0*/  STL [R1+0x1e6c], R16 ;  /* 0x001e6c1001007387 */ /* 0x0001e80000100800 */
[----:B------:R-:W4:Y:S04]  /*20c2b0*/  LDL.LU R9, [R1+0x520] ;  /* 0x0005200001097983 */ /* 0x000f280000300800 */
[----:B------:R-:W4:Y:S01]  /*20c2c0*/  LDL.LU R29, [R1+0x334] ;  /* 0x00033400011d7983 */ /* 0x000f220000300800 */
[----:B------:R-:W-:-:S02]  /*20c2d0*/  SHF.R.U32.HI R8, RZ, 0x8, R8 ;  /* 0x00000008ff087819 */ /* 0x000fc40000011608 */
[----:B------:R-:W-:Y:S02]  /*20c2e0*/  LOP3.LUT R15, R15, 0xffff, RZ, 0xc0, !PT ;  /* 0x0000ffff0f0f7812 */ /* 0x000fe400078ec0ff */
[----:B------:R-:W-:Y:S02]  /*20c2f0*/  LOP3.LUT R8, R8, 0xffff, RZ, 0xc0, !PT ;  /* 0x0000ffff08087812 */ /* 0x000fe400078ec0ff */
[----:B------:R-:W-:Y:S02]  /*20c300*/  LOP3.LUT R14, R14, 0xffff, RZ, 0xc0, !PT ;  /* 0x0000ffff0e0e7812 */ /* 0x000fe400078ec0ff */
[----:B0-----:R-:W-:Y:S02]  /*20c310*/  PRMT R16, R15, 0x3340, R0 ;  /* 0x000033400f107816 */ /* 0x001fe40000000000 */
[----:B------:R-:W-:-:S03]  /*20c320*/  PRMT R8, R8, 0x3340, R14 ;  /* 0x0000334008087816 */ /* 0x000fc6000000000e */
[----:B------:R-:W-:Y:S04]  /*20c330*/  STL [R1+0x548], R16 ;  /* 0x0005481001007387 */ /* 0x000fe80000100800 */
[----:B------:R0:W-:Y:S01]  /*20c340*/  STL [R1+0x1c70], R8 ;  /* 0x001c700801007387 */ /* 0x0001e20000100800 */
[----:B--2---:R-:W-:Y:S02]  /*20c350*/  LOP3.LUT R15, R26, 0xffff, RZ, 0xc0, !PT ;  /* 0x0000ffff1a0f7812 */ /* 0x004fe400078ec0ff */
[----:B------:R-:W-:Y:S01]  /*20c360*/  LOP3.LUT R19, R27, 0xffff, RZ, 0xc0, !PT ;  /* 0x0000ffff1b137812 */ /* 0x000fe200078ec0ff */
[----:B------:R-:W-:Y:S01]  /*20c370*/  VIADD R13, R13, UR5 ;  /* 0x000000050d0d7c36 */ /* 0x000fe20008000000 */
[----:B------:R-:W-:Y:S01]  /*20c380*/  PRMT R21, R15, 0x3340, R0 ;  /* 0x000033400f157816 */ /* 0x000fe20000000000 */
[----:B------:R-:W-:-:S03]  /*20c390*/  ULDC UR5, c[0x0][0x248] ;  /* 0x0000920000057ab9 */ /* 0x000fc60000000800 */
[----:B------:R-:W-:Y:S01]  /*20c3a0*/  IADD3 R26, P3, R13, R6, RZ ;  /* 0x000000060d1a7210 */ /* 0x000fe20007f7e0ff */
[----:B---3--:R-:W-:Y:S04]  /*20c3b0*/  STL [R1+0x74a4], R22 ;  /* 0x0074a41601007387 */ /* 0x008fe80000100800 */
[----:B0-----:R-:W2:Y:S04]  /*20c3c0*/  LDL.LU R8, [R1+0x524] ;  /* 0x0005240001087983 */ /* 0x001ea80000300800 */
[----:B------:R-:W3:Y:S04]  /*20c3d0*/  LDL.LU R14, [R1+0x144] ;  /* 0x00014400010e7983 */ /* 0x000ee80000300800 */
[----:B------:R-:W3:Y:S01]  /*20c3e0*/  LDL.LU R16, [R1+0x338] ;  /* 0x0003380001107983 */ /* 0x000ee20000300800 */
[----:B------:R-:W-:-:S04]  /*20c3f0*/  LOP3.LUT R20, R22, 0xffff, RZ, 0xc0, !PT ;  /* 0x0000ffff16147812 */ /* 0x000fc800078ec0ff */
[----:B------:R-:W-:-:S04]  /*20c400*/  PRMT R17, R20, 0x3340, R19 ;  /* 0x0000334014117816 */ /* 0x000fc80000000013 */
[----:B------:R-:W-:Y:S02]  /*20c410*/  PRMT R21, R17, 0x5410, R21 ;  /* 0x0000541011157816 */ /* 0x000fe40000000015 */
[----:B------:R-:W-:Y:S02]  /*20c420*/  SHF.R.S32.HI R17, RZ, 0x1f, R13 ;  /* 0x0000001fff117819 */ /* 0x000fe4000001140d */
[----:B------:R-:W-:-:S03]  /*20c430*/  SHF.R.U32.HI R19, RZ, 0x8, R19 ;  /* 0x00000008ff137819 */ /* 0x000fc60000011613 */
[----:B------:R-:W-:Y:S01]  /*20c440*/  IMAD.X R27, R17, 0x1, R5, P3 ;  /* 0x00000001111b7824 */ /* 0x000fe200018e0605 */
[----:B------:R0:W-:Y:S04]  /*20c450*/  STL [R1+0x1e64], R21 ;  /* 0x001e641501007387 */ /* 0x0001e80000100800 */
[----:B------:R1:W-:Y:S01]  /*20c460*/  STL.64 [R1+0xda8], R26 ;  /* 0x000da81a01007387 */ /* 0x0003e20000100a00 */
[----:B------:R-:W-:Y:S02]  /*20c470*/  SHF.R.U32.HI R20, RZ, 0x8, R20 ;  /* 0x00000008ff147819 */ /* 0x000fe40000011614 */
[----:B0-----:R-:W-:Y:S01]  /*20c480*/  LOP3.LUT R21, R19, 0xffff, RZ, 0xc0, !PT ;  /* 0x0000ffff13157812 */ /* 0x001fe200078ec0ff */
[----:B-1----:R-:W3:Y:S04]  /*20c490*/  LDL.LU.64 R26, [R1+0x7a80] ;  /* 0x007a8000011a7983 */ /* 0x002ee80000300a00 */
[----:B------:R-:W3:Y:S01]  /*20c4a0*/  LDL.LU R19, [R1+0x148] ;  /* 0x0001480001137983 */ /* 0x000ee20000300800 */
[----:B------:R-:W-:-:S02]  /*20c4b0*/  SHF.R.U32.HI R15, RZ, 0x8, R15 ;  /* 0x00000008ff0f7819 */ /* 0x000fc4000001160f */
[----:B------:R-:W-:Y:S02]  /*20c4c0*/  LOP3.LUT R20, R20, 0xffff, RZ, 0xc0, !PT ;  /* 0x0000ffff14147812 */ /* 0x000fe400078ec0ff */
[----:B------:R-:W-:Y:S02]  /*20c4d0*/  LOP3.LUT R15, R15, 0xffff, RZ, 0xc0, !PT ;  /* 0x0000ffff0f0f7812 */ /* 0x000fe400078ec0ff */
[----:B------:R-:W-:Y:S02]  /*20c4e0*/  PRMT R21, R20, 0x3340, R21 ;  /* 0x0000334014157816 */ /* 0x000fe40000000015 */
[----:B------:R-:W-:Y:S02]  /*20c4f0*/  PRMT R20, R15, 0x3340, R0 ;  /* 0x000033400f147816 */ /* 0x000fe40000000000 */
[----:B----4-:R-:W-:Y:S01]  /*20c500*/  LOP3.LUT R15, R9, 0xffff, RZ, 0xc0, !PT ;  /* 0x0000ffff090f7812 */ /* 0x010fe200078ec0ff */
[----:B------:R0:W-:Y:S01]  /*20c510*/  STL [R1+0x1c58], R21 ;  /* 0x001c581501007387 */ /* 0x0001e20000100800 */
[----:B------:R-:W-:-:S03]  /*20c520*/  LOP3.LUT R9, R29, 0xffff, RZ, 0xc0, !PT ;  /* 0x0000ffff1d097812 */ /* 0x000fc600078ec0ff */
[----:B------:R1:W-:Y:S04]  /*20c530*/  STL [R1+0x54c], R20 ;  /* 0x00054c1401007387 */ /* 0x0003e80000100800 */
[----:B------:R4:W-:Y:S01]  /*20c540*/  STL [R1+0x17c], R15 ;  /* 0x00017c0f01007387 */ /* 0x0009e20000100800 */
[----:B0-----:R-:W-:-:S03]  /*20c550*/  SHF.R.U32.HI R21, RZ, 0x8, R18 ;  /* 0x00000008ff157819 */ /* 0x001fc60000011612 */
[----:B------:R-:W3:Y:S04]  /*20c560*/  LDL.LU R18, [R1+0x4e8] ;  /* 0x0004e80001127983 */ /* 0x000ee80000300800 */
[----:B------:R-:W3:Y:S01]  /*20c570*/  LDL.LU R29, [R1+0x2e4] ;  /* 0x0002e400011d7983 */ /* 0x000ee20000300800 */
[----:B-1----:R-:W-:Y:S02]  /*20c580*/  SHF.R.U32.HI R20, RZ, 0x8, R9 ;  /* 0x00000008ff147819 */ /* 0x002fe40000011609 */
[----:B----4-:R-:W-:Y:S02]  /*20c590*/  SHF.R.U32.HI R15, RZ, 0x8, R15 ;  /* 0x00000008ff0f7819 */ /* 0x010fe4000001160f */
[----:B------:R-:W-:Y:S02]  /*20c5a0*/  LOP3.LUT R21, R21, 0xffff, RZ, 0xc0, !PT ;  /* 0x0000ffff15157812 */ /* 0x000fe400078ec0ff */
[----:B------:R-:W-:-:S02]  /*20c5b0*/  LOP3.LUT R15, R15, 0xffff, RZ, 0xc0, !PT ;  /* 0x0000ffff0f0f7812 */ /* 0x000fc400078ec0ff */
[----:B------:R-:W-:Y:S02]  /*20c5c0*/  LOP3.LUT R20, R20, 0xffff, RZ, 0xc0, !PT ;  /* 0x0000ffff14147812 */ /* 0x000fe400078ec0ff */
[----:B------:R-:W-:Y:S01]  /*20c5d0*/  PRMT R21, R21, 0x3340, R0 ;  /* 0x0000334015157816 */ /* 0x000fe20000000000 */
[----:B------:R-:W-:Y:S01]  /*20c5e0*/  STL [R1+0x79a8], R9 ;  /* 0x0079a80901007387 */ /* 0x000fe20000100800 */
[----:B------:R-:W-:-:S03]  /*20c5f0*/  PRMT R15, R15, 0x3340, R20 ;  /* 0x000033400f0f7816 */ /* 0x000fc60000000014 */
[----:B------:R0:W-:Y:S01]  /*20c600*/  STL [R1+0x6bc], R21 ;  /* 0x0006bc1501007387 */ /* 0x0001e20000100800 */
[----:B------:R-:W-:-:S03]  /*20c610*/  IADD3 R20, P3, R13, R11, RZ ;  /* 0x0000000b0d147210 */ /* 0x000fc60007f7e0ff */
[----:B------:R1:W-:Y:S02]  /*20c620*/  STL [R1+0x1c50], R15 ;  /* 0x001c500f01007387 */ /* 0x0003e40000100800 */
[----:B0-----:R-:W-:Y:S01]  /*20c630*/  IMAD.X R21, R17, 0x1, R7, P3 ;  /* 0x0000000111157824 */ /* 0x001fe200018e0607 */
[----:B--2---:R-:W-:Y:S02]  /*20c640*/  LOP3.LUT R8, R8, 0xffff, RZ, 0xc0, !PT ;  /* 0x0000ffff08087812 */ /* 0x004fe400078ec0ff */
[----:B---3--:R-:W-:Y:S02]  /*20c650*/  LOP3.LUT R14, R14, 0xffff, RZ, 0xc0, !PT ;  /* 0x0000ffff0e0e7812 */ /* 0x008fe400078ec0ff */
[----:B------:R-:W-:Y:S02]  /*20c660*/  LOP3.LUT R9, R16, 0xffff, RZ, 0xc0, !PT ;  /* 0x0000ffff10097812 */ /* 0x000fe400078ec0ff */
[----:B------:R-:W-:Y:S02]  /*20c670*/  PRMT R16, R14, 0x3340, R0 ;  /* 0x000033400e107816 */ /* 0x000fe40000000000 */
[----:B-1----:R-:W-:-:S02]  /*20c680*/  PRMT R15, R8, 0x3340, R9 ;  /* 0x00003340080f7816 */ /* 0x002fc40000000009 */
[----:B------:R-:W-:Y:S02]  /*20c690*/  SHF.R.U32.HI R8, RZ, 0x8, R8 ;  /* 0x00000008ff087819 */ /* 0x000fe40000011608 */
[----:B------:R-:W-:-:S05]  /*20c6a0*/  PRMT R15, R15, 0x5410, R16 ;  /* 0x000054100f0f7816 */ /* 0x000fca0000000010 */
[----:B------:R0:W-:Y:S04]  /*20c6b0*/  STL [R1+0x1e5c], R15 ;  /* 0x001e5c0f01007387 */ /* 0x0001e80000100800 */
[----:B------:R-:W2:Y:S04]  /*20c6c0*/  LDL.LU R16, [R1+0x4ec] ;  /* 0x0004ec0001107983 */ /* 0x000ea80000300800 */
[----:B------:R-:W-:Y:S01]  /*20c6d0*/  STL.64 [R1+0xda0], R20 ;  /* 0x000da01401007387 */ /* 0x000fe20000100a00 */
[----:B0-----:R-:W-:Y:S02]  /*20c6e0*/  SHF.R.U32.HI R15, RZ, 0x8, R9 ;  /* 0x00000008ff0f7819 */ /* 0x001fe40000011609 */
[----:B------:R-:W-:-:S02]  /*20c6f0*/  LOP3.LUT R9, R8, 0xffff, RZ, 0xc0, !PT ;  /* 0x0000ffff08097812 */ /* 0x000fc400078ec0ff */
[----:B------:R-:W3:Y:S01]  /*20c700*/  LDL.LU R8, [R1+0x2e8] ;  /* 0x0002e80001087983 */ /* 0x000ee20000300800 */
[----:B------:R-:W-:-:S04]  /*20c710*/  LOP3.LUT R15, R15, 0xffff, RZ, 0xc0, !PT ;  /* 0x0000ffff0f0f7812 */ /* 0x000fc800078ec0ff */
[----:B------:R-:W-:Y:S02]  /*20c720*/  PRMT R15, R9, 0x3340, R15 ;  /* 0x00003340090f7816 */ /* 0x000fe4000000000f */
[----:B------:R-:W-:-:S03]  /*20c730*/  LOP3.LUT R9, R19, 0xffff, RZ, 0xc0, !PT ;  /* 0x0000ffff13097812 */ /* 0x000fc600078ec0ff */
[----:B------:R-:W-:Y:S01]  /*20c740*/  STL [R1+0x1178], R15 ;  /* 0x0011780f01007387 */ /* 0x000fe20000100800 */
[----:B------:R-:W-:-:S03]  /*20c750*/  SHF.R.U32.HI R14, RZ, 0x8, R14 ;  /* 0x00000008ff0e7819 */ /* 0x000fc6000001160e */
[----:B------:R0:W-:Y:S01]  /*20c760*/  STL [R1+0x148], R9 ;  /* 0x0001480901007387 */ /* 0x0001e20000100800 */
[----:B------:R-:W-:Y:S02]  /*20c770*/  LOP3.LUT R14, R14, 0xffff, RZ, 0xc0, !PT ;  /* 0x0000ffff0e0e7812 */ /* 0x000fe400078ec0ff */
[----:B0-----:R-:W-:-:S04]  /*20c780*/  SHF.R.U32.HI R9, RZ, 0x8, R9 ;  /* 0x00000008ff097819 */ /* 0x001fc80000011609 */
[----:B------:R-:W-:Y:S02]  /*20c790*/  LOP3.LUT R9, R9, 0xffff, RZ, 0xc0, !PT ;  /* 0x0000ffff09097812 */ /* 0x000fe400078ec0ff */
[--C-:B------:R-:W-:Y:S02]  /*20c7a0*/  PRMT R19, R14, 0x3340, R0.reuse ;  /* 0x000033400e137816 */ /* 0x100fe40000000000 */
[----:B------:R-:W-:-:S03]  /*20c7b0*/  PRMT R15, R9, 0x3340, R0 ;  /* 0x00003340090f7816 */ /* 0x000fc60000000000 */
[----:B------:R0:W-:Y:S01]  /*20c7c0*/  STL [R1+0x6b8], R19 ;  /* 0x0006b81301007387 */ /* 0x0001e20000100800 */
[----:B------:R-:W-:Y:S02]  /*20c7d0*/  LOP3.LUT R14, R18, 0xffff, RZ, 0xc0, !PT ;  /* 0x0000ffff120e7812 */ /* 0x000fe400078ec0ff */
[----:B------:R-:W-:Y:S01]  /*20c7e0*/  LOP3.LUT R9, R27, 0xffff, RZ, 0xc0, !PT ;  /* 0x0000ffff1b097812 */ /* 0x000fe200078ec0ff */
[----:B------:R1:W-:Y:S04]  /*20c7f0*/  STL [R1+0x6b4], R15 ;  /* 0x0006b40f01007387 */ /* 0x0003e80000100800 */
[----:B------:R-:W4:Y:S01]  /*20c800*/  LDL.LU R27, [R1+0x7a7c] ;  /* 0x007a7c00011b7983 */ /* 0x000f220000300800 */
[----:B0-----:R-:W-:Y:S02]  /*20c810*/  PRMT R19, R9, 0x3340, R0 ;  /* 0x0000334009137816 */ /* 0x001fe40000000000 */
[----:B-1----:R-:W-:-:S02]  /*20c820*/  LOP3.LUT R15, R29, 0xffff, RZ, 0xc0, !PT ;  /* 0x0000ffff1d0f7812 */ /* 0x002fc400078ec0ff */
[----:B------:R-:W4:Y:S02]  /*20c830*/  LDL.LU R29, [R1+0x3bc] ;  /* 0x0003bc00011d7983 */ /* 0x000f240000300800 */
[----:B------:R-:W-:-:S04]  /*20c840*/  PRMT R18, R14, 0x3340, R15 ;  /* 0x000033400e127816 */ /* 0x000fc8000000000f */
[----:B------:R-:W-:Y:S02]  /*20c850*/  PRMT R20, R18, 0x5410, R19 ;  /* 0x0000541012147816 */ /* 0x000fe40000000013 */
[----:B------:R-:W-:Y:S02]  /*20c860*/  IADD3 R18, P3, R13, R4, RZ ;  /* 0x000000040d127210 */ /* 0x000fe40007f7e0ff */
[----:B------:R-:W-:Y:S02]  /*20c870*/  SHF.R.U32.HI R14, RZ, 0x8, R14 ;  /* 0x00000008ff0e7819 */ /* 0x000fe4000001160e */
[----:B------:R-:W-:Y:S01]  /*20c880*/  SHF.R.U32.HI R15, RZ, 0x8, R15 ;  /* 0x00000008ff0f7819 */ /* 0x000fe2000001160f */
[----:B------:R-:W-:Y:S01]  /*20c890*/  IMAD.X R19, R17, 0x1, R3, P3 ;  /* 0x0000000111137824 */ /* 0x000fe200018e0603 */
[----:B------:R-:W-:Y:S02]  /*20c8a0*/  LOP3.LUT R14, R14, 0xffff, RZ, 0xc0, !PT ;  /* 0x0000ffff0e0e7812 */ /* 0x000fe400078ec0ff */
[----:B------:R-:W-:Y:S01]  /*20c8b0*/  LOP3.LUT R15, R15, 0xffff, RZ, 0xc0, !PT ;  /* 0x0000ffff0f0f7812 */ /* 0x000fe200078ec0ff */
[----:B------:R-:W-:Y:S04]  /*20c8c0*/  STL [R1+0x1e50], R20 ;  /* 0x001e501401007387 */ /* 0x000fe80000100800 */
[----:B------:R0:W-:Y:S01]  /*20c8d0*/  STL.64 [R1+0xd90], R18 ;  /* 0x000d901201007387 */ /* 0x0001e20000100a00 */
[----:B------:R-:W-:-:S02]  /*20c8e0*/  SHF.R.U32.HI R9, RZ, 0x8, R9 ;  /* 0x00000008ff097819 */ /* 0x000fc40000011609 */
        /* <DEDUP_REMOVED lines=12> */
[----:B------:R-:W-:Y:S02]  /*20c9b0*/  LOP3.LUT R9, R9, 0xffff, RZ, 0xc0, !PT ;  /* 0x0000ffff09097812 */ /* 0x000fe400078ec0ff */
[----:B--2---:R-:W-:Y:S02]  /*20c9c0*/  LOP3.LUT R14, R16, 0xffff, RZ, 0xc0, !PT ;  /* 0x0000ffff100e7812 */ /* 0x004fe400078ec0ff */
[----:B---3--:R-:W-:Y:S02]  /*20c9d0*/  LOP3.LUT R15, R8, 0xffff, RZ, 0xc0, !PT ;  /* 0x0000ffff080f7812 */ /* 0x008fe400078ec0ff */
[----:B------:R-:W2:Y:S02]  /*20c9e0*/  LDL.LU R8, [R1+0x3c0] ;  /* 0x0003c00001087983 */ /* 0x000ea40000300800 */
[----:B------:R-:W-:Y:S02]  /*20c9f0*/  PRMT R16, R14, 0x3340, R15 ;  /* 0x000033400e107816 */ /* 0x000fe4000000000f */
[----:B------:R-:W-:-:S02]  /*20ca00*/  SHF.R.U32.HI R14, RZ, 0x8, R14 ;  /* 0x00000008ff0e7819 */ /* 0x000fc4000001160e */
[----:B------:R-:W-:Y:S02]  /*20ca10*/  SHF.R.U32.HI R15, RZ, 0x8, R15 ;  /* 0x00000008ff0f7819 */ /* 0x000fe4000001160f */
[----:B------:R-:W-:Y:S02]  /*20ca20*/  LOP3.LUT R14, R14, 0xffff, RZ, 0xc0, !PT ;  /* 0x0000ffff0e0e7812 */ /* 0x000fe400078ec0ff */
[----:B------:R-:W-:Y:S02]  /*20ca30*/  LOP3.LUT R15, R15, 0xffff, RZ, 0xc0, !PT ;  /* 0x0000ffff0f0f7812 */ /* 0x000fe400078ec0ff */
[----:B------:R-:W-:Y:S02]  /*20ca40*/  PRMT R16, R16, 0x5410, R17 ;  /* 0x0000541010107816 */ /* 0x000fe40000000011 */
[----:B------:R-:W-:Y:S02]  /*20ca50*/  PRMT R15, R14, 0x3340, R15 ;  /* 0x000033400e0f7816 */ /* 0x000fe4000000000f */
[----:B------:R-:W-:Y:S01]  /*20ca60*/  PRMT R14, R9, 0x3340, R0 ;  /* 0x00003340090e7816 */ /* 0x000fe20000000000 */
[----:B------:R-:W-:Y:S01]  /*20ca70*/  STL [R1+0x1e4c], R16 ;  /* 0x001e4c1001007387 */ /* 0x000fe20000100800 */
[----:B------:R-:W-:-:S03]  /*20ca80*/  LOP3.LUT R9, R23, 0xffff, RZ, 0xc0, !PT ;  /* 0x0000ffff17097812 */ /* 0x000fc600078ec0ff */
[----:B------:R-:W-:Y:S04]  /*20ca90*/  STL [R1+0x1c08], R15 ;  /* 0x001c080f01007387 */ /* 0x000fe80000100800 */
[----:B------:R-:W3:Y:S04]  /*20caa0*/  LDL.LU R23, [R1+0x7a74] ;  /* 0x007a740001177983 */ /* 0x000ee80000300800 */
[----:B------:R4:W-:Y:S01]  /*20cab0*/  STL [R1+0x6ac], R14 ;  /* 0x0006ac0e01007387 */ /* 0x0009e20000100800 */
[----:B------:R-:W-:Y:S01]  /*20cac0*/  PRMT R17, R9, 0x3340, R0 ;  /* 0x0000334009117816 */ /* 0x000fe20000000000 */
[----:B------:R-:W-:Y:S01]  /*20cad0*/  VIADD R13, R13, UR5 ;  /* 0x000000050d0d7c36 */ /* 0x000fe20008000000 */
[----:B------:R-:W-:Y:S01]  /*20cae0*/  SHF.R.U32.HI R9, RZ, 0x8, R9 ;  /* 0x00000008ff097819 */ /* 0x000fe20000011609 */
[----:B------:R-:W-:-:S03]  /*20caf0*/  ULDC UR5, c[0x0][0x248] ;  /* 0x0000920000057ab9 */ /* 0x000fc60000000800 */
[----:B------:R-:W-:Y:S02]  /*20cb00*/  SHF.R.S32.HI R22, RZ, 0x1f, R13 ;  /* 0x0000001fff167819 */ /* 0x000fe4000001140d */
[----:B----4-:R-:W-:Y:S02]  /*20cb10*/  LOP3.LUT R14, R29, 0xffff, RZ, 0xc0, !PT ;  /* 0x0000ffff1d0e7812 */ /* 0x010fe400078ec0ff */
[----:B------:R-:W-:Y:S02]  /*20cb20*/  LOP3.LUT R9, R9, 0xffff, RZ, 0xc0, !PT ;  /* 0x0000ffff09097812 */ /* 0x000fe400078ec0ff */
[----:B------:R-:W-:Y:S02]  /*20cb30*/  LOP3.LUT R15, R24, 0xffff, RZ, 0xc0, !PT ;  /* 0x0000ffff180f7812 */ /* 0x000fe400078ec0ff */
[----:B------:R-:W4:Y:S02]  /*20cb40*/  LDL.LU R24, [R1+0x7a70] ;  /* 0x007a700001187983 */ /* 0x000f240000300800 */
[----:B------:R-:W-:-:S02]  /*20cb50*/  PRMT R16, R14, 0x3340, R15 ;  /* 0x000033400e107816 */ /* 0x000fc4000000000f */
[----:B------:R-:W4:Y:S02]  /*20cb60*/  LDL.LU R29, [R1+0x1d8] ;  /* 0x0001d800011d7983 */ /* 0x000f240000300800 */
[----:B------:R-:W-:-:S05]  /*20cb70*/  PRMT R16, R16, 0x5410, R17 ;  /* 0x0000541010107816 */ /* 0x000fca0000000011 */
[----:B------:R0:W-:Y:S01]  /*20cb80*/  STL [R1+0x1e44], R16 ;  /* 0x001e441001007387 */ /* 0x0001e20000100800 */
[----:B------:R-:W-:Y:S02]  /*20cb90*/  SHF.R.U32.HI R14, RZ, 0x8, R14 ;  /* 0x00000008ff0e7819 */ /* 0x000fe4000001160e */
[----:B------:R-:W-:Y:S02]  /*20cba0*/  SHF.R.U32.HI R15, RZ, 0x8, R15 ;  /* 0x00000008ff0f7819 */ /* 0x000fe4000001160f */
[----:B0-----:R-:W-:Y:S02]  /*20cbb0*/  IADD3 R16, P3, R13, R6, RZ ;  /* 0x000000060d107210 */ /* 0x001fe40007f7e0ff */
[----:B------:R-:W-:-:S03]  /*20cbc0*/  LOP3.LUT R14, R14, 0xffff, RZ, 0xc0, !PT ;  /* 0x0000ffff0e0e7812 */ /* 0x000fc600078ec0ff */
[----:B------:R-:W-:Y:S01]  /*20cbd0*/  IMAD.X R17, R22, 0x1, R5, P3 ;  /* 0x0000000116117824 */ /* 0x000fe200018e0605 */
[----:B------:R-:W-:-:S04]  /*20cbe0*/  LOP3.LUT R15, R15, 0xffff, RZ, 0xc0, !PT ;  /* 0x0000ffff0f0f7812 */ /* 0x000fc800078ec0ff */
[----:B------:R0:W-:Y:S02]  /*20cbf0*/  STL.64 [R1+0xd88], R16 ;  /* 0x000d881001007387 */ /* 0x0001e40000100a00 */
[----:B0-----:R-:W-:Y:S02]  /*20cc00*/  PRMT R16, R14, 0x3340, R15 ;  /* 0x000033400e107816 */ /* 0x001fe4000000000f */
[----:B------:R-:W-:-:S03]  /*20cc10*/  PRMT R15, R9, 0x3340, R0 ;  /* 0x00003340090f7816 */ /* 0x000fc60000000000 */
[----:B------:R-:W-:Y:S04]  /*20cc20*/  STL [R1+0x1bec], R16 ;  /* 0x001bec1001007387 */ /* 0x000fe80000100800 */
[----:B------:R3:W-:Y:S02]  /*20cc30*/  STL [R1+0x6a8], R15 ;  /* 0x0006a80f01007387 */ /* 0x0007e40000100800 */
[----:B---3--:R-:W-:Y:S02]  /*20cc40*/  LOP3.LUT R15, R23, 0xffff, RZ, 0xc0, !PT ;  /* 0x0000ffff170f7812 */ /* 0x008fe400078ec0ff */
[----:B------:R-:W3:Y:S01]  /*20cc50*/  LDL.LU R23, [R1+0x7a6c] ;  /* 0x007a6c0001177983 */ /* 0x000ee20000300800 */
[----:B--2---:R-:W-:Y:S02]  /*20cc60*/  LOP3.LUT R14, R8, 0xffff, RZ, 0xc0, !PT ;  /* 0x0000ffff080e7812 */ /* 0x004fe400078ec0ff */
[----:B------:R-:W-:Y:S01]  /*20cc70*/  LOP3.LUT R9, R28, 0xffff, RZ, 0xc0, !PT ;  /* 0x0000ffff1c097812 */ /* 0x000fe200078ec0ff */
[----:B------:R-:W2:Y:S01]  /*20cc80*/  LDL.LU R8, [R1+0x1dc] ;  /* 0x0001dc0001087983 */ /* 0x000ea20000300800 */
[----:B------:R-:W-:-:S02]  /*20cc90*/  PRMT R16, R14, 0x3340, R15 ;  /* 0x000033400e107816 */ /* 0x000fc4000000000f */
[----:B------:R-:W-:Y:S01]  /*20cca0*/  PRMT R17, R9, 0x3340, R0 ;  /* 0x0000334009117816 */ /* 0x000fe20000000000 */
[----:B------:R-:W2:Y:S01]  /*20ccb0*/  LDL.LU R20, [R1+0x388] ;  /* 0x0003880001147983 */ /* 0x000ea20000300800 */
        /* <DEDUP_REMOVED lines=8> */
[----:B------:R-:W-:Y:S02]  /*20cd40*/  LOP3.LUT R9, R9, 0xffff, RZ, 0xc0, !PT ;  /* 0x0000ffff09097812 */ /* 0x000fe400078ec0ff */
[----:B------:R-:W-:Y:S01]  /*20cd50*/  PRMT R15, R14, 0x3340, R15 ;  /* 0x000033400e0f7816 */ /* 0x000fe2000000000f */
[----:B------:R-:W-:Y:S01]  /*20cd60*/  STL [R1+0x1e3c], R18 ;  /* 0x001e3c1201007387 */ /* 0x000fe20000100800 */
[----:B------:R-:W-:-:S03]  /*20cd70*/  PRMT R14, R9, 0x3340, R0 ;  /* 0x00003340090e7816 */ /* 0x000fc60000000000 */
[----:B------:R-:W-:Y:S04]  /*20cd80*/  STL.64 [R1+0xd80], R16 ;  /* 0x000d801001007387 */ /* 0x000fe80000100a00 */
[----:B------:R-:W-:Y:S04]  /*20cd90*/  STL [R1+0x1bd4], R15 ;  /* 0x001bd40f01007387 */ /* 0x000fe80000100800 */
[----:B---3--:R-:W-:Y:S04]  /*20cda0*/  STL [R1+0x7484], R23 ;  /* 0x0074841701007387 */ /* 0x008fe80000100800 */
[----:B------:R4:W-:Y:S02]  /*20cdb0*/  STL [R1+0x4e8], R14 ;  /* 0x0004e80e01007387 */ /* 0x0009e40000100800 */
[----:B----4-:R-:W-:-:S02]  /*20cdc0*/  LOP3.LUT R14, R24, 0xffff, RZ, 0xc0, !PT ;  /* 0x0000ffff180e7812 */ /* 0x010fc400078ec0ff */
[----:B------:R-:W3:Y:S04]  /*20cdd0*/  LDL.LU R24, [R1+0x7a68] ;  /* 0x007a680001187983 */ /* 0x000ee80000300800 */
[----:B------:R-:W4:Y:S04]  /*20cde0*/  LDL.LU R18, [R1+0x538] ;  /* 0x0005380001127983 */ /* 0x000f280000300800 */
[----:B------:R-:W4:Y:S01]  /*20cdf0*/  LDL.LU R17, [R1+0x344] ;  /* 0x0003440001117983 */ /* 0x000f220000300800 */
[----:B------:R-:W-:Y:S02]  /*20ce00*/  LOP3.LUT R9, R23, 0xffff, RZ, 0xc0, !PT ;  /* 0x0000ffff17097812 */ /* 0x000fe400078ec0ff */
[----:B------:R-:W-:-:S02]  /*20ce10*/  LOP3.LUT R19, R29, 0xffff, RZ, 0xc0, !PT ;  /* 0x0000ffff1d137812 */ /* 0x000fc400078ec0ff */
[----:B------:R-:W-:Y:S02]  /*20ce20*/  PRMT R15, R9, 0x3340, R14 ;  /* 0x00003340090f7816 */ /* 0x000fe4000000000e */
[----:B------:R-:W-:Y:S02]  /*20ce30*/  PRMT R16, R19, 0x3340, R0 ;  /* 0x0000334013107816 */ /* 0x000fe40000000000 */
[----:B------:R-:W-:Y:S02]  /*20ce40*/  IADD3 R28, P3, R13, R4, RZ ;  /* 0x000000040d1c7210 */ /* 0x000fe40007f7e0ff */
[----:B------:R-:W-:Y:S02]  /*20ce50*/  SHF.R.U32.HI R9, RZ, 0x8, R9 ;  /* 0x00000008ff097819 */ /* 0x000fe40000011609 */
[----:B------:R-:W-:Y:S01]  /*20ce60*/  SHF.R.U32.HI R14, RZ, 0x8, R14 ;  /* 0x00000008ff0e7819 */ /* 0x000fe2000001160e */
[----:B------:R-:W-:Y:S01]  /*20ce70*/  IMAD.X R29, R22, 0x1, R3, P3 ;  /* 0x00000001161d7824 */ /* 0x000fe200018e0603 */
[----:B------:R-:W-:-:S02]  /*20ce80*/  PRMT R15, R15, 0x5410, R16 ;  /* 0x000054100f0f7816 */ /* 0x000fc40000000010 */
[----:B------:R-:W-:Y:S02]  /*20ce90*/  LOP3.LUT R9, R9, 0xffff, RZ, 0xc0, !PT ;  /* 0x0000ffff09097812 */ /* 0x000fe400078ec0ff */
[----:B------:R-:W-:Y:S01]  /*20cea0*/  LOP3.LUT R14, R14, 0xffff, RZ, 0xc0, !PT ;  /* 0x0000ffff0e0e7812 */ /* 0x000fe200078ec0ff */
[----:B------:R-:W-:Y:S03]  /*20ceb0*/  STL [R1+0x1e38], R15 ;  /* 0x001e380f01007387 */ /* 0x000fe60000100800 */
[----:B------:R-:W-:Y:S01]  /*20cec0*/  PRMT R9, R9, 0x3340, R14 ;  /* 0x0000334009097816 */ /* 0x000fe2000000000e */
[----:B------:R0:W-:Y:S04]  /*20ced0*/  STL.64 [R1+0xd78], R28 ;  /* 0x000d781c01007387 */ /* 0x0001e80000100a00 */
[----:B0-----:R-:W4:Y:S01]  /*20cee0*/  LDL.LU.64 R28, [R1+0x7a60] ;  /* 0x007a6000011c7983 */ /* 0x001f220000300a00 */
[----:B--2---:R-:W-:-:S03]  /*20cef0*/  LOP3.LUT R15, R20, 0xffff, RZ, 0xc0, !PT ;  /* 0x0000ffff140f7812 */ /* 0x004fc600078ec0ff */
[----:B---3--:R-:W-:Y:S04]  /*20cf00*/  STL [R1+0x7468], R24 ;  /* 0x0074681801007387 */ /* 0x008fe80000100800 */
[----:B------:R0:W-:Y:S04]  /*20cf10*/  STL [R1+0x1bb8], R9 ;  /* 0x001bb80901007387 */ /* 0x0001e80000100800 */
[----:B------:R-:W2:Y:S01]  /*20cf20*/  LDL.LU R16, [R1+0x4f0] ;  /* 0x0004f00001107983 */ /* 0x000ea20000300800 */
[----:B0-----:R-:W-:-:S03]  /*20cf30*/  LOP3.LUT R9, R8, 0xffff, RZ, 0xc0, !PT ;  /* 0x0000ffff08097812 */ /* 0x001fc600078ec0ff */
[----:B------:R-:W3:Y:S01]  /*20cf40*/  LDL.LU R8, [R1+0x2f0] ;  /* 0x0002f00001087983 */ /* 0x000ee20000300800 */
[----:B------:R-:W-:Y:S02]  /*20cf50*/  LOP3.LUT R14, R24, 0xffff, RZ, 0xc0, !PT ;  /* 0x0000ffff180e7812 */ /* 0x000fe400078ec0ff */
[----:B------:R-:W-:Y:S02]  /*20cf60*/  PRMT R21, R9, 0x3340, R0 ;  /* 0x0000334009157816 */ /* 0x000fe40000000000 */
[----:B------:R-:W-:-:S04]  /*20cf70*/  PRMT R20, R14, 0x3340, R15 ;  /* 0x000033400e147816 */ /* 0x000fc8000000000f */
[----:B------:R-:W-:Y:S02]  /*20cf80*/  PRMT R23, R20, 0x5410, R21 ;  /* 0x0000541014177816 */ /* 0x000fe40000000015 */
[----:B------:R-:W-:Y:S02]  /*20cf90*/  IADD3 R20, P3, R13, R2, RZ ;  /* 0x000000020d147210 */ /* 0x000fe40007f7e0ff */
[----:B------:R-:W-:Y:S02]  /*20cfa0*/  SHF.R.U32.HI R19, RZ, 0x8, R19 ;  /* 0x00000008ff137819 */ /* 0x000fe40000011613 */
[----:B------:R-:W-:Y:S01]  /*20cfb0*/  SHF.R.U32.HI R14, RZ, 0x8, R14 ;  /* 0x00000008ff0e7819 */ /* 0x000fe2000001160e */
[----:B------:R-:W-:Y:S01]  /*20cfc0*/  IMAD.X R21, R22, 0x1, R0, P3 ;  /* 0x0000000116157824 */ /* 0x000fe200018e0600 */
[----:B------:R-:W-:Y:S02]  /*20cfd0*/  SHF.R.U32.HI R15, RZ, 0x8, R15 ;  /* 0x00000008ff0f7819 */ /* 0x000fe4000001160f */
[----:B------:R-:W-:Y:S01]  /*20cfe0*/  LOP3.LUT R19, R19, 0xffff, RZ, 0xc0, !PT ;  /* 0x0000ffff13137812 */ /* 0x000fe200078ec0ff */
[----:B------:R-:W-:Y:S01]  /*20cff0*/  STL [R1+0x1e34], R23 ;  /* 0x001e341701007387 */ /* 0x000fe20000100800 */
[----:B------:R-:W-:-:S02]  /*20d000*/  LOP3.LUT R14, R14, 0xffff, RZ, 0xc0, !PT ;  /* 0x0000ffff0e0e7812 */ /* 0x000fc400078ec0ff */
[----:B------:R-:W-:Y:S01]  /*20d010*/  LOP3.LUT R15, R15, 0xffff, RZ, 0xc0, !PT ;  /* 0x0000ffff0f0f7812 */ /* 0x000fe200078ec0ff */
[----:B------:R0:W-:Y:S02]  /*20d020*/  STL.64 [R1+0xd70], R20 ;  /* 0x000d701401007387 */ /* 0x0001e40000100a00 */
[----:B0-----:R-:W-:Y:S02]  /*20d030*/  PRMT R20, R19, 0x3340, R0 ;  /* 0x0000334013147816 */ /* 0x001fe40000000000 */
[----:B------:R-:W-:Y:S02]  /*20d040*/  PRMT R19, R14, 0x3340, R15 ;  /* 0x000033400e137816 */ /* 0x000fe4000000000f */
[----:B----4-:R-:W-:Y:S02]  /*20d050*/  LOP3.LUT R15, R18, 0xffff, RZ, 0xc0, !PT ;  /* 0x0000ffff120f7812 */ /* 0x010fe400078ec0ff */
[----:B------:R-:W-:Y:S01]  /*20d060*/  LOP3.LUT R14, R17, 0xffff, RZ, 0xc0, !PT ;  /* 0x0000ffff110e7812 */ /* 0x000fe200078ec0ff */
[----:B------:R-:W-:Y:S04]  /*20d070*/  STL [R1+0x4dc], R20 ;  /* 0x0004dc1401007387 */ /* 0x000fe80000100800 */
[----:B------:R0:W-:Y:S01]  /*20d080*/  STL [R1+0x1ba0], R19 ;  /* 0x001ba01301007387 */ /* 0x0001e20000100800 */
[----:B------:R-:W-:-:S02]  /*20d090*/  SHF.R.U32.HI R17, RZ, 0x8, R9 ;  /* 0x00000008ff117819 */ /* 0x000fc40000011609 */
[----:B------:R-:W-:Y:S01]  /*20d0a0*/  SHF.R.U32.HI R9, RZ, 0x8, R15 ;  /* 0x00000008ff097819 */ /* 0x000fe2000001160f */
[----:B------:R-:W4:Y:S01]  /*20d0b0*/  LDL.LU R18, [R1+0x4f4] ;  /* 0x0004f40001127983 */ /* 0x000f220000300800 */
[--C-:B0-----:R-:W-:Y:S02]  /*20d0c0*/  PRMT R19, R15, 0x3340, R14.reuse ;  /* 0x000033400f137816 */ /* 0x101fe4000000000e */
[----:B------:R-:W-:-:S03]  /*20d0d0*/  SHF.R.U32.HI R15, RZ, 0x8, R14 ;  /* 0x00000008ff0f7819 */ /* 0x000fc6000001160e */
[----:B------:R-:W-:Y:S04]  /*20d0e0*/  STL [R1+0x114], R19 ;  /* 0x0001141301007387 */ /* 0x000fe80000100800 */
[----:B------:R-:W4:Y:S01]  /*20d0f0*/  LDL.LU R14, [R1+0x2f4] ;  /* 0x0002f400010e7983 */ /* 0x000f220000300800 */
[----:B------:R-:W-:Y:S02]  /*20d100*/  LOP3.LUT R9, R9, 0xffff, RZ, 0xc0, !PT ;  /* 0x0000ffff09097812 */ /* 0x000fe400078ec0ff */
[----:B------:R-:W-:Y:S02]  /*20d110*/  LOP3.LUT R15, R15, 0xffff, RZ, 0xc0, !PT ;  /* 0x0000ffff0f0f7812 */ /* 0x000fe400078ec0ff */
[----:B------:R-:W-:Y:S02]  /*20d120*/  LOP3.LUT R17, R17, 0xffff, RZ, 0xc0, !PT ;  /* 0x0000ffff11117812 */ /* 0x000fe400078ec0ff */
[----:B------:R-:W-:-:S02]  /*20d130*/  PRMT R24, R9, 0x3340, R15 ;  /* 0x0000334009187816 */ /* 0x000fc4000000000f */
[----:B------:R-:W-:Y:S02]  /*20d140*/  PRMT R17, R17, 0x3340, R0 ;  /* 0x0000334011117816 */ /* 0x000fe40000000000 */
[----:B------:R-:W-:Y:S01]  /*20d150*/  LOP3.LUT R9, R12, 0xffff, RZ, 0xc0, !PT ;  /* 0x0000ffff0c097812 */ /* 0x000fe200078ec0ff */
[----:B------:R-:W-:Y:S04]  /*20d160*/  STL [R1+0x74f0], R24 ;  /* 0x0074f01801007387 */ /* 0x000fe80000100800 */
[----:B------:R3:W-:Y:S04]  /*20d170*/  STL [R1+0x4d8], R17 ;  /* 0x0004d81101007387 */ /* 0x0007e80000100800 */
[----:B------:R-:W4:Y:S01]  /*20d180*/  LDL.LU R12, [R1+0x7a58] ;  /* 0x007a5800010c7983 */ /* 0x000f220000300800 */
[----:B---3--:R-:W-:-:S03]  /*20d190*/  LOP3.LUT R17, R8, 0xffff, RZ, 0xc0, !PT ;  /* 0x0000ffff08117812 */ /* 0x008fc600078ec0ff */
[----:B------:R-:W3:Y:S01]  /*20d1a0*/  LDL.LU R8, [R1+0x4a0] ;  /* 0x0004a00001087983 */ /* 0x000ee20000300800 */
[----:B--2---:R-:W-:Y:S01]  /*20d1b0*/  LOP3.LUT R19, R16, 0xffff, RZ, 0xc0, !PT ;  /* 0x0000ffff10137812 */ /* 0x004fe200078ec0ff */
[----:B------:R-:W-:Y:S01]  /*20d1c0*/  VIADD R13, R13, UR5 ;  /* 0x000000050d0d7c36 */ /* 0x000fe20008000000 */
[----:B------:R-:W-:Y:S01]  /*20d1d0*/  PRMT R20, R9, 0x3340, R0 ;  /* 0x0000334009147816 */ /* 0x000fe20000000000 */
[----:B------:R-:W2:Y:S01]  /*20d1e0*/  LDL.LU R16, [R1+0x28c] ;  /* 0x00028c0001107983 */ /* 0x000ea20000300800 */
[----:B------:R-:W-:Y:S01]  /*20d1f0*/  PRMT R15, R19, 0x3340, R17 ;  /* 0x00003340130f7816 */ /* 0x000fe20000000011 */
[----:B------:R-:W-:-:S03]  /*20d200*/  ULDC UR5, c[0x0][0x248] ;  /* 0x0000920000057ab9 */ /* 0x000fc60000000800 */
[----:B------:R-:W-:Y:S02]  /*20d210*/  PRMT R22, R15, 0x5410, R20 ;  /* 0x000054100f167816 */ /* 0x000fe40000000014 */
[----:B------:R-:W-:Y:S02]  /*20d220*/  SHF.R.S32.HI R15, RZ, 0x1f, R13 ;  /* 0x0000001fff0f7819 */ /* 0x000fe4000001140d */
[----:B------:R-:W-:Y:S02]  /*20d230*/  IADD3 R20, P3, R13, R6, RZ ;  /* 0x000000060d147210 */ /* 0x000fe40007f7e0ff */
[----:B------:R-:W-:-:S03]  /*20d240*/  SHF.R.U32.HI R19, RZ, 0x8, R19 ;  /* 0x00000008ff137819 */ /* 0x000fc60000011613 */
[----:B------:R-:W-:Y:S01]  /*20d250*/  IMAD.X R21, R15, 0x1, R5, P3 ;  /* 0x000000010f157824 */ /* 0x000fe200018e0605 */
[----:B------:R-:W-:Y:S01]  /*20d260*/  SHF.R.U32.HI R17, RZ, 0x8, R17 ;  /* 0x00000008ff117819 */ /* 0x000fe20000011611 */
[----:B------:R-:W-:Y:S01]  /*20d270*/  STL [R1+0x1e30], R22 ;  /* 0x001e301601007387 */ /* 0x000fe20000100800 */
[----:B------:R-:W-:Y:S02]  /*20d280*/  SHF.R.U32.HI R9, RZ, 0x8, R9 ;  /* 0x00000008ff097819 */ /* 0x000fe40000011609 */
[----:B------:R-:W-:Y:S01]  /*20d290*/  LOP3.LUT R19, R19, 0xffff, RZ, 0xc0, !PT ;  /* 0x0000ffff13137812 */ /* 0x000fe200078ec0ff */
[----:B------:R0:W-:Y:S01]  /*20d2a0*/  STL.64 [R1+0xd68], R20 ;  /* 0x000d681401007387 */ /* 0x0001e20000100a00 */
[----:B------:R-:W-:Y:S02]  /*20d2b0*/  LOP3.LUT R9, R9, 0xffff, RZ, 0xc0, !PT ;  /* 0x0000ffff09097812 */ /* 0x000fe400078ec0ff */
[----:B0-----:R-:W-:Y:S02]  /*20d2c0*/  LOP3.LUT R20, R17, 0xffff, RZ, 0xc0, !PT ;  /* 0x0000ffff11147812 */ /* 0x001fe400078ec0ff */
[----:B------:R-:W2:Y:S02]  /*20d2d0*/  LDL.LU R17, [R1+0x49c] ;  /* 0x00049c0001117983 */ /* 0x000ea40000300800 */
[----:B------:R-:W-:-:S02]  /*20d2e0*/  PRMT R20, R19, 0x3340, R20 ;  /* 0x0000334013147816 */ /* 0x000fc40000000014 */
[----:B------:R-:W-:-:S03]  /*20d2f0*/  PRMT R19, R9, 0x3340, R0 ;  /* 0x0000334009137816 */ /* 0x000fc60000000000 */
[----:B------:R0:W-:Y:S01]  /*20d300*/  STL [R1+0x1b80], R20 ;  /* 0x001b801401007387 */ /* 0x0001e20000100800 */
[----:B----4-:R-:W-:Y:S02]  /*20d310*/  LOP3.LUT R9, R18, 0xffff, RZ, 0xc0, !PT ;  /* 0x0000ffff12097812 */ /* 0x010fe400078ec0ff */
[----:B------:R-:W-:Y:S01]  /*20d320*/  LOP3.LUT R18, R29, 0xffff, RZ, 0xc0, !PT ;  /* 0x0000ffff1d127812 */ /* 0x000fe200078ec0ff */
[----:B------:R1:W-:Y:S03]  /*20d330*/  STL [R1+0x490], R19 ;  /* 0x0004901301007387 */ /* 0x0003e60000100800 */
[----:B0-----:R-:W-:Y:S01]  /*20d340*/  PRMT R20, R18, 0x3340, R0 ;  /* 0x0000334012147816 */ /* 0x001fe20000000000 */
[----:B------:R-:W4:Y:S01]  /*20d350*/  LDL.LU R29, [R1+0x7a54] ;  /* 0x007a5400011d7983 */ /* 0x000f220000300800 */
[----:B------:R-:W-:-:S04]  /*20d360*/  LOP3.LUT R14, R14, 0xffff, RZ, 0xc0, !PT ;  /* 0x0000ffff0e0e7812 */ /* 0x000fc800078ec0ff */
[--C-:B-1----:R-:W-:Y:S02]  /*20d370*/  PRMT R19, R9, 0x3340, R14.reuse ;  /* 0x0000334009137816 */ /* 0x102fe4000000000e */
        /* <DEDUP_REMOVED lines=8> */
[----:B------:R-:W-:Y:S04]  /*20d400*/  STL [R1+0x1e2c], R19 ;  /* 0x001e2c1301007387 */ /* 0x000fe80000100800 */
[----:B------:R-:W-:Y:S04]  /*20d410*/  STL.64 [R1+0xd60], R20 ;  /* 0x000d601401007387 */ /* 0x000fe80000100a00 */
[----:B------:R2:W-:Y:S01]  /*20d420*/  STL [R1+0x1b70], R14 ;  /* 0x001b700e01007387 */ /* 0x0005e20000100800 */
[----:B---3--:R-:W-:-:S02]  /*20d430*/  LOP3.LUT R9, R8, 0xffff, RZ, 0xc0, !PT ;  /* 0x0000ffff08097812 */ /* 0x008fc400078ec0ff */
[----:B------:R-:W-:Y:S02]  /*20d440*/  LOP3.LUT R8, R26, 0xffff, RZ, 0xc0, !PT ;  /* 0x0000ffff1a087812 */ /* 0x000fe400078ec0ff */
[----:B------:R-:W3:Y:S01]  /*20d450*/  LDL.LU R26, [R1+0x7a50] ;  /* 0x007a5000011a7983 */ /* 0x000ee20000300800 */
[----:B--2---:R-:W-:Y:S02]  /*20d460*/  LOP3.LUT R14, R16, 0xffff, RZ, 0xc0, !PT ;  /* 0x0000ffff100e7812 */ /* 0x004fe400078ec0ff */
[----:B------:R-:W-:Y:S01]  /*20d470*/  SHF.R.U32.HI R18, RZ, 0x8, R18 ;  /* 0x00000008ff127819 */ /* 0x000fe20000011612 */
[----:B------:R-:W2:Y:S01]  /*20d480*/  LDL.LU R16, [R1+0x200] ;  /* 0x0002000001107983 */ /* 0x000ea20000300800 */
[--C-:B------:R-:W-:Y:S02]  /*20d490*/  PRMT R19, R9, 0x3340, R14.reuse ;  /* 0x0000334009137816 */ /* 0x100fe4000000000e */
[----:B------:R-:W-:Y:S02]  /*20d4a0*/  SHF.R.U32.HI R9, RZ, 0x8, R9 ;  /* 0x00000008ff097819 */ /* 0x000fe40000011609 */
[----:B------:R-:W-:-:S02]  /*20d4b0*/  SHF.R.U32.HI R14, RZ, 0x8, R14 ;  /* 0x00000008ff0e7819 */ /* 0x000fc4000001160e */
[----:B------:R-:W-:Y:S02]  /*20d4c0*/  PRMT R20, R8, 0x3340, R0 ;  /* 0x0000334008147816 */ /* 0x000fe40000000000 */
[----:B------:R-:W-:Y:S02]  /*20d4d0*/  LOP3.LUT R18, R18, 0xffff, RZ, 0xc0, !PT ;  /* 0x0000ffff12127812 */ /* 0x000fe400078ec0ff */
[----:B------:R-:W-:Y:S02]  /*20d4e0*/  LOP3.LUT R9, R9, 0xffff, RZ, 0xc0, !PT ;  /* 0x0000ffff09097812 */ /* 0x000fe400078ec0ff */
[----:B------:R-:W-:Y:S02]  /*20d4f0*/  LOP3.LUT R14, R14, 0xffff, RZ, 0xc0, !PT ;  /* 0x0000ffff0e0e7812 */ /* 0x000fe400078ec0ff */
[----:B------:R-:W-:Y:S02]  /*20d500*/  PRMT R19, R19, 0x5410, R20 ;  /* 0x0000541013137816 */ /* 0x000fe40000000014 */
[----:B------:R-:W-:-:S02]  /*20d510*/  PRMT R18, R18, 0x3340, R0 ;  /* 0x0000334012127816 */ /* 0x000fc40000000000 */
[----:B------:R-:W-:Y:S01]  /*20d520*/  PRMT R14, R9, 0x3340, R14 ;  /* 0x00003340090e7816 */ /* 0x000fe2000000000e */
[----:B------:R-:W-:Y:S04]  /*20d530*/  STL [R1+0x1e24], R19 ;  /* 0x001e241301007387 */ /* 0x000fe80000100800 */
[----:B------:R-:W-:Y:S04]  /*20d540*/  STL [R1+0x3c4], R18 ;  /* 0x0003c41201007387 */ /* 0x000fe80000100800 */
[----:B------:R0:W-:Y:S02]  /*20d550*/  STL [R1+0x1b58], R14 ;  /* 0x001b580e01007387 */ /* 0x0001e40000100800 */
[----:B0-----:R-:W-:-:S02]  /*20d560*/  LOP3.LUT R14, R25, 0xffff, RZ, 0xc0, !PT ;  /* 0x0000ffff190e7812 */ /* 0x001fc400078ec0ff */
[----:B---3--:R-:W-:Y:S02]  /*20d570*/  LOP3.LUT R9, R26, 0xffff, RZ, 0xc0, !PT ;  /* 0x0000ffff1a097812 */ /* 0x008fe400078ec0ff */
[----:B------:R-:W3:Y:S04]  /*20d580*/  LDL.LU R26, [R1+0x7a4c] ;  /* 0x007a4c00011a7983 */ /* 0x000ee80000300800 */
[----:B------:R-:W4:Y:S01]  /*20d590*/  LDL.LU R25, [R1+0x7a48] ;  /* 0x007a480001197983 */ /* 0x000f220000300800 */
[----:B------:R-:W-:Y:S02]  /*20d5a0*/  LOP3.LUT R17, R17, 0xffff, RZ, 0xc0, !PT ;  /* 0x0000ffff11117812 */ /* 0x000fe400078ec0ff */
[----:B------:R-:W-:-:S03]  /*20d5b0*/  SHF.R.U32.HI R20, RZ, 0x8, R9 ;  /* 0x00000008ff147819 */ /* 0x000fc60000011609 */
[----:B------:R0:W-:Y:S01]  /*20d5c0*/  STL [R1+0x144], R17 ;  /* 0x0001441101007387 */ /* 0x0001e20000100800 */
[----:B------:R-:W-:-:S03]  /*20d5d0*/  LOP3.LUT R20, R20, 0xffff, RZ, 0xc0, !PT ;  /* 0x0000ffff14147812 */ /* 0x000fc600078ec0ff */
[----:B------:R1:W-:Y:S01]  /*20d5e0*/  STL [R1+0x130], R14 ;  /* 0x0001300e01007387 */ /* 0x0003e20000100800 */
[----:B------:R-:W-:-:S03]  /*20d5f0*/  SHF.R.U32.HI R8, RZ, 0x8, R8 ;  /* 0x00000008ff087819 */ /* 0x000fc60000011608 */
[----:B------:R-:W2:Y:S01]  /*20d600*/  LDL.LU R18, [R1+0x1fc] ;  /* 0x0001fc0001127983 */ /* 0x000ea20000300800 */
[----:B0-----:R-:W-:Y:S02]  /*20d610*/  SHF.R.U32.HI R17, RZ, 0x8, R17 ;  /* 0x00000008ff117819 */ /* 0x001fe40000011611 */
[----:B-1----:R-:W-:Y:S02]  /*20d620*/  SHF.R.U32.HI R14, RZ, 0x8, R14 ;  /* 0x00000008ff0e7819 */ /* 0x002fe4000001160e */
[----:B------:R-:W-:Y:S02]  /*20d630*/  LOP3.LUT R19, R17, 0xffff, RZ, 0xc0, !PT ;  /* 0x0000ffff11137812 */ /* 0x000fe400078ec0ff */
[----:B------:R-:W-:Y:S01]  /*20d640*/  LOP3.LUT R14, R14, 0xffff, RZ, 0xc0, !PT ;  /* 0x0000ffff0e0e7812 */ /* 0x000fe200078ec0ff */
[----:B------:R-:W2:Y:S01]  /*20d650*/  LDL.LU R17, [R1+0x394] ;  /* 0x0003940001117983 */ /* 0x000ea20000300800 */
[----:B------:R-:W-:Y:S02]  /*20d660*/  PRMT R19, R19, 0x3340, R20 ;  /* 0x0000334013137816 */ /* 0x000fe40000000014 */
[----:B------:R-:W-:Y:S01]  /*20d670*/  IADD3 R20, P3, R13, R4, RZ ;  /* 0x000000040d147210 */ /* 0x000fe20007f7e0ff */
[----:B------:R0:W-:Y:S01]  /*20d680*/  STL [R1+0x79ac], R9 ;  /* 0x0079ac0901007387 */ /* 0x0001e20000100800 */
[----:B------:R-:W-:-:S03]  /*20d690*/  LOP3.LUT R8, R8, 0xffff, RZ, 0xc0, !PT ;  /* 0x0000ffff08087812 */ /* 0x000fc600078ec0ff */
[----:B------:R-:W-:Y:S01]  /*20d6a0*/  STL [R1+0x1174], R19 ;  /* 0x0011741301007387 */ /* 0x000fe20000100800 */
[----:B------:R-:W-:Y:S01]  /*20d6b0*/  IMAD.X R21, R15, 0x1, R3, P3 ;  /* 0x000000010f157824 */ /* 0x000fe200018e0603 */
[----:B0-----:R-:W-:-:S05]  /*20d6c0*/  PRMT R9, R14, 0x3340, R0 ;  /* 0x000033400e097816 */ /* 0x001fca0000000000 */
[----:B------:R0:W-:Y:S04]  /*20d6d0*/  STL [R1+0x3c0], R9 ;  /* 0x0003c00901007387 */ /* 0x0001e80000100800 */
[----:B------:R-:W-:Y:S01]  /*20d6e0*/  STL.64 [R1+0xd58], R20 ;  /* 0x000d581401007387 */ /* 0x000fe20000100a00 */
[----:B0-----:R-:W-:-:S03]  /*20d6f0*/  PRMT R9, R8, 0x3340, R0 ;  /* 0x0000334008097816 */ /* 0x001fc60000000000 */
[----:B----4-:R-:W-:Y:S04]  /*20d700*/  STL [R1+0x744c], R25 ;  /* 0x00744c1901007387 */ /* 0x010fe80000100800 */
[----:B------:R3:W-:Y:S02]  /*20d710*/  STL [R1+0x3bc], R9 ;  /* 0x0003bc0901007387 */ /* 0x0007e40000100800 */
[----:B---3--:R-:W-:Y:S02]  /*20d720*/  LOP3.LUT R9, R26, 0xffff, RZ, 0xc0, !PT ;  /* 0x0000ffff1a097812 */ /* 0x008fe400078ec0ff */
[----:B------:R-:W3:Y:S01]  /*20d730*/  LDL.LU R26, [R1+0x7a44] ;  /* 0x007a4400011a7983 */ /* 0x000ee20000300800 */
[----:B------:R-:W-:Y:S02]  /*20d740*/  LOP3.LUT R8, R25, 0xffff, RZ, 0xc0, !PT ;  /* 0x0000ffff19087812 */ /* 0x000fe400078ec0ff */
[----:B--2---:R-:W-:Y:S01]  /*20d750*/  LOP3.LUT R21, R16, 0xffff, RZ, 0xc0, !PT ;  /* 0x0000ffff10157812 */ /* 0x004fe200078ec0ff */
[----:B------:R-:W2:Y:S01]  /*20d760*/  LDL.LU R19, [R1+0x174] ;  /* 0x0001740001137983 */ /* 0x000ea20000300800 */
[----:B------:R-:W-:-:S03]  /*20d770*/  PRMT R20, R8, 0x3340, R9 ;  /* 0x0000334008147816 */ /* 0x000fc60000000009 */
[----:B------:R-:W4:Y:S01]  /*20d780*/  LDL.LU R14, [R1+0x540] ;  /* 0x00054000010e7983 */ /* 0x000f220000300800 */
[----:B------:R-:W-:-:S03]  /*20d790*/  PRMT R22, R21, 0x3340, R0 ;  /* 0x0000334015167816 */ /* 0x000fc60000000000 */
[----:B------:R-:W2:Y:S01]  /*20d7a0*/  LDL.LU R16, [R1+0x350] ;  /* 0x0003500001107983 */ /* 0x000ea20000300800 */
[----:B------:R-:W-:Y:S02]  /*20d7b0*/  PRMT R20, R20, 0x5410, R22 ;  /* 0x0000541014147816 */ /* 0x000fe40000000016 */
[----:B------:R-:W-:Y:S02]  /*20d7c0*/  SHF.R.U32.HI R8, RZ, 0x8, R8 ;  /* 0x00000008ff087819 */ /* 0x000fe40000011608 */
[----:B------:R-:W-:Y:S02]  /*20d7d0*/  SHF.R.U32.HI R9, RZ, 0x8, R9 ;  /* 0x00000008ff097819 */ /* 0x000fe40000011609 */
[----:B------:R-:W-:Y:S02]  /*20d7e0*/  IADD3 R22, P3, R13, R2, RZ ;  /* 0x000000020d167210 */ /* 0x000fe40007f7e0ff */
[----:B------:R-:W-:Y:S02]  /*20d7f0*/  LOP3.LUT R8, R8, 0xffff, RZ, 0xc0, !PT ;  /* 0x0000ffff08087812 */ /* 0x000fe400078ec0ff */
[----:B------:R-:W-:Y:S01]  /*20d800*/  LOP3.LUT R9, R9, 0xffff, RZ, 0xc0, !PT ;  /* 0x0000ffff09097812 */ /* 0x000fe200078ec0ff */
[----:B------:R-:W-:Y:S01]  /*20d810*/  IMAD.X R23, R15, 0x1, R0, P3 ;  /* 0x000000010f177824 */ /* 0x000fe200018e0600 */
[----:B------:R0:W-:Y:S02]  /*20d820*/  STL [R1+0x1e18], R20 ;  /* 0x001e181401007387 */ /* 0x0001e40000100800 */
[----:B------:R-:W-:-:S02]  /*20d830*/  PRMT R9, R8, 0x3340, R9 ;  /* 0x0000334008097816 */ /* 0x000fc40000000009 */
[----:B------:R-:W-:Y:S01]  /*20d840*/  LOP3.LUT R15, R18, 0xffff, RZ, 0xc0, !PT ;  /* 0x0000ffff120f7812 */ /* 0x000fe200078ec0ff */
[----:B------:R-:W-:Y:S01]  /*20d850*/  STL.64 [R1+0xd50], R22 ;  /* 0x000d501601007387 */ /* 0x000fe20000100a00 */
[----:B0-----:R-:W-:Y:S02]  /*20d860*/  LOP3.LUT R20, R17, 0xffff, RZ, 0xc0, !PT ;  /* 0x0000ffff11147812 */ /* 0x001fe400078ec0ff */
[----:B------:R-:W-:Y:S02]  /*20d870*/  PRMT R17, R15, 0x3340, R0 ;  /* 0x000033400f117816 */ /* 0x000fe40000000000 */
[----:B---3--:R-:W-:Y:S01]  /*20d880*/  LOP3.LUT R8, R26, 0xffff, RZ, 0xc0, !PT ;  /* 0x0000ffff1a087812 */ /* 0x008fe200078ec0ff */
[----:B------:R-:W-:Y:S04]  /*20d890*/  STL [R1+0x7434], R26 ;  /* 0x0074341a01007387 */ /* 0x000fe80000100800 */
[----:B------:R0:W-:Y:S04]  /*20d8a0*/  STL [R1+0x1b34], R9 ;  /* 0x001b340901007387 */ /* 0x0001e80000100800 */
[----:B------:R-:W3:Y:S01]  /*20d8b0*/  LDL.LU R18, [R1+0x544] ;  /* 0x0005440001127983 */ /* 0x000ee20000300800 */
[----:B0-----:R-:W-:-:S04]  /*20d8c0*/  PRMT R9, R8, 0x3340, R20 ;  /* 0x0000334008097816 */ /* 0x001fc80000000014 */
[----:B------:R-:W-:Y:S02]  /*20d8d0*/  PRMT R17, R9, 0x5410, R17 ;  /* 0x0000541009117816 */ /* 0x000fe40000000011 */
[----:B------:R-:W-:-:S03]  /*20d8e0*/  SHF.R.U32.HI R9, RZ, 0x8, R8 ;  /* 0x00000008ff097819 */ /* 0x000fc60000011608 */
[----:B------:R0:W-:Y:S04]  /*20d8f0*/  STL [R1+0x1e14], R17 ;  /* 0x001e141101007387 */ /* 0x0001e80000100800 */
[----:B------:R-:W3:Y:S04]  /*20d900*/  LDL.LU R8, [R1+0x178] ;  /* 0x0001780001087983 */ /* 0x000ee80000300800 */
[----:B0-----:R-:W3:Y:S01]  /*20d910*/  LDL.LU R17, [R1+0x354] ;  /* 0x0003540001117983 */ /* 0x001ee20000300800 */
[----:B------:R-:W-:Y:S02]  /*20d920*/  SHF.R.U32.HI R21, RZ, 0x8, R21 ;  /* 0x00000008ff157819 */ /* 0x000fe40000011615 */
[----:B------:R-:W-:-:S02]  /*20d930*/  SHF.R.U32.HI R20, RZ, 0x8, R20 ;  /* 0x00000008ff147819 */ /* 0x000fc40000011614 */
[----:B------:R-:W-:Y:S02]  /*20d940*/  LOP3.LUT R21, R21, 0xffff, RZ, 0xc0, !PT ;  /* 0x0000ffff15157812 */ /* 0x000fe400078ec0ff */
[----:B------:R-:W-:Y:S02]  /*20d950*/  LOP3.LUT R9, R9, 0xffff, RZ, 0xc0, !PT ;  /* 0x0000ffff09097812 */ /* 0x000fe400078ec0ff */
[----:B------:R-:W-:Y:S02]  /*20d960*/  PRMT R21, R21, 0x3340, R0 ;  /* 0x0000334015157816 */ /* 0x000fe40000000000 */
[----:B------:R-:W-:Y:S02]  /*20d970*/  LOP3.LUT R20, R20, 0xffff, RZ, 0xc0, !PT ;  /* 0x0000ffff14147812 */ /* 0x000fe400078ec0ff */
[----:B----4-:R-:W-:Y:S01]  /*20d980*/  LOP3.LUT R14, R14, 0xffff, RZ, 0xc0, !PT ;  /* 0x0000ffff0e0e7812 */ /* 0x010fe200078ec0ff */
[----:B------:R0:W-:Y:S01]  /*20d990*/  STL [R1+0x3b8], R21 ;  /* 0x0003b81501007387 */ /* 0x0001e20000100800 */
[----:B------:R-:W-:-:S02]  /*20d9a0*/  PRMT R20, R9, 0x3340, R20 ;  /* 0x0000334009147816 */ /* 0x000fc40000000014 */
[----:B--2---:R-:W-:Y:S02]  /*20d9b0*/  LOP3.LUT R9, R19, 0xffff, RZ, 0xc0, !PT ;  /* 0x0000ffff13097812 */ /* 0x004fe400078ec0ff */
[----:B0-----:R-:W-:Y:S02]  /*20d9c0*/  LOP3.LUT R21, R16, 0xffff, RZ, 0xc0, !PT ;  /* 0x0000ffff10157812 */ /* 0x001fe400078ec0ff */
[----:B------:R-:W-:Y:S02]  /*20d9d0*/  PRMT R19, R9, 0x3340, R0 ;  /* 0x0000334009137816 */ /* 0x000fe40000000000 */
[----:B------:R-:W-:-:S04]  /*20d9e0*/  PRMT R16, R14, 0x3340, R21 ;  /* 0x000033400e107816 */ /* 0x000fc80000000015 */
[----:B------:R-:W-:Y:S01]  /*20d9f0*/  PRMT R16, R16, 0x5410, R19 ;  /* 0x0000541010107816 */ /* 0x000fe20000000013 */
[----:B------:R0:W-:Y:S01]  /*20da00*/  STL [R1+0x1b1c], R20 ;  /* 0x001b1c1401007387 */ /* 0x0001e20000100800 */
[----:B------:R-:W-:Y:S01]  /*20da10*/  VIADD R13, R13, UR5 ;  /* 0x000000050d0d7c36 */ /* 0x000fe20008000000 */
[----:B------:R-:W-:Y:S01]  /*20da20*/  SHF.R.U32.HI R14, RZ, 0x8, R14 ;  /* 0x00000008ff0e7819 */ /* 0x000fe2000001160e */
[----:B------:R-:W-:Y:S01]  /*20da30*/  ULDC UR5, c[0x0][0x248] ;  /* 0x0000920000057ab9 */ /* 0x000fe20000000800 */
[----:B------:R1:W-:Y:S01]  /*20da40*/  STL [R1+0x1e0c], R16 ;  /* 0x001e0c1001007387 */ /* 0x0003e20000100800 */
[----:B------:R-:W-:Y:S02]  /*20da50*/  SHF.R.U32.HI R21, RZ, 0x8, R21 ;  /* 0x00000008ff157819 */ /* 0x000fe40000011615 */
[----:B------:R-:W-:Y:S01]  /*20da60*/  SHF.R.U32.HI R9, RZ, 0x8, R9 ;  /* 0x00000008ff097819 */ /* 0x000fe20000011609 */
[----:B0-----:R-:W2:Y:S01]  /*20da70*/  LDL.LU R20, [R1+0x504] ;  /* 0x0005040001147983 */ /* 0x001ea20000300800 */
[----:B------:R-:W-:-:S03]  /*20da80*/  SHF.R.S32.HI R19, RZ, 0x1f, R13 ;  /* 0x0000001fff137819 */ /* 0x000fc6000001140d */
[----:B-1----:R-:W4:Y:S01]  /*20da90*/  LDL.LU R16, [R1+0x300] ;  /* 0x0003000001107983 */ /* 0x002f220000300800 */
[----:B------:R-:W-:Y:S02]  /*20daa0*/  IADD3 R22, P3, R13, R6, RZ ;  /* 0x000000060d167210 */ /* 0x000fe40007f7e0ff */
[----:B------:R-:W-:Y:S02]  /*20dab0*/  LOP3.LUT R14, R14, 0xffff, RZ, 0xc0, !PT ;  /* 0x0000ffff0e0e7812 */ /* 0x000fe400078ec0ff */
[----:B------:R-:W-:Y:S02]  /*20dac0*/  LOP3.LUT R21, R21, 0xffff, RZ, 0xc0, !PT ;  /* 0x0000ffff15157812 */ /* 0x000fe400078ec0ff */
[----:B------:R-:W-:Y:S01]  /*20dad0*/  LOP3.LUT R9, R9, 0xffff, RZ, 0xc0, !PT ;  /* 0x0000ffff09097812 */ /* 0x000fe200078ec0ff */
[----:B------:R-:W-:Y:S01]  /*20dae0*/  IMAD.X R23, R19, 0x1, R5, P3 ;  /* 0x0000000113177824 */ /* 0x000fe200018e0605 */
[----:B------:R-:W-:Y:S02]  /*20daf0*/  PRMT R14, R14, 0x3340, R21 ;  /* 0x000033400e0e7816 */ /* 0x000fe40000000015 */
[----:B------:R-:W-:-:S02]  /*20db00*/  PRMT R9, R9, 0x3340, R0 ;  /* 0x0000334009097816 */ /* 0x000fc40000000000 */
[----:B------:R-:W-:Y:S04]  /*20db10*/  STL.64 [R1+0xd48], R22 ;  /* 0x000d481601007387 */ /* 0x000fe80000100a00 */
[----:B------:R-:W-:Y:S04]  /*20db20*/  STL [R1+0x1170], R14 ;  /* 0x0011700e01007387 */ /* 0x000fe80000100800 */
[----:B------:R3:W-:Y:S02]  /*20db30*/  STL [R1+0x3b4], R9 ;  /* 0x0003b40901007387 */ /* 0x0007e40000100800 */
[----:B---3--:R-:W-:-:S02]  /*20db40*/  LOP3.LUT R9, R17, 0xffff, RZ, 0xc0, !PT ;  /* 0x0000ffff11097812 */ /* 0x008fc400078ec0ff */
[----:B------:R-:W3:Y:S01]  /*20db50*/  LDL.LU R17, [R1+0x508] ;  /* 0x0005080001117983 */ /* 0x000ee20000300800 */
[----:B------:R-:W-:Y:S02]  /*20db60*/  LOP3.LUT R18, R18, 0xffff, RZ, 0xc0, !PT ;  /* 0x0000ffff12127812 */ /* 0x000fe400078ec0ff */
[----:B------:R-:W-:Y:S01]  /*20db70*/  LOP3.LUT R8, R8, 0xffff, RZ, 0xc0, !PT ;  /* 0x0000ffff08087812 */ /* 0x000fe200078ec0ff */
[----:B------:R-:W3:Y:S01]  /*20db80*/  LDL.LU R14, [R1+0x308] ;  /* 0x00030800010e7983 */ /* 0x000ee20000300800 */
[----:B------:R-:W-:Y:S02]  /*20db90*/  PRMT R21, R18, 0x3340, R9 ;  /* 0x0000334012157816 */ /* 0x000fe40000000009 */
[----:B------:R-:W-:Y:S01]  /*20dba0*/  PRMT R22, R8, 0x3340, R0 ;  /* 0x0000334008167816 */ /* 0x000fe20000000000 */
[----:B------:R0:W-:Y:S01]  /*20dbb0*/  STL [R1+0x7974], R8 ;  /* 0x0079740801007387 */ /* 0x0001e20000100800 */
[----:B------:R-:W-:Y:S02]  /*20dbc0*/  SHF.R.U32.HI R15, RZ, 0x8, R15 ;  /* 0x00000008ff0f7819 */ /* 0x000fe4000001160f */
[----:B------:R-:W-:-:S02]  /*20dbd0*/  SHF.R.U32.HI R9, RZ, 0x8, R9 ;  /* 0x00000008ff097819 */ /* 0x000fc40000011609 */
[----:B0-----:R-:W-:Y:S02]  /*20dbe0*/  PRMT R8, R21, 0x5410, R22 ;  /* 0x0000541015087816 */ /* 0x001fe40000000016 */
[----:B------:R-:W-:-:S03]  /*20dbf0*/  IADD3 R22, P3, R13, R11, RZ ;  /* 0x0000000b0d167210 */ /* 0x000fc60007f7e0ff */
[----:B------:R0:W-:Y:S01]  /*20dc00*/  STL [R1+0x1eb4], R8 ;  /* 0x001eb40801007387 */ /* 0x0001e20000100800 */
[----:B------:R-:W-:Y:S01]  /*20dc10*/  LOP3.LUT R15, R15, 0xffff, RZ, 0xc0, !PT ;  /* 0x0000ffff0f0f7812 */ /* 0x000fe200078ec0ff */
[----:B------:R-:W-:Y:S01]  /*20dc20*/  IMAD.X R23, R19, 0x1, R7, P3 ;  /* 0x0000000113177824 */ /* 0x000fe200018e0607 */
[----:B------:R-:W-:Y:S02]  /*20dc30*/  LOP3.LUT R9, R9, 0xffff, RZ, 0xc0, !PT ;  /* 0x0000ffff09097812 */ /* 0x000fe400078ec0ff */
[----:B0-----:R-:W-:-:S04]  /*20dc40*/  SHF.R.U32.HI R8, RZ, 0x8, R18 ;  /* 0x00000008ff087819 */ /* 0x001fc80000011612 */
[----:B------:R-:W-:Y:S02]  /*20dc50*/  LOP3.LUT R8, R8, 0xffff, RZ, 0xc0, !PT ;  /* 0x0000ffff08087812 */ /* 0x000fe400078ec0ff */
[----:B------:R-:W-:Y:S02]  /*20dc60*/  PRMT R15, R15, 0x3340, R0 ;  /* 0x000033400f0f7816 */ /* 0x000fe40000000000 */
[----:B------:R-:W-:Y:S01]  /*20dc70*/  PRMT R26, R8, 0x3340, R9 ;  /* 0x00003340081a7816 */ /* 0x000fe20000000009 */
[----:B------:R-:W-:Y:S01]  /*20dc80*/  STL.64 [R1+0xd40], R22 ;  /* 0x000d401601007387 */ /* 0x000fe20000100a00 */
[----:B--2---:R-:W-:Y:S02]  /*20dc90*/  LOP3.LUT R8, R20, 0xffff, RZ, 0xc0, !PT ;  /* 0x0000ffff14087812 */ /* 0x004fe400078ec0ff */
[----:B----4-:R-:W-:Y:S01]  /*20dca0*/  LOP3.LUT R9, R16, 0xffff, RZ, 0xc0, !PT ;  /* 0x0000ffff10097812 */ /* 0x010fe200078ec0ff */
[----:B------:R-:W2:Y:S01]  /*20dcb0*/  LDL.LU R18, [R1+0x4b4] ;  /* 0x0004b40001127983 */ /* 0x000ea20000300800 */
[----:B------:R-:W-:-:S03]  /*20dcc0*/  LOP3.LUT R12, R12, 0xffff, RZ, 0xc0, !PT ;  /* 0x0000ffff0c0c7812 */ /* 0x000fc600078ec0ff */
[----:B------:R0:W-:Y:S01]  /*20dcd0*/  STL [R1+0x3b0], R15 ;  /* 0x0003b00f01007387 */ /* 0x0001e20000100800 */
[----:B------:R-:W-:Y:S02]  /*20dce0*/  PRMT R16, R12, 0x3340, R0 ;  /* 0x000033400c107816 */ /* 0x000fe40000000000 */
[----:B------:R-:W-:Y:S02]  /*20dcf0*/  IADD3 R20, P3, R13, R4, RZ ;  /* 0x000000040d147210 */ /* 0x000fe40007f7e0ff */
[--C-:B0-----:R-:W-:Y:S02]  /*20dd00*/  PRMT R15, R8, 0x3340, R9.reuse ;  /* 0x00003340080f7816 */ /* 0x101fe40000000009 */
[----:B------:R-:W-:Y:S02]  /*20dd10*/  SHF.R.U32.HI R8, RZ, 0x8, R8 ;  /* 0x00000008ff087819 */ /* 0x000fe40000011608 */
[----:B------:R-:W-:Y:S02]  /*20dd20*/  SHF.R.U32.HI R9, RZ, 0x8, R9 ;  /* 0x00000008ff097819 */ /* 0x000fe40000011609 */
[----:B------:R-:W-:-:S02]  /*20dd30*/  LOP3.LUT R8, R8, 0xffff, RZ, 0xc0, !PT ;  /* 0x0000ffff08087812 */ /* 0x000fc400078ec0ff */
[----:B------:R-:W-:Y:S01]  /*20dd40*/  LOP3.LUT R9, R9, 0xffff, RZ, 0xc0, !PT ;  /* 0x0000ffff09097812 */ /* 0x000fe200078ec0ff */
[----:B------:R-:W-:Y:S01]  /*20dd50*/  IMAD.X R21, R19, 0x1, R3, P3 ;  /* 0x0000000113157824 */ /* 0x000fe200018e0603 */
[----:B------:R-:W-:Y:S01]  /*20dd60*/  PRMT R15, R15, 0x5410, R16 ;  /* 0x000054100f0f7816 */ /* 0x000fe20000000010 */
[----:B------:R-:W-:Y:S01]  /*20dd70*/  STL [R1+0x74f4], R26 ;  /* 0x0074f41a01007387 */ /* 0x000fe20000100800 */
[----:B------:R-:W-:-:S03]  /*20dd80*/  PRMT R9, R8, 0x3340, R9 ;  /* 0x0000334008097816 */ /* 0x000fc60000000009 */
[----:B------:R-:W-:Y:S04]  /*20dd90*/  STL [R1+0x1ea4], R15 ;  /* 0x001ea40f01007387 */ /* 0x000fe80000100800 */
[----:B------:R-:W-:Y:S04]  /*20dda0*/  STL.64 [R1+0xd38], R20 ;  /* 0x000d381401007387 */ /* 0x000fe80000100a00 */
[----:B------:R-:W4:Y:S04]  /*20ddb0*/  LDL.LU R16, [R1+0x210] ;  /* 0x0002100001107983 */ /* 0x000f280000300800 */
[----:B------:R0:W-:Y:S01]  /*20ddc0*/  STL [R1+0x113c], R9 ;  /* 0x00113c0901007387 */ /* 0x0001e20000100800 */
[----:B---3--:R-:W-:-:S02]  /*20ddd0*/  LOP3.LUT R8, R17, 0xffff, RZ, 0xc0, !PT ;  /* 0x0000ffff11087812 */ /* 0x008fc400078ec0ff */
[----:B------:R-:W-:Y:S02]  /*20dde0*/  LOP3.LUT R17, R27, 0xffff, RZ, 0xc0, !PT ;  /* 0x0000ffff1b117812 */ /* 0x000fe400078ec0ff */
[----:B------:R-:W3:Y:S01]  /*20ddf0*/  LDL.LU R27, [R1+0x7a40] ;  /* 0x007a4000011b7983 */ /* 0x000ee20000300800 */
[----:B0-----:R-:W-:Y:S02]  /*20de00*/  LOP3.LUT R9, R14, 0xffff, RZ, 0xc0, !PT ;  /* 0x0000ffff0e097812 */ /* 0x001fe400078ec0ff */
[----:B------:R-:W-:Y:S02]  /*20de10*/  PRMT R15, R17, 0x3340, R0 ;  /* 0x00003340110f7816 */ /* 0x000fe40000000000 */
[--C-:B------:R-:W-:Y:S01]  /*20de20*/  PRMT R14, R8, 0x3340, R9.reuse ;  /* 0x00003340080e7816 */ /* 0x100fe20000000009 */
[----:B------:R0:W-:Y:S01]  /*20de30*/  STL [R1+0x7978], R17 ;  /* 0x0079781101007387 */ /* 0x0001e20000100800 */
[----:B------:R-:W-:Y:S02]  /*20de40*/  SHF.R.U32.HI R8, RZ, 0x8, R8 ;  /* 0x00000008ff087819 */ /* 0x000fe40000011608 */
[----:B------:R-:W-:-:S02]  /*20de50*/  SHF.R.U32.HI R9, RZ, 0x8, R9 ;  /* 0x00000008ff097819 */ /* 0x000fc40000011609 */
[----:B------:R-:W-:Y:S02]  /*20de60*/  LOP3.LUT R8, R8, 0xffff, RZ, 0xc0, !PT ;  /* 0x0000ffff08087812 */ /* 0x000fe400078ec0ff */
[----:B------:R-:W-:Y:S02]  /*20de70*/  LOP3.LUT R9, R9, 0xffff, RZ, 0xc0, !PT ;  /* 0x0000ffff09097812 */ /* 0x000fe400078ec0ff */
[----:B0-----:R-:W-:Y:S02]  /*20de80*/  PRMT R17, R14, 0x5410, R15 ;  /* 0x000054100e117816 */ /* 0x001fe4000000000f */
[----:B------:R-:W-:Y:S02]  /*20de90*/  IADD3 R14, P3, R13, R2, RZ ;  /* 0x000000020d0e7210 */ /* 0x000fe40007f7e0ff */
[----:B------:R-:W-:-:S03]  /*20dea0*/  PRMT R9, R8, 0x3340, R9 ;  /* 0x0000334008097816 */ /* 0x000fc60000000009 */
[----:B------:R-:W-:Y:S01]  /*20deb0*/  IMAD.X R15, R19, 0x1, R0, P3 ;  /* 0x00000001130f7824 */ /* 0x000fe200018e0600 */
[----:B------:R0:W-:Y:S04]  /*20dec0*/  STL [R1+0x1e9c], R17 ;  /* 0x001e9c1101007387 */ /* 0x0001e80000100800 */
[----:B------:R-:W-:Y:S04]  /*20ded0*/  STL.64 [R1+0xd30], R14 ;  /* 0x000d300e01007387 */ /* 0x000fe80000100a00 */
[----:B------:R3:W-:Y:S01]  /*20dee0*/  STL [R1+0x1bdc], R9 ;  /* 0x001bdc0901007387 */ /* 0x0007e20000100800 */
[----:B0-----:R-:W-:-:S03]  /*20def0*/  LOP3.LUT R17, R28, 0xffff, RZ, 0xc0, !PT ;  /* 0x0000ffff1c117812 */ /* 0x001fc600078ec0ff */
[----:B------:R-:W4:Y:S01]  /*20df00*/  LDL.LU R28, [R1+0x7a3c] ;  /* 0x007a3c00011c7983 */ /* 0x000f220000300800 */
[----:B---3--:R-:W-:-:S03]  /*20df10*/  LOP3.LUT R9, R27, 0xffff, RZ, 0xc0, !PT ;  /* 0x0000ffff1b097812 */ /* 0x008fc600078ec0ff */
[----:B------:R-:W3:Y:S01]  /*20df20*/  LDL.LU R27, [R1+0x7a38] ;  /* 0x007a3800011b7983 */ /* 0x000ee20000300800 */
[----:B--2---:R-:W-:Y:S02]  /*20df30*/  LOP3.LUT R8, R18, 0xffff, RZ, 0xc0, !PT ;  /* 0x0000ffff12087812 */ /* 0x004fe400078ec0ff */
[----:B------:R-:W-:Y:S02]  /*20df40*/  PRMT R15, R17, 0x3340, R0 ;  /* 0x00003340110f7816 */ /* 0x000fe40000000000 */
[----:B------:R-:W-:Y:S02]  /*20df50*/  PRMT R14, R8, 0x3340, R9 ;  /* 0x00003340080e7816 */ /* 0x000fe40000000009 */
[----:B------:R-:W-:Y:S02]  /*20df60*/  SHF.R.U32.HI R8, RZ, 0x8, R8 ;  /* 0x00000008ff087819 */ /* 0x000fe40000011608 */
[----:B------:R-:W-:Y:S02]  /*20df70*/  PRMT R15, R14, 0x5410, R15 ;  /* 0x000054100e0f7816 */ /* 0x000fe4000000000f */
[----:B------:R-:W-:-:S02]  /*20df80*/  SHF.R.U32.HI R14, RZ, 0x8, R12 ;  /* 0x00000008ff0e7819 */ /* 0x000fc4000001160c */
[----:B------:R-:W-:Y:S02]  /*20df90*/  SHF.R.U32.HI R9, RZ, 0x8, R9 ;  /* 0x00000008ff097819 */ /* 0x000fe40000011609 */
[----:B------:R-:W-:Y:S02]  /*20dfa0*/  LOP3.LUT R14, R14, 0xffff, RZ, 0xc0, !PT ;  /* 0x0000ffff0e0e7812 */ /* 0x000fe400078ec0ff */
[----:B------:R-:W-:Y:S02]  /*20dfb0*/  LOP3.LUT R8, R8, 0xffff, RZ, 0xc0, !PT ;  /* 0x0000ffff08087812 */ /* 0x000fe400078ec0ff */
[----:B------:R-:W-:Y:S01]  /*20dfc0*/  LOP3.LUT R9, R9, 0xffff, RZ, 0xc0, !PT ;  /* 0x0000ffff09097812 */ /* 0x000fe200078ec0ff */
[----:B------:R0:W-:Y:S04]  /*20dfd0*/  STL [R1+0x1e94], R15 ;  /* 0x001e940f01007387 */ /* 0x0001e80000100800 */
[----:B------:R-:W2:Y:S04]  /*20dfe0*/  LDL.LU R12, [R1+0x214] ;  /* 0x00021400010c7983 */ /* 0x000ea80000300800 */
[----:B------:R-:W2:Y:S01]  /*20dff0*/  LDL.LU R18, [R1+0x3a4] ;  /* 0x0003a40001127983 */ /* 0x000ea20000300800 */
[----:B0-----:R-:W-:-:S02]  /*20e000*/  PRMT R15, R14, 0x3340, R0 ;  /* 0x000033400e0f7816 */ /* 0x001fc40000000000 */
[----:B------:R-:W-:-:S03]  /*20e010*/  PRMT R14, R8, 0x3340, R9 ;  /* 0x00003340080e7816 */ /* 0x000fc60000000009 */
[----:B------:R-:W-:Y:S04]  /*20e020*/  STL [R1+0x3ac], R15 ;  /* 0x0003ac0f01007387 */ /* 0x000fe80000100800 */
[----:B------:R4:W-:Y:S02]  /*20e030*/  STL [R1+0x1138], R14 ;  /* 0x0011380e01007387 */ /* 0x0009e40000100800 */
[----:B----4-:R-:W-:Y:S02]  /*20e040*/  LOP3.LUT R14, R28, 0xffff, RZ, 0xc0, !PT ;  /* 0x0000ffff1c0e7812 */ /* 0x010fe400078ec0ff */
[----:B---3--:R-:W-:Y:S04]  /*20e050*/  STL [R1+0x7414], R27 ;  /* 0x0074141b01007387 */ /* 0x008fe80000100800 */
[----:B------:R-:W3:Y:S01]  /*20e060*/  LDL.LU R28, [R1+0x7a34] ;  /* 0x007a3400011c7983 */ /* 0x000ee20000300800 */
[----:B------:R-:W-:-:S02]  /*20e070*/  LOP3.LUT R8, R16, 0xffff, RZ, 0xc0, !PT ;  /* 0x0000ffff10087812 */ /* 0x000fc400078ec0ff */
[----:B------:R-:W-:Y:S01]  /*20e080*/  LOP3.LUT R9, R27, 0xffff, RZ, 0xc0, !PT ;  /* 0x0000ffff1b097812 */ /* 0x000fe200078ec0ff */
[----:B------:R-:W-:Y:S01]  /*20e090*/  VIADD R19, R13, UR5 ;  /* 0x000000050d137c36 */ /* 0x000fe20008000000 */
[----:B------:R-:W-:Y:S01]  /*20e0a0*/  PRMT R15, R8, 0x3340, R0 ;  /* 0x00003340080f7816 */ /* 0x000fe20000000000 */
[----:B------:R-:W4:Y:S01]  /*20e0b0*/  LDL.LU R16, [R1+0x554] ;  /* 0x0005540001107983 */ /* 0x000f220000300800 */
[----:B------:R-:W-:Y:S01]  /*20e0c0*/  PRMT R13, R9, 0x3340, R14 ;  /* 0x00003340090d7816 */ /* 0x000fe2000000000e */
[----:B------:R-:W-:-:S03]  /*20e0d0*/  ULDC UR5, c[0x0][0x248] ;  /* 0x0000920000057ab9 */ /* 0x000fc60000000800 */
[----:B------:R-:W-:Y:S02]  /*20e0e0*/  PRMT R15, R13, 0x5410, R15 ;  /* 0x000054100d0f7816 */ /* 0x000fe4000000000f */
[----:B------:R-:W4:Y:S01]  /*20e0f0*/  LDL.LU R13, [R1+0x360] ;  /* 0x00036000010d7983 */ /* 0x000f220000300800 */
[----:B------:R-:W-:Y:S02]  /*20e100*/  SHF.R.U32.HI R9, RZ, 0x8, R9 ;  /* 0x00000008ff097819 */ /* 0x000fe40000011609 */
[----:B------:R-:W-:Y:S01]  /*20e110*/  SHF.R.U32.HI R14, RZ, 0x8, R14 ;  /* 0x00000008ff0e7819 */ /* 0x000fe2000001160e */
[----:B------:R0:W-:Y:S01]  /*20e120*/  STL [R1+0x1e8c], R15 ;  /* 0x001e8c0f01007387 */ /* 0x0001e20000100800 */
[----:B------:R-:W-:Y:S02]  /*20e130*/  IADD3 R20, P3, R19, R6, RZ ;  /* 0x0000000613147210 */ /* 0x000fe40007f7e0ff */
[----:B------:R-:W-:Y:S02]  /*20e140*/  SHF.R.U32.HI R8, RZ, 0x8, R8 ;  /* 0x00000008ff087819 */ /* 0x000fe40000011608 */
[----:B------:R-:W-:-:S02]  /*20e150*/  LOP3.LUT R9, R9, 0xffff, RZ, 0xc0, !PT ;  /* 0x0000ffff09097812 */ /* 0x000fc400078ec0ff */
[----:B------:R-:W-:Y:S02]  /*20e160*/  LOP3.LUT R14, R14, 0xffff, RZ, 0xc0, !PT ;  /* 0x0000ffff0e0e7812 */ /* 0x000fe400078ec0ff */
[----:B0-----:R-:W-:Y:S02]  /*20e170*/  SHF.R.S32.HI R15, RZ, 0x1f, R19 ;  /* 0x0000001fff0f7819 */ /* 0x001fe40000011413 */
[----:B------:R-:W-:Y:S02]  /*20e180*/  LOP3.LUT R8, R8, 0xffff, RZ, 0xc0, !PT ;  /* 0x0000ffff08087812 */ /* 0x000fe400078ec0ff */
[----:B------:R-:W-:Y:S01]  /*20e190*/  PRMT R14, R9, 0x3340, R14 ;  /* 0x00003340090e7816 */ /* 0x000fe2000000000e */
[----:B------:R-:W-:Y:S01]  /*20e1a0*/  IMAD.X R21, R15, 0x1, R5, P3 ;  /* 0x000000010f157824 */ /* 0x000fe200018e0605 */
[----:B------:R-:W-:-:S04]  /*20e1b0*/  PRMT R9, R8, 0x3340, R0 ;  /* 0x0000334008097816 */ /* 0x000fc80000000000 */
[----:B------:R-:W-:Y:S04]  /*20e1c0*/  STL.64 [R1+0xd28], R20 ;  /* 0x000d281401007387 */ /* 0x000fe80000100a00 */
[----:B------:R0:W-:Y:S04]  /*20e1d0*/  STL [R1+0x10fc], R14 ;  /* 0x0010fc0e01007387 */ /* 0x0001e80000100800 */
[----:B---3--:R-:W-:Y:S04]  /*20e1e0*/  STL [R1+0x7400], R28 ;  /* 0x0074001c01007387 */ /* 0x008fe80000100800 */
[----:B------:R1:W-:Y:S04]  /*20e1f0*/  STL [R1+0x3a8], R9 ;  /* 0x0003a80901007387 */ /* 0x0003e80000100800 */
[----:B0-----:R-:W3:Y:S04]  /*20e200*/  LDL.LU R14, [R1+0x55c] ;  /* 0x00055c00010e7983 */ /* 0x001ee80000300800 */
[----:B------:R-:W3:Y:S04]  /*20e210*/  LDL.LU R21, [R1+0x190] ;  /* 0x0001900001157983 */ /* 0x000ee80000300800 */
[----:B------:R-:W3:Y:S01]  /*20e220*/  LDL.LU R20, [R1+0x364] ;  /* 0x0003640001147983 */ /* 0x000ee20000300800 */
[----:B------:R-:W-:-:S02]  /*20e230*/  LOP3.LUT R8, R28, 0xffff, RZ, 0xc0, !PT ;  /* 0x0000ffff1c087812 */ /* 0x000fc400078ec0ff */
[----:B--2---:R-:W-:Y:S02]  /*20e240*/  LOP3.LUT R12, R12, 0xffff, RZ, 0xc0, !PT ;  /* 0x0000ffff0c0c7812 */ /* 0x004fe400078ec0ff */
[----:B-1----:R-:W-:Y:S02]  /*20e250*/  LOP3.LUT R9, R18, 0xffff, RZ, 0xc0, !PT ;  /* 0x0000ffff12097812 */ /* 0x002fe400078ec0ff */
[----:B------:R-:W-:Y:S02]  /*20e260*/  PRMT R22, R12, 0x3340, R0 ;  /* 0x000033400c167816 */ /* 0x000fe40000000000 */
        /* <DEDUP_REMOVED lines=9> */
[----:B------:R-:W-:Y:S01]  /*20e300*/  IMAD.X R23, R15, 0x1, R7, P3 ;  /* 0x000000010f177824 */ /* 0x000fe200018e0607 */
[----:B------:R0:W-:Y:S04]  /*20e310*/  STL [R1+0x1e88], R18 ;  /* 0x001e881201007387 */ /* 0x0001e80000100800 */
[----:B------:R1:W-:Y:S01]  /*20e320*/  STL.64 [R1+0xd20], R22 ;  /* 0x000d201601007387 */ /* 0x0003e20000100a00 */
[----:B0-----:R-:W-:-:S02]  /*20e330*/  PRMT R18, R17, 0x3340, R0 ;  /* 0x0000334011127816 */ /* 0x001fc40000000000 */
[----:B------:R-:W-:Y:S02]  /*20e340*/  PRMT R17, R8, 0x3340, R9 ;  /* 0x0000334008117816 */ /* 0x000fe40000000009 */
[----:B----4-:R-:W-:Y:S01]  /*20e350*/  LOP3.LUT R8, R16, 0xffff, RZ, 0xc0, !PT ;  /* 0x0000ffff10087812 */ /* 0x010fe200078ec0ff */
[----:B------:R0:W-:Y:S01]  /*20e360*/  STL [R1+0x3a4], R18 ;  /* 0x0003a41201007387 */ /* 0x0001e20000100800 */
[----:B------:R-:W-:Y:S02]  /*20e370*/  LOP3.LUT R9, R13, 0xffff, RZ, 0xc0, !PT ;  /* 0x0000ffff0d097812 */ /* 0x000fe400078ec0ff */
[----:B------:R-:W-:Y:S01]  /*20e380*/  SHF.R.U32.HI R16, RZ, 0x8, R12 ;  /* 0x00000008ff107819 */ /* 0x000fe2000001160c */
[----:B------:R2:W-:Y:S04]  /*20e390*/  STL [R1+0x1134], R17 ;  /* 0x0011341101007387 */ /* 0x0005e80000100800 */
[----:B------:R4:W-:Y:S01]  /*20e3a0*/  STL [R1+0x11c], R8 ;  /* 0x00011c0801007387 */ /* 0x0009e20000100800 */
[----:B-1----:R-:W-:-:S03]  /*20e3b0*/  LOP3.LUT R22, R16, 0xffff, RZ, 0xc0, !PT ;  /* 0x0000ffff10167812 */ /* 0x002fc600078ec0ff */
[----:B0-----:R-:W3:Y:S01]  /*20e3c0*/  LDL.LU R18, [R1+0x518] ;  /* 0x0005180001127983 */ /* 0x001ee20000300800 */
[----:B--2---:R-:W-:-:S03]  /*20e3d0*/  SHF.R.U32.HI R17, RZ, 0x8, R9 ;  /* 0x00000008ff117819 */ /* 0x004fc60000011609 */
[----:B------:R-:W2:Y:S01]  /*20e3e0*/  LDL.LU R13, [R1+0x12c] ;  /* 0x00012c00010d7983 */ /* 0x000ea20000300800 */
[----:B----4-:R-:W-:-:S03]  /*20e3f0*/  SHF.R.U32.HI R8, RZ, 0x8, R8 ;  /* 0x00000008ff087819 */ /* 0x010fc60000011608 */
[----:B------:R-:W4:Y:S01]  /*20e400*/  LDL.LU R12, [R1+0x31c] ;  /* 0x00031c00010c7983 */ /* 0x000f220000300800 */
[----:B------:R-:W-:Y:S02]  /*20e410*/  LOP3.LUT R17, R17, 0xffff, RZ, 0xc0, !PT ;  /* 0x0000ffff11117812 */ /* 0x000fe400078ec0ff */
[----:B------:R-:W-:Y:S01]  /*20e420*/  LOP3.LUT R8, R8, 0xffff, RZ, 0xc0, !PT ;  /* 0x0000ffff08087812 */ /* 0x000fe200078ec0ff */
[----:B------:R-:W4:Y:S01]  /*20e430*/  LDL.LU R16, [R1+0x198] ;  /* 0x0001980001107983 */ /* 0x000f220000300800 */
[----:B------:R-:W-:Y:S02]  /*20e440*/  PRMT R22, R22, 0x3340, R0 ;  /* 0x0000334016167816 */ /* 0x000fe40000000000 */
[----:B------:R-:W-:Y:S01]  /*20e450*/  PRMT R8, R8, 0x3340, R17 ;  /* 0x0000334008087816 */ /* 0x000fe20000000011 */
[----:B------:R-:W-:Y:S04]  /*20e460*/  STL [R1+0x79b0], R9 ;  /* 0x0079b00901007387 */ /* 0x000fe80000100800 */
[----:B------:R-:W-:Y:S04]  /*20e470*/  STL [R1+0x3a0], R22 ;  /* 0x0003a01601007387 */ /* 0x000fe80000100800 */
[----:B------:R0:W-:Y:S01]  /*20e480*/  STL [R1+0x1130], R8 ;  /* 0x0011300801007387 */ /* 0x0001e20000100800 */
[----:B---3--:R-:W-:-:S02]  /*20e490*/  LOP3.LUT R14, R14, 0xffff, RZ, 0xc0, !PT ;  /* 0x0000ffff0e0e7812 */ /* 0x008fc400078ec0ff */
[----:B0-----:R-:W-:Y:S02]  /*20e4a0*/  LOP3.LUT R8, R21, 0xffff, RZ, 0xc0, !PT ;  /* 0x0000ffff15087812 */ /* 0x001fe400078ec0ff */
[----:B------:R-:W-:Y:S02]  /*20e4b0*/  LOP3.LUT R17, R20, 0xffff, RZ, 0xc0, !PT ;  /* 0x0000ffff14117812 */ /* 0x000fe400078ec0ff */
[----:B------:R-:W-:Y:S02]  /*20e4c0*/  PRMT R20, R8, 0x3340, R0 ;  /* 0x0000334008147816 */ /* 0x000fe40000000000 */
[----:B------:R-:W-:-:S04]  /*20e4d0*/  PRMT R9, R14, 0x3340, R17 ;  /* 0x000033400e097816 */ /* 0x000fc80000000011 */
[----:B------:R-:W-:-:S05]  /*20e4e0*/  PRMT R9, R9, 0x5410, R20 ;  /* 0x0000541009097816 */ /* 0x000fca0000000014 */
[----:B------:R0:W-:Y:S02]  /*20e4f0*/  STL [R1+0x1e7c], R9 ;  /* 0x001e7c0901007387 */ /* 0x0001e40000100800 */
[----:B0-----:R-:W-:Y:S02]  /*20e500*/  SHF.R.U32.HI R9, RZ, 0x8, R14 ;  /* 0x00000008ff097819 */ /* 0x001fe4000001160e */
[----:B------:R-:W3:Y:S01]  /*20e510*/  LDL.LU R14, [R1+0x51c] ;  /* 0x00051c00010e7983 */ /* 0x000ee20000300800 */
[----:B------:R-:W-:Y:S02]  /*20e520*/  IADD3 R20, P3, R19, R4, RZ ;  /* 0x0000000413147210 */ /* 0x000fe40007f7e0ff */
[----:B------:R-:W-:-:S03]  /*20e530*/  SHF.R.U32.HI R17, RZ, 0x8, R17 ;  /* 0x00000008ff117819 */ /* 0x000fc60000011611 */
[----:B------:R-:W-:Y:S01]  /*20e540*/  IMAD.X R21, R15, 0x1, R3, P3 ;  /* 0x000000010f157824 */ /* 0x000fe200018e0603 */
[----:B------:R-:W-:Y:S02]  /*20e550*/  LOP3.LUT R9, R9, 0xffff, RZ, 0xc0, !PT ;  /* 0x0000ffff09097812 */ /* 0x000fe400078ec0ff */
[----:B------:R-:W-:Y:S02]  /*20e560*/  LOP3.LUT R17, R17, 0xffff, RZ, 0xc0, !PT ;  /* 0x0000ffff11117812 */ /* 0x000fe400078ec0ff */
[----:B------:R-:W-:Y:S01]  /*20e570*/  SHF.R.U32.HI R8, RZ, 0x8, R8 ;  /* 0x00000008ff087819 */ /* 0x000fe20000011608 */
[----:B------:R0:W-:Y:S01]  /*20e580*/  STL.64 [R1+0xd10], R20 ;  /* 0x000d101401007387 */ /* 0x0001e20000100a00 */
[----:B------:R-:W-:Y:S02]  /*20e590*/  IADD3 R22, P3, R19, R2, RZ ;  /* 0x0000000213167210 */ /* 0x000fe40007f7e0ff */
[----:B------:R-:W-:Y:S02]  /*20e5a0*/  PRMT R9, R9, 0x3340, R17 ;  /* 0x0000334009097816 */ /* 0x000fe40000000011 */
[----:B------:R-:W-:Y:S01]  /*20e5b0*/  LOP3.LUT R8, R8, 0xffff, RZ, 0xc0, !PT ;  /* 0x0000ffff08087812 */ /* 0x000fe200078ec0ff */
[--C-:B------:R-:W-:Y:S01]  /*20e5c0*/  IMAD.X R23, R15, 0x1, R0.reuse, P3 ;  /* 0x000000010f177824 */ /* 0x100fe200018e0600 */
[----:B0-----:R-:W3:Y:S02]  /*20e5d0*/  LDL.LU R21, [R1+0x318] ;  /* 0x0003180001157983 */ /* 0x001ee40000300800 */
[----:B------:R-:W-:-:S02]  /*20e5e0*/  PRMT R15, R8, 0x3340, R0 ;  /* 0x00003340080f7816 */ /* 0x000fc40000000000 */
[----:B------:R0:W-:Y:S01]  /*20e5f0*/  STL [R1+0x10f8], R9 ;  /* 0x0010f80901007387 */ /* 0x0001e20000100800 */
[----:B--2---:R-:W-:-:S03]  /*20e600*/  LOP3.LUT R8, R13, 0xffff, RZ, 0xc0, !PT ;  /* 0x0000ffff0d087812 */ /* 0x004fc600078ec0ff */
[----:B------:R-:W-:Y:S01]  /*20e610*/  STL.64 [R1+0xd18], R22 ;  /* 0x000d181601007387 */ /* 0x000fe20000100a00 */
[----:B----4-:R-:W-:Y:S02]  /*20e620*/  LOP3.LUT R13, R12, 0xffff, RZ, 0xc0, !PT ;  /* 0x0000ffff0c0d7812 */ /* 0x010fe400078ec0ff */
[----:B0-----:R-:W-:Y:S01]  /*20e630*/  LOP3.LUT R9, R18, 0xffff, RZ, 0xc0, !PT ;  /* 0x0000ffff12097812 */ /* 0x001fe200078ec0ff */
[----:B------:R0:W-:Y:S03]  /*20e640*/  STL [R1+0x39c], R15 ;  /* 0x00039c0f01007387 */ /* 0x0001e60000100800 */
[----:B------:R-:W-:Y:S02]  /*20e650*/  PRMT R12, R9, 0x3340, R13 ;  /* 0x00003340090c7816 */ /* 0x000fe4000000000d */
[----:B------:R-:W-:Y:S02]  /*20e660*/  LOP3.LUT R20, R16, 0xffff, RZ, 0xc0, !PT ;  /* 0x0000ffff10147812 */ /* 0x000fe400078ec0ff */
[----:B0-----:R-:W-:-:S04]  /*20e670*/  PRMT R15, R8, 0x3340, R0 ;  /* 0x00003340080f7816 */ /* 0x001fc80000000000 */
[----:B------:R-:W-:Y:S02]  /*20e680*/  PRMT R15, R12, 0x5410, R15 ;  /* 0x000054100c0f7816 */ /* 0x000fe4000000000f */
[----:B------:R-:W-:Y:S02]  /*20e690*/  SHF.R.U32.HI R12, RZ, 0x8, R20 ;  /* 0x00000008ff0c7819 */ /* 0x000fe40000011614 */
[----:B------:R-:W-:Y:S01]  /*20e6a0*/  SHF.R.U32.HI R9, RZ, 0x8, R9 ;  /* 0x00000008ff097819 */ /* 0x000fe20000011609 */
[----:B------:R0:W-:Y:S01]  /*20e6b0*/  STL [R1+0x1e68], R15 ;  /* 0x001e680f01007387 */ /* 0x0001e20000100800 */
[----:B------:R-:W-:Y:S02]  /*20e6c0*/  LOP3.LUT R17, R12, 0xffff, RZ, 0xc0, !PT ;  /* 0x0000ffff0c117812 */ /* 0x000fe400078ec0ff */
[----:B------:R-:W-:Y:S01]  /*20e6d0*/  LOP3.LUT R9, R9, 0xffff, RZ, 0xc0, !PT ;  /* 0x0000ffff09097812 */ /* 0x000fe200078ec0ff */
[----:B------:R-:W2:Y:S01]  /*20e6e0*/  LDL.LU R12, [R1+0x4d0] ;  /* 0x0004d000010c7983 */ /* 0x000ea20000300800 */
[----:B0-----:R-:W-:-:S03]  /*20e6f0*/  SHF.R.U32.HI R15, RZ, 0x8, R13 ;  /* 0x00000008ff0f7819 */ /* 0x001fc6000001160d */
[----:B------:R-:W4:Y:S01]  /*20e700*/  LDL.LU R18, [R1+0xe0] ;  /* 0x0000e00001127983 */ /* 0x000f220000300800 */
[----:B------:R-:W-:-:S03]  /*20e710*/  LOP3.LUT R15, R15, 0xffff, RZ, 0xc0, !PT ;  /* 0x0000ffff0f0f7812 */ /* 0x000fc600078ec0ff */
[----:B------:R-:W4:Y:S01]  /*20e720*/  LDL.LU R13, [R1+0x2c8] ;  /* 0x0002c800010d7983 */ /* 0x000f220000300800 */
[----:B------:R-:W-:Y:S02]  /*20e730*/  PRMT R17, R17, 0x3340, R0 ;  /* 0x0000334011117816 */ /* 0x000fe40000000000 */
[----:B------:R-:W-:Y:S01]  /*20e740*/  PRMT R9, R9, 0x3340, R15 ;  /* 0x0000334009097816 */ /* 0x000fe2000000000f */
[----:B------:R-:W4:Y:S04]  /*20e750*/  LDL.LU R16, [R1+0x4c4] ;  /* 0x0004c40001107983 */ /* 0x000f280000300800 */
[----:B------:R0:W-:Y:S04]  /*20e760*/  STL [R1+0x79b4], R20 ;  /* 0x0079b41401007387 */ /* 0x0001e80000100800 */
[----:B------:R-:W-:Y:S04]  /*20e770*/  STL [R1+0x398], R17 ;  /* 0x0003981101007387 */ /* 0x000fe80000100800 */
[----:B------:R1:W-:Y:S01]  /*20e780*/  STL [R1+0x10f4], R9 ;  /* 0x0010f40901007387 */ /* 0x0003e20000100800 */
[----:B---3--:R-:W-:-:S02]  /*20e790*/  LOP3.LUT R15, R14, 0xffff, RZ, 0xc0, !PT ;  /* 0x0000ffff0e0f7812 */ /* 0x008fc400078ec0ff */
[----:B------:R-:W-:Y:S02]  /*20e7a0*/  LOP3.LUT R14, R29, 0xffff, RZ, 0xc0, !PT ;  /* 0x0000ffff1d0e7812 */ /* 0x000fe400078ec0ff */
[----:B------:R-:W3:Y:S02]  /*20e7b0*/  LDL.LU R29, [R1+0x7a30] ;  /* 0x007a3000011d7983 */ /* 0x000ee40000300800 */
[----:B0-----:R-:W-:Y:S02]  /*20e7c0*/  PRMT R20, R14, 0x3340, R0 ;  /* 0x000033400e147816 */ /* 0x001fe40000000000 */
[----:B-1----:R-:W-:-:S04]  /*20e7d0*/  LOP3.LUT R9, R21, 0xffff, RZ, 0xc0, !PT ;  /* 0x0000ffff15097812 */ /* 0x002fc800078ec0ff */
[--C-:B------:R-:W-:Y:S02]  /*20e7e0*/  PRMT R17, R15, 0x3340, R9.reuse ;  /* 0x000033400f117816 */ /* 0x100fe40000000009 */
[----:B------:R-:W-:Y:S02]  /*20e7f0*/  SHF.R.U32.HI R9, RZ, 0x8, R9 ;  /* 0x00000008ff097819 */ /* 0x000fe40000011609 */
[----:B------:R-:W-:Y:S02]  /*20e800*/  PRMT R17, R17, 0x5410, R20 ;  /* 0x0000541011117816 */ /* 0x000fe40000000014 */
[----:B------:R-:W-:-:S03]  /*20e810*/  SHF.R.U32.HI R15, RZ, 0x8, R15 ;  /* 0x00000008ff0f7819 */ /* 0x000fc6000001160f */
[----:B------:R0:W-:Y:S01]  /*20e820*/  STL [R1+0x1e60], R17 ;  /* 0x001e601101007387 */ /* 0x0001e20000100800 */
[----:B------:R-:W-:Y:S02]  /*20e830*/  LOP3.LUT R15, R15, 0xffff, RZ, 0xc0, !PT ;  /* 0x0000ffff0f0f7812 */ /* 0x000fe400078ec0ff */
[----:B------:R-:W-:Y:S02]  /*20e840*/  SHF.R.U32.HI R14, RZ, 0x8, R14 ;  /* 0x00000008ff0e7819 */ /* 0x000fe4000001160e */
[----:B------:R-:W-:Y:S02]  /*20e850*/  SHF.R.U32.HI R8, RZ, 0x8, R8 ;  /* 0x00000008ff087819 */ /* 0x000fe40000011608 */
[----:B0-----:R-:W-:Y:S01]  /*20e860*/  LOP3.LUT R17, R9, 0xffff, RZ, 0xc0, !PT ;  /* 0x0000ffff09117812 */ /* 0x001fe200078ec0ff */
[----:B------:R-:W-:Y:S01]  /*20e870*/  VIADD R9, R19, UR5 ;  /* 0x0000000513097c36 */ /* 0x000fe20008000000 */
[----:B------:R-:W-:Y:S01]  /*20e880*/  LOP3.LUT R14, R14, 0xffff, RZ, 0xc0, !PT ;  /* 0x0000ffff0e0e7812 */ /* 0x000fe200078ec0ff */
[----:B------:R-:W-:Y:S01]  /*20e890*/  ULDC UR5, c[0x0][0x248] ;  /* 0x0000920000057ab9 */ /* 0x000fe20000000800 */
[----:B------:R-:W-:-:S02]  /*20e8a0*/  PRMT R17, R15, 0x3340, R17 ;  /* 0x000033400f117816 */ /* 0x000fc40000000011 */
[----:B------:R-:W-:Y:S02]  /*20e8b0*/  SHF.R.S32.HI R15, RZ, 0x1f, R9 ;  /* 0x0000001fff0f7819 */ /* 0x000fe40000011409 */
[----:B------:R-:W-:Y:S02]  /*20e8c0*/  IADD3 R20, P3, R9, R6, RZ ;  /* 0x0000000609147210 */ /* 0x000fe40007f7e0ff */
[----:B------:R-:W-:Y:S01]  /*20e8d0*/  LOP3.LUT R8, R8, 0xffff, RZ, 0xc0, !PT ;  /* 0x0000ffff08087812 */ /* 0x000fe200078ec0ff */
[----:B------:R0:W-:Y:S02]  /*20e8e0*/  STL [R1+0x10a8], R17 ;  /* 0x0010a81101007387 */ /* 0x0001e40000100800 */
[----:B------:R-:W-:Y:S01]  /*20e8f0*/  IMAD.X R21, R15, 0x1, R5, P3 ;  /* 0x000000010f157824 */ /* 0x000fe200018e0605 */
[----:B--2---:R-:W-:Y:S02]  /*20e900*/  LOP3.LUT R12, R12, 0xffff, RZ, 0xc0, !PT ;  /* 0x0000ffff0c0c7812 */ /* 0x004fe400078ec0ff */
[----:B0-----:R-:W-:-:S02]  /*20e910*/  PRMT R17, R14, 0x3340, R0 ;  /* 0x000033400e117816 */ /* 0x001fc40000000000 */
[----:B------:R-:W-:Y:S01]  /*20e920*/  PRMT R14, R8, 0x3340, R0 ;  /* 0x00003340080e7816 */ /* 0x000fe20000000000 */
[----:B------:R-:W-:Y:S01]  /*20e930*/  STL.64 [R1+0xd08], R20 ;  /* 0x000d081401007387 */ /* 0x000fe20000100a00 */
[----:B----4-:R-:W-:Y:S02]  /*20e940*/  LOP3.LUT R8, R18, 0xffff, RZ, 0xc0, !PT ;  /* 0x0000ffff12087812 */ /* 0x010fe400078ec0ff */
[----:B------:R-:W-:Y:S01]  /*20e950*/  LOP3.LUT R13, R13, 0xffff, RZ, 0xc0, !PT ;  /* 0x0000ffff0d0d7812 */ /* 0x000fe200078ec0ff */
[----:B------:R0:W-:Y:S01]  /*20e960*/  STL [R1+0x394], R17 ;  /* 0x0003941101007387 */ /* 0x0001e20000100800 */
[----:B------:R-:W-:-:S03]  /*20e970*/  LOP3.LUT R19, R16, 0xffff, RZ, 0xc0, !PT ;  /* 0x0000ffff10137812 */ /* 0x000fc600078ec0ff */
[----:B------:R1:W-:Y:S01]  /*20e980*/  STL [R1+0x390], R14 ;  /* 0x0003900e01007387 */ /* 0x0003e20000100800 */
[----:B------:R-:W-:Y:S02]  /*20e990*/  PRMT R16, R8, 0x3340, R0 ;  /* 0x0000334008107816 */ /* 0x000fe40000000000 */
[----:B0-----:R-:W-:Y:S02]  /*20e9a0*/  LOP3.LUT R17, R10, 0xffff, RZ, 0xc0, !PT ;  /* 0x0000ffff0a117812 */ /* 0x001fe400078ec0ff */
[----:B------:R-:W2:Y:S01]  /*20e9b0*/  LDL.LU R10, [R1+0x7a2c] ;  /* 0x007a2c00010a7983 */ /* 0x000ea20000300800 */
[----:B-1----:R-:W-:-:S04]  /*20e9c0*/  PRMT R14, R12, 0x3340, R13 ;  /* 0x000033400c0e7816 */ /* 0x002fc8000000000d */
[----:B------:R-:W-:Y:S02]  /*20e9d0*/  PRMT R20, R14, 0x5410, R16 ;  /* 0x000054100e147816 */ /* 0x000fe40000000010 */
[----:B------:R-:W-:Y:S02]  /*20e9e0*/  PRMT R21, R17, 0x3340, R0 ;  /* 0x0000334011157816 */ /* 0x000fe40000000000 */
[----:B------:R-:W-:Y:S02]  /*20e9f0*/  SHF.R.U32.HI R12, RZ, 0x8, R12 ;  /* 0x00000008ff0c7819 */ /* 0x000fe4000001160c */
[----:B------:R-:W-:Y:S02]  /*20ea00*/  SHF.R.U32.HI R13, RZ, 0x8, R13 ;  /* 0x00000008ff0d7819 */ /* 0x000fe4000001160d */
[----:B------:R-:W-:Y:S02]  /*20ea10*/  LOP3.LUT R12, R12, 0xffff, RZ, 0xc0, !PT ;  /* 0x0000ffff0c0c7812 */ /* 0x000fe400078ec0ff */
[----:B------:R-:W-:-:S04]  /*20ea20*/  LOP3.LUT R13, R13, 0xffff, RZ, 0xc0, !PT ;  /* 0x0000ffff0d0d7812 */ /* 0x000fc800078ec0ff */
[----:B------:R-:W-:Y:S02]  /*20ea30*/  PRMT R12, R12, 0x3340, R13 ;  /* 0x000033400c0c7816 */ /* 0x000fe4000000000d */
[----:B---3--:R-:W-:Y:S02]  /*20ea40*/  LOP3.LUT R18, R29, 0xffff, RZ, 0xc0, !PT ;  /* 0x0000ffff1d127812 */ /* 0x008fe400078ec0ff */
[----:B------:R-:W3:Y:S04]  /*20ea50*/  LDL.LU R29, [R1+0x7a28] ;  /* 0x007a2800011d7983 */ /* 0x000ee80000300800 */
[----:B------:R-:W4:Y:S04]  /*20ea60*/  LDL.LU R14, [R1+0x24c] ;  /* 0x00024c00010e7983 */ /* 0x000f280000300800 */
[----:B------:R-:W2:Y:S04]  /*20ea70*/  LDL.LU R16, [R1+0x47c] ;  /* 0x00047c0001107983 */ /* 0x000ea80000300800 */
[----:B------:R0:W-:Y:S02]  /*20ea80*/  STL [R1+0x1e58], R20 ;  /* 0x001e581401007387 */ /* 0x0001e40000100800 */
[----:B0-----:R-:W-:-:S04]  /*20ea90*/  PRMT R20, R19, 0x3340, R18 ;  /* 0x0000334013147816 */ /* 0x001fc80000000012 */
[----:B------:R-:W-:Y:S02]  /*20eaa0*/  PRMT R22, R20, 0x5410, R21 ;  /* 0x0000541014167816 */ /* 0x000fe40000000015 */
[----:B------:R-:W-:Y:S02]  /*20eab0*/  IADD3 R20, P3, R9, R11, RZ ;  /* 0x0000000b09147210 */ /* 0x000fe40007f7e0ff */
[----:B------:R-:W-:-:S03]  /*20eac0*/  SHF.R.U32.HI R18, RZ, 0x8, R18 ;  /* 0x00000008ff127819 */ /* 0x000fc60000011612 */
[----:B------:R-:W-:Y:S01]  /*20ead0*/  IMAD.X R21, R15, 0x1, R7, P3 ;  /* 0x000000010f157824 */ /* 0x000fe200018e0607 */
[----:B------:R-:W-:Y:S04]  /*20eae0*/  STL [R1+0x1e54], R22 ;  /* 0x001e541601007387 */ /* 0x000fe80000100800 */
[----:B------:R0:W-:Y:S02]  /*20eaf0*/  STL.64 [R1+0xcf0], R20 ;  /* 0x000cf01401007387 */ /* 0x0001e40000100a00 */
[----:B0-----:R-:W-:Y:S02]  /*20eb00*/  LOP3.LUT R20, R18, 0xffff, RZ, 0xc0, !PT ;  /* 0x0000ffff12147812 */ /* 0x001fe400078ec0ff */
[----:B------:R-:W2:Y:S04]  /*20eb10*/  LDL.LU R18, [R1+0x248] ;  /* 0x0002480001127983 */ /* 0x000ea80000300800 */
[----:B------:R-:W2:Y:S04]  /*20eb20*/  LDL.LU R13, [R1+0x590] ;  /* 0x00059000010d7983 */ /* 0x000ea80000300800 */
[----:B------:R0:W-:Y:S04]  /*20eb30*/  STL [R1+0x10f0], R12 ;  /* 0x0010f00c01007387 */ /* 0x0001e80000100800 */
[----:B0-----:R-:W2:Y:S01]  /*20eb40*/  LDL.LU R12, [R1+0x478] ;  /* 0x00047800010c7983 */ /* 0x001ea20000300800 */
[----:B------:R-:W-:-:S04]  /*20eb50*/  SHF.R.U32.HI R19, RZ, 0x8, R19 ;  /* 0x00000008ff137819 */ /* 0x000fc80000011613 */
[----:B------:R-:W-:-:S04]  /*20eb60*/  LOP3.LUT R19, R19, 0xffff, RZ, 0xc0, !PT ;  /* 0x0000ffff13137812 */ /* 0x000fc800078ec0ff */
[----:B------:R-:W-:Y:S02]  /*20eb70*/  PRMT R19, R19, 0x3340, R20 ;  /* 0x0000334013137816 */ /* 0x000fe40000000014 */
[----:B------:R-:W-:Y:S02]  /*20eb80*/  IADD3 R20, P3, R9, R4, RZ ;  /* 0x0000000409147210 */ /* 0x000fe40007f7e0ff */
[----:B------:R-:W-:-:S03]  /*20eb90*/  SHF.R.U32.HI R17, RZ, 0x8, R17 ;  /* 0x00000008ff117819 */ /* 0x000fc60000011611 */
[----:B------:R-:W-:Y:S01]  /*20eba0*/  IMAD.X R21, R15, 0x1, R3, P3 ;  /* 0x000000010f157824 */ /* 0x000fe200018e0603 */
[----:B------:R-:W-:Y:S01]  /*20ebb0*/  STL [R1+0x10a4], R19 ;  /* 0x0010a41301007387 */ /* 0x000fe20000100800 */
[----:B------:R-:W-:Y:S02]  /*20ebc0*/  SHF.R.U32.HI R8, RZ, 0x8, R8 ;  /* 0x00000008ff087819 */ /* 0x000fe40000011608 */
[----:B------:R-:W-:Y:S01]  /*20ebd0*/  LOP3.LUT R17, R17, 0xffff, RZ, 0xc0, !PT ;  /* 0x0000ffff11117812 */ /* 0x000fe200078ec0ff */
[----:B------:R0:W-:Y:S01]  /*20ebe0*/  STL.64 [R1+0xd00], R20 ;  /* 0x000d001401007387 */ /* 0x0001e20000100a00 */
[----:B------:R-:W-:Y:S02]  /*20ebf0*/  LOP3.LUT R8, R8, 0xffff, RZ, 0xc0, !PT ;  /* 0x0000ffff08087812 */ /* 0x000fe400078ec0ff */
[--C-:B------:R-:W-:Y:S02]  /*20ec00*/  PRMT R17, R17, 0x3340, R0.reuse ;  /* 0x0000334011117816 */ /* 0x100fe40000000000 */
[----:B------:R-:W-:-:S02]  /*20ec10*/  PRMT R8, R8, 0x3340, R0 ;  /* 0x0000334008087816 */ /* 0x000fc40000000000 */
[----:B0-----:R-:W-:Y:S01]  /*20ec20*/  IADD3 R20, P3, R9, R2, RZ ;  /* 0x0000000209147210 */ /* 0x001fe20007f7e0ff */
[----:B------:R-:W-:Y:S04]  /*20ec30*/  STL [R1+0x38c], R17 ;  /* 0x00038c1101007387 */ /* 0x000fe80000100800 */
[----:B------:R-:W-:-:S05]  /*20ec40*/  IMAD.X R21, R15, 0x1, R0, P3 ;  /* 0x000000010f157824 */ /* 0x000fca00018e0600 */
[----:B------:R-:W-:Y:S04]  /*20ec50*/  STL.64 [R1+0xcf8], R20 ;  /* 0x000cf81401007387 */ /* 0x000fe80000100a00 */
[----:B---3--:R-:W-:Y:S04]  /*20ec60*/  STL [R1+0x73e8], R29 ;  /* 0x0073e81d01007387 */ /* 0x008fe80000100800 */
[----:B------:R4:W-:Y:S02]  /*20ec70*/  STL [R1+0x388], R8 ;  /* 0x0003880801007387 */ /* 0x0009e40000100800 */
[----:B----4-:R-:W-:-:S02]  /*20ec80*/  LOP3.LUT R8, R14, 0xffff, RZ, 0xc0, !PT ;  /* 0x0000ffff0e087812 */ /* 0x010fc400078ec0ff */
[----:B------:R-:W3:Y:S01]  /*20ec90*/  LDL.LU R14, [R1+0x570] ;  /* 0x00057000010e7983 */ /* 0x000ee20000300800 */
[----:B------:R-:W-:Y:S02]  /*20eca0*/  LOP3.LUT R15, R29, 0xffff, RZ, 0xc0, !PT ;  /* 0x0000ffff1d0f7812 */ /* 0x000fe400078ec0ff */
[----:B--2---:R-:W-:Y:S02]  /*20ecb0*/  LOP3.LUT R17, R16, 0xffff, RZ, 0xc0, !PT ;  /* 0x0000ffff10117812 */ /* 0x004fe400078ec0ff */
[----:B------:R-:W2:Y:S01]  /*20ecc0*/  LDL.LU R16, [R1+0x378] ;  /* 0x0003780001107983 */ /* 0x000ea20000300800 */
[----:B------:R-:W-:Y:S02]  /*20ecd0*/  PRMT R20, R8, 0x3340, R0 ;  /* 0x0000334008147816 */ /* 0x000fe40000000000 */
[----:B------:R-:W-:Y:S02]  /*20ece0*/  PRMT R19, R15, 0x3340, R17 ;  /* 0x000033400f137816 */ /* 0x000fe40000000011 */
[----:B------:R-:W-:-:S02]  /*20ecf0*/  SHF.R.U32.HI R15, RZ, 0x8, R15 ;  /* 0x00000008ff0f7819 */ /* 0x000fc4000001160f */
[----:B------:R-:W-:Y:S02]  /*20ed00*/  SHF.R.U32.HI R17, RZ, 0x8, R17 ;  /* 0x00000008ff117819 */ /* 0x000fe40000011611 */
[----:B------:R-:W-:Y:S02]  /*20ed10*/  SHF.R.U32.HI R8, RZ, 0x8, R8 ;  /* 0x00000008ff087819 */ /* 0x000fe40000011608 */
[----:B------:R-:W-:Y:S02]  /*20ed20*/  LOP3.LUT R15, R15, 0xffff, RZ, 0xc0, !PT ;  /* 0x0000ffff0f0f7812 */ /* 0x000fe400078ec0ff */
[----:B------:R-:W-:Y:S02]  /*20ed30*/  LOP3.LUT R17, R17, 0xffff, RZ, 0xc0, !PT ;  /* 0x0000ffff11117812 */ /* 0x000fe400078ec0ff */
[----:B------:R-:W-:Y:S02]  /*20ed40*/  LOP3.LUT R8, R8, 0xffff, RZ, 0xc0, !PT ;  /* 0x0000ffff08087812 */ /* 0x000fe400078ec0ff */
[----:B------:R-:W-:-:S02]  /*20ed50*/  PRMT R19, R19, 0x5410, R20 ;  /* 0x0000541013137816 */ /* 0x000fc40000000014 */
[----:B------:R-:W-:Y:S02]  /*20ed60*/  PRMT R15, R15, 0x3340, R17 ;  /* 0x000033400f0f7816 */ /* 0x000fe40000000011 */
[----:B------:R-:W-:Y:S01]  /*20ed70*/  PRMT R17, R8, 0x3340, R0 ;  /* 0x0000334008117816 */ /* 0x000fe20000000000 */
[----:B------:R-:W-:Y:S04]  /*20ed80*/  STL [R1+0x1e48], R19 ;  /* 0x001e481301007387 */ /* 0x000fe80000100800 */
[----:B------:R0:W-:Y:S04]  /*20ed90*/  STL [R1+0x10ac], R15 ;  /* 0x0010ac0f01007387 */ /* 0x0001e80000100800 */
[----:B------:R1:W-:Y:S04]  /*20eda0*/  STL [R1+0x384], R17 ;  /* 0x0003841101007387 */ /* 0x0003e80000100800 */
[----:B------:R-:W4:Y:S01]  /*20edb0*/  LDL.LU R21, [R1+0x528] ;  /* 0x0005280001157983 */ /* 0x000f220000300800 */
[----:B0-----:R-:W-:-:S03]  /*20edc0*/  LOP3.LUT R15, R13, 0xffff, RZ, 0xc0, !PT ;  /* 0x0000ffff0d0f7812 */ /* 0x001fc600078ec0ff */
[----:B------:R-:W4:Y:S01]  /*20edd0*/  LDL.LU R13, [R1+0x13c] ;  /* 0x00013c00010d7983 */ /* 0x000f220000300800 */
[----:B-1----:R-:W-:-:S03]  /*20ede0*/  LOP3.LUT R17, R12, 0xffff, RZ, 0xc0, !PT ;  /* 0x0000ffff0c117812 */ /* 0x002fc600078ec0ff */
[----:B------:R-:W4:Y:S01]  /*20edf0*/  LDL.LU R12, [R1+0x32c] ;  /* 0x00032c00010c7983 */ /* 0x000f220000300800 */
[----:B------:R-:W-:Y:S01]  /*20ee00*/  LOP3.LUT R8, R18, 0xffff, RZ, 0xc0, !PT ;  /* 0x0000ffff12087812 */ /* 0x000fe200078ec0ff */
[----:B------:R-:W-:Y:S01]  /*20ee10*/  VIADD R9, R9, UR5 ;  /* 0x0000000509097c36 */ /* 0x000fe20008000000 */
[----:B------:R-:W-:Y:S01]  /*20ee20*/  PRMT R18, R15, 0x3340, R17 ;  /* 0x000033400f127816 */ /* 0x000fe20000000011 */
[----:B------:R-:W-:Y:S01]  /*20ee30*/  ULDC UR5, c[0x0][0x248] ;  /* 0x0000920000057ab9 */ /* 0x000fe20000000800 */
[----:B------:R-:W-:Y:S02]  /*20ee40*/  PRMT R19, R8, 0x3340, R0 ;  /* 0x0000334008137816 */ /* 0x000fe40000000000 */
[----:B------:R-:W-:Y:S02]  /*20ee50*/  SHF.R.U32.HI R15, RZ, 0x8, R15 ;  /* 0x00000008ff0f7819 */ /* 0x000fe4000001160f */
[----:B------:R-:W-:Y:S02]  /*20ee60*/  SHF.R.U32.HI R17, RZ, 0x8, R17 ;  /* 0x00000008ff117819 */ /* 0x000fe40000011611 */
[----:B------:R-:W-:-:S02]  /*20ee70*/  PRMT R19, R18, 0x5410, R19 ;  /* 0x0000541012137816 */ /* 0x000fc40000000013 */
[----:B------:R-:W-:Y:S02]  /*20ee80*/  SHF.R.S32.HI R18, RZ, 0x1f, R9 ;  /* 0x0000001fff127819 */ /* 0x000fe40000011409 */
[----:B------:R-:W-:Y:S02]  /*20ee90*/  IADD3 R22, P3, R9, R6, RZ ;  /* 0x0000000609167210 */ /* 0x000fe40007f7e0ff */
[----:B------:R-:W-:Y:S02]  /*20eea0*/  LOP3.LUT R15, R15, 0xffff, RZ, 0xc0, !PT ;  /* 0x0000ffff0f0f7812 */ /* 0x000fe400078ec0ff */
[----:B------:R-:W-:Y:S01]  /*20eeb0*/  LOP3.LUT R17, R17, 0xffff, RZ, 0xc0, !PT ;  /* 0x0000ffff11117812 */ /* 0x000fe200078ec0ff */
[----:B------:R-:W-:-:S03]  /*20eec0*/  IMAD.X R23, R18, 0x1, R5, P3 ;  /* 0x0000000112177824 */ /* 0x000fc600018e0605 */
[----:B------:R-:W-:Y:S01]  /*20eed0*/  PRMT R15, R15, 0x3340, R17 ;  /* 0x000033400f0f7816 */ /* 0x000fe20000000011 */
[----:B------:R-:W-:Y:S04]  /*20eee0*/  STL [R1+0x1e40], R19 ;  /* 0x001e401301007387 */ /* 0x000fe80000100800 */
[----:B------:R-:W-:Y:S04]  /*20eef0*/  STL.64 [R1+0xce8], R22 ;  /* 0x000ce81601007387 */ /* 0x000fe80000100a00 */
[----:B------:R0:W-:Y:S04]  /*20ef00*/  STL [R1+0x105c], R15 ;  /* 0x00105c0f01007387 */ /* 0x0001e80000100800 */
[----:B0-----:R-:W4:Y:S04]  /*20ef10*/  LDL.LU R15, [R1+0x52c] ;  /* 0x00052c00010f7983 */ /* 0x001f280000300800 */
[----:B------:R-:W4:Y:S01]  /*20ef20*/  LDL.LU R19, [R1+0x140] ;  /* 0x0001400001137983 */ /* 0x000f220000300800 */
[----:B------:R-:W-:-:S04]  /*20ef30*/  SHF.R.U32.HI R17, RZ, 0x8, R8 ;  /* 0x00000008ff117819 */ /* 0x000fc80000011608 */
[----:B------:R-:W-:-:S04]  /*20ef40*/  LOP3.LUT R17, R17, 0xffff, RZ, 0xc0, !PT ;  /* 0x0000ffff11117812 */ /* 0x000fc800078ec0ff */
[----:B------:R-:W-:Y:S02]  /*20ef50*/  PRMT R17, R17, 0x3340, R0 ;  /* 0x0000334011117816 */ /* 0x000fe40000000000 */
[----:B---3--:R-:W-:Y:S02]  /*20ef60*/  LOP3.LUT R20, R14, 0xffff, RZ, 0xc0, !PT ;  /* 0x0000ffff0e147812 */ /* 0x008fe400078ec0ff */
[----:B------:R-:W3:Y:S01]  /*20ef70*/  LDL.LU R14, [R1+0x330] ;  /* 0x00033000010e7983 */ /* 0x000ee20000300800 */
[----:B--2---:R-:W-:Y:S02]  /*20ef80*/  LOP3.LUT R16, R16, 0xffff, RZ, 0xc0, !PT ;  /* 0x0000ffff10107812 */ /* 0x004fe400078ec0ff */
[----:B------:R-:W-:Y:S02]  /*20ef90*/  SHF.R.U32.HI R8, RZ, 0x8, R20 ;  /* 0x00000008ff087819 */ /* 0x000fe40000011614 */
[--C-:B------:R-:W-:Y:S02]  /*20efa0*/  PRMT R20, R20, 0x3340, R16.reuse ;  /* 0x0000334014147816 */ /* 0x100fe40000000010 */
[----:B------:R-:W-:-:S02]  /*20efb0*/  SHF.R.U32.HI R16, RZ, 0x8, R16 ;  /* 0x00000008ff107819 */ /* 0x000fc40000011610 */
[----:B------:R-:W-:Y:S02]  /*20efc0*/  LOP3.LUT R8, R8, 0xffff, RZ, 0xc0, !PT ;  /* 0x0000ffff08087812 */ /* 0x000fe400078ec0ff */
[----:B------:R-:W-:-:S04]  /*20efd0*/  LOP3.LUT R16, R16, 0xffff, RZ, 0xc0, !PT ;  /* 0x0000ffff10107812 */ /* 0x000fc800078ec0ff */
[----:B------:R-:W-:Y:S01]  /*20efe0*/  PRMT R16, R8, 0x3340, R16 ;  /* 0x0000334008107816 */ /* 0x000fe20000000010 */
[----:B------:R4:W-:Y:S04]  /*20eff0*/  STL [R1+0xe8], R20 ;  /* 0x0000e81401007387 */ /* 0x0009e80000100800 */
[----:B------:R0:W-:Y:S04]  /*20f000*/  STL [R1+0x74f8], R16 ;  /* 0x0074f81001007387 */ /* 0x0001e80000100800 */
[----:B------:R1:W-:Y:S01]  /*20f010*/  STL [R1+0x380], R17 ;  /* 0x0003801101007387 */ /* 0x0003e20000100800 */
[----:B----4-:R-:W-:-:S02]  /*20f020*/  LOP3.LUT R20, R21, 0xffff, RZ, 0xc0, !PT ;  /* 0x0000ffff15147812 */ /* 0x010fc400078ec0ff */
[----:B------:R-:W-:-:S04]  /*20f030*/  LOP3.LUT R8, R13, 0xffff, RZ, 0xc0, !PT ;  /* 0x0000ffff0d087812 */ /* 0x000fc800078ec0ff */
[----:B0-----:R-:W-:Y:S02]  /*20f040*/  PRMT R16, R8, 0x3340, R0 ;  /* 0x0000334008107816 */ /* 0x001fe40000000000 */
[----:B-1----:R-:W-:Y:S02]  /*20f050*/  LOP3.LUT R17, R12, 0xffff, RZ, 0xc0, !PT ;  /* 0x0000ffff0c117812 */ /* 0x002fe400078ec0ff */
[----:B------:R-:W2:Y:S02]  /*20f060*/  LDL.LU R12, [R1+0x4e0] ;  /* 0x0004e000010c7983 */ /* 0x000ea40000300800 */
[----:B------:R-:W-:Y:S02]  /*20f070*/  PRMT R13, R20, 0x3340, R17 ;  /* 0x00003340140d7816 */ /* 0x000fe40000000011 */
[----:B------:R-:W4:Y:S02]  /*20f080*/  LDL.LU R23, [R1+0xec] ;  /* 0x0000ec0001177983 */ /* 0x000f240000300800 */
[----:B------:R-:W-:-:S02]  /*20f090*/  PRMT R16, R13, 0x5410, R16 ;  /* 0x000054100d107816 */ /* 0x000fc40000000010 */
[----:B------:R-:W4:Y:S01]  /*20f0a0*/  LDL.LU R13, [R1+0x2dc] ;  /* 0x0002dc00010d7983 */ /* 0x000f220000300800 */
[----:B------:R-:W-:-:S03]  /*20f0b0*/  SHF.R.U32.HI R17, RZ, 0x8, R17 ;  /* 0x00000008ff117819 */ /* 0x000fc60000011611 */
[----:B------:R0:W-:Y:S01]  /*20f0c0*/  STL [R1+0x1e28], R16 ;  /* 0x001e281001007387 */ /* 0x0001e20000100800 */
[----:B------:R-:W-:Y:S02]  /*20f0d0*/  SHF.R.U32.HI R8, RZ, 0x8, R8 ;  /* 0x00000008ff087819 */ /* 0x000fe40000011608 */
[----:B------:R-:W-:Y:S02]  /*20f0e0*/  IADD3 R24, P3, R9, R11, RZ ;  /* 0x0000000b09187210 */ /* 0x000fe40007f7e0ff */
[----:B------:R-:W-:Y:S02]  /*20f0f0*/  LOP3.LUT R17, R17, 0xffff, RZ, 0xc0, !PT ;  /* 0x0000ffff11117812 */ /* 0x000fe400078ec0ff */
[----:B0-----:R-:W-:Y:S02]  /*20f100*/  SHF.R.U32.HI R16, RZ, 0x8, R20 ;  /* 0x00000008ff107819 */ /* 0x001fe40000011614 */
[----:B------:R-:W-:Y:S02]  /*20f110*/  LOP3.LUT R8, R8, 0xffff, RZ, 0xc0, !PT ;  /* 0x0000ffff08087812 */ /* 0x000fe400078ec0ff */
[----:B------:R-:W-:Y:S01]  /*20f120*/  LOP3.LUT R16, R16, 0xffff, RZ, 0xc0, !PT ;  /* 0x0000ffff10107812 */ /* 0x000fe200078ec0ff */
[----:B------:R-:W-:-:S03]  /*20f130*/  IMAD.X R25, R18, 0x1, R7, P3 ;  /* 0x0000000112197824 */ /* 0x000fc600018e0607 */
[----:B------:R-:W-:Y:S02]  /*20f140*/  PRMT R17, R16, 0x3340, R17 ;  /* 0x0000334010117816 */ /* 0x000fe40000000011 */
[----:B------:R-:W-:Y:S01]  /*20f150*/  PRMT R16, R8, 0x3340, R0 ;  /* 0x0000334008107816 */ /* 0x000fe20000000000 */
[----:B------:R-:W-:Y:S04]  /*20f160*/  STL.64 [R1+0xce0], R24 ;  /* 0x000ce01801007387 */ /* 0x000fe80000100a00 */
[----:B------:R0:W-:Y:S04]  /*20f170*/  STL [R1+0x1054], R17 ;  /* 0x0010541101007387 */ /* 0x0001e80000100800 */
[----:B------:R1:W-:Y:S01]  /*20f180*/  STL [R1+0x37c], R16 ;  /* 0x00037c1001007387 */ /* 0x0003e20000100800 */
[----:B------:R-:W-:-:S03]  /*20f190*/  LOP3.LUT R8, R15, 0xffff, RZ, 0xc0, !PT ;  /* 0x0000ffff0f087812 */ /* 0x000fc600078ec0ff */
[----:B------:R-:W4:Y:S01]  /*20f1a0*/  LDL.LU R22, [R1+0x4e4] ;  /* 0x0004e40001167983 */ /* 0x000f220000300800 */
[----:B0-----:R-:W-:-:S03]  /*20f1b0*/  LOP3.LUT R17, R19, 0xffff, RZ, 0xc0, !PT ;  /* 0x0000ffff13117812 */ /* 0x001fc600078ec0ff */
[----:B------:R-:W4:Y:S01]  /*20f1c0*/  LDL.LU R21, [R1+0x2e0] ;  /* 0x0002e00001157983 */ /* 0x000f220000300800 */
[----:B------:R-:W-:Y:S02]  /*20f1d0*/  IADD3 R24, P3, R9, R4, RZ ;  /* 0x0000000409187210 */ /* 0x000fe40007f7e0ff */
[----:B-1----:R-:W-:-:S03]  /*20f1e0*/  PRMT R16, R17, 0x3340, R0 ;  /* 0x0000334011107816 */ /* 0x002fc60000000000 */
[----:B------:R-:W-:Y:S01]  /*20f1f0*/  IMAD.X R25, R18, 0x1, R3, P3 ;  /* 0x0000000112197824 */ /* 0x000fe200018e0603 */
[----:B---3--:R-:W-:-:S04]  /*20f200*/  LOP3.LUT R14, R14, 0xffff, RZ, 0xc0, !PT ;  /* 0x0000ffff0e0e7812 */ /* 0x008fc800078ec0ff */
[----:B------:R-:W-:Y:S02]  /*20f210*/  PRMT R15, R8, 0x3340, R14 ;  /* 0x00003340080f7816 */ /* 0x000fe4000000000e */
[----:B------:R-:W-:Y:S02]  /*20f220*/  SHF.R.U32.HI R8, RZ, 0x8, R8 ;  /* 0x00000008ff087819 */ /* 0x000fe40000011608 */
[----:B------:R-:W-:Y:S02]  /*20f230*/  SHF.R.U32.HI R14, RZ, 0x8, R14 ;  /* 0x00000008ff0e7819 */ /* 0x000fe4000001160e */
[----:B------:R-:W-:Y:S02]  /*20f240*/  LOP3.LUT R8, R8, 0xffff, RZ, 0xc0, !PT ;  /* 0x0000ffff08087812 */ /* 0x000fe400078ec0ff */
[----:B------:R-:W-:Y:S02]  /*20f250*/  LOP3.LUT R14, R14, 0xffff, RZ, 0xc0, !PT ;  /* 0x0000ffff0e0e7812 */ /* 0x000fe400078ec0ff */
[----:B------:R-:W-:-:S02]  /*20f260*/  PRMT R15, R15, 0x5410, R16 ;  /* 0x000054100f0f7816 */ /* 0x000fc40000000010 */
[----:B------:R-:W-:-:S03]  /*20f270*/  PRMT R8, R8, 0x3340, R14 ;  /* 0x0000334008087816 */ /* 0x000fc6000000000e */
[----:B------:R0:W-:Y:S04]  /*20f280*/  STL [R1+0x1e20], R15 ;  /* 0x001e200f01007387 */ /* 0x0001e80000100800 */
[----:B------:R1:W-:Y:S04]  /*20f290*/  STL.64 [R1+0xcd8], R24 ;  /* 0x000cd81801007387 */ /* 0x0003e80000100a00 */
[----:B0-----:R-:W3:Y:S04]  /*20f2a0*/  LDL.LU R15, [R1+0x5cc] ;  /* 0x0005cc00010f7983 */ /* 0x001ee80000300800 */
[----:B------:R4:W-:Y:S04]  /*20f2b0*/  STL [R1+0x1058], R8 ;  /* 0x0010580801007387 */ /* 0x0009e80000100800 */
[----:B------:R-:W3:Y:S04]  /*20f2c0*/  LDL.LU R19, [R1+0x260] ;  /* 0x0002600001137983 */ /* 0x000ee80000300800 */
[----:B------:R-:W3:Y:S01]  /*20f2d0*/  LDL.LU R14, [R1+0x48c] ;  /* 0x00048c00010e7983 */ /* 0x000ee20000300800 */
[----:B-1----:R-:W-:-:S02]  /*20f2e0*/  IADD3 R24, P3, R9, R2, RZ ;  /* 0x0000000209187210 */ /* 0x002fc40007f7e0ff */
[----:B--2---:R-:W-:Y:S02]  /*20f2f0*/  LOP3.LUT R12, R12, 0xffff, RZ, 0xc0, !PT ;  /* 0x0000ffff0c0c7812 */ /* 0x004fe400078ec0ff */
[----:B----4-:R-:W-:Y:S02]  /*20f300*/  LOP3.LUT R8, R23, 0xffff, RZ, 0xc0, !PT ;  /* 0x0000ffff17087812 */ /* 0x010fe400078ec0ff */
[----:B------:R-:W-:Y:S02]  /*20f310*/  LOP3.LUT R13, R13, 0xffff, RZ, 0xc0, !PT ;  /* 0x0000ffff0d0d7812 */ /* 0x000fe400078ec0ff */
[----:B------:R-:W-:Y:S02]  /*20f320*/  PRMT R20, R8, 0x3340, R0 ;  /* 0x0000334008147816 */ /* 0x000fe40000000000 */
[----:B------:R-:W-:Y:S02]  /*20f330*/  PRMT R16, R12, 0x3340, R13 ;  /* 0x000033400c107816 */ /* 0x000fe4000000000d */
[----:B------:R-:W-:-:S02]  /*20f340*/  SHF.R.U32.HI R12, RZ, 0x8, R12 ;  /* 0x00000008ff0c7819 */ /* 0x000fc4000001160c */
[----:B------:R-:W-:Y:S02]  /*20f350*/  SHF.R.U32.HI R13, RZ, 0x8, R13 ;  /* 0x00000008ff0d7819 */ /* 0x000fe4000001160d */
[----:B------:R-:W-:Y:S02]  /*20f360*/  SHF.R.U32.HI R8, RZ, 0x8, R8 ;  /* 0x00000008ff087819 */ /* 0x000fe40000011608 */
[----:B------:R-:W-:Y:S02]  /*20f370*/  LOP3.LUT R12, R12, 0xffff, RZ, 0xc0, !PT ;  /* 0x0000ffff0c0c7812 */ /* 0x000fe400078ec0ff */
[----:B------:R-:W-:Y:S01]  /*20f380*/  LOP3.LUT R13, R13, 0xffff, RZ, 0xc0, !PT ;  /* 0x0000ffff0d0d7812 */ /* 0x000fe200078ec0ff */
[----:B------:R-:W-:Y:S01]  /*20f390*/  IMAD.X R25, R18, 0x1, R0, P3 ;  /* 0x0000000112197824 */ /* 0x000fe200018e0600 */
[----:B------:R-:W-:Y:S02]  /*20f3a0*/  PRMT R16, R16, 0x5410, R20 ;  /* 0x0000541010107816 */ /* 0x000fe40000000014 */
[----:B------:R-:W-:-:S02]  /*20f3b0*/  LOP3.LUT R8, R8, 0xffff, RZ, 0xc0, !PT ;  /* 0x0000ffff08087812 */ /* 0x000fc400078ec0ff */
[----:B------:R-:W-:Y:S01]  /*20f3c0*/  PRMT R12, R12, 0x3340, R13 ;  /* 0x000033400c0c7816 */ /* 0x000fe2000000000d */
[----:B------:R-:W-:Y:S01]  /*20f3d0*/  STL [R1+0x1e1c], R16 ;  /* 0x001e1c1001007387 */ /* 0x000fe20000100800 */
[----:B------:R-:W-:-:S03]  /*20f3e0*/  PRMT R8, R8, 0x3340, R0 ;  /* 0x0000334008087816 */ /* 0x000fc60000000000 */
[----:B------:R-:W-:Y:S04]  /*20f3f0*/  STL.64 [R1+0xcd0], R24 ;  /* 0x000cd01801007387 */ /* 0x000fe80000100a00 */
[----:B------:R-:W2:Y:S04]  /*20f400*/  LDL.LU R18, [R1+0x25c] ;  /* 0x00025c0001127983 */ /* 0x000ea80000300800 */
[----:B------:R0:W-:Y:S04]  /*20f410*/  STL [R1+0x1028], R12 ;  /* 0x0010280c01007387 */ /* 0x0001e80000100800 */
[----:B0-----:R-:W4:Y:S04]  /*20f420*/  LDL.LU R12, [R1+0x5d8] ;  /* 0x0005d800010c7983 */ /* 0x001f280000300800 */
[----:B------:R0:W-:Y:S04]  /*20f430*/  STL [R1+0x378], R8 ;  /* 0x0003780801007387 */ /* 0x0001e80000100800 */
[----:B------:R-:W4:Y:S01]  /*20f440*/  LDL.LU R13, [R1+0x488] ;  /* 0x00048800010d7983 */ /* 0x000f220000300800 */
[----:B------:R-:W-:-:S02]  /*20f450*/  LOP3.LUT R16, R21, 0xffff, RZ, 0xc0, !PT ;  /* 0x0000ffff15107812 */ /* 0x000fc400078ec0ff */
[----:B0-----:R-:W-:Y:S02]  /*20f460*/  LOP3.LUT R8, R22, 0xffff, RZ, 0xc0, !PT ;  /* 0x0000ffff16087812 */ /* 0x001fe400078ec0ff */
[----:B------:R-:W-:-:S03]  /*20f470*/  SHF.R.U32.HI R17, RZ, 0x8, R17 ;  /* 0x00000008ff117819 */ /* 0x000fc60000011611 */
[----:B------:R0:W-:Y:S04]  /*20f480*/  STL [R1+0x104], R8 ;  /* 0x0001040801007387 */ /* 0x0001e80000100800 */
[----:B------:R1:W-:Y:S01]  /*20f490*/  STL [R1+0x100], R16 ;  /* 0x0001001001007387 */ /* 0x0003e20000100800 */
[----:B------:R-:W-:Y:S02]  /*20f4a0*/  LOP3.LUT R17, R17, 0xffff, RZ, 0xc0, !PT ;  /* 0x0000ffff11117812 */ /* 0x000fe400078ec0ff */
[----:B0-----:R-:W-:Y:S02]  /*20f4b0*/  SHF.R.U32.HI R8, RZ, 0x8, R8 ;  /* 0x00000008ff087819 */ /* 0x001fe40000011608 */
[----:B-1----:R-:W-:Y:S02]  /*20f4c0*/  SHF.R.U32.HI R16, RZ, 0x8, R16 ;  /* 0x00000008ff107819 */ /* 0x002fe40000011610 */
[----:B------:R-:W-:-:S02]  /*20f4d0*/  LOP3.LUT R8, R8, 0xffff, RZ, 0xc0, !PT ;  /* 0x0000ffff08087812 */ /* 0x000fc400078ec0ff */
[----:B------:R-:W-:Y:S02]  /*20f4e0*/  LOP3.LUT R16, R16, 0xffff, RZ, 0xc0, !PT ;  /* 0x0000ffff10107812 */ /* 0x000fe400078ec0ff */
[----:B------:R-:W-:Y:S02]  /*20f4f0*/  PRMT R20, R17, 0x3340, R0 ;  /* 0x0000334011147816 */ /* 0x000fe40000000000 */
[----:B------:R-:W-:-:S03]  /*20f500*/  PRMT R17, R8, 0x3340, R16 ;  /* 0x0000334008117816 */ /* 0x000fc60000000010 */
[----:B------:R-:W-:Y:S04]  /*20f510*/  STL [R1+0x374], R20 ;  /* 0x0003741401007387 */ /* 0x000fe80000100800 */
[----:B------:R0:W-:Y:S01]  /*20f520*/  STL [R1+0x1050], R17 ;  /* 0x0010501101007387 */ /* 0x0001e20000100800 */
[----:B------:R-:W-:Y:S01]  /*20f530*/  VIADD R9, R9, UR5 ;  /* 0x0000000509097c36 */ /* 0x000fe20008000000 */
[----:B------:R-:W-:Y:S01]  /*20f540*/  ULDC UR5, c[0x0][0x248] ;  /* 0x0000920000057ab9 */ /* 0x000fe20000000800 */
[----:B---3--:R-:W-:Y:S02]  /*20f550*/  LOP3.LUT R8, R15, 0xffff, RZ, 0xc0, !PT ;  /* 0x0000ffff0f087812 */ /* 0x008fe400078ec0ff */
[----:B------:R-:W-:Y:S02]  /*20f560*/  LOP3.LUT R16, R19, 0xffff, RZ, 0xc0, !PT ;  /* 0x0000ffff13107812 */ /* 0x000fe400078ec0ff */
[----:B0-----:R-:W-:-:S02]  /*20f570*/  LOP3.LUT R17, R14, 0xffff, RZ, 0xc0, !PT ;  /* 0x0000ffff0e117812 */ /* 0x001fc400078ec0ff */
[----:B------:R-:W-:Y:S02]  /*20f580*/  PRMT R19, R16, 0x3340, R0 ;  /* 0x0000334010137816 */ /* 0x000fe40000000000 */
[----:B------:R-:W-:Y:S02]  /*20f590*/  PRMT R15, R8, 0x3340, R17 ;  /* 0x00003340080f7816 */ /* 0x000fe40000000011 */
[----:B------:R-:W-:Y:S02]  /*20f5a0*/  LOP3.LUT R14, R10, 0xffff, RZ, 0xc0, !PT ;  /* 0x0000ffff0a0e7812 */ /* 0x000fe400078ec0ff */
[----:B------:R-:W-:Y:S01]  /*20f5b0*/  PRMT R15, R15, 0x5410, R19 ;  /* 0x000054100f0f7816 */ /* 0x000fe20000000013 */
[----:B------:R-:W3:Y:S01]  /*20f5c0*/  LDL.LU R10, [R1+0x7a24] ;  /* 0x007a2400010a7983 */ /* 0x000ee20000300800 */
[----:B------:R-:W-:-:S03]  /*20f5d0*/  SHF.R.U32.HI R20, RZ, 0x8, R14 ;  /* 0x00000008ff147819 */ /* 0x000fc6000001160e */
[----:B------:R0:W-:Y:S04]  /*20f5e0*/  STL [R1+0xf8], R14 ;  /* 0x0000f80e01007387 */ /* 0x0001e80000100800 */
[----:B------:R1:W-:Y:S04]  /*20f5f0*/  STL [R1+0x1e10], R15 ;  /* 0x001e100f01007387 */ /* 0x0003e80000100800 */
[----:B0-----:R-:W3:Y:S04]  /*20f600*/  LDL.LU R14, [R1+0x5a8] ;  /* 0x0005a800010e7983 */ /* 0x001ee80000300800 */
[----:B-1----:R-:W3:Y:S04]  /*20f610*/  LDL.LU R15, [R1+0x1c8] ;  /* 0x0001c800010f7983 */ /* 0x002ee80000300800 */
[----:B------:R-:W3:Y:S01]  /*20f620*/  LDL.LU R19, [R1+0x454] ;  /* 0x0004540001137983 */ /* 0x000ee20000300800 */
[----:B------:R-:W-:-:S02]  /*20f630*/  SHF.R.U32.HI R8, RZ, 0x8, R8 ;  /* 0x00000008ff087819 */ /* 0x000fc40000011608 */
[----:B------:R-:W-:Y:S02]  /*20f640*/  SHF.R.U32.HI R17, RZ, 0x8, R17 ;  /* 0x00000008ff117819 */ /* 0x000fe40000011611 */
[----:B------:R-:W-:Y:S02]  /*20f650*/  LOP3.LUT R20, R20, 0xffff, RZ, 0xc0, !PT ;  /* 0x0000ffff14147812 */ /* 0x000fe400078ec0ff */
[----:B------:R-:W-:Y:S02]  /*20f660*/  LOP3.LUT R8, R8, 0xffff, RZ, 0xc0, !PT ;  /* 0x0000ffff08087812 */ /* 0x000fe400078ec0ff */
[----:B------:R-:W-:Y:S02]  /*20f670*/  LOP3.LUT R17, R17, 0xffff, RZ, 0xc0, !PT ;  /* 0x0000ffff11117812 */ /* 0x000fe400078ec0ff */
[----:B------:R-:W-:Y:S02]  /*20f680*/  PRMT R20, R20, 0x3340, R0 ;  /* 0x0000334014147816 */ /* 0x000fe40000000000 */
[----:B------:R-:W-:-:S03]  /*20f690*/  PRMT R17, R8, 0x3340, R17 ;  /* 0x0000334008117816 */ /* 0x000fc60000000011 */
[----:B------:R-:W-:Y:S01]  /*20f6a0*/  STL [R1+0x370], R20 ;  /* 0x0003701401007387 */ /* 0x000fe20000100800 */
[----:B--2---:R-:W-:-:S03]  /*20f6b0*/  LOP3.LUT R8, R18, 0xffff, RZ, 0xc0, !PT ;  /* 0x0000ffff12087812 */ /* 0x004fc600078ec0ff */
[----:B------:R0:W-:Y:S01]  /*20f6c0*/  STL [R1+0x18ac], R17 ;  /* 0x0018ac1101007387 */ /* 0x0001e20000100800 */
[----:B------:R-:W-:Y:S02]  /*20f6d0*/  PRMT R18, R8, 0x3340, R0 ;  /* 0x0000334008127816 */ /* 0x000fe40000000000 */
[----:B----4-:R-:W-:Y:S02]  /*20f6e0*/  LOP3.LUT R12, R12, 0xffff, RZ, 0xc0, !PT ;  /* 0x0000ffff0c0c7812 */ /* 0x010fe400078ec0ff */
[----:B------:R-:W-:-:S04]  /*20f6f0*/  LOP3.LUT R13, R13, 0xffff, RZ, 0xc0, !PT ;  /* 0x0000ffff0d0d7812 */ /* 0x000fc800078ec0ff */
[----:B0-----:R-:W-:Y:S02]  /*20f700*/  PRMT R17, R12, 0x3340, R13 ;  /* 0x000033400c117816 */ /* 0x001fe4000000000d */
[----:B------:R-:W-:Y:S02]  /*20f710*/  IADD3 R20, P3, R9, R6, RZ ;  /* 0x0000000609147210 */ /* 0x000fe40007f7e0ff */
[----:B------:R-:W-:Y:S02]  /*20f720*/  PRMT R18, R17, 0x5410, R18 ;  /* 0x0000541011127816 */ /* 0x000fe40000000012 */
[----:B------:R-:W-:Y:S02]  /*20f730*/  SHF.R.S32.HI R17, RZ, 0x1f, R9 ;  /* 0x0000001fff117819 */ /* 0x000fe40000011409 */
[----:B------:R-:W-:-:S03]  /*20f740*/  SHF.R.U32.HI R12, RZ, 0x8, R12 ;  /* 0x00000008ff0c7819 */ /* 0x000fc6000001160c */
[----:B------:R-:W-:Y:S01]  /*20f750*/  IMAD.X R21, R17, 0x1, R5, P3 ;  /* 0x0000000111157824 */ /* 0x000fe200018e0605 */
[----:B------:R0:W-:Y:S04]  /*20f760*/  STL [R1+0x1e08], R18 ;  /* 0x001e081201007387 */ /* 0x0001e80000100800 */
[----:B------:R1:W-:Y:S04]  /*20f770*/  STL.64 [R1+0xcc8], R20 ;  /* 0x000cc81401007387 */ /* 0x0003e80000100a00 */
[----:B0-----:R-:W2:Y:S01]  /*20f780*/  LDL.LU R18, [R1+0x5b8] ;  /* 0x0005b80001127983 */ /* 0x001ea20000300800 */
[----:B-1----:R-:W-:-:S02]  /*20f790*/  SHF.R.U32.HI R21, RZ, 0x8, R13 ;  /* 0x00000008ff157819 */ /* 0x002fc4000001160d */
[----:B------:R-:W-:Y:S01]  /*20f7a0*/  LOP3.LUT R20, R12, 0xffff, RZ, 0xc0, !PT ;  /* 0x0000ffff0c147812 */ /* 0x000fe200078ec0ff */
[----:B------:R-:W4:Y:S04]  /*20f7b0*/  LDL.LU R13, [R1+0x1d4] ;  /* 0x0001d400010d7983 */ /* 0x000f280000300800 */
[----:B------:R-:W2:Y:S01]  /*20f7c0*/  LDL.LU R12, [R1+0x458] ;  /* 0x00045800010c7983 */ /* 0x000ea20000300800 */
[----:B------:R-:W-:Y:S02]  /*20f7d0*/  SHF.R.U32.HI R8, RZ, 0x8, R8 ;  /* 0x00000008ff087819 */ /* 0x000fe40000011608 */
[----:B------:R-:W-:Y:S02]  /*20f7e0*/  LOP3.LUT R21, R21, 0xffff, RZ, 0xc0, !PT ;  /* 0x0000ffff15157812 */ /* 0x000fe400078ec0ff */
[----:B------:R-:W-:-:S02]  /*20f7f0*/  LOP3.LUT R8, R8, 0xffff, RZ, 0xc0, !PT ;  /* 0x0000ffff08087812 */ /* 0x000fc400078ec0ff */
[----:B------:R-:W-:Y:S02]  /*20f800*/  PRMT R21, R20, 0x3340, R21 ;  /* 0x0000334014157816 */ /* 0x000fe40000000015 */
[----:B------:R-:W-:-:S03]  /*20f810*/  PRMT R20, R8, 0x3340, R0 ;  /* 0x0000334008147816 */ /* 0x000fc60000000000 */
[----:B------:R-:W-:Y:S04]  /*20f820*/  STL [R1+0x1024], R21 ;  /* 0x0010241501007387 */ /* 0x000fe80000100800 */
[----:B------:R0:W-:Y:S01]  /*20f830*/  STL [R1+0x36c], R20 ;  /* 0x00036c1401007387 */ /* 0x0001e20000100800 */
[----:B---3--:R-:W-:Y:S02]  /*20f840*/  LOP3.LUT R14, R14, 0xffff, RZ, 0xc0, !PT ;  /* 0x0000ffff0e0e7812 */ /* 0x008fe400078ec0ff */
[----:B------:R-:W-:Y:S02]  /*20f850*/  LOP3.LUT R8, R15, 0xffff, RZ, 0xc0, !PT ;  /* 0x0000ffff0f087812 */ /* 0x000fe400078ec0ff */
[----:B------:R-:W-:Y:S02]  /*20f860*/  LOP3.LUT R15, R19, 0xffff, RZ, 0xc0, !PT ;  /* 0x0000ffff130f7812 */ /* 0x000fe400078ec0ff */
[----:B0-----:R-:W-:-:S02]  /*20f870*/  PRMT R20, R8, 0x3340, R0 ;  /* 0x0000334008147816 */ /* 0x001fc40000000000 */
[----:B------:R-:W-:-:S04]  /*20f880*/  PRMT R19, R14, 0x3340, R15 ;  /* 0x000033400e137816 */ /* 0x000fc8000000000f */
[----:B------:R-:W-:Y:S02]  /*20f890*/  PRMT R19, R19, 0x5410, R20 ;  /* 0x0000541013137816 */ /* 0x000fe40000000014 */
[----:B------:R-:W-:-:S05]  /*20f8a0*/  IADD3 R20, P3, R9, R11, RZ ;  /* 0x0000000b09147210 */ /* 0x000fca0007f7e0ff */
[----:B------:R-:W-:Y:S01]  /*20f8b0*/  IMAD.X R21, R17, 0x1, R7, P3 ;  /* 0x0000000111157824 */ /* 0x000fe200018e0607 */
[----:B------:R0:W-:Y:S04]  /*20f8c0*/  STL [R1+0x1e04], R19 ;  /* 0x001e041301007387 */ /* 0x0001e80000100800 */
[----:B------:R1:W-:Y:S04]  /*20f8d0*/  STL.64 [R1+0xcc0], R20 ;  /* 0x000cc01401007387 */ /* 0x0003e80000100a00 */
[----:B------:R-:W3:Y:S01]  /*20f8e0*/  LDL.LU R22, [R1+0x560] ;  /* 0x0005600001167983 */ /* 0x000ee20000300800 */
[----:B0-----:R-:W-:-:S02]  /*20f8f0*/  SHF.R.U32.HI R19, RZ, 0x8, R16 ;  /* 0x00000008ff137819 */ /* 0x001fc40000011610 */
[----:B------:R-:W-:Y:S01]  /*20f900*/  SHF.R.U32.HI R16, RZ, 0x8, R15 ;  /* 0x00000008ff107819 */ /* 0x000fe2000001160f */
[----:B-1----:R-:W3:Y:S04]  /*20f910*/  LDL.LU R21, [R1+0x158] ;  /* 0x0001580001157983 */ /* 0x002ee80000300800 */
[----:B------:R-:W3:Y:S01]  /*20f920*/  LDL.LU R15, [R1+0x340] ;  /* 0x00034000010f7983 */ /* 0x000ee20000300800 */
[----:B------:R-:W-:Y:S02]  /*20f930*/  SHF.R.U32.HI R14, RZ, 0x8, R14 ;  /* 0x00000008ff0e7819 */ /* 0x000fe4000001160e */
[----:B------:R-:W-:Y:S02]  /*20f940*/  SHF.R.U32.HI R8, RZ, 0x8, R8 ;  /* 0x00000008ff087819 */ /* 0x000fe40000011608 */
[----:B------:R-:W-:-:S02]  /*20f950*/  LOP3.LUT R19, R19, 0xffff, RZ, 0xc0, !PT ;  /* 0x0000ffff13137812 */ /* 0x000fc400078ec0ff */
[----:B------:R-:W-:Y:S02]  /*20f960*/  LOP3.LUT R14, R14, 0xffff, RZ, 0xc0, !PT ;  /* 0x0000ffff0e0e7812 */ /* 0x000fe400078ec0ff */
[----:B------:R-:W-:Y:S02]  /*20f970*/  LOP3.LUT R16, R16, 0xffff, RZ, 0xc0, !PT ;  /* 0x0000ffff10107812 */ /* 0x000fe400078ec0ff */
[----:B------:R-:W-:Y:S02]  /*20f980*/  IADD3 R24, P3, R9, R4, RZ ;  /* 0x0000000409187210 */ /* 0x000fe40007f7e0ff */
[----:B------:R-:W-:Y:S02]  /*20f990*/  LOP3.LUT R8, R8, 0xffff, RZ, 0xc0, !PT ;  /* 0x0000ffff08087812 */ /* 0x000fe400078ec0ff */
[----:B------:R-:W-:Y:S01]  /*20f9a0*/  PRMT R19, R19, 0x3340, R0 ;  /* 0x0000334013137816 */ /* 0x000fe20000000000 */
[----:B------:R-:W-:Y:S01]  /*20f9b0*/  IMAD.X R25, R17, 0x1, R3, P3 ;  /* 0x0000000111197824 */ /* 0x000fe200018e0603 */
[----:B------:R-:W-:-:S02]  /*20f9c0*/  PRMT R14, R14, 0x3340, R16 ;  /* 0x000033400e0e7816 */ /* 0x000fc40000000010 */
[----:B------:R-:W-:Y:S01]  /*20f9d0*/  PRMT R16, R8, 0x3340, R0 ;  /* 0x0000334008107816 */ /* 0x000fe20000000000 */
[----:B------:R0:W-:Y:S04]  /*20f9e0*/  STL [R1+0x368], R19 ;  /* 0x0003681301007387 */ /* 0x0001e80000100800 */
[----:B------:R4:W-:Y:S04]  /*20f9f0*/  STL [R1+0x102c], R14 ;  /* 0x00102c0e01007387 */ /* 0x0009e80000100800 */
[----:B------:R-:W-:Y:S04]  /*20fa00*/  STL.64 [R1+0xcb8], R24 ;  /* 0x000cb81801007387 */ /* 0x000fe80000100a00 */
[----:B------:R2:W-:Y:S04]  /*20fa10*/  STL [R1+0x364], R16 ;  /* 0x0003641001007387 */ /* 0x0005e80000100800 */
[----:B0-----:R-:W3:Y:S01]  /*20fa20*/  LDL.LU R19, [R1+0x154] ;  /* 0x0001540001137983 */ /* 0x001ee20000300800 */
[----:B----4-:R-:W-:-:S03]  /*20fa30*/  LOP3.LUT R14, R13, 0xffff, RZ, 0xc0, !PT ;  /* 0x0000ffff0d0e7812 */ /* 0x010fc600078ec0ff */
[----:B------:R-:W4:Y:S01]  /*20fa40*/  LDL.LU R13, [R1+0x564] ;  /* 0x00056400010d7983 */ /* 0x000f220000300800 */
[----:B--2---:R-:W-:-:S03]  /*20fa50*/  LOP3.LUT R16, R12, 0xffff, RZ, 0xc0, !PT ;  /* 0x0000ffff0c107812 */ /* 0x004fc600078ec0ff */
[----:B------:R-:W2:Y:S01]  /*20fa60*/  LDL.LU R12, [R1+0x33c] ;  /* 0x00033c00010c7983 */ /* 0x000ea20000300800 */
[----:B------:R-:W-:Y:S02]  /*20fa70*/  LOP3.LUT R8, R18, 0xffff, RZ, 0xc0, !PT ;  /* 0x0000ffff12087812 */ /* 0x000fe400078ec0ff */
[----:B------:R-:W-:Y:S02]  /*20fa80*/  PRMT R20, R14, 0x3340, R0 ;  /* 0x000033400e147816 */ /* 0x000fe40000000000 */
[----:B------:R-:W-:Y:S01]  /*20fa90*/  PRMT R18, R8, 0x3340, R16 ;  /* 0x0000334008127816 */ /* 0x000fe20000000010 */
[----:B------:R0:W-:Y:S01]  /*20faa0*/  STL [R1+0x797c], R14 ;  /* 0x00797c0e01007387 */ /* 0x0001e20000100800 */
[----:B------:R-:W-:Y:S02]  /*20fab0*/  SHF.R.U32.HI R8, RZ, 0x8, R8 ;  /* 0x00000008ff087819 */ /* 0x000fe40000011608 */
[----:B0-----:R-:W-:-:S05]  /*20fac0*/  PRMT R14, R18, 0x5410, R20 ;  /* 0x00005410120e7816 */ /* 0x001fca0000000014 */
[----:B------:R0:W-:Y:S01]  /*20fad0*/  STL [R1+0x1e00], R14 ;  /* 0x001e000e01007387 */ /* 0x0001e20000100800 */
[----:B------:R-:W-:Y:S02]  /*20fae0*/  LOP3.LUT R8, R8, 0xffff, RZ, 0xc0, !PT ;  /* 0x0000ffff08087812 */ /* 0x000fe400078ec0ff */
[----:B------:R-:W-:Y:S02]  /*20faf0*/  IADD3 R24, P3, R9, R2, RZ ;  /* 0x0000000209187210 */ /* 0x000fe40007f7e0ff */
[----:B0-----:R-:W-:-:S04]  /*20fb00*/  SHF.R.U32.HI R14, RZ, 0x8, R16 ;  /* 0x00000008ff0e7819 */ /* 0x001fc80000011610 */
[----:B------:R-:W-:-:S04]  /*20fb10*/  LOP3.LUT R14, R14, 0xffff, RZ, 0xc0, !PT ;  /* 0x0000ffff0e0e7812 */ /* 0x000fc800078ec0ff */
[----:B------:R-:W-:Y:S01]  /*20fb20*/  PRMT R18, R8, 0x3340, R14 ;  /* 0x0000334008127816 */ /* 0x000fe2000000000e */
[----:B------:R-:W-:-:S05]  /*20fb30*/  IMAD.X R25, R17, 0x1, R0, P3 ;  /* 0x0000000111197824 */ /* 0x000fca00018e0600 */
[----:B------:R-:W-:Y:S04]  /*20fb40*/  STL.64 [R1+0xcb0], R24 ;  /* 0x000cb01801007387 */ /* 0x000fe80000100a00 */
[----:B------:R-:W-:Y:S01]  /*20fb50*/  STL [R1+0x74fc], R18 ;  /* 0x0074fc1201007387 */ /* 0x000fe20000100800 */
[----:B---3--:R-:W-:-:S03]  /*20fb60*/  LOP3.LUT R14, R22, 0xffff, RZ, 0xc0, !PT ;  /* 0x0000ffff160e7812 */ /* 0x008fc600078ec0ff */
[----:B------:R-:W3:Y:S01]  /*20fb70*/  LDL.LU R22, [R1+0x4f8] ;  /* 0x0004f80001167983 */ /* 0x000ee20000300800 */
[----:B------:R-:W-:Y:S02]  /*20fb80*/  LOP3.LUT R8, R21, 0xffff, RZ, 0xc0, !PT ;  /* 0x0000ffff15087812 */ /* 0x000fe400078ec0ff */
[----:B------:R-:W-:Y:S02]  /*20fb90*/  LOP3.LUT R15, R15, 0xffff, RZ, 0xc0, !PT ;  /* 0x0000ffff0f0f7812 */ /* 0x000fe400078ec0ff */
[----:B------:R-:W-:Y:S02]  /*20fba0*/  PRMT R17, R8, 0x3340, R0 ;  /* 0x0000334008117816 */ /* 0x000fe40000000000 */
[----:B------:R-:W-:-:S04]  /*20fbb0*/  PRMT R16, R14, 0x3340, R15 ;  /* 0x000033400e107816 */ /* 0x000fc8000000000f */
[----:B------:R-:W-:-:S05]  /*20fbc0*/  PRMT R16, R16, 0x5410, R17 ;  /* 0x0000541010107816 */ /* 0x000fca0000000011 */
[----:B------:R-:W-:Y:S04]  /*20fbd0*/  STL [R1+0x1dfc], R16 ;  /* 0x001dfc1001007387 */ /* 0x000fe80000100800 */
[----:B------:R-:W3:Y:S01]  /*20fbe0*/  LDL.LU R21, [R1+0x2ec] ;  /* 0x0002ec0001157983 */ /* 0x000ee20000300800 */
[----:B------:R-:W-:Y:S02]  /*20fbf0*/  SHF.R.U32.HI R14, RZ, 0x8, R14 ;  /* 0x00000008ff0e7819 */ /* 0x000fe4000001160e */
[----:B------:R-:W-:Y:S02]  /*20fc00*/  SHF.R.U32.HI R15, RZ, 0x8, R15 ;  /* 0x00000008ff0f7819 */ /* 0x000fe4000001160f */
[----:B------:R-:W-:Y:S02]  /*20fc10*/  LOP3.LUT R14, R14, 0xffff, RZ, 0xc0, !PT ;  /* 0x0000ffff0e0e7812 */ /* 0x000fe400078ec0ff */
[----:B------:R-:W-:-:S02]  /*20fc20*/  LOP3.LUT R15, R15, 0xffff, RZ, 0xc0, !PT ;  /* 0x0000ffff0f0f7812 */ /* 0x000fc400078ec0ff */
[----:B------:R-:W-:Y:S02]  /*20fc30*/  SHF.R.U32.HI R8, RZ, 0x8, R8 ;  /* 0x00000008ff087819 */ /* 0x000fe40000011608 */
[----:B------:R-:W-:Y:S02]  /*20fc40*/  PRMT R14, R14, 0x3340, R15 ;  /* 0x000033400e0e7816 */ /* 0x000fe4000000000f */
[----:B------:R-:W-:-:S03]  /*20fc50*/  LOP3.LUT R8, R8, 0xffff, RZ, 0xc0, !PT ;  /* 0x0000ffff08087812 */ /* 0x000fc600078ec0ff */
[----:B------:R4:W-:Y:S01]  /*20fc60*/  STL [R1+0x185c], R14 ;  /* 0x00185c0e01007387 */ /* 0x0009e20000100800 */
[--C-:B------:R-:W-:Y:S02]  /*20fc70*/  PRMT R15, R8, 0x3340, R0.reuse ;  /* 0x00003340080f7816 */ /* 0x100fe40000000000 */
[----:B------:R-:W-:Y:S02]  /*20fc80*/  LOP3.LUT R8, R19, 0xffff, RZ, 0xc0, !PT ;  /* 0x0000ffff13087812 */ /* 0x000fe400078ec0ff */
[----:B----4-:R-:W-:Y:S01]  /*20fc90*/  LOP3.LUT R14, R13, 0xffff, RZ, 0xc0, !PT ;  /* 0x0000ffff0d0e7812 */ /* 0x010fe200078ec0ff */
[----:B------:R-:W-:Y:S01]  /*20fca0*/  VIADD R13, R9, UR5 ;  /* 0x00000005090d7c36 */ /* 0x000fe20008000000 */
[----:B--2---:R-:W-:Y:S01]  /*20fcb0*/  LOP3.LUT R16, R12, 0xffff, RZ, 0xc0, !PT ;  /* 0x0000ffff0c107812 */ /* 0x004fe200078ec0ff */
[----:B------:R0:W-:Y:S01]  /*20fcc0*/  STL [R1+0x360], R15 ;  /* 0x0003600f01007387 */ /* 0x0001e20000100800 */
[----:B------:R-:W-:Y:S01]  /*20fcd0*/  PRMT R12, R8, 0x3340, R0 ;  /* 0x00003340080c7816 */ /* 0x000fe20000000000 */
[----:B------:R-:W-:Y:S01]  /*20fce0*/  ULDC UR5, c[0x0][0x248] ;  /* 0x0000920000057ab9 */ /* 0x000fe20000000800 */
[----:B------:R-:W-:-:S04]  /*20fcf0*/  PRMT R9, R14, 0x3340, R16 ;  /* 0x000033400e097816 */ /* 0x000fc80000000010 */
[----:B------:R-:W-:Y:S01]  /*20fd00*/  PRMT R9, R9, 0x5410, R12 ;  /* 0x0000541009097816 */ /* 0x000fe2000000000c */
[----:B0-----:R-:W2:Y:S04]  /*20fd10*/  LDL.LU R15, [R1+0x610] ;  /* 0x00061000010f7983 */ /* 0x001ea80000300800 */
[----:B------:R-:W4:Y:S04]  /*20fd20*/  LDL.LU R19, [R1+0x280] ;  /* 0x0002800001137983 */ /* 0x000f280000300800 */
[----:B------:R0:W-:Y:S04]  /*20fd30*/  STL [R1+0x1df8], R9 ;  /* 0x001df80901007387 */ /* 0x0001e80000100800 */
[----:B------:R-:W4:Y:S01]  /*20fd40*/  LDL.LU R12, [R1+0x494] ;  /* 0x00049400010c7983 */ /* 0x000f220000300800 */
[----:B------:R-:W-:-:S02]  /*20fd50*/  SHF.R.U32.HI R14, RZ, 0x8, R14 ;  /* 0x00000008ff0e7819 */ /* 0x000fc4000001160e */
[----:B------:R-:W-:Y:S02]  /*20fd60*/  SHF.R.U32.HI R16, RZ, 0x8, R16 ;  /* 0x00000008ff107819 */ /* 0x000fe40000011610 */
[----:B------:R-:W-:Y:S02]  /*20fd70*/  SHF.R.U32.HI R8, RZ, 0x8, R8 ;  /* 0x00000008ff087819 */ /* 0x000fe40000011608 */
[----:B0-----:R-:W-:Y:S02]  /*20fd80*/  SHF.R.S32.HI R9, RZ, 0x1f, R13 ;  /* 0x0000001fff097819 */ /* 0x001fe4000001140d */
[----:B------:R-:W-:Y:S02]  /*20fd90*/  IADD3 R24, P3, R13, R6, RZ ;  /* 0x000000060d187210 */ /* 0x000fe40007f7e0ff */
[----:B------:R-:W-:Y:S02]  /*20fda0*/  LOP3.LUT R14, R14, 0xffff, RZ, 0xc0, !PT ;  /* 0x0000ffff0e0e7812 */ /* 0x000fe400078ec0ff */
[----:B------:R-:W-:-:S02]  /*20fdb0*/  LOP3.LUT R16, R16, 0xffff, RZ, 0xc0, !PT ;  /* 0x0000ffff10107812 */ /* 0x000fc400078ec0ff */
[----:B------:R-:W-:Y:S01]  /*20fdc0*/  LOP3.LUT R8, R8, 0xffff, RZ, 0xc0, !PT ;  /* 0x0000ffff08087812 */ /* 0x000fe200078ec0ff */
[----:B------:R-:W-:Y:S01]  /*20fdd0*/  IMAD.X R25, R9, 0x1, R5, P3 ;  /* 0x0000000109197824 */ /* 0x000fe200018e0605 */
[----:B------:R-:W-:Y:S02]  /*20fde0*/  PRMT R17, R14, 0x3340, R16 ;  /* 0x000033400e117816 */ /* 0x000fe40000000010 */
[----:B------:R-:W-:Y:S02]  /*20fdf0*/  PRMT R16, R8, 0x3340, R0 ;  /* 0x0000334008107816 */ /* 0x000fe40000000000 */
[----:B------:R-:W-:Y:S01]  /*20fe00*/  STL.64 [R1+0xca8], R24 ;  /* 0x000ca81801007387 */ /* 0x000fe20000100a00 */
[----:B------:R-:W-:-:S03]  /*20fe10*/  LOP3.LUT R8, R10, 0xffff, RZ, 0xc0, !PT ;  /* 0x0000ffff0a087812 */ /* 0x000fc600078ec0ff */
[----:B------:R-:W-:Y:S04]  /*20fe20*/  STL [R1+0x1850], R17 ;  /* 0x0018501101007387 */ /* 0x000fe80000100800 */
[----:B------:R0:W-:Y:S01]  /*20fe30*/  STL [R1+0x35c], R16 ;  /* 0x00035c1001007387 */ /* 0x0001e20000100800 */
[----:B------:R-:W-:Y:S02]  /*20fe40*/  PRMT R18, R8, 0x3340, R0 ;  /* 0x0000334008127816 */ /* 0x000fe40000000000 */
[----:B------:R-:W-:Y:S01]  /*20fe50*/  IADD3 R20, P3, R13, R11, RZ ;  /* 0x0000000b0d147210 */ /* 0x000fe20007f7e0ff */
[----:B------:R-:W4:Y:S01]  /*20fe60*/  LDL.LU R10, [R1+0x7a20] ;  /* 0x007a2000010a7983 */ /* 0x000f220000300800 */
[----:B------:R-:W-:-:S04]  /*20fe70*/  SHF.R.U32.HI R8, RZ, 0x8, R8 ;  /* 0x00000008ff087819 */ /* 0x000fc80000011608 */
[----:B------:R-:W-:Y:S02]  /*20fe80*/  LOP3.LUT R8, R8, 0xffff, RZ, 0xc0, !PT ;  /* 0x0000ffff08087812 */ /* 0x000fe400078ec0ff */
[----:B---3--:R-:W-:Y:S02]  /*20fe90*/  LOP3.LUT R14, R22, 0xffff, RZ, 0xc0, !PT ;  /* 0x0000ffff160e7812 */ /* 0x008fe400078ec0ff */
[----:B0-----:R-:W-:-:S04]  /*20fea0*/  LOP3.LUT R16, R21, 0xffff, RZ, 0xc0, !PT ;  /* 0x0000ffff15107812 */ /* 0x001fc800078ec0ff */
[----:B------:R-:W-:Y:S01]  /*20feb0*/  PRMT R17, R14, 0x3340, R16 ;  /* 0x000033400e117816 */ /* 0x000fe20000000010 */
[----:B------:R-:W-:-:S03]  /*20fec0*/  IMAD.X R21, R9, 0x1, R7, P3 ;  /* 0x0000000109157824 */ /* 0x000fc600018e0607 */
[----:B------:R-:W-:-:S05]  /*20fed0*/  PRMT R17, R17, 0x5410, R18 ;  /* 0x0000541011117816 */ /* 0x000fca0000000012 */
[----:B------:R-:W-:Y:S01]  /*20fee0*/  STL [R1+0x1df4], R17 ;  /* 0x001df41101007387 */ /* 0x000fe20000100800 */
[----:B------:R-:W-:-:S03]  /*20fef0*/  SHF.R.U32.HI R14, RZ, 0x8, R14 ;  /* 0x00000008ff0e7819 */ /* 0x000fc6000001160e */
[----:B------:R-:W3:Y:S01]  /*20ff00*/  LDL.LU R23, [R1+0x624] ;  /* 0x0006240001177983 */ /* 0x000ee20000300800 */
[----:B------:R-:W-:-:S03]  /*20ff10*/  SHF.R.U32.HI R16, RZ, 0x8, R16 ;  /* 0x00000008ff107819 */ /* 0x000fc60000011610 */
[----:B------:R-:W3:Y:S04]  /*20ff20*/  LDL.LU R22, [R1+0x284] ;  /* 0x0002840001167983 */ /* 0x000ee80000300800 */
[----:B------:R0:W-:Y:S01]  /*20ff30*/  STL.64 [R1+0xca0], R20 ;  /* 0x000ca01401007387 */ /* 0x0001e20000100a00 */
[----:B------:R-:W-:Y:S02]  /*20ff40*/  LOP3.LUT R14, R14, 0xffff, RZ, 0xc0, !PT ;  /* 0x0000ffff0e0e7812 */ /* 0x000fe400078ec0ff */
[----:B------:R-:W-:Y:S01]  /*20ff50*/  LOP3.LUT R16, R16, 0xffff, RZ, 0xc0, !PT ;  /* 0x0000ffff10107812 */ /* 0x000fe200078ec0ff */
[----:B0-----:R-:W3:Y:S03]  /*20ff60*/  LDL.LU R21, [R1+0x498] ;  /* 0x0004980001157983 */ /* 0x001ee60000300800 */
[----:B------:R-:W-:-:S02]  /*20ff70*/  PRMT R17, R14, 0x3340, R16 ;  /* 0x000033400e117816 */ /* 0x000fc40000000010 */
[----:B------:R-:W-:-:S03]  /*20ff80*/  PRMT R16, R8, 0x3340, R0 ;  /* 0x0000334008107816 */ /* 0x000fc60000000000 */
[----:B------:R-:W-:Y:S01]  /*20ff90*/  STL [R1+0x1844], R17 ;  /* 0x0018441101007387 */ /* 0x000fe20000100800 */
[----:B--2---:R-:W-:Y:S02]  /*20ffa0*/  LOP3.LUT R14, R15, 0xffff, RZ, 0xc0, !PT ;  /* 0x0000ffff0f0e7812 */ /* 0x004fe400078ec0ff */
[----:B----4-:R-:W-:Y:S01]  /*20ffb0*/  LOP3.LUT R8, R19, 0xffff, RZ, 0xc0, !PT ;  /* 0x0000ffff13087812 */ /* 0x010fe200078ec0ff */
[----:B------:R0:W-:Y:S03]  /*20ffc0*/  STL [R1+0x358], R16 ;  /* 0x0003581001007387 */ /* 0x0001e60000100800 */
[----:B------:R-:W-:Y:S02]  /*20ffd0*/  PRMT R15, R8, 0x3340, R0 ;  /* 0x00003340080f7816 */ /* 0x000fe40000000000 */
[----:B0-----:R-:W-:-:S04]  /*20ffe0*/  LOP3.LUT R16, R12, 0xffff, RZ, 0xc0, !PT ;  /* 0x0000ffff0c107812 */ /* 0x001fc800078ec0ff */
[----:B------:R-:W-:-:S04]  /*20fff0*/  PRMT R12, R14, 0x3340, R16 ;  /* 0x000033400e0c7816 */ /* 0x000fc80000000010 */
[----:B------:R-:W-:Y:S02]  /*210000*/  PRMT R12, R12, 0x5410, R15 ;  /* 0x000054100c0c7816 */ /* 0x000fe4000000000f */
[----:B------:R-:W2:Y:S04]  /*210010*/  LDL.LU R15, [R1+0x1f0] ;  /* 0x0001f000010f7983 */ /* 0x000ea80000300800 */
[----:B------:R-:W4:Y:S04]  /*210020*/  LDL.LU R19, [R1+0x600] ;  /* 0x0006000001137983 */ /* 0x000f280000300800 */
[----:B------:R0:W-:Y:S04]  /*210030*/  STL [R1+0x1df0], R12 ;  /* 0x001df00c01007387 */ /* 0x0001e80000100800 */
[----:B0-----:R-:W4:Y:S01]  /*210040*/  LDL.LU R12, [R1+0x464] ;  /* 0x00046400010c7983 */ /* 0x001f220000300800 */
[----:B------:R-:W-:-:S02]  /*210050*/  SHF.R.U32.HI R14, RZ, 0x8, R14 ;  /* 0x00000008ff0e7819 */ /* 0x000fc4000001160e */
[----:B------:R-:W-:Y:S02]  /*210060*/  SHF.R.U32.HI R16, RZ, 0x8, R16 ;  /* 0x00000008ff107819 */ /* 0x000fe40000011610 */
[----:B------:R-:W-:Y:S02]  /*210070*/  IADD3 R24, P3, R13, R4, RZ ;  /* 0x000000040d187210 */ /* 0x000fe40007f7e0ff */
[----:B------:R-:W-:Y:S02]  /*210080*/  LOP3.LUT R14, R14, 0xffff, RZ, 0xc0, !PT ;  /* 0x0000ffff0e0e7812 */ /* 0x000fe400078ec0ff */
[----:B------:R-:W-:Y:S01]  /*210090*/  LOP3.LUT R16, R16, 0xffff, RZ, 0xc0, !PT ;  /* 0x0000ffff10107812 */ /* 0x000fe200078ec0ff */
[----:B------:R-:W-:Y:S01]  /*2100a0*/  IMAD.X R25, R9, 0x1, R3, P3 ;  /* 0x0000000109197824 */ /* 0x000fe200018e0603 */
[----:B------:R-:W-:Y:S02]  /*2100b0*/  SHF.R.U32.HI R8, RZ, 0x8, R8 ;  /* 0x00000008ff087819 */ /* 0x000fe40000011608 */
[----:B------:R-:W-:-:S02]  /*2100c0*/  PRMT R14, R14, 0x3340, R16 ;  /* 0x000033400e0e7816 */ /* 0x000fc40000000010 */
[----:B------:R-:W-:Y:S02]  /*2100d0*/  IADD3 R16, P3, R13, R2, RZ ;  /* 0x000000020d107210 */ /* 0x000fe40007f7e0ff */
[----:B------:R-:W-:Y:S01]  /*2100e0*/  LOP3.LUT R8, R8, 0xffff, RZ, 0xc0, !PT ;  /* 0x0000ffff08087812 */ /* 0x000fe200078ec0ff */
[----:B------:R-:W-:Y:S02]  /*2100f0*/  STL.64 [R1+0xc90], R24 ;  /* 0x000c901801007387 */ /* 0x000fe40000100a00 */
[--C-:B------:R-:W-:Y:S02]  /*210100*/  IMAD.X R17, R9, 0x1, R0.reuse, P3 ;  /* 0x0000000109117824 */ /* 0x100fe400018e0600 */
[----:B------:R0:W-:Y:S04]  /*210110*/  STL [R1+0x1828], R14 ;  /* 0x0018280e01007387 */ /* 0x0001e80000100800 */
[----:B------:R1:W-:Y:S01]  /*210120*/  STL.64 [R1+0xc98], R16 ;  /* 0x000c981001007387 */ /* 0x0003e20000100a00 */
[----:B0-----:R-:W-:-:S05]  /*210130*/  PRMT R14, R8, 0x3340, R0 ;  /* 0x00003340080e7816 */ /* 0x001fca0000000000 */
[----:B------:R0:W-:Y:S01]  /*210140*/  STL [R1+0x354], R14 ;  /* 0x0003540e01007387 */ /* 0x0001e20000100800 */
[----:B---3--:R-:W-:Y:S02]  /*210150*/  LOP3.LUT R9, R23, 0xffff, RZ, 0xc0, !PT ;  /* 0x0000ffff17097812 */ /* 0x008fe400078ec0ff */
[----:B------:R-:W-:-:S04]  /*210160*/  LOP3.LUT R8, R22, 0xffff, RZ, 0xc0, !PT ;  /* 0x0000ffff16087812 */ /* 0x000fc800078ec0ff */
[----:B-1----:R-:W-:Y:S02]  /*210170*/  PRMT R17, R8, 0x3340, R0 ;  /* 0x0000334008117816 */ /* 0x002fe40000000000 */
[----:B0-----:R-:W-:-:S04]  /*210180*/  LOP3.LUT R14, R21, 0xffff, RZ, 0xc0, !PT ;  /* 0x0000ffff150e7812 */ /* 0x001fc800078ec0ff */
[--C-:B------:R-:W-:Y:S02]  /*210190*/  PRMT R16, R9, 0x3340, R14.reuse ;  /* 0x0000334009107816 */ /* 0x100fe4000000000e */
[----:B------:R-:W-:Y:S02]  /*2101a0*/  SHF.R.U32.HI R9, RZ, 0x8, R9 ;  /* 0x00000008ff097819 */ /* 0x000fe40000011609 */
[----:B------:R-:W-:Y:S02]  /*2101b0*/  PRMT R16, R16, 0x5410, R17 ;  /* 0x0000541010107816 */ /* 0x000fe40000000011 */
[----:B------:R-:W-:Y:S02]  /*2101c0*/  SHF.R.U32.HI R14, RZ, 0x8, R14 ;  /* 0x00000008ff0e7819 */ /* 0x000fe4000001160e */
[----:B------:R-:W-:Y:S01]  /*2101d0*/  SHF.R.U32.HI R8, RZ, 0x8, R8 ;  /* 0x00000008ff087819 */ /* 0x000fe20000011608 */
[----:B------:R-:W-:Y:S01]  /*2101e0*/  STL [R1+0x1dec], R16 ;  /* 0x001dec1001007387 */ /* 0x000fe20000100800 */
[----:B------:R-:W-:-:S02]  /*2101f0*/  LOP3.LUT R9, R9, 0xffff, RZ, 0xc0, !PT ;  /* 0x0000ffff09097812 */ /* 0x000fc400078ec0ff */
[----:B------:R-:W-:Y:S01]  /*210200*/  LOP3.LUT R14, R14, 0xffff, RZ, 0xc0, !PT ;  /* 0x0000ffff0e0e7812 */ /* 0x000fe200078ec0ff */
[----:B------:R-:W3:Y:S01]  /*210210*/  LDL.LU R25, [R1+0x608] ;  /* 0x0006080001197983 */ /* 0x000ee20000300800 */
[----:B------:R-:W-:-:S03]  /*210220*/  LOP3.LUT R8, R8, 0xffff, RZ, 0xc0, !PT ;  /* 0x0000ffff08087812 */ /* 0x000fc600078ec0ff */
[----:B------:R-:W3:Y:S01]  /*210230*/  LDL.LU R24, [R1+0x468] ;  /* 0x0004680001187983 */ /* 0x000ee20000300800 */
[----:B------:R-:W-:Y:S02]  /*210240*/  PRMT R9, R9, 0x3340, R14 ;  /* 0x0000334009097816 */ /* 0x000fe4000000000e */
[----:B------:R-:W-:-:S03]  /*210250*/  PRMT R14, R8, 0x3340, R0 ;  /* 0x00003340080e7816 */ /* 0x000fc60000000000 */
[----:B------:R4:W-:Y:S01]  /*210260*/  STL [R1+0x1818], R9 ;  /* 0x0018180901007387 */ /* 0x0009e20000100800 */
[----:B--2---:R-:W-:-:S03]  /*210270*/  LOP3.LUT R8, R15, 0xffff, RZ, 0xc0, !PT ;  /* 0x0000ffff0f087812 */ /* 0x004fc600078ec0ff */
[----:B------:R0:W-:Y:S04]  /*210280*/  STL [R1+0x350], R14 ;  /* 0x0003500e01007387 */ /* 0x0001e80000100800 */
[----:B------:R-:W2:Y:S01]  /*210290*/  LDL.LU R15, [R1+0x5a0] ;  /* 0x0005a000010f7983 */ /* 0x000ea20000300800 */
[----:B----4-:R-:W-:-:S03]  /*2102a0*/  LOP3.LUT R9, R19, 0xffff, RZ, 0xc0, !PT ;  /* 0x0000ffff13097812 */ /* 0x010fc600078ec0ff */
[----:B------:R-:W4:Y:S04]  /*2102b0*/  LDL.LU R23, [R1+0x16c] ;  /* 0x00016c0001177983 */ /* 0x000f280000300800 */
[----:B------:R-:W4:Y:S01]  /*2102c0*/  LDL.LU R19, [R1+0x430] ;  /* 0x0004300001137983 */ /* 0x000f220000300800 */
[----:B0-----:R-:W-:Y:S01]  /*2102d0*/  VIADD R14, R13, UR5 ;  /* 0x000000050d0e7c36 */ /* 0x001fe20008000000 */
[----:B------:R-:W-:Y:S02]  /*2102e0*/  LOP3.LUT R12, R12, 0xffff, RZ, 0xc0, !PT ;  /* 0x0000ffff0c0c7812 */ /* 0x000fe400078ec0ff */
[----:B------:R-:W4:Y:S01]  /*2102f0*/  LDL.LU R21, [R1+0x1f4] ;  /* 0x0001f40001157983 */ /* 0x000f220000300800 */
[----:B------:R-:W-:Y:S01]  /*210300*/  PRMT R16, R8, 0x3340, R0 ;  /* 0x0000334008107816 */ /* 0x000fe20000000000 */
[----:B------:R-:W-:Y:S01]  /*210310*/  ULDC UR5, c[0x0][0x248] ;  /* 0x0000920000057ab9 */ /* 0x000fe20000000800 */
[----:B------:R-:W-:-:S02]  /*210320*/  PRMT R13, R9, 0x3340, R12 ;  /* 0x00003340090d7816 */ /* 0x000fc4000000000c */
[----:B------:R-:W-:Y:S02]  /*210330*/  SHF.R.U32.HI R9, RZ, 0x8, R9 ;  /* 0x00000008ff097819 */ /* 0x000fe40000011609 */
[----:B------:R-:W-:Y:S02]  /*210340*/  PRMT R13, R13, 0x5410, R16 ;  /* 0x000054100d0d7816 */ /* 0x000fe40000000010 */
[----:B------:R-:W-:Y:S02]  /*210350*/  SHF.R.U32.HI R12, RZ, 0x8, R12 ;  /* 0x00000008ff0c7819 */ /* 0x000fe4000001160c */
[----:B------:R-:W-:Y:S02]  /*210360*/  SHF.R.S32.HI R16, RZ, 0x1f, R14 ;  /* 0x0000001fff107819 */ /* 0x000fe4000001140e */
[----:B------:R-:W-:Y:S02]  /*210370*/  IADD3 R26, P3, R14, R6, RZ ;  /* 0x000000060e1a7210 */ /* 0x000fe40007f7e0ff */
[----:B------:R-:W-:-:S02]  /*210380*/  SHF.R.U32.HI R8, RZ, 0x8, R8 ;  /* 0x00000008ff087819 */ /* 0x000fc40000011608 */
[----:B------:R-:W-:Y:S02]  /*210390*/  LOP3.LUT R9, R9, 0xffff, RZ, 0xc0, !PT ;  /* 0x0000ffff09097812 */ /* 0x000fe400078ec0ff */
[----:B------:R-:W-:Y:S01]  /*2103a0*/  LOP3.LUT R12, R12, 0xffff, RZ, 0xc0, !PT ;  /* 0x0000ffff0c0c7812 */ /* 0x000fe200078ec0ff */
[----:B------:R-:W-:Y:S01]  /*2103b0*/  IMAD.X R27, R16, 0x1, R5, P3 ;  /* 0x00000001101b7824 */ /* 0x000fe200018e0605 */
[----:B------:R-:W-:Y:S02]  /*2103c0*/  LOP3.LUT R8, R8, 0xffff, RZ, 0xc0, !PT ;  /* 0x0000ffff08087812 */ /* 0x000fe400078ec0ff */
[----:B------:R-:W-:Y:S01]  /*2103d0*/  PRMT R9, R9, 0x3340, R12 ;  /* 0x0000334009097816 */ /* 0x000fe2000000000c */
[----:B------:R0:W-:Y:S01]  /*2103e0*/  STL [R1+0x1de8], R13 ;  /* 0x001de80d01007387 */ /* 0x0001e20000100800 */
[----:B------:R-:W-:-:S03]  /*2103f0*/  PRMT R8, R8, 0x3340, R0 ;  /* 0x0000334008087816 */ /* 0x000fc60000000000 */
[----:B------:R-:W-:Y:S04]  /*210400*/  STL.64 [R1+0xc88], R26 ;  /* 0x000c881a01007387 */ /* 0x000fe80000100a00 */
[----:B------:R-:W4:Y:S04]  /*210410*/  LDL.LU R12, [R1+0x5a4] ;  /* 0x0005a400010c7983 */ /* 0x000f280000300800 */
[----:B------:R-:W-:Y:S04]  /*210420*/  STL [R1+0x180c], R9 ;  /* 0x00180c0901007387 */ /* 0x000fe80000100800 */
[----:B------:R-:W4:Y:S04]  /*210430*/  LDL.LU R22, [R1+0x170] ;  /* 0x0001700001167983 */ /* 0x000f280000300800 */
[----:B------:R3:W-:Y:S04]  /*210440*/  STL [R1+0x34c], R8 ;  /* 0x00034c0801007387 */ /* 0x0007e80000100800 */
[----:B0-----:R-:W4:Y:S01]  /*210450*/  LDL.LU R13, [R1+0x434] ;  /* 0x00043400010d7983 */ /* 0x001f220000300800 */
[----:B---3--:R-:W-:-:S02]  /*210460*/  LOP3.LUT R8, R25, 0xffff, RZ, 0xc0, !PT ;  /* 0x0000ffff19087812 */ /* 0x008fc400078ec0ff */
[----:B------:R-:W-:Y:S02]  /*210470*/  LOP3.LUT R20, R24, 0xffff, RZ, 0xc0, !PT ;  /* 0x0000ffff18147812 */ /* 0x000fe400078ec0ff */
[----:B------:R-:W-:Y:S02]  /*210480*/  SHF.R.U32.HI R9, RZ, 0x8, R8 ;  /* 0x00000008ff097819 */ /* 0x000fe40000011608 */
[----:B------:R-:W-:Y:S02]  /*210490*/  SHF.R.U32.HI R17, RZ, 0x8, R20 ;  /* 0x00000008ff117819 */ /* 0x000fe40000011614 */
[----:B------:R-:W-:Y:S02]  /*2104a0*/  LOP3.LUT R9, R9, 0xffff, RZ, 0xc0, !PT ;  /* 0x0000ffff09097812 */ /* 0x000fe400078ec0ff */
[----:B------:R-:W-:Y:S01]  /*2104b0*/  LOP3.LUT R17, R17, 0xffff, RZ, 0xc0, !PT ;  /* 0x0000ffff11117812 */ /* 0x000fe200078ec0ff */
[----:B------:R4:W-:Y:S03]  /*2104c0*/  STL [R1+0x79bc], R8 ;  /* 0x0079bc0801007387 */ /* 0x0009e60000100800 */
[----:B------:R-:W-:-:S02]  /*2104d0*/  PRMT R9, R9, 0x3340, R17 ;  /* 0x0000334009097816 */ /* 0x000fc40000000011 */
[----:B--2---:R-:W-:Y:S01]  /*2104e0*/  LOP3.LUT R15, R15, 0xffff, RZ, 0xc0, !PT ;  /* 0x0000ffff0f0f7812 */ /* 0x004fe200078ec0ff */
[----:B------:R-:W-:Y:S01]  /*2104f0*/  STL [R1+0x79b8], R20 ;  /* 0x0079b81401007387 */ /* 0x000fe20000100800 */
[----:B----4-:R-:W-:Y:S02]  /*210500*/  LOP3.LUT R8, R23, 0xffff, RZ, 0xc0, !PT ;  /* 0x0000ffff17087812 */ /* 0x010fe400078ec0ff */
[----:B------:R-:W-:Y:S01]  /*210510*/  LOP3.LUT R18, R19, 0xffff, RZ, 0xc0, !PT ;  /* 0x0000ffff13127812 */ /* 0x000fe200078ec0ff */
[----:B------:R0:W-:Y:S01]  /*210520*/  STL [R1+0x1800], R9 ;  /* 0x0018000901007387 */ /* 0x0001e20000100800 */
[----:B------:R-:W-:Y:S02]  /*210530*/  PRMT R19, R8, 0x3340, R0 ;  /* 0x0000334008137816 */ /* 0x000fe40000000000 */
[----:B------:R-:W-:-:S04]  /*210540*/  PRMT R17, R15, 0x3340, R18 ;  /* 0x000033400f117816 */ /* 0x000fc80000000012 */
[----:B------:R-:W-:Y:S02]  /*210550*/  PRMT R19, R17, 0x5410, R19 ;  /* 0x0000541011137816 */ /* 0x000fe40000000013 */
[----:B0-----:R-:W-:Y:S02]  /*210560*/  LOP3.LUT R9, R21, 0xffff, RZ, 0xc0, !PT ;  /* 0x0000ffff15097812 */ /* 0x001fe400078ec0ff */
[----:B------:R-:W-:Y:S02]  /*210570*/  SHF.R.U32.HI R17, RZ, 0x8, R15 ;  /* 0x00000008ff117819 */ /* 0x000fe4000001160f */
[----:B------:R-:W-:Y:S01]  /*210580*/  SHF.R.U32.HI R15, RZ, 0x8, R9 ;  /* 0x00000008ff0f7819 */ /* 0x000fe20000011609 */
[----:B------:R0:W-:Y:S01]  /*210590*/  STL [R1+0x1de4], R19 ;  /* 0x001de41301007387 */ /* 0x0001e20000100800 */
[----:B------:R-:W-:-:S03]  /*2105a0*/  SHF.R.U32.HI R18, RZ, 0x8, R18 ;  /* 0x00000008ff127819 */ /* 0x000fc60000011612 */
[----:B------:R-:W2:Y:S01]  /*2105b0*/  LDL.LU R21, [R1+0x550] ;  /* 0x0005500001157983 */ /* 0x000ea20000300800 */
[----:B0-----:R-:W-:-:S03]  /*2105c0*/  LOP3.LUT R19, R15, 0xffff, RZ, 0xc0, !PT ;  /* 0x0000ffff0f137812 */ /* 0x001fc600078ec0ff */
[----:B------:R-:W3:Y:S01]  /*2105d0*/  LDL.LU R15, [R1+0x108] ;  /* 0x00010800010f7983 */ /* 0x000ee20000300800 */
[----:B------:R-:W-:Y:S02]  /*2105e0*/  LOP3.LUT R17, R17, 0xffff, RZ, 0xc0, !PT ;  /* 0x0000ffff11117812 */ /* 0x000fe400078ec0ff */
[----:B------:R-:W-:Y:S02]  /*2105f0*/  PRMT R20, R19, 0x3340, R0 ;  /* 0x0000334013147816 */ /* 0x000fe40000000000 */
[----:B------:R-:W-:Y:S01]  /*210600*/  LOP3.LUT R18, R18, 0xffff, RZ, 0xc0, !PT ;  /* 0x0000ffff12127812 */ /* 0x000fe200078ec0ff */
[----:B------:R-:W4:Y:S03]  /*210610*/  LDL.LU R19, [R1+0x2f8] ;  /* 0x0002f80001137983 */ /* 0x000f260000300800 */
[----:B------:R-:W-:Y:S01]  /*210620*/  PRMT R17, R17, 0x3340, R18 ;  /* 0x0000334011117816 */ /* 0x000fe20000000012 */
[----:B------:R0:W-:Y:S01]  /*210630*/  STL [R1+0x79c0], R9 ;  /* 0x0079c00901007387 */ /* 0x0001e20000100800 */
[----:B------:R-:W-:-:S03]  /*210640*/  LOP3.LUT R12, R12, 0xffff, RZ, 0xc0, !PT ;  /* 0x0000ffff0c0c7812 */ /* 0x000fc600078ec0ff */
[----:B------:R-:W-:Y:S01]  /*210650*/  STL [R1+0x348], R20 ;  /* 0x0003481401007387 */ /* 0x000fe20000100800 */
[----:B0-----:R-:W-:-:S03]  /*210660*/  LOP3.LUT R9, R22, 0xffff, RZ, 0xc0, !PT ;  /* 0x0000ffff16097812 */ /* 0x001fc600078ec0ff */
[----:B------:R0:W-:Y:S01]  /*210670*/  STL [R1+0x17e8], R17 ;  /* 0x0017e81101007387 */ /* 0x0001e20000100800 */
[----:B------:R-:W-:-:S04]  /*210680*/  LOP3.LUT R18, R13, 0xffff, RZ, 0xc0, !PT ;  /* 0x0000ffff0d127812 */ /* 0x000fc800078ec0ff */
[----:B------:R-:W-:Y:S02]  /*210690*/  PRMT R13, R12, 0x3340, R18 ;  /* 0x000033400c0d7816 */ /* 0x000fe40000000012 */
[----:B0-----:R-:W-:-:S04]  /*2106a0*/  PRMT R17, R9, 0x3340, R0 ;  /* 0x0000334009117816 */ /* 0x001fc80000000000 */
[----:B------:R-:W-:Y:S02]  /*2106b0*/  PRMT R13, R13, 0x5410, R17 ;  /* 0x000054100d0d7816 */ /* 0x000fe40000000011 */
[----:B------:R-:W-:-:S03]  /*2106c0*/  SHF.R.U32.HI R17, RZ, 0x8, R12 ;  /* 0x00000008ff117819 */ /* 0x000fc6000001160c */
[----:B------:R0:W-:Y:S04]  /*2106d0*/  STL [R1+0x1de0], R13 ;  /* 0x001de00d01007387 */ /* 0x0001e80000100800 */
[----:B0-----:R-:W4:Y:S04]  /*2106e0*/  LDL.LU R13, [R1+0x558] ;  /* 0x00055800010d7983 */ /* 0x001f280000300800 */
[----:B------:R-:W4:Y:S01]  /*2106f0*/  LDL.LU R12, [R1+0x2fc] ;  /* 0x0002fc00010c7983 */ /* 0x000f220000300800 */
[----:B------:R-:W-:Y:S02]  /*210700*/  IADD3 R22, P3, R14, R11, RZ ;  /* 0x0000000b0e167210 */ /* 0x000fe40007f7e0ff */
[----:B------:R-:W-:-:S02]  /*210710*/  SHF.R.U32.HI R18, RZ, 0x8, R18 ;  /* 0x00000008ff127819 */ /* 0x000fc40000011612 */
[----:B------:R-:W-:Y:S01]  /*210720*/  SHF.R.U32.HI R9, RZ, 0x8, R9 ;  /* 0x00000008ff097819 */ /* 0x000fe20000011609 */
[----:B------:R-:W-:Y:S01]  /*210730*/  IMAD.X R23, R16, 0x1, R7, P3 ;  /* 0x0000000110177824 */ /* 0x000fe200018e0607 */
[----:B------:R-:W-:Y:S02]  /*210740*/  LOP3.LUT R17, R17, 0xffff, RZ, 0xc0, !PT ;  /* 0x0000ffff11117812 */ /* 0x000fe400078ec0ff */
[----:B------:R-:W-:Y:S02]  /*210750*/  LOP3.LUT R18, R18, 0xffff, RZ, 0xc0, !PT ;  /* 0x0000ffff12127812 */ /* 0x000fe400078ec0ff */
[----:B------:R-:W-:Y:S01]  /*210760*/  LOP3.LUT R9, R9, 0xffff, RZ, 0xc0, !PT ;  /* 0x0000ffff09097812 */ /* 0x000fe200078ec0ff */
[----:B------:R0:W-:Y:S01]  /*210770*/  STL.64 [R1+0xc80], R22 ;  /* 0x000c801601007387 */ /* 0x0001e20000100a00 */
[----:B------:R-:W-:Y:S02]  /*210780*/  SHF.R.U32.HI R8, RZ, 0x8, R8 ;  /* 0x00000008ff087819 */ /* 0x000fe40000011608 */
[----:B------:R-:W-:-:S02]  /*210790*/  PRMT R17, R17, 0x3340, R18 ;  /* 0x0000334011117816 */ /* 0x000fc40000000012 */
[----:B------:R-:W-:Y:S02]  /*2107a0*/  PRMT R9, R9, 0x3340, R0 ;  /* 0x0000334009097816 */ /* 0x000fe40000000000 */
[----:B------:R-:W-:Y:S01]  /*2107b0*/  LOP3.LUT R8, R8, 0xffff, RZ, 0xc0, !PT ;  /* 0x0000ffff08087812 */ /* 0x000fe200078ec0ff */
[----:B------:R-:W-:Y:S01]  /*2107c0*/  STL [R1+0x17dc], R17 ;  /* 0x0017dc1101007387 */ /* 0x000fe20000100800 */
[----:B0-----:R-:W-:-:S03]  /*2107d0*/  IADD3 R22, P3, R14, R4, RZ ;  /* 0x000000040e167210 */ /* 0x001fc60007f7e0ff */
[----:B------:R0:W-:Y:S02]  /*2107e0*/  STL [R1+0x344], R9 ;  /* 0x0003440901007387 */ /* 0x0001e40000100800 */
[----:B------:R-:W-:Y:S01]  /*2107f0*/  IMAD.X R23, R16, 0x1, R3, P3 ;  /* 0x0000000110177824 */ /* 0x000fe200018e0603 */
[----:B0-----:R-:W-:-:S04]  /*210800*/  PRMT R9, R8, 0x3340, R0 ;  /* 0x0000334008097816 */ /* 0x001fc80000000000 */
[----:B------:R0:W-:Y:S04]  /*210810*/  STL.64 [R1+0xc78], R22 ;  /* 0x000c781601007387 */ /* 0x0001e80000100a00 */
[----:B------:R4:W-:Y:S04]  /*210820*/  STL [R1+0x340], R9 ;  /* 0x0003400901007387 */ /* 0x0009e80000100800 */
[----:B0-----:R-:W4:Y:S01]  /*210830*/  LDL.LU R22, [R1+0x2a0] ;  /* 0x0002a00001167983 */ /* 0x001f220000300800 */
[----:B--2---:R-:W-:-:S03]  /*210840*/  LOP3.LUT R8, R21, 0xffff, RZ, 0xc0, !PT ;  /* 0x0000ffff15087812 */ /* 0x004fc600078ec0ff */
[----:B------:R-:W2:Y:S01]  /*210850*/  LDL.LU R21, [R1+0x65c] ;  /* 0x00065c0001157983 */ /* 0x000ea20000300800 */
[----:B---3--:R-:W-:-:S03]  /*210860*/  LOP3.LUT R17, R15, 0xffff, RZ, 0xc0, !PT ;  /* 0x0000ffff0f117812 */ /* 0x008fc600078ec0ff */
[----:B------:R-:W3:Y:S01]  /*210870*/  LDL.LU R15, [R1+0x4ac] ;  /* 0x0004ac00010f7983 */ /* 0x000ee20000300800 */
[----:B----4-:R-:W-:Y:S02]  /*210880*/  LOP3.LUT R9, R19, 0xffff, RZ, 0xc0, !PT ;  /* 0x0000ffff13097812 */ /* 0x010fe400078ec0ff */
[----:B------:R-:W-:Y:S02]  /*210890*/  PRMT R19, R17, 0x3340, R0 ;  /* 0x0000334011137816 */ /* 0x000fe40000000000 */
[--C-:B------:R-:W-:Y:S02]  /*2108a0*/  PRMT R18, R8, 0x3340, R9.reuse ;  /* 0x0000334008127816 */ /* 0x100fe40000000009 */
[----:B------:R-:W-:Y:S02]  /*2108b0*/  SHF.R.U32.HI R8, RZ, 0x8, R8 ;  /* 0x00000008ff087819 */ /* 0x000fe40000011608 */
[----:B------:R-:W-:Y:S02]  /*2108c0*/  SHF.R.U32.HI R9, RZ, 0x8, R9 ;  /* 0x00000008ff097819 */ /* 0x000fe40000011609 */
[----:B------:R-:W-:-:S02]  /*2108d0*/  PRMT R20, R18, 0x5410, R19 ;  /* 0x0000541012147816 */ /* 0x000fc40000000013 */
[----:B------:R-:W-:Y:S02]  /*2108e0*/  IADD3 R18, P3, R14, R2, RZ ;  /* 0x000000020e127210 */ /* 0x000fe40007f7e0ff */
[----:B------:R-:W-:Y:S02]  /*2108f0*/  LOP3.LUT R8, R8, 0xffff, RZ, 0xc0, !PT ;  /* 0x0000ffff08087812 */ /* 0x000fe400078ec0ff */
[----:B------:R-:W-:Y:S01]  /*210900*/  LOP3.LUT R9, R9, 0xffff, RZ, 0xc0, !PT ;  /* 0x0000ffff09097812 */ /* 0x000fe200078ec0ff */
[----:B------:R-:W-:-:S03]  /*210910*/  IMAD.X R19, R16, 0x1, R0, P3 ;  /* 0x0000000110137824 */ /* 0x000fc600018e0600 */
[----:B------:R-:W-:Y:S01]  /*210920*/  PRMT R16, R8, 0x3340, R9 ;  /* 0x0000334008107816 */ /* 0x000fe20000000009 */
[----:B------:R-:W-:Y:S01]  /*210930*/  STL [R1+0x1ddc], R20 ;  /* 0x001ddc1401007387 */ /* 0x000fe20000100800 */
[----:B------:R-:W-:-:S03]  /*210940*/  LOP3.LUT R8, R10, 0xffff, RZ, 0xc0, !PT ;  /* 0x0000ffff0a087812 */ /* 0x000fc600078ec0ff */
[----:B------:R0:W-:Y:S04]  /*210950*/  STL.64 [R1+0xc70], R18 ;  /* 0x000c701201007387 */ /* 0x0001e80000100a00 */
[----:B------:R1:W-:Y:S04]  /*210960*/  STL [R1+0x17d0], R16 ;  /* 0x0017d01001007387 */ /* 0x0003e80000100800 */
[----:B------:R-:W4:Y:S04]  /*210970*/  LDL.LU R10, [R1+0x7a1c] ;  /* 0x007a1c00010a7983 */ /* 0x000f280000300800 */
[----:B0-----:R-:W4:Y:S01]  /*210980*/  LDL.LU R19, [R1+0x660] ;  /* 0x0006600001137983 */ /* 0x001f220000300800 */
[----:B------:R-:W-:-:S02]  /*210990*/  LOP3.LUT R9, R13, 0xffff, RZ, 0xc0, !PT ;  /* 0x0000ffff0d097812 */ /* 0x000fc400078ec0ff */
[----:B-1----:R-:W-:Y:S02]  /*2109a0*/  LOP3.LUT R16, R12, 0xffff, RZ, 0xc0, !PT ;  /* 0x0000ffff0c107812 */ /* 0x002fe400078ec0ff */
[----:B------:R-:W-:Y:S02]  /*2109b0*/  PRMT R13, R8, 0x3340, R0 ;  /* 0x00003340080d7816 */ /* 0x000fe40000000000 */
[----:B------:R-:W-:-:S04]  /*2109c0*/  PRMT R12, R9, 0x3340, R16 ;  /* 0x00003340090c7816 */ /* 0x000fc80000000010 */
[----:B------:R-:W-:-:S05]  /*2109d0*/  PRMT R12, R12, 0x5410, R13 ;  /* 0x000054100c0c7816 */ /* 0x000fca000000000d */
[----:B------:R0:W-:Y:S04]  /*2109e0*/  STL [R1+0x1dd8], R12 ;  /* 0x001dd80c01007387 */ /* 0x0001e80000100800 */
[----:B------:R-:W4:Y:S04]  /*2109f0*/  LDL.LU R13, [R1+0x2a4] ;  /* 0x0002a400010d7983 */ /* 0x000f280000300800 */
[----:B0-----:R-:W4:Y:S01]  /*210a00*/  LDL.LU R12, [R1+0x4b0] ;  /* 0x0004b000010c7983 */ /* 0x001f220000300800 */
[----:B------:R-:W-:Y:S02]  /*210a10*/  SHF.R.U32.HI R9, RZ, 0x8, R9 ;  /* 0x00000008ff097819 */ /* 0x000fe40000011609 */
[----:B------:R-:W-:-:S02]  /*210a20*/  SHF.R.U32.HI R16, RZ, 0x8, R16 ;  /* 0x00000008ff107819 */ /* 0x000fc40000011610 */
[----:B------:R-:W-:Y:S02]  /*210a30*/  SHF.R.U32.HI R8, RZ, 0x8, R8 ;  /* 0x00000008ff087819 */ /* 0x000fe40000011608 */
[----:B------:R-:W-:Y:S02]  /*210a40*/  LOP3.LUT R9, R9, 0xffff, RZ, 0xc0, !PT ;  /* 0x0000ffff09097812 */ /* 0x000fe400078ec0ff */
[----:B------:R-:W-:Y:S02]  /*210a50*/  LOP3.LUT R16, R16, 0xffff, RZ, 0xc0, !PT ;  /* 0x0000ffff10107812 */ /* 0x000fe400078ec0ff */
[----:B------:R-:W-:Y:S02]  /*210a60*/  LOP3.LUT R8, R8, 0xffff, RZ, 0xc0, !PT ;  /* 0x0000ffff08087812 */ /* 0x000fe400078ec0ff */
[----:B------:R-:W-:Y:S02]  /*210a70*/  PRMT R16, R9, 0x3340, R16 ;  /* 0x0000334009107816 */ /* 0x000fe40000000010 */
[----:B------:R-:W-:-:S03]  /*210a80*/  PRMT R9, R8, 0x3340, R0 ;  /* 0x0000334008097816 */ /* 0x000fc60000000000 */
[----:B------:R-:W-:Y:S04]  /*210a90*/  STL [R1+0x17c0], R16 ;  /* 0x0017c01001007387 */ /* 0x000fe80000100800 */
[----:B------:R0:W-:Y:S01]  /*210aa0*/  STL [R1+0x33c], R9 ;  /* 0x00033c0901007387 */ /* 0x0001e20000100800 */
[----:B------:R-:W-:-:S04]  /*210ab0*/  LOP3.LUT R8, R22, 0xffff, RZ, 0xc0, !PT ;  /* 0x0000ffff16087812 */ /* 0x000fc800078ec0ff */
[----:B------:R-:W-:Y:S01]  /*210ac0*/  PRMT R18, R8, 0x3340, R0 ;  /* 0x0000334008127816 */ /* 0x000fe20000000000 */
[----:B0-----:R-:W-:Y:S01]  /*210ad0*/  VIADD R9, R14, UR5 ;  /* 0x000000050e097c36 */ /* 0x001fe20008000000 */
[----:B--2---:R-:W-:Y:S01]  /*210ae0*/  LOP3.LUT R16, R21, 0xffff, RZ, 0xc0, !PT ;  /* 0x0000ffff15107812 */ /* 0x004fe200078ec0ff */
[----:B------:R-:W-:Y:S01]  /*210af0*/  ULDC UR5, c[0x0][0x248] ;  /* 0x0000920000057ab9 */ /* 0x000fe20000000800 */
[----:B---3--:R-:W-:-:S04]  /*210b00*/  LOP3.LUT R15, R15, 0xffff, RZ, 0xc0, !PT ;  /* 0x0000ffff0f0f7812 */ /* 0x008fc800078ec0ff */
[----:B------:R-:W-:-:S04]  /*210b10*/  PRMT R14, R16, 0x3340, R15 ;  /* 0x00003340100e7816 */ /* 0x000fc8000000000f */
[----:B------:R-:W-:Y:S02]  /*210b20*/  PRMT R18, R14, 0x5410, R18 ;  /* 0x000054100e127816 */ /* 0x000fe40000000012 */
[----:B------:R-:W-:Y:S02]  /*210b30*/  SHF.R.S32.HI R14, RZ, 0x1f, R9 ;  /* 0x0000001fff0e7819 */ /* 0x000fe40000011409 */
[----:B------:R-:W-:Y:S01]  /*210b40*/  IADD3 R20, P3, R9, R6, RZ ;  /* 0x0000000609147210 */ /* 0x000fe20007f7e0ff */
[----:B------:R0:W-:Y:S01]  /*210b50*/  STL [R1+0x1dd4], R18 ;  /* 0x001dd41201007387 */ /* 0x0001e20000100800 */
[----:B------:R-:W-:-:S03]  /*210b60*/  SHF.R.U32.HI R16, RZ, 0x8, R16 ;  /* 0x00000008ff107819 */ /* 0x000fc60000011610 */
[----:B------:R-:W-:Y:S01]  /*210b70*/  IMAD.X R21, R14, 0x1, R5, P3 ;  /* 0x000000010e157824 */ /* 0x000fe200018e0605 */
[----:B------:R-:W-:Y:S02]  /*210b80*/  LOP3.LUT R16, R16, 0xffff, RZ, 0xc0, !PT ;  /* 0x0000ffff10107812 */ /* 0x000fe400078ec0ff */
[----:B0-----:R-:W-:Y:S02]  /*210b90*/  SHF.R.U32.HI R18, RZ, 0x8, R17 ;  /* 0x00000008ff127819 */ /* 0x001fe40000011611 */
[----:B------:R-:W-:Y:S02]  /*210ba0*/  SHF.R.U32.HI R17, RZ, 0x8, R15 ;  /* 0x00000008ff117819 */ /* 0x000fe4000001160f */
[----:B------:R-:W-:Y:S02]  /*210bb0*/  LOP3.LUT R18, R18, 0xffff, RZ, 0xc0, !PT ;  /* 0x0000ffff12127812 */ /* 0x000fe400078ec0ff */
[----:B------:R-:W-:Y:S01]  /*210bc0*/  LOP3.LUT R17, R17, 0xffff, RZ, 0xc0, !PT ;  /* 0x0000ffff11117812 */ /* 0x000fe200078ec0ff */
[----:B------:R0:W-:Y:S02]  /*210bd0*/  STL.64 [R1+0xc68], R20 ;  /* 0x000c681401007387 */ /* 0x0001e40000100a00 */
[----:B0-----:R-:W-:-:S02]  /*210be0*/  PRMT R20, R18, 0x3340, R0 ;  /* 0x0000334012147816 */ /* 0x001fc40000000000 */
[----:B------:R-:W2:Y:S01]  /*210bf0*/  LDL.LU R21, [R1+0x658] ;  /* 0x0006580001157983 */ /* 0x000ea20000300800 */
[----:B------:R-:W-:-:S03]  /*210c00*/  PRMT R18, R16, 0x3340, R17 ;  /* 0x0000334010127816 */ /* 0x000fc60000000011 */
[----:B------:R-:W3:Y:S01]  /*210c10*/  LDL.LU R15, [R1+0x46c] ;  /* 0x00046c00010f7983 */ /* 0x000ee20000300800 */
[----:B----4-:R-:W-:-:S03]  /*210c20*/  LOP3.LUT R17, R19, 0xffff, RZ, 0xc0, !PT ;  /* 0x0000ffff13117812 */ /* 0x010fc600078ec0ff */
[----:B------:R-:W-:Y:S04]  /*210c30*/  STL [R1+0x338], R20 ;  /* 0x0003381401007387 */ /* 0x000fe80000100800 */
[----:B------:R0:W-:Y:S01]  /*210c40*/  STL [R1+0x17bc], R18 ;  /* 0x0017bc1201007387 */ /* 0x0001e20000100800 */
[----:B------:R-:W-:Y:S02]  /*210c50*/  LOP3.LUT R16, R13, 0xffff, RZ, 0xc0, !PT ;  /* 0x0000ffff0d107812 */ /* 0x000fe400078ec0ff */
[----:B0-----:R-:W-:Y:S02]  /*210c60*/  LOP3.LUT R18, R12, 0xffff, RZ, 0xc0, !PT ;  /* 0x0000ffff0c127812 */ /* 0x001fe400078ec0ff */
[----:B------:R-:W-:Y:S02]  /*210c70*/  PRMT R13, R16, 0x3340, R0 ;  /* 0x00003340100d7816 */ /* 0x000fe40000000000 */
[----:B------:R-:W-:-:S04]  /*210c80*/  PRMT R12, R17, 0x3340, R18 ;  /* 0x00003340110c7816 */ /* 0x000fc80000000012 */
[----:B------:R-:W-:Y:S02]  /*210c90*/  PRMT R13, R12, 0x5410, R13 ;  /* 0x000054100c0d7816 */ /* 0x000fe4000000000d */
[----:B------:R-:W4:Y:S04]  /*210ca0*/  LDL.LU R12, [R1+0x5f8] ;  /* 0x0005f800010c7983 */ /* 0x000f280000300800 */
[----:B------:R-:W4:Y:S04]  /*210cb0*/  LDL.LU R19, [R1+0x188] ;  /* 0x0001880001137983 */ /* 0x000f280000300800 */
[----:B------:R0:W-:Y:S04]  /*210cc0*/  STL [R1+0x1dd0], R13 ;  /* 0x001dd00d01007387 */ /* 0x0001e80000100800 */
[----:B0-----:R-:W4:Y:S01]  /*210cd0*/  LDL.LU R13, [R1+0x43c] ;  /* 0x00043c00010d7983 */ /* 0x001f220000300800 */
[----:B------:R-:W-:-:S02]  /*210ce0*/  SHF.R.U32.HI R17, RZ, 0x8, R17 ;  /* 0x00000008ff117819 */ /* 0x000fc40000011611 */
[----:B------:R-:W-:Y:S02]  /*210cf0*/  SHF.R.U32.HI R18, RZ, 0x8, R18 ;  /* 0x00000008ff127819 */ /* 0x000fe40000011612 */
[----:B------:R-:W-:Y:S02]  /*210d00*/  SHF.R.U32.HI R16, RZ, 0x8, R16 ;  /* 0x00000008ff107819 */ /* 0x000fe40000011610 */
[----:B------:R-:W-:Y:S02]  /*210d10*/  IADD3 R22, P3, R9, R11, RZ ;  /* 0x0000000b09167210 */ /* 0x000fe40007f7e0ff */
[----:B------:R-:W-:Y:S02]  /*210d20*/  LOP3.LUT R17, R17, 0xffff, RZ, 0xc0, !PT ;  /* 0x0000ffff11117812 */ /* 0x000fe400078ec0ff */
[----:B------:R-:W-:Y:S02]  /*210d30*/  LOP3.LUT R18, R18, 0xffff, RZ, 0xc0, !PT ;  /* 0x0000ffff12127812 */ /* 0x000fe400078ec0ff */
[----:B------:R-:W-:Y:S01]  /*210d40*/  LOP3.LUT R16, R16, 0xffff, RZ, 0xc0, !PT ;  /* 0x0000ffff10107812 */ /* 0x000fe200078ec0ff */
[----:B------:R-:W-:Y:S01]  /*210d50*/  IMAD.X R23, R14, 0x1, R7, P3 ;  /* 0x000000010e177824 */ /* 0x000fe200018e0607 */
[----:B------:R-:W-:-:S02]  /*210d60*/  PRMT R20, R17, 0x3340, R18 ;  /* 0x0000334011147816 */ /* 0x000fc40000000012 */
[----:B------:R-:W-:Y:S02]  /*210d70*/  SHF.R.U32.HI R8, RZ, 0x8, R8 ;  /* 0x00000008ff087819 */ /* 0x000fe40000011608 */
[--C-:B------:R-:W-:Y:S02]  /*210d80*/  PRMT R18, R16, 0x3340, R0.reuse ;  /* 0x0000334010127816 */ /* 0x100fe40000000000 */
[----:B------:R-:W-:Y:S02]  /*210d90*/  IADD3 R16, P3, R9, R4, RZ ;  /* 0x0000000409107210 */ /* 0x000fe40007f7e0ff */
[----:B------:R-:W-:Y:S01]  /*210da0*/  LOP3.LUT R8, R8, 0xffff, RZ, 0xc0, !PT ;  /* 0x0000ffff08087812 */ /* 0x000fe200078ec0ff */
[----:B------:R0:W-:Y:S02]  /*210db0*/  STL.64 [R1+0xc60], R22 ;  /* 0x000c601601007387 */ /* 0x0001e40000100a00 */
[----:B------:R-:W-:Y:S01]  /*210dc0*/  IMAD.X R17, R14, 0x1, R3, P3 ;  /* 0x000000010e117824 */ /* 0x000fe200018e0603 */
[----:B------:R-:W-:Y:S01]  /*210dd0*/  PRMT R8, R8, 0x3340, R0 ;  /* 0x0000334008087816 */ /* 0x000fe20000000000 */
[----:B------:R-:W-:Y:S04]  /*210de0*/  STL [R1+0x17ac], R20 ;  /* 0x0017ac1401007387 */ /* 0x000fe80000100800 */
[----:B------:R-:W-:Y:S04]  /*210df0*/  STL [R1+0x334], R18 ;  /* 0x0003341201007387 */ /* 0x000fe80000100800 */
[----:B------:R2:W-:Y:S04]  /*210e00*/  STL.64 [R1+0xc58], R16 ;  /* 0x000c581001007387 */ /* 0x0005e80000100a00 */
[----:B------:R1:W-:Y:S04]  /*210e10*/  STL [R1+0x330], R8 ;  /* 0x0003300801007387 */ /* 0x0003e80000100800 */
[----:B------:R-:W4:Y:S04]  /*210e20*/  LDL.LU R24, [R1+0x5fc] ;  /* 0x0005fc0001187983 */ /* 0x000f280000300800 */
[----:B0-----:R-:W4:Y:S04]  /*210e30*/  LDL.LU R23, [R1+0x18c] ;  /* 0x00018c0001177983 */ /* 0x001f280000300800 */
[----:B------:R-:W4:Y:S01]  /*210e40*/  LDL.LU R22, [R1+0x440] ;  /* 0x0004400001167983 */ /* 0x000f220000300800 */
[----:B--2---:R-:W-:-:S02]  /*210e50*/  LOP3.LUT R16, R21, 0xffff, RZ, 0xc0, !PT ;  /* 0x0000ffff15107812 */ /* 0x004fc400078ec0ff */
[----:B---3--:R-:W-:Y:S02]  /*210e60*/  LOP3.LUT R15, R15, 0xffff, RZ, 0xc0, !PT ;  /* 0x0000ffff0f0f7812 */ /* 0x008fe400078ec0ff */
[----:B-1----:R-:W-:Y:S02]  /*210e70*/  SHF.R.U32.HI R8, RZ, 0x8, R16 ;  /* 0x00000008ff087819 */ /* 0x002fe40000011610 */
[--C-:B------:R-:W-:Y:S02]  /*210e80*/  PRMT R17, R16, 0x3340, R15.reuse ;  /* 0x0000334010117816 */ /* 0x100fe4000000000f */
[----:B------:R-:W-:Y:S02]  /*210e90*/  SHF.R.U32.HI R15, RZ, 0x8, R15 ;  /* 0x00000008ff0f7819 */ /* 0x000fe4000001160f */
[----:B------:R-:W-:Y:S02]  /*210ea0*/  LOP3.LUT R8, R8, 0xffff, RZ, 0xc0, !PT ;  /* 0x0000ffff08087812 */ /* 0x000fe400078ec0ff */
[----:B------:R-:W-:-:S04]  /*210eb0*/  LOP3.LUT R15, R15, 0xffff, RZ, 0xc0, !PT ;  /* 0x0000ffff0f0f7812 */ /* 0x000fc800078ec0ff */
[----:B------:R-:W-:Y:S01]  /*210ec0*/  PRMT R26, R8, 0x3340, R15 ;  /* 0x00003340081a7816 */ /* 0x000fe2000000000f */
[----:B------:R0:W-:Y:S04]  /*210ed0*/  STL [R1+0x799c], R17 ;  /* 0x00799c1101007387 */ /* 0x0001e80000100800 */
[----:B------:R-:W-:Y:S04]  /*210ee0*/  STL [R1+0x7500], R26 ;  /* 0x0075001a01007387 */ /* 0x000fe80000100800 */
[----:B------:R-:W2:Y:S04]  /*210ef0*/  LDL.LU R21, [R1+0x598] ;  /* 0x0005980001157983 */ /* 0x000ea80000300800 */
[----:B------:R-:W3:Y:S01]  /*210f00*/  LDL.LU R15, [R1+0x310] ;  /* 0x00031000010f7983 */ /* 0x000ee20000300800 */
[----:B----4-:R-:W-:-:S02]  /*210f10*/  LOP3.LUT R12, R12, 0xffff, RZ, 0xc0, !PT ;  /* 0x0000ffff0c0c7812 */ /* 0x010fc400078ec0ff */
[----:B------:R-:W-:Y:S02]  /*210f20*/  LOP3.LUT R8, R19, 0xffff, RZ, 0xc0, !PT ;  /* 0x0000ffff13087812 */ /* 0x000fe400078ec0ff */
[----:B------:R-:W4:Y:S02]  /*210f30*/  LDL.LU R19, [R1+0x120] ;  /* 0x0001200001137983 */ /* 0x000f240000300800 */
[----:B0-----:R-:W-:Y:S02]  /*210f40*/  PRMT R17, R8, 0x3340, R0 ;  /* 0x0000334008117816 */ /* 0x001fe40000000000 */
[----:B------:R-:W-:-:S04]  /*210f50*/  LOP3.LUT R13, R13, 0xffff, RZ, 0xc0, !PT ;  /* 0x0000ffff0d0d7812 */ /* 0x000fc800078ec0ff */
[----:B------:R-:W-:Y:S02]  /*210f60*/  PRMT R16, R12, 0x3340, R13 ;  /* 0x000033400c107816 */ /* 0x000fe4000000000d */
        /* <DEDUP_REMOVED lines=9> */
[----:B------:R-:W-:Y:S04]  /*211000*/  STL.64 [R1+0xc50], R16 ;  /* 0x000c501001007387 */ /* 0x000fe80000100a00 */
[----:B------:R-:W4:Y:S04]  /*211010*/  LDL.LU R13, [R1+0x59c] ;  /* 0x00059c00010d7983 */ /* 0x000f280000300800 */
[----:B------:R0:W-:Y:S04]  /*211020*/  STL [R1+0x179c], R12 ;  /* 0x00179c0c01007387 */ /* 0x0001e80000100800 */
[----:B0-----:R-:W4:Y:S01]  /*211030*/  LDL.LU R12, [R1+0x314] ;  /* 0x00031400010c7983 */ /* 0x001f220000300800 */
[----:B------:R-:W-:-:S04]  /*211040*/  SHF.R.U32.HI R8, RZ, 0x8, R8 ;  /* 0x00000008ff087819 */ /* 0x000fc80000011608 */
[----:B------:R-:W-:-:S04]  /*211050*/  LOP3.LUT R8, R8, 0xffff, RZ, 0xc0, !PT ;  /* 0x0000ffff08087812 */ /* 0x000fc800078ec0ff */
[----:B------:R-:W-:Y:S02]  /*211060*/  PRMT R8, R8, 0x3340, R0 ;  /* 0x0000334008087816 */ /* 0x000fe40000000000 */
[----:B------:R-:W-:Y:S02]  /*211070*/  LOP3.LUT R14, R24, 0xffff, RZ, 0xc0, !PT ;  /* 0x0000ffff180e7812 */ /* 0x000fe400078ec0ff */
[----:B------:R-:W-:Y:S01]  /*211080*/  LOP3.LUT R16, R22, 0xffff, RZ, 0xc0, !PT ;  /* 0x0000ffff16107812 */ /* 0x000fe200078ec0ff */
[----:B------:R0:W-:Y:S03]  /*211090*/  STL [R1+0x32c], R8 ;  /* 0x00032c0801007387 */ /* 0x0001e60000100800 */
[----:B------:R-:W-:Y:S02]  /*2110a0*/  PRMT R17, R14, 0x3340, R16 ;  /* 0x000033400e117816 */ /* 0x000fe40000000010 */
[----:B------:R-:W-:-:S02]  /*2110b0*/  SHF.R.U32.HI R14, RZ, 0x8, R14 ;  /* 0x00000008ff0e7819 */ /* 0x000fc4000001160e */
[----:B0-----:R-:W-:Y:S02]  /*2110c0*/  LOP3.LUT R8, R23, 0xffff, RZ, 0xc0, !PT ;  /* 0x0000ffff17087812 */ /* 0x001fe400078ec0ff */
[----:B------:R-:W-:Y:S02]  /*2110d0*/  SHF.R.U32.HI R16, RZ, 0x8, R16 ;  /* 0x00000008ff107819 */ /* 0x000fe40000011610 */
[----:B------:R-:W-:Y:S02]  /*2110e0*/  PRMT R18, R8, 0x3340, R0 ;  /* 0x0000334008127816 */ /* 0x000fe40000000000 */
[----:B------:R-:W-:Y:S02]  /*2110f0*/  SHF.R.U32.HI R8, RZ, 0x8, R8 ;  /* 0x00000008ff087819 */ /* 0x000fe40000011608 */
[----:B------:R-:W-:Y:S02]  /*211100*/  LOP3.LUT R14, R14, 0xffff, RZ, 0xc0, !PT ;  /* 0x0000ffff0e0e7812 */ /* 0x000fe400078ec0ff */
[----:B------:R-:W-:-:S02]  /*211110*/  LOP3.LUT R16, R16, 0xffff, RZ, 0xc0, !PT ;  /* 0x0000ffff10107812 */ /* 0x000fc400078ec0ff */
[----:B------:R-:W-:Y:S02]  /*211120*/  LOP3.LUT R8, R8, 0xffff, RZ, 0xc0, !PT ;  /* 0x0000ffff08087812 */ /* 0x000fe400078ec0ff */
[----:B------:R-:W-:Y:S02]  /*211130*/  PRMT R17, R17, 0x5410, R18 ;  /* 0x0000541011117816 */ /* 0x000fe40000000012 */
[----:B------:R-:W-:Y:S02]  /*211140*/  PRMT R14, R14, 0x3340, R16 ;  /* 0x000033400e0e7816 */ /* 0x000fe40000000010 */
[----:B------:R-:W-:Y:S01]  /*211150*/  PRMT R8, R8, 0x3340, R0 ;  /* 0x0000334008087816 */ /* 0x000fe20000000000 */
[----:B------:R-:W-:Y:S04]  /*211160*/  STL [R1+0x1dc8], R17 ;  /* 0x001dc81101007387 */ /* 0x000fe80000100800 */
[----:B------:R0:W-:Y:S04]  /*211170*/  STL [R1+0x1780], R14 ;  /* 0x0017800e01007387 */ /* 0x0001e80000100800 */
[----:B------:R1:W-:Y:S01]  /*211180*/  STL [R1+0x328], R8 ;  /* 0x0003280801007387 */ /* 0x0003e20000100800 */
[----:B--2---:R-:W-:-:S02]  /*211190*/  LOP3.LUT R24, R21, 0xffff, RZ, 0xc0, !PT ;  /* 0x0000ffff15187812 */ /* 0x004fc400078ec0ff */
[----:B---3--:R-:W-:Y:S02]  /*2111a0*/  LOP3.LUT R20, R15, 0xffff, RZ, 0xc0, !PT ;  /* 0x0000ffff0f147812 */ /* 0x008fe400078ec0ff */
[----:B------:R-:W2:Y:S01]  /*2111b0*/  LDL.LU R15, [R1+0x6d8] ;  /* 0x0006d800010f7983 */ /* 0x000ea20000300800 */
[----:B0-----:R-:W-:-:S03]  /*2111c0*/  SHF.R.U32.HI R14, RZ, 0x8, R24 ;  /* 0x00000008ff0e7819 */ /* 0x001fc60000011618 */
[----:B------:R-:W3:Y:S01]  /*2111d0*/  LDL.LU R23, [R1+0x2b4] ;  /* 0x0002b40001177983 */ /* 0x000ee20000300800 */
[----:B------:R-:W-:-:S03]  /*2111e0*/  SHF.R.U32.HI R16, RZ, 0x8, R20 ;  /* 0x00000008ff107819 */ /* 0x000fc60000011614 */
[----:B------:R-:W3:Y:S01]  /*2111f0*/  LDL.LU R21, [R1+0x4c0] ;  /* 0x0004c00001157983 */ /* 0x000ee20000300800 */
[----:B------:R-:W-:Y:S02]  /*211200*/  LOP3.LUT R14, R14, 0xffff, RZ, 0xc0, !PT ;  /* 0x0000ffff0e0e7812 */ /* 0x000fe400078ec0ff */
[----:B------:R-:W-:Y:S02]  /*211210*/  LOP3.LUT R16, R16, 0xffff, RZ, 0xc0, !PT ;  /* 0x0000ffff10107812 */ /* 0x000fe400078ec0ff */
[----:B----4-:R-:W-:-:S04]  /*211220*/  LOP3.LUT R22, R19, 0xffff, RZ, 0xc0, !PT ;  /* 0x0000ffff13167812 */ /* 0x010fc800078ec0ff */
[----:B-1----:R-:W-:Y:S02]  /*211230*/  SHF.R.U32.HI R8, RZ, 0x8, R22 ;  /* 0x00000008ff087819 */ /* 0x002fe40000011616 */
[----:B------:R-:W-:Y:S02]  /*211240*/  PRMT R16, R14, 0x3340, R16 ;  /* 0x000033400e107816 */ /* 0x000fe40000000010 */
[----:B------:R-:W-:-:S03]  /*211250*/  LOP3.LUT R8, R8, 0xffff, RZ, 0xc0, !PT ;  /* 0x0000ffff08087812 */ /* 0x000fc600078ec0ff */
[----:B------:R0:W-:Y:S01]  /*211260*/  STL [R1+0x177c], R16 ;  /* 0x00177c1001007387 */ /* 0x0001e20000100800 */
[----:B------:R-:W-:Y:S02]  /*211270*/  PRMT R14, R8, 0x3340, R0 ;  /* 0x00003340080e7816 */ /* 0x000fe40000000000 */
[----:B------:R-:W-:Y:S02]  /*211280*/  LOP3.LUT R8, R10, 0xffff, RZ, 0xc0, !PT ;  /* 0x0000ffff0a087812 */ /* 0x000fe400078ec0ff */
[----:B------:R-:W4:Y:S04]  /*211290*/  LDL.LU R10, [R1+0x7a18] ;  /* 0x007a1800010a7983 */ /* 0x000f280000300800 */
[----:B------:R-:W-:Y:S01]  /*2112a0*/  STL [R1+0x324], R14 ;  /* 0x0003240e01007387 */ /* 0x000fe20000100800 */
[----:B0-----:R-:W-:-:S02]  /*2112b0*/  LOP3.LUT R16, R13, 0xffff, RZ, 0xc0, !PT ;  /* 0x0000ffff0d107812 */ /* 0x001fc400078ec0ff */
[----:B------:R-:W-:Y:S02]  /*2112c0*/  PRMT R13, R8, 0x3340, R0 ;  /* 0x00003340080d7816 */ /* 0x000fe40000000000 */
[----:B------:R-:W-:-:S04]  /*2112d0*/  LOP3.LUT R17, R12, 0xffff, RZ, 0xc0, !PT ;  /* 0x0000ffff0c117812 */ /* 0x000fc800078ec0ff */
[----:B------:R-:W-:-:S04]  /*2112e0*/  PRMT R12, R16, 0x3340, R17 ;  /* 0x00003340100c7816 */ /* 0x000fc80000000011 */
[----:B------:R-:W-:Y:S02]  /*2112f0*/  PRMT R13, R12, 0x5410, R13 ;  /* 0x000054100c0d7816 */ /* 0x000fe4000000000d */
[----:B------:R-:W4:Y:S04]  /*211300*/  LDL.LU R12, [R1+0x6e0] ;  /* 0x0006e000010c7983 */ /* 0x000f280000300800 */
[----:B------:R-:W4:Y:S04]  /*211310*/  LDL.LU R19, [R1+0x2b8] ;  /* 0x0002b80001137983 */ /* 0x000f280000300800 */
[----:B------:R0:W-:Y:S04]  /*211320*/  STL [R1+0x1dc4], R13 ;  /* 0x001dc40d01007387 */ /* 0x0001e80000100800 */
[----:B0-----:R-:W4:Y:S01]  /*211330*/  LDL.LU R13, [R1+0x4d4] ;  /* 0x0004d400010d7983 */ /* 0x001f220000300800 */
[----:B------:R-:W-:Y:S01]  /*211340*/  VIADD R9, R9, UR5 ;  /* 0x0000000509097c36 */ /* 0x000fe20008000000 */
[----:B------:R-:W-:Y:S01]  /*211350*/  SHF.R.U32.HI R16, RZ, 0x8, R16 ;  /* 0x00000008ff107819 */ /* 0x000fe20000011610 */
[----:B------:R-:W-:Y:S01]  /*211360*/  ULDC UR5, c[0x0][0x248] ;  /* 0x0000920000057ab9 */ /* 0x000fe20000000800 */
[----:B------:R-:W-:-:S02]  /*211370*/  SHF.R.U32.HI R17, RZ, 0x8, R17 ;  /* 0x00000008ff117819 */ /* 0x000fc40000011611 */
[----:B------:R-:W-:Y:S02]  /*211380*/  SHF.R.U32.HI R8, RZ, 0x8, R8 ;  /* 0x00000008ff087819 */ /* 0x000fe40000011608 */
[----:B------:R-:W-:Y:S02]  /*211390*/  SHF.R.S32.HI R14, RZ, 0x1f, R9 ;  /* 0x0000001fff0e7819 */ /* 0x000fe40000011409 */
[----:B------:R-:W-:Y:S02]  /*2113a0*/  IADD3 R26, P3, R9, R6, RZ ;  /* 0x00000006091a7210 */ /* 0x000fe40007f7e0ff */
[----:B------:R-:W-:Y:S02]  /*2113b0*/  LOP3.LUT R16, R16, 0xffff, RZ, 0xc0, !PT ;  /* 0x0000ffff10107812 */ /* 0x000fe400078ec0ff */
[----:B------:R-:W-:Y:S02]  /*2113c0*/  LOP3.LUT R17, R17, 0xffff, RZ, 0xc0, !PT ;  /* 0x0000ffff11117812 */ /* 0x000fe400078ec0ff */
[----:B------:R-:W-:Y:S01]  /*2113d0*/  LOP3.LUT R8, R8, 0xffff, RZ, 0xc0, !PT ;  /* 0x0000ffff08087812 */ /* 0x000fe200078ec0ff */
[----:B------:R-:W-:Y:S01]  /*2113e0*/  IMAD.X R27, R14, 0x1, R5, P3 ;  /* 0x000000010e1b7824 */ /* 0x000fe200018e0605 */
[----:B------:R-:W-:-:S02]  /*2113f0*/  PRMT R17, R16, 0x3340, R17 ;  /* 0x0000334010117816 */ /* 0x000fc40000000011 */
[----:B------:R-:W-:Y:S02]  /*211400*/  PRMT R16, R8, 0x3340, R0 ;  /* 0x0000334008107816 */ /* 0x000fe40000000000 */
[----:B------:R0:W-:Y:S04]  /*211410*/  STL.64 [R1+0xc48], R26 ;  /* 0x000c481a01007387 */ /* 0x0001e80000100a00 */
[----:B------:R-:W-:Y:S04]  /*211420*/  STL [R1+0x1774], R17 ;  /* 0x0017741101007387 */ /* 0x000fe80000100800 */
[----:B------:R1:W-:Y:S01]  /*211430*/  STL [R1+0x320], R16 ;  /* 0x0003201001007387 */ /* 0x0003e20000100800 */
[----:B0-----:R-:W-:-:S05]  /*211440*/  IADD3 R26, P3, R9, R11, RZ ;  /* 0x0000000b091a7210 */ /* 0x001fca0007f7e0ff */
[----:B------:R-:W-:Y:S01]  /*211450*/  IMAD.X R27, R14, 0x1, R7, P3 ;  /* 0x000000010e1b7824 */ /* 0x000fe200018e0607 */
[----:B--2---:R-:W-:Y:S02]  /*211460*/  LOP3.LUT R15, R15, 0xffff, RZ, 0xc0, !PT ;  /* 0x0000ffff0f0f7812 */ /* 0x004fe400078ec0ff */
[----:B---3--:R-:W-:Y:S02]  /*211470*/  LOP3.LUT R8, R23, 0xffff, RZ, 0xc0, !PT ;  /* 0x0000ffff17087812 */ /* 0x008fe400078ec0ff */
[----:B-1----:R-:W-:Y:S02]  /*211480*/  LOP3.LUT R16, R21, 0xffff, RZ, 0xc0, !PT ;  /* 0x0000ffff15107812 */ /* 0x002fe400078ec0ff */
[----:B------:R-:W-:Y:S02]  /*211490*/  PRMT R18, R8, 0x3340, R0 ;  /* 0x0000334008127816 */ /* 0x000fe40000000000 */
[----:B------:R-:W-:-:S04]  /*2114a0*/  PRMT R17, R15, 0x3340, R16 ;  /* 0x000033400f117816 */ /* 0x000fc80000000010 */
[----:B------:R-:W-:Y:S02]  /*2114b0*/  PRMT R17, R17, 0x5410, R18 ;  /* 0x0000541011117816 */ /* 0x000fe40000000012 */
[----:B------:R-:W-:Y:S02]  /*2114c0*/  SHF.R.U32.HI R15, RZ, 0x8, R15 ;  /* 0x00000008ff0f7819 */ /* 0x000fe4000001160f */
[----:B------:R-:W-:Y:S01]  /*2114d0*/  SHF.R.U32.HI R16, RZ, 0x8, R16 ;  /* 0x00000008ff107819 */ /* 0x000fe20000011610 */
[----:B------:R-:W-:Y:S01]  /*2114e0*/  STL [R1+0x1dc0], R17 ;  /* 0x001dc01101007387 */ /* 0x000fe20000100800 */
[----:B------:R-:W-:-:S03]  /*2114f0*/  SHF.R.U32.HI R8, RZ, 0x8, R8 ;  /* 0x00000008ff087819 */ /* 0x000fc60000011608 */
[----:B------:R0:W-:Y:S01]  /*211500*/  STL.64 [R1+0xc40], R26 ;  /* 0x000c401a01007387 */ /* 0x0001e20000100a00 */
[----:B------:R-:W-:-:S03]  /*211510*/  LOP3.LUT R15, R15, 0xffff, RZ, 0xc0, !PT ;  /* 0x0000ffff0f0f7812 */ /* 0x000fc600078ec0ff */
[----:B------:R-:W2:Y:S01]  /*211520*/  LDL.LU R28, [R1+0x6d4] ;  /* 0x0006d400011c7983 */ /* 0x000ea20000300800 */
[----:B------:R-:W-:Y:S02]  /*211530*/  LOP3.LUT R16, R16, 0xffff, RZ, 0xc0, !PT ;  /* 0x0000ffff10107812 */ /* 0x000fe400078ec0ff */
[----:B------:R-:W-:Y:S01]  /*211540*/  LOP3.LUT R8, R8, 0xffff, RZ, 0xc0, !PT ;  /* 0x0000ffff08087812 */ /* 0x000fe200078ec0ff */
[----:B0-----:R-:W3:Y:S04]  /*211550*/  LDL.LU R27, [R1+0x22c] ;  /* 0x00022c00011b7983 */ /* 0x001ee80000300800 */
[----:B------:R-:W3:Y:S01]  /*211560*/  LDL.LU R25, [R1+0x474] ;  /* 0x0004740001197983 */ /* 0x000ee20000300800 */
[----:B------:R-:W-:Y:S02]  /*211570*/  PRMT R16, R15, 0x3340, R16 ;  /* 0x000033400f107816 */ /* 0x000fe40000000010 */
[----:B------:R-:W-:-:S03]  /*211580*/  PRMT R15, R8, 0x3340, R0 ;  /* 0x00003340080f7816 */ /* 0x000fc60000000000 */
[----:B------:R0:W-:Y:S04]  /*211590*/  STL [R1+0x1768], R16 ;  /* 0x0017681001007387 */ /* 0x0001e80000100800 */
[----:B------:R1:W-:Y:S04]  /*2115a0*/  STL [R1+0x31c], R15 ;  /* 0x00031c0f01007387 */ /* 0x0003e80000100800 */
[----:B------:R-:W3:Y:S01]  /*2115b0*/  LDL.LU R21, [R1+0x6dc] ;  /* 0x0006dc0001157983 */ /* 0x000ee20000300800 */
[----:B----4-:R-:W-:Y:S02]  /*2115c0*/  LOP3.LUT R12, R12, 0xffff, RZ, 0xc0, !PT ;  /* 0x0000ffff0c0c7812 */ /* 0x010fe400078ec0ff */
[----:B------:R-:W-:-:S02]  /*2115d0*/  LOP3.LUT R8, R19, 0xffff, RZ, 0xc0, !PT ;  /* 0x0000ffff13087812 */ /* 0x000fc400078ec0ff */
[----:B------:R-:W4:Y:S02]  /*2115e0*/  LDL.LU R19, [R1+0x228] ;  /* 0x0002280001137983 */ /* 0x000f240000300800 */
[----:B0-----:R-:W-:Y:S02]  /*2115f0*/  PRMT R16, R8, 0x3340, R0 ;  /* 0x0000334008107816 */ /* 0x001fe40000000000 */
[----:B-1----:R-:W-:-:S04]  /*211600*/  LOP3.LUT R15, R13, 0xffff, RZ, 0xc0, !PT ;  /* 0x0000ffff0d0f7812 */ /* 0x002fc800078ec0ff */
[----:B------:R-:W-:-:S04]  /*211610*/  PRMT R13, R12, 0x3340, R15 ;  /* 0x000033400c0d7816 */ /* 0x000fc8000000000f */
[----:B------:R-:W-:Y:S02]  /*211620*/  PRMT R13, R13, 0x5410, R16 ;  /* 0x000054100d0d7816 */ /* 0x000fe40000000010 */
[----:B------:R-:W-:Y:S02]  /*211630*/  IADD3 R16, P3, R9, R4, RZ ;  /* 0x0000000409107210 */ /* 0x000fe40007f7e0ff */
[----:B------:R-:W-:Y:S01]  /*211640*/  SHF.R.U32.HI R12, RZ, 0x8, R12 ;  /* 0x00000008ff0c7819 */ /* 0x000fe2000001160c */
[----:B------:R0:W-:Y:S01]  /*211650*/  STL [R1+0x1dbc], R13 ;  /* 0x001dbc0d01007387 */ /* 0x0001e20000100800 */
[----:B------:R-:W-:Y:S01]  /*211660*/  SHF.R.U32.HI R15, RZ, 0x8, R15 ;  /* 0x00000008ff0f7819 */ /* 0x000fe2000001160f */
[----:B------:R-:W-:Y:S01]  /*211670*/  IMAD.X R17, R14, 0x1, R3, P3 ;  /* 0x000000010e117824 */ /* 0x000fe200018e0603 */
[----:B------:R-:W-:Y:S02]  /*211680*/  LOP3.LUT R12, R12, 0xffff, RZ, 0xc0, !PT ;  /* 0x0000ffff0c0c7812 */ /* 0x000fe400078ec0ff */
[----:B------:R-:W-:Y:S01]  /*211690*/  LOP3.LUT R15, R15, 0xffff, RZ, 0xc0, !PT ;  /* 0x0000ffff0f0f7812 */ /* 0x000fe200078ec0ff */
[----:B0-----:R-:W4:Y:S03]  /*2116a0*/  LDL.LU R13, [R1+0x470] ;  /* 0x00047000010d7983 */ /* 0x001f260000300800 */
[----:B------:R-:W-:Y:S01]  /*2116b0*/  PRMT R12, R12, 0x3340, R15 ;  /* 0x000033400c0c7816 */ /* 0x000fe2000000000f */
[----:B------:R-:W-:Y:S04]  /*2116c0*/  STL.64 [R1+0xc30], R16 ;  /* 0x000c301001007387 */ /* 0x000fe80000100a00 */
[----:B------:R-:W4:Y:S04]  /*2116d0*/  LDL.LU R15, [R1+0x1a0] ;  /* 0x0001a000010f7983 */ /* 0x000f280000300800 */
[----:B------:R-:W4:Y:S04]  /*2116e0*/  LDL.LU R23, [R1+0x64c] ;  /* 0x00064c0001177983 */ /* 0x000f280000300800 */
[----:B------:R0:W-:Y:S04]  /*2116f0*/  STL [R1+0x1758], R12 ;  /* 0x0017580c01007387 */ /* 0x0001e80000100800 */
[----:B0-----:R-:W4:Y:S01]  /*211700*/  LDL.LU R12, [R1+0x444] ;  /* 0x00044400010c7983 */ /* 0x001f220000300800 */
[----:B------:R-:W-:-:S02]  /*211710*/  IADD3 R16, P3, R9, R2, RZ ;  /* 0x0000000209107210 */ /* 0x000fc40007f7e0ff */
[----:B------:R-:W-:-:S03]  /*211720*/  SHF.R.U32.HI R8, RZ, 0x8, R8 ;  /* 0x00000008ff087819 */ /* 0x000fc60000011608 */
[----:B------:R-:W-:Y:S01]  /*211730*/  IMAD.X R17, R14, 0x1, R0, P3 ;  /* 0x000000010e117824 */ /* 0x000fe200018e0600 */
[----:B------:R-:W-:-:S04]  /*211740*/  LOP3.LUT R8, R8, 0xffff, RZ, 0xc0, !PT ;  /* 0x0000ffff08087812 */ /* 0x000fc800078ec0ff */
[----:B------:R0:W-:Y:S02]  /*211750*/  STL.64 [R1+0xc38], R16 ;  /* 0x000c381001007387 */ /* 0x0001e40000100a00 */
[----:B0-----:R-:W-:-:S05]  /*211760*/  PRMT R16, R8, 0x3340, R0 ;  /* 0x0000334008107816 */ /* 0x001fca0000000000 */
[----:B------:R0:W-:Y:S01]  /*211770*/  STL [R1+0x318], R16 ;  /* 0x0003181001007387 */ /* 0x0001e20000100800 */
[----:B--2---:R-:W-:Y:S02]  /*211780*/  LOP3.LUT R14, R28, 0xffff, RZ, 0xc0, !PT ;  /* 0x0000ffff1c0e7812 */ /* 0x004fe400078ec0ff */
[----:B---3--:R-:W-:Y:S02]  /*211790*/  LOP3.LUT R8, R27, 0xffff, RZ, 0xc0, !PT ;  /* 0x0000ffff1b087812 */ /* 0x008fe400078ec0ff */
[----:B0-----:R-:W-:Y:S02]  /*2117a0*/  LOP3.LUT R16, R25, 0xffff, RZ, 0xc0, !PT ;  /* 0x0000ffff19107812 */ /* 0x001fe400078ec0ff */
        /* <DEDUP_REMOVED lines=11> */
[----:B------:R0:W-:Y:S04]  /*211860*/  STL [R1+0x1db4], R17 ;  /* 0x001db41101007387 */ /* 0x0001e80000100800 */
[----:B------:R1:W-:Y:S04]  /*211870*/  STL [R1+0x1750], R14 ;  /* 0x0017500e01007387 */ /* 0x0003e80000100800 */
[----:B------:R2:W-:Y:S01]  /*211880*/  STL [R1+0x314], R8 ;  /* 0x0003140801007387 */ /* 0x0005e20000100800 */
[----:B0-----:R-:W-:-:S03]  /*211890*/  LOP3.LUT R17, R21, 0xffff, RZ, 0xc0, !PT ;  /* 0x0000ffff15117812 */ /* 0x001fc600078ec0ff */
[----:B------:R-:W3:Y:S04]  /*2118a0*/  LDL.LU R27, [R1+0x650] ;  /* 0x00065000011b7983 */ /* 0x000ee80000300800 */
[----:B------:R-:W3:Y:S01]  /*2118b0*/  LDL.LU R21, [R1+0x1a8] ;  /* 0x0001a80001157983 */ /* 0x000ee20000300800 */
[----:B----4-:R-:W-:-:S03]  /*2118c0*/  LOP3.LUT R16, R19, 0xffff, RZ, 0xc0, !PT ;  /* 0x0000ffff13107812 */ /* 0x010fc600078ec0ff */
[----:B------:R-:W4:Y:S01]  /*2118d0*/  LDL.LU R19, [R1+0x448] ;  /* 0x0004480001137983 */ /* 0x000f220000300800 */
[----:B-1----:R-:W-:-:S03]  /*2118e0*/  PRMT R14, R16, 0x3340, R0 ;  /* 0x00003340100e7816 */ /* 0x002fc60000000000 */
[----:B------:R0:W-:Y:S01]  /*2118f0*/  STL [R1+0x7980], R16 ;  /* 0x0079801001007387 */ /* 0x0001e20000100800 */
[----:B------:R-:W-:-:S04]  /*211900*/  LOP3.LUT R13, R13, 0xffff, RZ, 0xc0, !PT ;  /* 0x0000ffff0d0d7812 */ /* 0x000fc800078ec0ff */
[----:B--2---:R-:W-:-:S04]  /*211910*/  PRMT R8, R17, 0x3340, R13 ;  /* 0x0000334011087816 */ /* 0x004fc8000000000d */
[----:B------:R-:W-:Y:S02]  /*211920*/  PRMT R14, R8, 0x5410, R14 ;  /* 0x00005410080e7816 */ /* 0x000fe4000000000e */
[----:B------:R-:W-:Y:S02]  /*211930*/  LOP3.LUT R15, R15, 0xffff, RZ, 0xc0, !PT ;  /* 0x0000ffff0f0f7812 */ /* 0x000fe400078ec0ff */
[----:B------:R-:W-:Y:S01]  /*211940*/  LOP3.LUT R8, R23, 0xffff, RZ, 0xc0, !PT ;  /* 0x0000ffff17087812 */ /* 0x000fe200078ec0ff */
[----:B------:R1:W-:Y:S01]  /*211950*/  STL [R1+0x1dac], R14 ;  /* 0x001dac0e01007387 */ /* 0x0003e20000100800 */
[----:B0-----:R-:W-:Y:S02]  /*211960*/  PRMT R16, R15, 0x3340, R0 ;  /* 0x000033400f107816 */ /* 0x001fe40000000000 */
[----:B-1----:R-:W-:Y:S01]  /*211970*/  LOP3.LUT R14, R12, 0xffff, RZ, 0xc0, !PT ;  /* 0x0000ffff0c0e7812 */ /* 0x002fe200078ec0ff */
[----:B------:R-:W-:Y:S01]  /*211980*/  VIADD R12, R9, UR5 ;  /* 0x00000005090c7c36 */ /* 0x000fe20008000000 */
[----:B------:R-:W-:-:S02]  /*211990*/  ULDC UR5, c[0x0][0x248] ;  /* 0x0000920000057ab9 */ /* 0x000fc40000000800 */
[----:B------:R-:W-:Y:S02]  /*2119a0*/  PRMT R9, R8, 0x3340, R14 ;  /* 0x0000334008097816 */ /* 0x000fe4000000000e */
[----:B------:R-:W-:Y:S02]  /*2119b0*/  IADD3 R28, P3, R12, R6, RZ ;  /* 0x000000060c1c7210 */ /* 0x000fe40007f7e0ff */
[----:B------:R-:W-:Y:S02]  /*2119c0*/  PRMT R16, R9, 0x5410, R16 ;  /* 0x0000541009107816 */ /* 0x000fe40000000010 */
[----:B------:R-:W-:-:S05]  /*2119d0*/  SHF.R.S32.HI R9, RZ, 0x1f, R12 ;  /* 0x0000001fff097819 */ /* 0x000fca000001140c */
[----:B------:R-:W-:Y:S01]  /*2119e0*/  IMAD.X R29, R9, 0x1, R5, P3 ;  /* 0x00000001091d7824 */ /* 0x000fe200018e0605 */
[----:B------:R0:W-:Y:S04]  /*2119f0*/  STL [R1+0x1d98], R16 ;  /* 0x001d981001007387 */ /* 0x0001e80000100800 */
[----:B------:R-:W2:Y:S04]  /*211a00*/  LDL.LU R25, [R1+0x5f0] ;  /* 0x0005f00001197983 */ /* 0x000ea80000300800 */
[----:B------:R-:W-:Y:S01]  /*211a10*/  STL.64 [R1+0xc28], R28 ;  /* 0x000c281c01007387 */ /* 0x000fe20000100a00 */
[----:B0-----:R-:W-:-:S02]  /*211a20*/  SHF.R.U32.HI R16, RZ, 0x8, R17 ;  /* 0x00000008ff107819 */ /* 0x001fc40000011611 */
[----:B------:R-:W-:Y:S01]  /*211a30*/  SHF.R.U32.HI R17, RZ, 0x8, R13 ;  /* 0x00000008ff117819 */ /* 0x000fe2000001160d */
[----:B------:R-:W2:Y:S04]  /*211a40*/  LDL.LU R23, [R1+0x138] ;  /* 0x0001380001177983 */ /* 0x000ea80000300800 */
[----:B------:R-:W2:Y:S01]  /*211a50*/  LDL.LU R13, [R1+0x414] ;  /* 0x00041400010d7983 */ /* 0x000ea20000300800 */
[----:B------:R-:W-:Y:S02]  /*211a60*/  SHF.R.U32.HI R8, RZ, 0x8, R8 ;  /* 0x00000008ff087819 */ /* 0x000fe40000011608 */
[----:B------:R-:W-:Y:S02]  /*211a70*/  SHF.R.U32.HI R14, RZ, 0x8, R14 ;  /* 0x00000008ff0e7819 */ /* 0x000fe4000001160e */
[----:B------:R-:W-:-:S02]  /*211a80*/  LOP3.LUT R16, R16, 0xffff, RZ, 0xc0, !PT ;  /* 0x0000ffff10107812 */ /* 0x000fc400078ec0ff */
[----:B------:R-:W-:Y:S02]  /*211a90*/  LOP3.LUT R17, R17, 0xffff, RZ, 0xc0, !PT ;  /* 0x0000ffff11117812 */ /* 0x000fe400078ec0ff */
[----:B------:R-:W-:Y:S02]  /*211aa0*/  LOP3.LUT R8, R8, 0xffff, RZ, 0xc0, !PT ;  /* 0x0000ffff08087812 */ /* 0x000fe400078ec0ff */
[----:B------:R-:W-:Y:S02]  /*211ab0*/  LOP3.LUT R14, R14, 0xffff, RZ, 0xc0, !PT ;  /* 0x0000ffff0e0e7812 */ /* 0x000fe400078ec0ff */
[----:B------:R-:W-:Y:S02]  /*211ac0*/  PRMT R18, R16, 0x3340, R17 ;  /* 0x0000334010127816 */ /* 0x000fe40000000011 */
[----:B------:R-:W-:-:S03]  /*211ad0*/  PRMT R16, R8, 0x3340, R14 ;  /* 0x0000334008107816 */ /* 0x000fc6000000000e */
[----:B------:R-:W-:Y:S04]  /*211ae0*/  STL [R1+0x7504], R18 ;  /* 0x0075041201007387 */ /* 0x000fe80000100800 */
[----:B------:R4:W-:Y:S01]  /*211af0*/  STL [R1+0x1744], R16 ;  /* 0x0017441001007387 */ /* 0x0009e20000100800 */
[----:B---3--:R-:W-:Y:S02]  /*211b00*/  LOP3.LUT R8, R27, 0xffff, RZ, 0xc0, !PT ;  /* 0x0000ffff1b087812 */ /* 0x008fe400078ec0ff */
[----:B------:R-:W-:Y:S02]  /*211b10*/  LOP3.LUT R14, R21, 0xffff, RZ, 0xc0, !PT ;  /* 0x0000ffff150e7812 */ /* 0x000fe400078ec0ff */
[----:B----4-:R-:W-:Y:S02]  /*211b20*/  LOP3.LUT R16, R19, 0xffff, RZ, 0xc0, !PT ;  /* 0x0000ffff13107812 */ /* 0x010fe400078ec0ff */
[----:B------:R-:W-:-:S02]  /*211b30*/  PRMT R18, R14, 0x3340, R0 ;  /* 0x000033400e127816 */ /* 0x000fc40000000000 */
[----:B------:R-:W-:-:S04]  /*211b40*/  PRMT R17, R8, 0x3340, R16 ;  /* 0x0000334008117816 */ /* 0x000fc80000000010 */
[----:B------:R-:W-:Y:S02]  /*211b50*/  PRMT R17, R17, 0x5410, R18 ;  /* 0x0000541011117816 */ /* 0x000fe40000000012 */
[----:B------:R-:W-:-:S03]  /*211b60*/  IADD3 R18, P3, R12, R11, RZ ;  /* 0x0000000b0c127210 */ /* 0x000fc60007f7e0ff */
[----:B------:R0:W-:Y:S02]  /*211b70*/  STL [R1+0x1d90], R17 ;  /* 0x001d901101007387 */ /* 0x0001e40000100800 */
[----:B------:R-:W-:Y:S02]  /*211b80*/  IMAD.X R19, R9, 0x1, R7, P3 ;  /* 0x0000000109137824 */ /* 0x000fe400018e0607 */
[----:B------:R-:W3:Y:S01]  /*211b90*/  LDL.LU R21, [R1+0x738] ;  /* 0x0007380001157983 */ /* 0x000ee20000300800 */
[----:B0-----:R-:W-:-:S03]  /*211ba0*/  SHF.R.U32.HI R17, RZ, 0x8, R15 ;  /* 0x00000008ff117819 */ /* 0x001fc6000001160f */
[----:B------:R-:W4:Y:S04]  /*211bb0*/  LDL.LU R15, [R1+0x2d0] ;  /* 0x0002d000010f7983 */ /* 0x000f280000300800 */
[----:B------:R0:W-:Y:S01]  /*211bc0*/  STL.64 [R1+0xc20], R18 ;  /* 0x000c201201007387 */ /* 0x0001e20000100a00 */
[----:B------:R-:W-:Y:S02]  /*211bd0*/  SHF.R.U32.HI R8, RZ, 0x8, R8 ;  /* 0x00000008ff087819 */ /* 0x000fe40000011608 */
[----:B------:R-:W-:Y:S01]  /*211be0*/  SHF.R.U32.HI R16, RZ, 0x8, R16 ;  /* 0x00000008ff107819 */ /* 0x000fe20000011610 */
[----:B0-----:R-:W4:Y:S01]  /*211bf0*/  LDL.LU R19, [R1+0x588] ;  /* 0x0005880001137983 */ /* 0x001f220000300800 */
[----:B------:R-:W-:Y:S02]  /*211c00*/  LOP3.LUT R17, R17, 0xffff, RZ, 0xc0, !PT ;  /* 0x0000ffff11117812 */ /* 0x000fe400078ec0ff */
[----:B------:R-:W-:-:S02]  /*211c10*/  LOP3.LUT R8, R8, 0xffff, RZ, 0xc0, !PT ;  /* 0x0000ffff08087812 */ /* 0x000fc400078ec0ff */
[----:B------:R-:W-:Y:S02]  /*211c20*/  LOP3.LUT R16, R16, 0xffff, RZ, 0xc0, !PT ;  /* 0x0000ffff10107812 */ /* 0x000fe400078ec0ff */
[----:B------:R-:W-:Y:S02]  /*211c30*/  PRMT R18, R17, 0x3340, R0 ;  /* 0x0000334011127816 */ /* 0x000fe40000000000 */
[----:B------:R-:W-:-:S03]  /*211c40*/  PRMT R17, R8, 0x3340, R16 ;  /* 0x0000334008117816 */ /* 0x000fc60000000010 */
[----:B------:R-:W-:Y:S04]  /*211c50*/  STL [R1+0x310], R18 ;  /* 0x0003101201007387 */ /* 0x000fe80000100800 */
[----:B------:R0:W-:Y:S04]  /*211c60*/  STL [R1+0x173c], R17 ;  /* 0x00173c1101007387 */ /* 0x0001e80000100800 */
[----:B------:R-:W4:Y:S01]  /*211c70*/  LDL.LU R27, [R1+0x2cc] ;  /* 0x0002cc00011b7983 */ /* 0x000f220000300800 */
[----:B--2---:R-:W-:-:S03]  /*211c80*/  LOP3.LUT R16, R25, 0xffff, RZ, 0xc0, !PT ;  /* 0x0000ffff19107812 */ /* 0x004fc600078ec0ff */
[----:B------:R-:W2:Y:S01]  /*211c90*/  LDL.LU R25, [R1+0x740] ;  /* 0x0007400001197983 */ /* 0x000ea20000300800 */
[----:B------:R-:W-:Y:S02]  /*211ca0*/  LOP3.LUT R8, R23, 0xffff, RZ, 0xc0, !PT ;  /* 0x0000ffff17087812 */ /* 0x000fe400078ec0ff */
[----:B0-----:R-:W-:Y:S02]  /*211cb0*/  LOP3.LUT R17, R13, 0xffff, RZ, 0xc0, !PT ;  /* 0x0000ffff0d117812 */ /* 0x001fe400078ec0ff */
[----:B------:R-:W-:Y:S02]  /*211cc0*/  PRMT R18, R8, 0x3340, R0 ;  /* 0x0000334008127816 */ /* 0x000fe40000000000 */
[----:B------:R-:W-:-:S04]  /*211cd0*/  PRMT R13, R16, 0x3340, R17 ;  /* 0x00003340100d7816 */ /* 0x000fc80000000011 */
[----:B------:R-:W-:-:S05]  /*211ce0*/  PRMT R13, R13, 0x5410, R18 ;  /* 0x000054100d0d7816 */ /* 0x000fca0000000012 */
[----:B------:R0:W-:Y:S04]  /*211cf0*/  STL [R1+0x1d88], R13 ;  /* 0x001d880d01007387 */ /* 0x0001e80000100800 */
[----:B0-----:R-:W2:Y:S01]  /*211d00*/  LDL.LU R13, [R1+0x594] ;  /* 0x00059400010d7983 */ /* 0x001ea20000300800 */
[----:B------:R-:W-:Y:S02]  /*211d10*/  SHF.R.U32.HI R16, RZ, 0x8, R16 ;  /* 0x00000008ff107819 */ /* 0x000fe40000011610 */
[----:B------:R-:W-:Y:S02]  /*211d20*/  SHF.R.U32.HI R17, RZ, 0x8, R17 ;  /* 0x00000008ff117819 */ /* 0x000fe40000011611 */
[----:B------:R-:W-:Y:S02]  /*211d30*/  IADD3 R28, P3, R12, R4, RZ ;  /* 0x000000040c1c7210 */ /* 0x000fe40007f7e0ff */
[----:B------:R-:W-:-:S02]  /*211d40*/  LOP3.LUT R16, R16, 0xffff, RZ, 0xc0, !PT ;  /* 0x0000ffff10107812 */ /* 0x000fc400078ec0ff */
[----:B------:R-:W-:Y:S01]  /*211d50*/  LOP3.LUT R17, R17, 0xffff, RZ, 0xc0, !PT ;  /* 0x0000ffff11117812 */ /* 0x000fe200078ec0ff */
[----:B------:R-:W-:Y:S01]  /*211d60*/  IMAD.X R29, R9, 0x1, R3, P3 ;  /* 0x00000001091d7824 */ /* 0x000fe200018e0603 */
[----:B------:R-:W-:Y:S02]  /*211d70*/  SHF.R.U32.HI R8, RZ, 0x8, R8 ;  /* 0x00000008ff087819 */ /* 0x000fe40000011608 */
[----:B------:R-:W-:Y:S02]  /*211d80*/  PRMT R18, R16, 0x3340, R17 ;  /* 0x0000334010127816 */ /* 0x000fe40000000011 */
[----:B------:R-:W-:Y:S02]  /*211d90*/  IADD3 R16, P3, R12, R2, RZ ;  /* 0x000000020c107210 */ /* 0x000fe40007f7e0ff */
[----:B------:R-:W-:-:S03]  /*211da0*/  LOP3.LUT R8, R8, 0xffff, RZ, 0xc0, !PT ;  /* 0x0000ffff08087812 */ /* 0x000fc600078ec0ff */
[--C-:B------:R-:W-:Y:S01]  /*211db0*/  IMAD.X R17, R9, 0x1, R0.reuse, P3 ;  /* 0x0000000109117824 */ /* 0x100fe200018e0600 */
[----:B------:R-:W-:Y:S01]  /*211dc0*/  PRMT R9, R8, 0x3340, R0 ;  /* 0x0000334008097816 */ /* 0x000fe20000000000 */
[----:B------:R-:W-:Y:S04]  /*211dd0*/  STL.64 [R1+0xc10], R28 ;  /* 0x000c101c01007387 */ /* 0x000fe80000100a00 */
[----:B------:R-:W-:Y:S04]  /*211de0*/  STL [R1+0x6dc], R18 ;  /* 0x0006dc1201007387 */ /* 0x000fe80000100800 */
[----:B------:R0:W-:Y:S04]  /*211df0*/  STL.64 [R1+0xc18], R16 ;  /* 0x000c181001007387 */ /* 0x0001e80000100a00 */
[----:B------:R1:W-:Y:S01]  /*211e00*/  STL [R1+0x30c], R9 ;  /* 0x00030c0901007387 */ /* 0x0003e20000100800 */
[----:B------:R-:W-:-:S04]  /*211e10*/  SHF.R.U32.HI R14, RZ, 0x8, R14 ;  /* 0x00000008ff0e7819 */ /* 0x000fc8000001160e */
[----:B------:R-:W-:Y:S02]  /*211e20*/  LOP3.LUT R14, R14, 0xffff, RZ, 0xc0, !PT ;  /* 0x0000ffff0e0e7812 */ /* 0x000fe400078ec0ff */
[----:B---3--:R-:W-:Y:S02]  /*211e30*/  LOP3.LUT R8, R21, 0xffff, RZ, 0xc0, !PT ;  /* 0x0000ffff15087812 */ /* 0x008fe400078ec0ff */
[----:B----4-:R-:W-:-:S04]  /*211e40*/  LOP3.LUT R15, R15, 0xffff, RZ, 0xc0, !PT ;  /* 0x0000ffff0f0f7812 */ /* 0x010fc800078ec0ff */
[----:B0-----:R-:W-:Y:S02]  /*211e50*/  PRMT R17, R15, 0x3340, R0 ;  /* 0x000033400f117816 */ /* 0x001fe40000000000 */
[----:B-1----:R-:W-:-:S04]  /*211e60*/  LOP3.LUT R9, R19, 0xffff, RZ, 0xc0, !PT ;  /* 0x0000ffff13097812 */ /* 0x002fc800078ec0ff */
[----:B------:R-:W-:-:S04]  /*211e70*/  PRMT R16, R8, 0x3340, R9 ;  /* 0x0000334008107816 */ /* 0x000fc80000000009 */
[----:B------:R-:W-:-:S05]  /*211e80*/  PRMT R16, R16, 0x5410, R17 ;  /* 0x0000541010107816 */ /* 0x000fca0000000011 */
[----:B------:R0:W-:Y:S04]  /*211e90*/  STL [R1+0x1d80], R16 ;  /* 0x001d801001007387 */ /* 0x0001e80000100800 */
[----:B------:R-:W3:Y:S04]  /*211ea0*/  LDL.LU R23, [R1+0x734] ;  /* 0x0007340001177983 */ /* 0x000ee80000300800 */
[----:B------:R-:W4:Y:S04]  /*211eb0*/  LDL.LU R21, [R1+0x254] ;  /* 0x0002540001157983 */ /* 0x000f280000300800 */
[----:B------:R-:W4:Y:S01]  /*211ec0*/  LDL.LU R19, [R1+0x480] ;  /* 0x0004800001137983 */ /* 0x000f220000300800 */
[----:B------:R-:W-:-:S02]  /*211ed0*/  SHF.R.U32.HI R8, RZ, 0x8, R8 ;  /* 0x00000008ff087819 */ /* 0x000fc40000011608 */
[----:B------:R-:W-:Y:S02]  /*211ee0*/  SHF.R.U32.HI R9, RZ, 0x8, R9 ;  /* 0x00000008ff097819 */ /* 0x000fe40000011609 */
[----:B------:R-:W-:Y:S02]  /*211ef0*/  LOP3.LUT R8, R8, 0xffff, RZ, 0xc0, !PT ;  /* 0x0000ffff08087812 */ /* 0x000fe400078ec0ff */
[----:B------:R-:W-:Y:S02]  /*211f00*/  LOP3.LUT R9, R9, 0xffff, RZ, 0xc0, !PT ;  /* 0x0000ffff09097812 */ /* 0x000fe400078ec0ff */
[----:B0-----:R-:W-:Y:S02]  /*211f10*/  PRMT R16, R14, 0x3340, R0 ;  /* 0x000033400e107816 */ /* 0x001fe40000000000 */
[----:B------:R-:W-:-:S03]  /*211f20*/  PRMT R14, R8, 0x3340, R9 ;  /* 0x00003340080e7816 */ /* 0x000fc60000000009 */
[----:B------:R-:W-:Y:S01]  /*211f30*/  STL [R1+0x308], R16 ;  /* 0x0003081001007387 */ /* 0x000fe20000100800 */
[----:B--2---:R-:W-:Y:S02]  /*211f40*/  LOP3.LUT R9, R25, 0xffff, RZ, 0xc0, !PT ;  /* 0x0000ffff19097812 */ /* 0x004fe400078ec0ff */
[----:B------:R-:W-:Y:S01]  /*211f50*/  LOP3.LUT R8, R27, 0xffff, RZ, 0xc0, !PT ;  /* 0x0000ffff1b087812 */ /* 0x000fe200078ec0ff */
[----:B------:R0:W-:Y:S02]  /*211f60*/  STL [R1+0x1730], R14 ;  /* 0x0017300e01007387 */ /* 0x0001e40000100800 */
[----:B0-----:R-:W-:Y:S01]  /*211f70*/  VIADD R14, R12, UR5 ;  /* 0x000000050c0e7c36 */ /* 0x001fe20008000000 */
[----:B------:R-:W-:Y:S01]  /*211f80*/  SHF.R.U32.HI R15, RZ, 0x8, R15 ;  /* 0x00000008ff0f7819 */ /* 0x000fe2000001160f */
[----:B------:R-:W-:Y:S01]  /*211f90*/  ULDC UR5, c[0x0][0x248] ;  /* 0x0000920000057ab9 */ /* 0x000fe20000000800 */
[----:B------:R-:W-:Y:S02]  /*211fa0*/  LOP3.LUT R16, R13, 0xffff, RZ, 0xc0, !PT ;  /* 0x0000ffff0d107812 */ /* 0x000fe400078ec0ff */
[----:B------:R-:W-:-:S02]  /*211fb0*/  PRMT R13, R8, 0x3340, R0 ;  /* 0x00003340080d7816 */ /* 0x000fc40000000000 */
[----:B------:R-:W-:-:S04]  /*211fc0*/  PRMT R12, R9, 0x3340, R16 ;  /* 0x00003340090c7816 */ /* 0x000fc80000000010 */
[----:B------:R-:W-:Y:S02]  /*211fd0*/  PRMT R17, R12, 0x5410, R13 ;  /* 0x000054100c117816 */ /* 0x000fe4000000000d */
[----:B------:R-:W2:Y:S04]  /*211fe0*/  LDL.LU R12, [R1+0x73c] ;  /* 0x00073c00010c7983 */ /* 0x000ea80000300800 */
[----:B------:R-:W2:Y:S01]  /*211ff0*/  LDL.LU R13, [R1+0x484] ;  /* 0x00048400010d7983 */ /* 0x000ea20000300800 */
[----:B------:R-:W-:Y:S02]  /*212000*/  SHF.R.S32.HI R18, RZ, 0x1f, R14 ;  /* 0x0000001fff127819 */ /* 0x000fe4000001140e */
[----:B------:R-:W-:Y:S02]  /*212010*/  IADD3 R26, P3, R14, R6, RZ ;  /* 0x000000060e1a7210 */ /* 0x000fe40007f7e0ff */
[----:B------:R-:W-:-:S02]  /*212020*/  SHF.R.U32.HI R9, RZ, 0x8, R9 ;  /* 0x00000008ff097819 */ /* 0x000fc40000011609 */
[----:B------:R-:W-:Y:S02]  /*212030*/  SHF.R.U32.HI R16, RZ, 0x8, R16 ;  /* 0x00000008ff107819 */ /* 0x000fe40000011610 */
[----:B------:R-:W-:Y:S01]  /*212040*/  SHF.R.U32.HI R8, RZ, 0x8, R8 ;  /* 0x00000008ff087819 */ /* 0x000fe20000011608 */
[----:B------:R-:W-:Y:S01]  /*212050*/  IMAD.X R27, R18, 0x1, R5, P3 ;  /* 0x00000001121b7824 */ /* 0x000fe200018e0605 */
[----:B------:R-:W-:Y:S02]  /*212060*/  LOP3.LUT R9, R9, 0xffff, RZ, 0xc0, !PT ;  /* 0x0000ffff09097812 */ /* 0x000fe400078ec0ff */
[----:B------:R-:W-:Y:S02]  /*212070*/  LOP3.LUT R16, R16, 0xffff, RZ, 0xc0, !PT ;  /* 0x0000ffff10107812 */ /* 0x000fe400078ec0ff */
[----:B------:R-:W-:Y:S01]  /*212080*/  LOP3.LUT R8, R8, 0xffff, RZ, 0xc0, !PT ;  /* 0x0000ffff08087812 */ /* 0x000fe200078ec0ff */
[----:B------:R-:W-:Y:S01]  /*212090*/  STL [R1+0x1d6c], R17 ;  /* 0x001d6c1101007387 */ /* 0x000fe20000100800 */
[----:B------:R-:W-:-:S02]  /*2120a0*/  PRMT R16, R9, 0x3340, R16 ;  /* 0x0000334009107816 */ /* 0x000fc40000000010 */
[----:B------:R-:W-:Y:S01]  /*2120b0*/  PRMT R9, R8, 0x3340, R0 ;  /* 0x0000334008097816 */ /* 0x000fe20000000000 */
[----:B------:R0:W-:Y:S04]  /*2120c0*/  STL.64 [R1+0xbf0], R26 ;  /* 0x000bf01a01007387 */ /* 0x0001e80000100a00 */
[----:B0-----:R-:W2:Y:S04]  /*2120d0*/  LDL.LU R27, [R1+0x258] ;  /* 0x00025800011b7983 */ /* 0x001ea80000300800 */
[----:B------:R4:W-:Y:S04]  /*2120e0*/  STL [R1+0x6d8], R16 ;  /* 0x0006d81001007387 */ /* 0x0009e80000100800 */
[----:B------:R0:W-:Y:S01]  /*2120f0*/  STL [R1+0x304], R9 ;  /* 0x0003040901007387 */ /* 0x0001e20000100800 */
[----:B------:R-:W-:-:S03]  /*212100*/  IADD3 R28, P3, R14, R11, RZ ;  /* 0x0000000b0e1c7210 */ /* 0x000fc60007f7e0ff */
[----:B------:R-:W2:Y:S01]  /*212110*/  LDL.LU R25, [R1+0x6a4] ;  /* 0x0006a40001197983 */ /* 0x000ea20000300800 */
[----:B------:R-:W-:Y:S01]  /*212120*/  LOP3.LUT R15, R15, 0xffff, RZ, 0xc0, !PT ;  /* 0x0000ffff0f0f7812 */ /* 0x000fe200078ec0ff */
[----:B------:R-:W-:-:S03]  /*212130*/  IMAD.X R29, R18, 0x1, R7, P3 ;  /* 0x00000001121d7824 */ /* 0x000fc600018e0607 */
[--C-:B------:R-:W-:Y:S02]  /*212140*/  PRMT R15, R15, 0x3340, R0.reuse ;  /* 0x000033400f0f7816 */ /* 0x100fe40000000000 */
[----:B---3--:R-:W-:Y:S02]  /*212150*/  LOP3.LUT R8, R23, 0xffff, RZ, 0xc0, !PT ;  /* 0x0000ffff17087812 */ /* 0x008fe400078ec0ff */
[----:B------:R-:W3:Y:S01]  /*212160*/  LDL.LU R23, [R1+0x1c4] ;  /* 0x0001c40001177983 */ /* 0x000ee20000300800 */
[----:B----4-:R-:W-:Y:S02]  /*212170*/  LOP3.LUT R16, R21, 0xffff, RZ, 0xc0, !PT ;  /* 0x0000ffff15107812 */ /* 0x010fe400078ec0ff */
[----:B0-----:R-:W-:Y:S02]  /*212180*/  LOP3.LUT R9, R19, 0xffff, RZ, 0xc0, !PT ;  /* 0x0000ffff13097812 */ /* 0x001fe400078ec0ff */
[----:B------:R-:W-:Y:S02]  /*212190*/  PRMT R19, R16, 0x3340, R0 ;  /* 0x0000334010137816 */ /* 0x000fe40000000000 */
[----:B------:R-:W-:-:S04]  /*2121a0*/  PRMT R17, R8, 0x3340, R9 ;  /* 0x0000334008117816 */ /* 0x000fc80000000009 */
[----:B------:R-:W-:Y:S02]  /*2121b0*/  PRMT R17, R17, 0x5410, R19 ;  /* 0x0000541011117816 */ /* 0x000fe40000000013 */
[----:B------:R-:W-:Y:S02]  /*2121c0*/  SHF.R.U32.HI R8, RZ, 0x8, R8 ;  /* 0x00000008ff087819 */ /* 0x000fe40000011608 */
[----:B------:R-:W-:Y:S01]  /*2121d0*/  SHF.R.U32.HI R9, RZ, 0x8, R9 ;  /* 0x00000008ff097819 */ /* 0x000fe20000011609 */
[----:B------:R-:W-:Y:S01]  /*2121e0*/  STL [R1+0x1d64], R17 ;  /* 0x001d641101007387 */ /* 0x000fe20000100800 */
[----:B------:R-:W-:-:S03]  /*2121f0*/  LOP3.LUT R8, R8, 0xffff, RZ, 0xc0, !PT ;  /* 0x0000ffff08087812 */ /* 0x000fc600078ec0ff */
[----:B------:R-:W4:Y:S01]  /*212200*/  LDL.LU R21, [R1+0x450] ;  /* 0x0004500001157983 */ /* 0x000f220000300800 */
[----:B------:R-:W-:-:S04]  /*212210*/  LOP3.LUT R9, R9, 0xffff, RZ, 0xc0, !PT ;  /* 0x0000ffff09097812 */ /* 0x000fc800078ec0ff */
[----:B------:R-:W-:Y:S01]  /*212220*/  PRMT R8, R8, 0x3340, R9 ;  /* 0x0000334008087816 */ /* 0x000fe20000000009 */
[----:B------:R-:W-:Y:S04]  /*212230*/  STL.64 [R1+0xbf8], R28 ;  /* 0x000bf81c01007387 */ /* 0x000fe80000100a00 */
[----:B------:R0:W-:Y:S04]  /*212240*/  STL [R1+0x300], R15 ;  /* 0x0003000f01007387 */ /* 0x0001e80000100800 */
[----:B------:R1:W-:Y:S04]  /*212250*/  STL [R1+0x1718], R8 ;  /* 0x0017180801007387 */ /* 0x0003e80000100800 */
[----:B0-----:R-:W4:Y:S04]  /*212260*/  LDL.LU R15, [R1+0x6d0] ;  /* 0x0006d000010f7983 */ /* 0x001f280000300800 */
[----:B------:R-:W4:Y:S01]  /*212270*/  LDL.LU R19, [R1+0x1c0] ;  /* 0x0001c00001137983 */ /* 0x000f220000300800 */
[----:B--2---:R-:W-:-:S03]  /*212280*/  LOP3.LUT R9, R13, 0xffff, RZ, 0xc0, !PT ;  /* 0x0000ffff0d097812 */ /* 0x004fc600078ec0ff */
[----:B------:R-:W2:Y:S01]  /*212290*/  LDL.LU R13, [R1+0x44c] ;  /* 0x00044c00010d7983 */ /* 0x000ea20000300800 */
[----:B------:R-:W-:Y:S02]  /*2122a0*/  LOP3.LUT R12, R12, 0xffff, RZ, 0xc0, !PT ;  /* 0x0000ffff0c0c7812 */ /* 0x000fe400078ec0ff */
[----:B------:R-:W-:Y:S02]  /*2122b0*/  SHF.R.U32.HI R17, RZ, 0x8, R9 ;  /* 0x00000008ff117819 */ /* 0x000fe40000011609 */
[----:B-1----:R-:W-:Y:S02]  /*2122c0*/  SHF.R.U32.HI R8, RZ, 0x8, R12 ;  /* 0x00000008ff087819 */ /* 0x002fe4000001160c */
[----:B------:R-:W-:Y:S02]  /*2122d0*/  LOP3.LUT R17, R17, 0xffff, RZ, 0xc0, !PT ;  /* 0x0000ffff11117812 */ /* 0x000fe400078ec0ff */
[----:B------:R-:W-:-:S04]  /*2122e0*/  LOP3.LUT R8, R8, 0xffff, RZ, 0xc0, !PT ;  /* 0x0000ffff08087812 */ /* 0x000fc800078ec0ff */
[----:B------:R-:W-:Y:S02]  /*2122f0*/  PRMT R17, R8, 0x3340, R17 ;  /* 0x0000334008117816 */ /* 0x000fe40000000011 */
[----:B------:R-:W-:-:S03]  /*212300*/  SHF.R.U32.HI R16, RZ, 0x8, R16 ;  /* 0x00000008ff107819 */ /* 0x000fc60000011610 */
[----:B------:R0:W-:Y:S01]  /*212310*/  STL [R1+0x6d4], R17 ;  /* 0x0006d41101007387 */ /* 0x0001e20000100800 */
[----:B------:R-:W-:Y:S02]  /*212320*/  LOP3.LUT R16, R16, 0xffff, RZ, 0xc0, !PT ;  /* 0x0000ffff10107812 */ /* 0x000fe400078ec0ff */
[----:B------:R-:W-:-:S04]  /*212330*/  LOP3.LUT R8, R27, 0xffff, RZ, 0xc0, !PT ;  /* 0x0000ffff1b087812 */ /* 0x000fc800078ec0ff */
[----:B0-----:R-:W-:-:S04]  /*212340*/  SHF.R.U32.HI R17, RZ, 0x8, R8 ;  /* 0x00000008ff117819 */ /* 0x001fc80000011608 */
[----:B------:R-:W-:Y:S02]  /*212350*/  LOP3.LUT R17, R17, 0xffff, RZ, 0xc0, !PT ;  /* 0x0000ffff11117812 */ /* 0x000fe400078ec0ff */
[--C-:B------:R-:W-:Y:S02]  /*212360*/  PRMT R16, R16, 0x3340, R0.reuse ;  /* 0x0000334010107816 */ /* 0x100fe40000000000 */
[----:B------:R-:W-:Y:S01]  /*212370*/  PRMT R17, R17, 0x3340, R0 ;  /* 0x0000334011117816 */ /* 0x000fe20000000000 */
[----:B------:R0:W-:Y:S04]  /*212380*/  STL.64 [R1+0x79c8], R8 ;  /* 0x0079c80801007387 */ /* 0x0001e80000100a00 */
[----:B------:R-:W-:Y:S04]  /*212390*/  STL [R1+0x2fc], R17 ;  /* 0x0002fc1101007387 */ /* 0x000fe80000100800 */
[----:B------:R4:W-:Y:S01]  /*2123a0*/  STL [R1+0x2f8], R16 ;  /* 0x0002f81001007387 */ /* 0x0009e20000100800 */
[----:B0-----:R-:W-:-:S02]  /*2123b0*/  LOP3.LUT R9, R25, 0xffff, RZ, 0xc0, !PT ;  /* 0x0000ffff19097812 */ /* 0x001fc400078ec0ff */
[----:B------:R-:W-:-:S05]  /*2123c0*/  IADD3 R26, P3, R14, R4, RZ ;  /* 0x000000040e1a7210 */ /* 0x000fca0007f7e0ff */
[----:B------:R-:W-:Y:S01]  /*2123d0*/  IMAD.X R27, R18, 0x1, R3, P3 ;  /* 0x00000001121b7824 */ /* 0x000fe200018e0603 */
[----:B---3--:R-:W-:Y:S02]  /*2123e0*/  LOP3.LUT R8, R23, 0xffff, RZ, 0xc0, !PT ;  /* 0x0000ffff17087812 */ /* 0x008fe400078ec0ff */
[----:B----4-:R-:W-:Y:S02]  /*2123f0*/  LOP3.LUT R16, R21, 0xffff, RZ, 0xc0, !PT ;  /* 0x0000ffff15107812 */ /* 0x010fe400078ec0ff */
[----:B------:R-:W-:Y:S02]  /*212400*/  PRMT R21, R8, 0x3340, R0 ;  /* 0x0000334008157816 */ /* 0x000fe40000000000 */
[--C-:B------:R-:W-:Y:S02]  /*212410*/  PRMT R17, R9, 0x3340, R16.reuse ;  /* 0x0000334009117816 */ /* 0x100fe40000000010 */
[----:B------:R-:W-:Y:S02]  /*212420*/  SHF.R.U32.HI R9, RZ, 0x8, R9 ;  /* 0x00000008ff097819 */ /* 0x000fe40000011609 */
[----:B------:R-:W-:-:S02]  /*212430*/  SHF.R.U32.HI R16, RZ, 0x8, R16 ;  /* 0x00000008ff107819 */ /* 0x000fc40000011610 */
[----:B------:R-:W-:Y:S02]  /*212440*/  PRMT R17, R17, 0x5410, R21 ;  /* 0x0000541011117816 */ /* 0x000fe40000000015 */
[----:B------:R-:W-:Y:S02]  /*212450*/  LOP3.LUT R9, R9, 0xffff, RZ, 0xc0, !PT ;  /* 0x0000ffff09097812 */ /* 0x000fe400078ec0ff */
[----:B------:R-:W-:Y:S01]  /*212460*/  LOP3.LUT R16, R16, 0xffff, RZ, 0xc0, !PT ;  /* 0x0000ffff10107812 */ /* 0x000fe200078ec0ff */
[----:B------:R0:W-:Y:S03]  /*212470*/  STL [R1+0x1d18], R17 ;  /* 0x001d181101007387 */ /* 0x0001e60000100800 */
[----:B------:R-:W-:Y:S01]  /*212480*/  PRMT R16, R9, 0x3340, R16 ;  /* 0x0000334009107816 */ /* 0x000fe20000000010 */
[----:B------:R-:W3:Y:S01]  /*212490*/  LDL.LU R28, [R1+0x14c] ;  /* 0x00014c00011c7983 */ /* 0x000ee20000300800 */
[----:B------:R-:W-:-:S03]  /*2124a0*/  LOP3.LUT R15, R15, 0xffff, RZ, 0xc0, !PT ;  /* 0x0000ffff0f0f7812 */ /* 0x000fc600078ec0ff */
[----:B------:R1:W-:Y:S01]  /*2124b0*/  STL.64 [R1+0xc08], R26 ;  /* 0x000c081a01007387 */ /* 0x0003e20000100a00 */
[----:B------:R-:W-:-:S04]  /*2124c0*/  LOP3.LUT R9, R19, 0xffff, RZ, 0xc0, !PT ;  /* 0x0000ffff13097812 */ /* 0x000fc800078ec0ff */
[----:B0-----:R-:W-:Y:S01]  /*2124d0*/  PRMT R17, R9, 0x3340, R0 ;  /* 0x0000334009117816 */ /* 0x001fe20000000000 */
[----:B-1----:R-:W4:Y:S04]  /*2124e0*/  LDL.LU R27, [R1+0x644] ;  /* 0x00064400011b7983 */ /* 0x002f280000300800 */
[----:B------:R-:W4:Y:S04]  /*2124f0*/  LDL.LU R25, [R1+0x420] ;  /* 0x0004200001197983 */ /* 0x000f280000300800 */
[----:B------:R0:W-:Y:S01]  /*212500*/  STL [R1+0x170c], R16 ;  /* 0x00170c1001007387 */ /* 0x0001e20000100800 */
[----:B--2---:R-:W-:-:S04]  /*212510*/  LOP3.LUT R13, R13, 0xffff, RZ, 0xc0, !PT ;  /* 0x0000ffff0d0d7812 */ /* 0x004fc800078ec0ff */
[----:B0-----:R-:W-:-:S04]  /*212520*/  PRMT R16, R15, 0x3340, R13 ;  /* 0x000033400f107816 */ /* 0x001fc8000000000d */
[----:B------:R-:W-:Y:S02]  /*212530*/  PRMT R19, R16, 0x5410, R17 ;  /* 0x0000541010137816 */ /* 0x000fe40000000011 */
[----:B------:R-:W-:Y:S02]  /*212540*/  IADD3 R16, P3, R14, R2, RZ ;  /* 0x000000020e107210 */ /* 0x000fe40007f7e0ff */
[----:B------:R-:W-:-:S03]  /*212550*/  SHF.R.U32.HI R15, RZ, 0x8, R15 ;  /* 0x00000008ff0f7819 */ /* 0x000fc6000001160f */
[----:B------:R-:W-:Y:S01]  /*212560*/  IMAD.X R17, R18, 0x1, R0, P3 ;  /* 0x0000000112117824 */ /* 0x000fe200018e0600 */
[----:B------:R-:W-:Y:S01]  /*212570*/  SHF.R.U32.HI R13, RZ, 0x8, R13 ;  /* 0x00000008ff0d7819 */ /* 0x000fe2000001160d */
[----:B------:R-:W-:Y:S01]  /*212580*/  STL [R1+0x1d08], R19 ;  /* 0x001d081301007387 */ /* 0x000fe20000100800 */
[----:B------:R-:W-:-:S03]  /*212590*/  LOP3.LUT R15, R15, 0xffff, RZ, 0xc0, !PT ;  /* 0x0000ffff0f0f7812 */ /* 0x000fc600078ec0ff */
[----:B------:R0:W-:Y:S02]  /*2125a0*/  STL.64 [R1+0xc00], R16 ;  /* 0x000c001001007387 */ /* 0x0001e40000100a00 */
[----:B0-----:R-:W-:Y:S02]  /*2125b0*/  LOP3.LUT R16, R13, 0xffff, RZ, 0xc0, !PT ;  /* 0x0000ffff0d107812 */ /* 0x001fe400078ec0ff */
[----:B------:R-:W2:Y:S02]  /*2125c0*/  LDL.LU R13, [R1+0x648] ;  /* 0x00064800010d7983 */ /* 0x000ea40000300800 */
[----:B------:R-:W-:Y:S02]  /*2125d0*/  PRMT R16, R15, 0x3340, R16 ;  /* 0x000033400f107816 */ /* 0x000fe40000000010 */
[----:B------:R-:W2:Y:S04]  /*2125e0*/  LDL.LU R21, [R1+0x424] ;  /* 0x0004240001157983 */ /* 0x000ea80000300800 */
[----:B------:R-:W2:Y:S04]  /*2125f0*/  LDL.LU R15, [R1+0x770] ;  /* 0x00077000010f7983 */ /* 0x000ea80000300800 */
[----:B------:R0:W-:Y:S04]  /*212600*/  STL [R1+0x1700], R16 ;  /* 0x0017001001007387 */ /* 0x0001e80000100800 */
[----:B------:R-:W2:Y:S04]  /*212610*/  LDL.LU R19, [R1+0x3f0] ;  /* 0x0003f00001137983 */ /* 0x000ea80000300800 */
[----:B------:R-:W2:Y:S01]  /*212620*/  LDL.LU R23, [R1+0x5e8] ;  /* 0x0005e80001177983 */ /* 0x000ea20000300800 */
[----:B------:R-:W-:-:S02]  /*212630*/  SHF.R.U32.HI R9, RZ, 0x8, R9 ;  /* 0x00000008ff097819 */ /* 0x000fc40000011609 */
[----:B------:R-:W-:Y:S02]  /*212640*/  SHF.R.U32.HI R8, RZ, 0x8, R8 ;  /* 0x00000008ff087819 */ /* 0x000fe40000011608 */
[----:B------:R-:W-:Y:S02]  /*212650*/  LOP3.LUT R9, R9, 0xffff, RZ, 0xc0, !PT ;  /* 0x0000ffff09097812 */ /* 0x000fe400078ec0ff */
[----:B------:R-:W-:Y:S02]  /*212660*/  LOP3.LUT R8, R8, 0xffff, RZ, 0xc0, !PT ;  /* 0x0000ffff08087812 */ /* 0x000fe400078ec0ff */
[--C-:B0-----:R-:W-:Y:S02]  /*212670*/  PRMT R16, R9, 0x3340, R0.reuse ;  /* 0x0000334009107816 */ /* 0x101fe40000000000 */
[----:B------:R-:W-:-:S03]  /*212680*/  PRMT R8, R8, 0x3340, R0 ;  /* 0x0000334008087816 */ /* 0x000fc60000000000 */
[----:B------:R-:W-:Y:S04]  /*212690*/  STL [R1+0x2f4], R16 ;  /* 0x0002f41001007387 */ /* 0x000fe80000100800 */
[----:B------:R0:W-:Y:S02]  /*2126a0*/  STL [R1+0x2f0], R8 ;  /* 0x0002f00801007387 */ /* 0x0001e40000100800 */
[----:B0-----:R-:W-:Y:S01]  /*2126b0*/  VIADD R8, R14, UR5 ;  /* 0x000000050e087c36 */ /* 0x001fe20008000000 */
[----:B------:R-:W-:-:S04]  /*2126c0*/  ULDC UR5, c[0x0][0x248] ;  /* 0x0000920000057ab9 */ /* 0x000fc80000000800 */
[----:B------:R-:W-:Y:S02]  /*2126d0*/  IADD3 R26, P3, R8, R6, RZ ;  /* 0x00000006081a7210 */ /* 0x000fe40007f7e0ff */
[----:B---3--:R-:W-:-:S04]  /*2126e0*/  LOP3.LUT R9, R28, 0xffff, RZ, 0xc0, !PT ;  /* 0x0000ffff1c097812 */ /* 0x008fc800078ec0ff */
[----:B------:R-:W-:Y:S02]  /*2126f0*/  PRMT R18, R9, 0x3340, R0 ;  /* 0x0000334009127816 */ /* 0x000fe40000000000 */
[----:B------:R-:W-:Y:S02]  /*212700*/  SHF.R.U32.HI R9, RZ, 0x8, R9 ;  /* 0x00000008ff097819 */ /* 0x000fe40000011609 */
[----:B----4-:R-:W-:Y:S02]  /*212710*/  LOP3.LUT R16, R27, 0xffff, RZ, 0xc0, !PT ;  /* 0x0000ffff1b107812 */ /* 0x010fe400078ec0ff */
[----:B------:R-:W-:-:S04]  /*212720*/  LOP3.LUT R17, R25, 0xffff, RZ, 0xc0, !PT ;  /* 0x0000ffff19117812 */ /* 0x000fc800078ec0ff */
[--C-:B------:R-:W-:Y:S02]  /*212730*/  PRMT R14, R16, 0x3340, R17.reuse ;  /* 0x00003340100e7816 */ /* 0x100fe40000000011 */
[----:B------:R-:W-:Y:S02]  /*212740*/  SHF.R.U32.HI R16, RZ, 0x8, R16 ;  /* 0x00000008ff107819 */ /* 0x000fe40000011610 */
[----:B------:R-:W-:Y:S02]  /*212750*/  SHF.R.U32.HI R17, RZ, 0x8, R17 ;  /* 0x00000008ff117819 */ /* 0x000fe40000011611 */
[----:B------:R-:W-:Y:S02]  /*212760*/  PRMT R18, R14, 0x5410, R18 ;  /* 0x000054100e127816 */ /* 0x000fe40000000012 */
[----:B------:R-:W-:Y:S02]  /*212770*/  SHF.R.S32.HI R14, RZ, 0x1f, R8 ;  /* 0x0000001fff0e7819 */ /* 0x000fe40000011408 */
[----:B------:R-:W-:-:S02]  /*212780*/  LOP3.LUT R16, R16, 0xffff, RZ, 0xc0, !PT ;  /* 0x0000ffff10107812 */ /* 0x000fc400078ec0ff */
[----:B------:R-:W-:Y:S02]  /*212790*/  LOP3.LUT R17, R17, 0xffff, RZ, 0xc0, !PT ;  /* 0x0000ffff11117812 */ /* 0x000fe400078ec0ff */
[----:B------:R-:W-:Y:S01]  /*2127a0*/  LOP3.LUT R9, R9, 0xffff, RZ, 0xc0, !PT ;  /* 0x0000ffff09097812 */ /* 0x000fe200078ec0ff */
[----:B------:R-:W-:Y:S01]  /*2127b0*/  IMAD.X R27, R14, 0x1, R5, P3 ;  /* 0x000000010e1b7824 */ /* 0x000fe200018e0605 */
[----:B------:R-:W-:Y:S01]  /*2127c0*/  PRMT R17, R16, 0x3340, R17 ;  /* 0x0000334010117816 */ /* 0x000fe20000000011 */
[----:B------:R-:W-:Y:S01]  /*2127d0*/  STL [R1+0x1cfc], R18 ;  /* 0x001cfc1201007387 */ /* 0x000fe20000100800 */
[----:B------:R-:W-:-:S03]  /*2127e0*/  PRMT R9, R9, 0x3340, R0 ;  /* 0x0000334009097816 */ /* 0x000fc60000000000 */
[----:B------:R-:W-:Y:S04]  /*2127f0*/  STL.64 [R1+0xbe8], R26 ;  /* 0x000be81a01007387 */ /* 0x000fe80000100a00 */
[----:B------:R0:W-:Y:S04]  /*212800*/  STL [R1+0x16f0], R17 ;  /* 0x0016f01101007387 */ /* 0x0001e80000100800 */
[----:B------:R1:W-:Y:S01]  /*212810*/  STL [R1+0x2ec], R9 ;  /* 0x0002ec0901007387 */ /* 0x0003e20000100800 */
[----:B--2---:R-:W-:Y:S02]  /*212820*/  LOP3.LUT R16, R13, 0xffff, RZ, 0xc0, !PT ;  /* 0x0000ffff0d107812 */ /* 0x004fe400078ec0ff */
[----:B------:R-:W-:-:S02]  /*212830*/  LOP3.LUT R13, R10, 0xffff, RZ, 0xc0, !PT ;  /* 0x0000ffff0a0d7812 */ /* 0x000fc400078ec0ff */
[----:B------:R-:W2:Y:S01]  /*212840*/  LDL.LU R10, [R1+0x7a14] ;  /* 0x007a1400010a7983 */ /* 0x000ea20000300800 */
[----:B0-----:R-:W-:Y:S02]  /*212850*/  LOP3.LUT R17, R21, 0xffff, RZ, 0xc0, !PT ;  /* 0x0000ffff15117812 */ /* 0x001fe400078ec0ff */
[----:B------:R-:W-:Y:S02]  /*212860*/  PRMT R21, R13, 0x3340, R0 ;  /* 0x000033400d157816 */ /* 0x000fe40000000000 */
[----:B------:R-:W-:Y:S02]  /*212870*/  LOP3.LUT R15, R15, 0xffff, RZ, 0xc0, !PT ;  /* 0x0000ffff0f0f7812 */ /* 0x000fe400078ec0ff */
[----:B-1----:R-:W-:Y:S02]  /*212880*/  LOP3.LUT R9, R19, 0xffff, RZ, 0xc0, !PT ;  /* 0x0000ffff13097812 */ /* 0x002fe400078ec0ff */
[----:B------:R-:W-:Y:S02]  /*212890*/  PRMT R19, R16, 0x3340, R17 ;  /* 0x0000334010137816 */ /* 0x000fe40000000011 */
[----:B------:R-:W-:-:S02]  /*2128a0*/  LOP3.LUT R18, R23, 0xffff, RZ, 0xc0, !PT ;  /* 0x0000ffff17127812 */ /* 0x000fc400078ec0ff */
[----:B------:R-:W-:Y:S02]  /*2128b0*/  PRMT R23, R19, 0x5410, R21 ;  /* 0x0000541013177816 */ /* 0x000fe40000000015 */
[----:B------:R-:W-:Y:S02]  /*2128c0*/  PRMT R21, R9, 0x3340, R0 ;  /* 0x0000334009157816 */ /* 0x000fe40000000000 */
[----:B------:R-:W-:Y:S01]  /*2128d0*/  PRMT R19, R15, 0x3340, R18 ;  /* 0x000033400f137816 */ /* 0x000fe20000000012 */
[----:B------:R-:W-:Y:S04]  /*2128e0*/  STL [R1+0x1ce4], R23 ;  /* 0x001ce41701007387 */ /* 0x000fe80000100800 */
[----:B------:R-:W3:Y:S01]  /*2128f0*/  LDL.LU R29, [R1+0x790] ;  /* 0x00079000011d7983 */ /* 0x000ee20000300800 */
[----:B------:R-:W-:-:S03]  /*212900*/  PRMT R19, R19, 0x5410, R21 ;  /* 0x0000541013137816 */ /* 0x000fc60000000015 */
[----:B------:R-:W4:Y:S04]  /*212910*/  LDL.LU R28, [R1+0x3f4] ;  /* 0x0003f400011c7983 */ /* 0x000f280000300800 */
[----:B------:R0:W-:Y:S04]  /*212920*/  STL [R1+0x1ce0], R19 ;  /* 0x001ce01301007387 */ /* 0x0001e80000100800 */
[----:B------:R-:W2:Y:S01]  /*212930*/  LDL.LU R21, [R1+0x5f4] ;  /* 0x0005f40001157983 */ /* 0x000ea20000300800 */
[----:B------:R-:W-:Y:S02]  /*212940*/  IADD3 R26, P3, R8, R11, RZ ;  /* 0x0000000b081a7210 */ /* 0x000fe40007f7e0ff */
[----:B------:R-:W-:-:S02]  /*212950*/  SHF.R.U32.HI R15, RZ, 0x8, R15 ;  /* 0x00000008ff0f7819 */ /* 0x000fc4000001160f */
[----:B------:R-:W-:Y:S01]  /*212960*/  SHF.R.U32.HI R18, RZ, 0x8, R18 ;  /* 0x00000008ff127819 */ /* 0x000fe20000011612 */
[----:B------:R-:W-:Y:S01]  /*212970*/  IMAD.X R27, R14, 0x1, R7, P3 ;  /* 0x000000010e1b7824 */ /* 0x000fe200018e0607 */
[----:B------:R-:W-:Y:S02]  /*212980*/  LOP3.LUT R15, R15, 0xffff, RZ, 0xc0, !PT ;  /* 0x0000ffff0f0f7812 */ /* 0x000fe400078ec0ff */
[----:B------:R-:W-:Y:S02]  /*212990*/  LOP3.LUT R18, R18, 0xffff, RZ, 0xc0, !PT ;  /* 0x0000ffff12127812 */ /* 0x000fe400078ec0ff */
[----:B------:R-:W-:Y:S02]  /*2129a0*/  STL.64 [R1+0xbd0], R26 ;  /* 0x000bd01a01007387 */ /* 0x000fe40000100a00 */
[----:B------:R-:W-:Y:S02]  /*2129b0*/  PRMT R18, R15, 0x3340, R18 ;  /* 0x000033400f127816 */ /* 0x000fe40000000012 */
[----:B------:R-:W2:Y:S04]  /*2129c0*/  LDL.LU R15, [R1+0x71c] ;  /* 0x00071c00010f7983 */ /* 0x000ea80000300800 */
[----:B0-----:R-:W2:Y:S01]  /*2129d0*/  LDL.LU R19, [R1+0x1e0] ;  /* 0x0001e00001137983 */ /* 0x001ea20000300800 */
[----:B------:R-:W-:-:S02]  /*2129e0*/  SHF.R.U32.HI R16, RZ, 0x8, R16 ;  /* 0x00000008ff107819 */ /* 0x000fc40000011610 */
[----:B------:R-:W-:Y:S02]  /*2129f0*/  SHF.R.U32.HI R17, RZ, 0x8, R17 ;  /* 0x00000008ff117819 */ /* 0x000fe40000011611 */
[----:B------:R-:W-:Y:S02]  /*212a00*/  LOP3.LUT R16, R16, 0xffff, RZ, 0xc0, !PT ;  /* 0x0000ffff10107812 */ /* 0x000fe400078ec0ff */
[----:B------:R-:W-:Y:S01]  /*212a10*/  LOP3.LUT R17, R17, 0xffff, RZ, 0xc0, !PT ;  /* 0x0000ffff11117812 */ /* 0x000fe200078ec0ff */
[----:B------:R0:W-:Y:S01]  /*212a20*/  STL [R1+0x16e8], R18 ;  /* 0x0016e81201007387 */ /* 0x0001e20000100800 */
[----:B------:R-:W-:Y:S02]  /*212a30*/  SHF.R.U32.HI R13, RZ, 0x8, R13 ;  /* 0x00000008ff0d7819 */ /* 0x000fe4000001160d */
[----:B0-----:R-:W-:Y:S02]  /*212a40*/  PRMT R18, R16, 0x3340, R17 ;  /* 0x0000334010127816 */ /* 0x001fe40000000011 */
[----:B------:R-:W-:-:S05]  /*212a50*/  IADD3 R16, P3, R8, R4, RZ ;  /* 0x0000000408107210 */ /* 0x000fca0007f7e0ff */
[----:B------:R-:W-:Y:S01]  /*212a60*/  IMAD.X R17, R14, 0x1, R3, P3 ;  /* 0x000000010e117824 */ /* 0x000fe200018e0603 */
[----:B------:R-:W-:Y:S04]  /*212a70*/  STL [R1+0x16e4], R18 ;  /* 0x0016e41201007387 */ /* 0x000fe80000100800 */
[----:B------:R-:W2:Y:S01]  /*212a80*/  LDL.LU R27, [R1+0x45c] ;  /* 0x00045c00011b7983 */ /* 0x000ea20000300800 */
[----:B------:R-:W-:-:S03]  /*212a90*/  LOP3.LUT R13, R13, 0xffff, RZ, 0xc0, !PT ;  /* 0x0000ffff0d0d7812 */ /* 0x000fc600078ec0ff */
[----:B------:R0:W-:Y:S01]  /*212aa0*/  STL.64 [R1+0xbe0], R16 ;  /* 0x000be01001007387 */ /* 0x0001e20000100a00 */
[----:B------:R-:W-:Y:S02]  /*212ab0*/  SHF.R.U32.HI R9, RZ, 0x8, R9 ;  /* 0x00000008ff097819 */ /* 0x000fe40000011609 */
[--C-:B------:R-:W-:Y:S01]  /*212ac0*/  PRMT R13, R13, 0x3340, R0.reuse ;  /* 0x000033400d0d7816 */ /* 0x100fe20000000000 */
[----:B------:R-:W2:Y:S04]  /*212ad0*/  LDL.LU R25, [R1+0x278] ;  /* 0x0002780001197983 */ /* 0x000ea80000300800 */
[----:B------:R-:W2:Y:S01]  /*212ae0*/  LDL.LU R23, [R1+0x78c] ;  /* 0x00078c0001177983 */ /* 0x000ea20000300800 */
[----:B------:R-:W-:Y:S02]  /*212af0*/  LOP3.LUT R9, R9, 0xffff, RZ, 0xc0, !PT ;  /* 0x0000ffff09097812 */ /* 0x000fe400078ec0ff */
[----:B0-----:R-:W-:Y:S01]  /*212b00*/  IADD3 R16, P3, R8, R2, RZ ;  /* 0x0000000208107210 */ /* 0x001fe20007f7e0ff */
[----:B------:R0:W-:Y:S04]  /*212b10*/  STL [R1+0x2e8], R13 ;  /* 0x0002e80d01007387 */ /* 0x0001e80000100800 */
[--C-:B------:R-:W-:Y:S01]  /*212b20*/  IMAD.X R17, R14, 0x1, R0.reuse, P3 ;  /* 0x000000010e117824 */ /* 0x100fe200018e0600 */
[----:B0-----:R-:W2:Y:S04]  /*212b30*/  LDL.LU R13, [R1+0x58c] ;  /* 0x00058c00010d7983 */ /* 0x001ea80000300800 */
[----:B------:R0:W-:Y:S02]  /*212b40*/  STL.64 [R1+0xbd8], R16 ;  /* 0x000bd81001007387 */ /* 0x0001e40000100a00 */
[----:B0-----:R-:W-:-:S05]  /*212b50*/  PRMT R16, R9, 0x3340, R0 ;  /* 0x0000334009107816 */ /* 0x001fca0000000000 */
[----:B------:R2:W-:Y:S01]  /*212b60*/  STL [R1+0x2e4], R16 ;  /* 0x0002e41001007387 */ /* 0x0005e20000100800 */
[----:B---3--:R-:W-:Y:S02]  /*212b70*/  LOP3.LUT R14, R29, 0xffff, RZ, 0xc0, !PT ;  /* 0x0000ffff1d0e7812 */ /* 0x008fe400078ec0ff */
[----:B----4-:R-:W-:Y:S02]  /*212b80*/  LOP3.LUT R9, R28, 0xffff, RZ, 0xc0, !PT ;  /* 0x0000ffff1c097812 */ /* 0x010fe400078ec0ff */
[----:B--2---:R-:W-:Y:S02]  /*212b90*/  LOP3.LUT R16, R21, 0xffff, RZ, 0xc0, !PT ;  /* 0x0000ffff15107812 */ /* 0x004fe400078ec0ff */
[----:B------:R-:W-:Y:S02]  /*212ba0*/  PRMT R18, R9, 0x3340, R0 ;  /* 0x0000334009127816 */ /* 0x000fe40000000000 */
[----:B------:R-:W-:Y:S02]  /*212bb0*/  SHF.R.U32.HI R9, RZ, 0x8, R9 ;  /* 0x00000008ff097819 */ /* 0x000fe40000011609 */
[----:B------:R-:W-:-:S02]  /*212bc0*/  PRMT R17, R14, 0x3340, R16 ;  /* 0x000033400e117816 */ /* 0x000fc40000000010 */
        /* <DEDUP_REMOVED lines=9> */
[----:B------:R-:W-:Y:S01]  /*212c60*/  STL [R1+0x16cc], R16 ;  /* 0x0016cc1001007387 */ /* 0x000fe20000100800 */
[----:B------:R-:W-:-:S03]  /*212c70*/  LOP3.LUT R9, R15, 0xffff, RZ, 0xc0, !PT ;  /* 0x0000ffff0f097812 */ /* 0x000fc600078ec0ff */
[----:B------:R1:W-:Y:S04]  /*212c80*/  STL [R1+0x2e0], R14 ;  /* 0x0002e00e01007387 */ /* 0x0003e80000100800 */
[----:B------:R-:W2:Y:S04]  /*212c90*/  LDL.LU R21, [R1+0x72c] ;  /* 0x00072c0001157983 */ /* 0x000ea80000300800 */
[----:B------:R-:W3:Y:S01]  /*212ca0*/  LDL.LU R15, [R1+0x1e8] ;  /* 0x0001e800010f7983 */ /* 0x000ee20000300800 */
[----:B0-----:R-:W-:-:S03]  /*212cb0*/  LOP3.LUT R17, R19, 0xffff, RZ, 0xc0, !PT ;  /* 0x0000ffff13117812 */ /* 0x001fc600078ec0ff */
[----:B------:R-:W4:Y:S01]  /*212cc0*/  LDL.LU R19, [R1+0x460] ;  /* 0x0004600001137983 */ /* 0x000f220000300800 */
[----:B------:R-:W-:Y:S02]  /*212cd0*/  PRMT R18, R17, 0x3340, R0 ;  /* 0x0000334011127816 */ /* 0x000fe40000000000 */
[----:B-1----:R-:W-:-:S04]  /*212ce0*/  LOP3.LUT R14, R27, 0xffff, RZ, 0xc0, !PT ;  /* 0x0000ffff1b0e7812 */ /* 0x002fc800078ec0ff */
[----:B------:R-:W-:-:S04]  /*212cf0*/  PRMT R16, R9, 0x3340, R14 ;  /* 0x0000334009107816 */ /* 0x000fc8000000000e */
[----:B------:R-:W-:Y:S02]  /*212d00*/  PRMT R26, R16, 0x5410, R18 ;  /* 0x00005410101a7816 */ /* 0x000fe40000000012 */
[----:B------:R-:W-:Y:S02]  /*212d10*/  LOP3.LUT R18, R25, 0xffff, RZ, 0xc0, !PT ;  /* 0x0000ffff19127812 */ /* 0x000fe400078ec0ff */
[----:B------:R-:W-:Y:S01]  /*212d20*/  LOP3.LUT R16, R23, 0xffff, RZ, 0xc0, !PT ;  /* 0x0000ffff17107812 */ /* 0x000fe200078ec0ff */
[----:B------:R-:W-:Y:S01]  /*212d30*/  VIADD R8, R8, UR5 ;  /* 0x0000000508087c36 */ /* 0x000fe20008000000 */
[----:B------:R-:W-:Y:S01]  /*212d40*/  SHF.R.U32.HI R9, RZ, 0x8, R9 ;  /* 0x00000008ff097819 */ /* 0x000fe20000011609 */
[----:B------:R-:W-:Y:S04]  /*212d50*/  STL [R1+0x1b9c], R26 ;  /* 0x001b9c1a01007387 */ /* 0x000fe80000100800 */
[----:B------:R0:W-:Y:S01]  /*212d60*/  STL [R1+0x4f0], R18 ;  /* 0x0004f01201007387 */ /* 0x0001e20000100800 */
[----:B------:R-:W-:-:S02]  /*212d70*/  PRMT R23, R18, 0x3340, R0 ;  /* 0x0000334012177816 */ /* 0x000fc40000000000 */
[----:B------:R-:W-:Y:S02]  /*212d80*/  LOP3.LUT R13, R13, 0xffff, RZ, 0xc0, !PT ;  /* 0x0000ffff0d0d7812 */ /* 0x000fe400078ec0ff */
[----:B------:R-:W-:Y:S02]  /*212d90*/  SHF.R.U32.HI R14, RZ, 0x8, R14 ;  /* 0x00000008ff0e7819 */ /* 0x000fe4000001160e */
[----:B------:R-:W-:Y:S01]  /*212da0*/  SHF.R.U32.HI R17, RZ, 0x8, R17 ;  /* 0x00000008ff117819 */ /* 0x000fe20000011611 */
[----:B------:R-:W-:Y:S01]  /*212db0*/  ULDC UR5, c[0x0][0x248] ;  /* 0x0000920000057ab9 */ /* 0x000fe20000000800 */
[----:B0-----:R-:W-:Y:S02]  /*212dc0*/  PRMT R18, R16, 0x3340, R13 ;  /* 0x0000334010127816 */ /* 0x001fe4000000000d */
[----:B------:R-:W-:Y:S02]  /*212dd0*/  IADD3 R26, P3, R8, R6, RZ ;  /* 0x00000006081a7210 */ /* 0x000fe40007f7e0ff */
[----:B------:R-:W-:-:S02]  /*212de0*/  PRMT R23, R18, 0x5410, R23 ;  /* 0x0000541012177816 */ /* 0x000fc40000000017 */
[----:B------:R-:W-:Y:S02]  /*212df0*/  SHF.R.S32.HI R18, RZ, 0x1f, R8 ;  /* 0x0000001fff127819 */ /* 0x000fe40000011408 */
[----:B------:R-:W-:Y:S02]  /*212e00*/  SHF.R.U32.HI R16, RZ, 0x8, R16 ;  /* 0x00000008ff107819 */ /* 0x000fe40000011610 */
[----:B------:R-:W-:Y:S01]  /*212e10*/  SHF.R.U32.HI R13, RZ, 0x8, R13 ;  /* 0x00000008ff0d7819 */ /* 0x000fe2000001160d */
[----:B------:R-:W-:Y:S01]  /*212e20*/  IMAD.X R27, R18, 0x1, R5, P3 ;  /* 0x00000001121b7824 */ /* 0x000fe200018e0605 */
[----:B------:R-:W-:Y:S02]  /*212e30*/  LOP3.LUT R16, R16, 0xffff, RZ, 0xc0, !PT ;  /* 0x0000ffff10107812 */ /* 0x000fe400078ec0ff */
[----:B------:R-:W-:Y:S02]  /*212e40*/  LOP3.LUT R25, R13, 0xffff, RZ, 0xc0, !PT ;  /* 0x0000ffff0d197812 */ /* 0x000fe400078ec0ff */
[----:B------:R-:W-:-:S02]  /*212e50*/  LOP3.LUT R9, R9, 0xffff, RZ, 0xc0, !PT ;  /* 0x0000ffff09097812 */ /* 0x000fc400078ec0ff */
[----:B------:R-:W-:Y:S01]  /*212e60*/  LOP3.LUT R14, R14, 0xffff, RZ, 0xc0, !PT ;  /* 0x0000ffff0e0e7812 */ /* 0x000fe200078ec0ff */
[----:B------:R0:W-:Y:S04]  /*212e70*/  STL [R1+0x1cbc], R23 ;  /* 0x001cbc1701007387 */ /* 0x0001e80000100800 */
[----:B------:R1:W-:Y:S01]  /*212e80*/  STL.64 [R1+0xbc8], R26 ;  /* 0x000bc81a01007387 */ /* 0x0003e20000100a00 */
[----:B------:R-:W-:Y:S02]  /*212e90*/  PRMT R25, R16, 0x3340, R25 ;  /* 0x0000334010197816 */ /* 0x000fe40000000019 */
[----:B------:R-:W-:Y:S01]  /*212ea0*/  PRMT R16, R9, 0x3340, R14 ;  /* 0x0000334009107816 */ /* 0x000fe2000000000e */
[----:B0-----:R-:W4:Y:S04]  /*212eb0*/  LDL.LU R23, [R1+0x6a0] ;  /* 0x0006a00001177983 */ /* 0x001f280000300800 */
[----:B------:R-:W4:Y:S04]  /*212ec0*/  LDL.LU R13, [R1+0x164] ;  /* 0x00016400010d7983 */ /* 0x000f280000300800 */
[----:B-1----:R-:W4:Y:S04]  /*212ed0*/  LDL.LU R27, [R1+0x428] ;  /* 0x00042800011b7983 */ /* 0x002f280000300800 */
[----:B------:R-:W-:Y:S04]  /*212ee0*/  STL [R1+0x17a0], R25 ;  /* 0x0017a01901007387 */ /* 0x000fe80000100800 */
[----:B------:R4:W-:Y:S01]  /*212ef0*/  STL [R1+0x4e4], R16 ;  /* 0x0004e41001007387 */ /* 0x0009e20000100800 */
[----:B--2---:R-:W-:-:S02]  /*212f00*/  LOP3.LUT R14, R21, 0xffff, RZ, 0xc0, !PT ;  /* 0x0000ffff150e7812 */ /* 0x004fc400078ec0ff */
[----:B---3--:R-:W-:Y:S02]  /*212f10*/  LOP3.LUT R9, R15, 0xffff, RZ, 0xc0, !PT ;  /* 0x0000ffff0f097812 */ /* 0x008fe400078ec0ff */
[----:B----4-:R-:W-:Y:S02]  /*212f20*/  LOP3.LUT R16, R19, 0xffff, RZ, 0xc0, !PT ;  /* 0x0000ffff13107812 */ /* 0x010fe400078ec0ff */
[----:B------:R-:W-:Y:S02]  /*212f30*/  PRMT R19, R9, 0x3340, R0 ;  /* 0x0000334009137816 */ /* 0x000fe40000000000 */
[----:B------:R-:W-:-:S04]  /*212f40*/  PRMT R15, R14, 0x3340, R16 ;  /* 0x000033400e0f7816 */ /* 0x000fc80000000010 */
[----:B------:R-:W-:-:S05]  /*212f50*/  PRMT R15, R15, 0x5410, R19 ;  /* 0x000054100f0f7816 */ /* 0x000fca0000000013 */
[----:B------:R0:W-:Y:S04]  /*212f60*/  STL [R1+0x1b78], R15 ;  /* 0x001b780f01007387 */ /* 0x0001e80000100800 */
[----:B------:R-:W2:Y:S04]  /*212f70*/  LDL.LU R21, [R1+0x79c] ;  /* 0x00079c0001157983 */ /* 0x000ea80000300800 */
[----:B0-----:R-:W3:Y:S04]  /*212f80*/  LDL.LU R15, [R1+0x400] ;  /* 0x00040000010f7983 */ /* 0x001ee80000300800 */
[----:B------:R-:W4:Y:S01]  /*212f90*/  LDL.LU R19, [R1+0x62c] ;  /* 0x00062c0001137983 */ /* 0x000f220000300800 */
[----:B------:R-:W-:-:S02]  /*212fa0*/  SHF.R.U32.HI R14, RZ, 0x8, R14 ;  /* 0x00000008ff0e7819 */ /* 0x000fc4000001160e */
[----:B------:R-:W-:Y:S02]  /*212fb0*/  SHF.R.U32.HI R16, RZ, 0x8, R16 ;  /* 0x00000008ff107819 */ /* 0x000fe40000011610 */
[----:B------:R-:W-:Y:S02]  /*212fc0*/  IADD3 R28, P3, R8, R11, RZ ;  /* 0x0000000b081c7210 */ /* 0x000fe40007f7e0ff */
[----:B------:R-:W-:Y:S02]  /*212fd0*/  LOP3.LUT R17, R17, 0xffff, RZ, 0xc0, !PT ;  /* 0x0000ffff11117812 */ /* 0x000fe400078ec0ff */
[----:B------:R-:W-:Y:S02]  /*212fe0*/  LOP3.LUT R14, R14, 0xffff, RZ, 0xc0, !PT ;  /* 0x0000ffff0e0e7812 */ /* 0x000fe400078ec0ff */
[----:B------:R-:W-:Y:S02]  /*212ff0*/  LOP3.LUT R16, R16, 0xffff, RZ, 0xc0, !PT ;  /* 0x0000ffff10107812 */ /* 0x000fe400078ec0ff */
[----:B------:R-:W-:Y:S01]  /*213000*/  SHF.R.U32.HI R9, RZ, 0x8, R9 ;  /* 0x00000008ff097819 */ /* 0x000fe20000011609 */
[----:B------:R-:W-:Y:S01]  /*213010*/  IMAD.X R29, R18, 0x1, R7, P3 ;  /* 0x00000001121d7824 */ /* 0x000fe200018e0607 */
[----:B------:R-:W-:-:S02]  /*213020*/  PRMT R25, R17, 0x3340, R0 ;  /* 0x0000334011197816 */ /* 0x000fc40000000000 */
[----:B------:R-:W-:Y:S02]  /*213030*/  PRMT R14, R14, 0x3340, R16 ;  /* 0x000033400e0e7816 */ /* 0x000fe40000000010 */
[----:B------:R-:W-:Y:S02]  /*213040*/  IADD3 R16, P3, R8, R4, RZ ;  /* 0x0000000408107210 */ /* 0x000fe40007f7e0ff */
[----:B------:R-:W-:Y:S01]  /*213050*/  LOP3.LUT R9, R9, 0xffff, RZ, 0xc0, !PT ;  /* 0x0000ffff09097812 */ /* 0x000fe200078ec0ff */
[----:B------:R-:W-:Y:S04]  /*213060*/  STL.64 [R1+0xbc0], R28 ;  /* 0x000bc01c01007387 */ /* 0x000fe80000100a00 */
[----:B------:R-:W-:Y:S01]  /*213070*/  STL [R1+0x2dc], R25 ;  /* 0x0002dc1901007387 */ /* 0x000fe20000100800 */
[----:B------:R-:W-:-:S03]  /*213080*/  IMAD.X R17, R18, 0x1, R3, P3 ;  /* 0x0000000112117824 */ /* 0x000fc600018e0603 */
[----:B------:R0:W-:Y:S04]  /*213090*/  STL [R1+0x4e0], R14 ;  /* 0x0004e00e01007387 */ /* 0x0001e80000100800 */
[----:B------:R-:W-:Y:S01]  /*2130a0*/  STL.64 [R1+0xbb8], R16 ;  /* 0x000bb81001007387 */ /* 0x000fe20000100a00 */
[----:B0-----:R-:W-:-:S05]  /*2130b0*/  PRMT R14, R9, 0x3340, R0 ;  /* 0x00003340090e7816 */ /* 0x001fca0000000000 */
[----:B------:R0:W-:Y:S04]  /*2130c0*/  STL [R1+0x2d8], R14 ;  /* 0x0002d80e01007387 */ /* 0x0001e80000100800 */
[----:B------:R-:W4:Y:S01]  /*2130d0*/  LDL.LU R25, [R1+0x6cc] ;  /* 0x0006cc0001197983 */ /* 0x000f220000300800 */
[----:B------:R-:W-:Y:S02]  /*2130e0*/  LOP3.LUT R9, R23, 0xffff, RZ, 0xc0, !PT ;  /* 0x0000ffff17097812 */ /* 0x000fe400078ec0ff */
[----:B------:R-:W-:Y:S02]  /*2130f0*/  LOP3.LUT R13, R13, 0xffff, RZ, 0xc0, !PT ;  /* 0x0000ffff0d0d7812 */ /* 0x000fe400078ec0ff */
[----:B0-----:R-:W-:Y:S01]  /*213100*/  LOP3.LUT R14, R27, 0xffff, RZ, 0xc0, !PT ;  /* 0x0000ffff1b0e7812 */ /* 0x001fe200078ec0ff */
[----:B------:R-:W4:Y:S01]  /*213110*/  LDL.LU R23, [R1+0x42c] ;  /* 0x00042c0001177983 */ /* 0x000f220000300800 */
[----:B------:R-:W-:-:S02]  /*213120*/  PRMT R17, R13, 0x3340, R0 ;  /* 0x000033400d117816 */ /* 0x000fc40000000000 */
        /* <DEDUP_REMOVED lines=12> */
[----:B--2---:R-:W-:-:S02]  /*2131f0*/  LOP3.LUT R9, R21, 0xffff, RZ, 0xc0, !PT ;  /* 0x0000ffff15097812 */ /* 0x004fc400078ec0ff */
[----:B---3--:R-:W-:Y:S02]  /*213200*/  LOP3.LUT R15, R15, 0xffff, RZ, 0xc0, !PT ;  /* 0x0000ffff0f0f7812 */ /* 0x008fe400078ec0ff */
[----:B----4-:R-:W-:Y:S02]  /*213210*/  LOP3.LUT R14, R19, 0xffff, RZ, 0xc0, !PT ;  /* 0x0000ffff130e7812 */ /* 0x010fe400078ec0ff */
[----:B------:R-:W-:Y:S02]  /*213220*/  PRMT R17, R15, 0x3340, R0 ;  /* 0x000033400f117816 */ /* 0x000fe40000000000 */
[----:B------:R-:W-:-:S04]  /*213230*/  PRMT R16, R9, 0x3340, R14 ;  /* 0x0000334009107816 */ /* 0x000fc8000000000e */
[----:B------:R-:W-:Y:S02]  /*213240*/  PRMT R17, R16, 0x5410, R17 ;  /* 0x0000541010117816 */ /* 0x000fe40000000011 */
[----:B------:R-:W-:-:S03]  /*213250*/  SHF.R.U32.HI R16, RZ, 0x8, R13 ;  /* 0x00000008ff107819 */ /* 0x000fc6000001160d */
[----:B------:R-:W-:Y:S04]  /*213260*/  STL [R1+0x1b54], R17 ;  /* 0x001b541101007387 */ /* 0x000fe80000100800 */
[----:B------:R-:W2:Y:S04]  /*213270*/  LDL.LU R21, [R1+0x7cc] ;  /* 0x0007cc0001157983 */ /* 0x000ea80000300800 */
[----:B------:R-:W3:Y:S04]  /*213280*/  LDL.LU R13, [R1+0x404] ;  /* 0x00040400010d7983 */ /* 0x000ee80000300800 */
[----:B------:R-:W4:Y:S01]  /*213290*/  LDL.LU R19, [R1+0x640] ;  /* 0x0006400001137983 */ /* 0x000f220000300800 */
[----:B------:R-:W-:-:S02]  /*2132a0*/  SHF.R.U32.HI R9, RZ, 0x8, R9 ;  /* 0x00000008ff097819 */ /* 0x000fc40000011609 */
[----:B------:R-:W-:Y:S02]  /*2132b0*/  SHF.R.U32.HI R14, RZ, 0x8, R14 ;  /* 0x00000008ff0e7819 */ /* 0x000fe4000001160e */
[----:B------:R-:W-:Y:S02]  /*2132c0*/  LOP3.LUT R16, R16, 0xffff, RZ, 0xc0, !PT ;  /* 0x0000ffff10107812 */ /* 0x000fe400078ec0ff */
[----:B------:R-:W-:Y:S02]  /*2132d0*/  LOP3.LUT R9, R9, 0xffff, RZ, 0xc0, !PT ;  /* 0x0000ffff09097812 */ /* 0x000fe400078ec0ff */
[----:B------:R-:W-:Y:S02]  /*2132e0*/  LOP3.LUT R14, R14, 0xffff, RZ, 0xc0, !PT ;  /* 0x0000ffff0e0e7812 */ /* 0x000fe400078ec0ff */
[----:B------:R-:W-:Y:S02]  /*2132f0*/  PRMT R16, R16, 0x3340, R0 ;  /* 0x0000334010107816 */ /* 0x000fe40000000000 */
[----:B------:R-:W-:-:S02]  /*213300*/  PRMT R14, R9, 0x3340, R14 ;  /* 0x00003340090e7816 */ /* 0x000fc4000000000e */
[----:B------:R-:W-:Y:S01]  /*213310*/  LOP3.LUT R9, R10, 0xffff, RZ, 0xc0, !PT ;  /* 0x0000ffff0a097812 */ /* 0x000fe200078ec0ff */
[----:B------:R0:W-:Y:S04]  /*213320*/  STL [R1+0x2d4], R16 ;  /* 0x0002d41001007387 */ /* 0x0001e80000100800 */
[----:B------:R-:W4:Y:S04]  /*213330*/  LDL.LU R10, [R1+0x7a10] ;  /* 0x007a1000010a7983 */ /* 0x000f280000300800 */
[----:B------:R1:W-:Y:S01]  /*213340*/  STL [R1+0x1020], R14 ;  /* 0x0010200e01007387 */ /* 0x0003e20000100800 */
[----:B------:R-:W-:Y:S01]  /*213350*/  PRMT R18, R9, 0x3340, R0 ;  /* 0x0000334009127816 */ /* 0x000fe20000000000 */
[----:B------:R-:W-:-:S02]  /*213360*/  VIADD R8, R8, UR5 ;  /* 0x0000000508087c36 */ /* 0x000fc40008000000 */
[----:B------:R-:W4:Y:S01]  /*213370*/  LDL.LU R27, [R1+0x7b8] ;  /* 0x0007b800011b7983 */ /* 0x000f220000300800 */
[----:B0-----:R-:W-:Y:S02]  /*213380*/  LOP3.LUT R16, R25, 0xffff, RZ, 0xc0, !PT ;  /* 0x0000ffff19107812 */ /* 0x001fe400078ec0ff */
[----:B------:R-:W-:Y:S01]  /*213390*/  LOP3.LUT R17, R23, 0xffff, RZ, 0xc0, !PT ;  /* 0x0000ffff17117812 */ /* 0x000fe200078ec0ff */
[----:B------:R-:W4:Y:S01]  /*2133a0*/  LDL.LU R25, [R1+0x298] ;  /* 0x0002980001197983 */ /* 0x000f220000300800 */
[----:B------:R-:W-:Y:S01]  /*2133b0*/  SHF.R.U32.HI R9, RZ, 0x8, R9 ;  /* 0x00000008ff097819 */ /* 0x000fe20000011609 */
[----:B------:R-:W-:Y:S01]  /*2133c0*/  ULDC UR5, c[0x0][0x248] ;  /* 0x0000920000057ab9 */ /* 0x000fe20000000800 */
[----:B-1----:R-:W-:-:S04]  /*2133d0*/  PRMT R14, R16, 0x3340, R17 ;  /* 0x00003340100e7816 */ /* 0x002fc80000000011 */
[----:B------:R-:W-:Y:S02]  /*2133e0*/  PRMT R14, R14, 0x5410, R18 ;  /* 0x000054100e0e7816 */ /* 0x000fe40000000012 */
[----:B------:R-:W-:Y:S02]  /*2133f0*/  SHF.R.U32.HI R16, RZ, 0x8, R16 ;  /* 0x00000008ff107819 */ /* 0x000fe40000011610 */
[----:B------:R-:W-:Y:S02]  /*213400*/  SHF.R.U32.HI R17, RZ, 0x8, R17 ;  /* 0x00000008ff117819 */ /* 0x000fe40000011611 */
[----:B------:R-:W-:Y:S01]  /*213410*/  IADD3 R28, P3, R8, R6, RZ ;  /* 0x00000006081c7210 */ /* 0x000fe20007f7e0ff */
[----:B------:R0:W-:Y:S01]  /*213420*/  STL [R1+0x1b40], R14 ;  /* 0x001b400e01007387 */ /* 0x0001e20000100800 */
[----:B------:R-:W-:Y:S02]  /*213430*/  LOP3.LUT R16, R16, 0xffff, RZ, 0xc0, !PT ;  /* 0x0000ffff10107812 */ /* 0x000fe400078ec0ff */
[----:B------:R-:W-:-:S02]  /*213440*/  LOP3.LUT R17, R17, 0xffff, RZ, 0xc0, !PT ;  /* 0x0000ffff11117812 */ /* 0x000fc400078ec0ff */
[----:B------:R-:W-:Y:S01]  /*213450*/  LOP3.LUT R9, R9, 0xffff, RZ, 0xc0, !PT ;  /* 0x0000ffff09097812 */ /* 0x000fe200078ec0ff */
[----:B------:R-:W4:Y:S01]  /*213460*/  LDL.LU R23, [R1+0x5e0] ;  /* 0x0005e00001177983 */ /* 0x000f220000300800 */
[----:B0-----:R-:W-:Y:S02]  /*213470*/  SHF.R.S32.HI R14, RZ, 0x1f, R8 ;  /* 0x0000001fff0e7819 */ /* 0x001fe40000011408 */
[----:B------:R-:W-:Y:S02]  /*213480*/  PRMT R17, R16, 0x3340, R17 ;  /* 0x0000334010117816 */ /* 0x000fe40000000011 */
[----:B------:R-:W-:Y:S01]  /*213490*/  PRMT R16, R9, 0x3340, R0 ;  /* 0x0000334009107816 */ /* 0x000fe20000000000 */
[----:B------:R-:W-:-:S05]  /*2134a0*/  IMAD.X R29, R14, 0x1, R5, P3 ;  /* 0x000000010e1d7824 */ /* 0x000fca00018e0605 */
[----:B------:R-:W-:Y:S04]  /*2134b0*/  STL.64 [R1+0xba8], R28 ;  /* 0x000ba81c01007387 */ /* 0x000fe80000100a00 */
[----:B------:R-:W-:Y:S04]  /*2134c0*/  STL [R1+0x4d4], R17 ;  /* 0x0004d41101007387 */ /* 0x000fe80000100800 */
[----:B------:R4:W-:Y:S01]  /*2134d0*/  STL [R1+0x2d0], R16 ;  /* 0x0002d01001007387 */ /* 0x0009e20000100800 */
[----:B--2---:R-:W-:Y:S02]  /*2134e0*/  LOP3.LUT R9, R21, 0xffff, RZ, 0xc0, !PT ;  /* 0x0000ffff15097812 */ /* 0x004fe400078ec0ff */
[----:B---3--:R-:W-:-:S02]  /*2134f0*/  LOP3.LUT R13, R13, 0xffff, RZ, 0xc0, !PT ;  /* 0x0000ffff0d0d7812 */ /* 0x008fc400078ec0ff */
[----:B----4-:R-:W-:Y:S02]  /*213500*/  LOP3.LUT R16, R19, 0xffff, RZ, 0xc0, !PT ;  /* 0x0000ffff13107812 */ /* 0x010fe400078ec0ff */
[----:B------:R-:W-:Y:S02]  /*213510*/  PRMT R18, R13, 0x3340, R0 ;  /* 0x000033400d127816 */ /* 0x000fe40000000000 */
[----:B------:R-:W-:-:S04]  /*213520*/  PRMT R17, R9, 0x3340, R16 ;  /* 0x0000334009117816 */ /* 0x000fc80000000010 */
[----:B------:R-:W-:Y:S02]  /*213530*/  PRMT R17, R17, 0x5410, R18 ;  /* 0x0000541011117816 */ /* 0x000fe40000000012 */
[----:B------:R-:W-:-:S05]  /*213540*/  IADD3 R18, P3, R8, R11, RZ ;  /* 0x0000000b08127210 */ /* 0x000fca0007f7e0ff */
[----:B------:R-:W-:Y:S01]  /*213550*/  IMAD.X R19, R14, 0x1, R7, P3 ;  /* 0x000000010e137824 */ /* 0x000fe200018e0607 */
[----:B------:R0:W-:Y:S04]  /*213560*/  STL [R1+0x1b20], R17 ;  /* 0x001b201101007387 */ /* 0x0001e80000100800 */
[----:B------:R-:W2:Y:S01]  /*213570*/  LDL.LU R21, [R1+0x7dc] ;  /* 0x0007dc0001157983 */ /* 0x000ea20000300800 */
[----:B0-----:R-:W-:-:S03]  /*213580*/  SHF.R.U32.HI R17, RZ, 0x8, R15 ;  /* 0x00000008ff117819 */ /* 0x001fc6000001160f */
[----:B------:R-:W3:Y:S04]  /*213590*/  LDL.LU R15, [R1+0x29c] ;  /* 0x00029c00010f7983 */ /* 0x000ee80000300800 */
[----:B------:R0:W-:Y:S04]  /*2135a0*/  STL.64 [R1+0xba0], R18 ;  /* 0x000ba01201007387 */ /* 0x0001e80000100a00 */
[----:B0-----:R-:W4:Y:S01]  /*2135b0*/  LDL.LU R19, [R1+0x5ec] ;  /* 0x0005ec0001137983 */ /* 0x001f220000300800 */
        /* <DEDUP_REMOVED lines=8> */
[----:B------:R0:W-:Y:S01]  /*213640*/  STL [R1+0x4d0], R17 ;  /* 0x0004d01101007387 */ /* 0x0001e20000100800 */
[----:B------:R-:W-:Y:S02]  /*213650*/  LOP3.LUT R16, R27, 0xffff, RZ, 0xc0, !PT ;  /* 0x0000ffff1b107812 */ /* 0x000fe400078ec0ff */
[----:B------:R-:W-:Y:S02]  /*213660*/  LOP3.LUT R9, R25, 0xffff, RZ, 0xc0, !PT ;  /* 0x0000ffff19097812 */ /* 0x000fe400078ec0ff */
[----:B0-----:R-:W-:Y:S02]  /*213670*/  LOP3.LUT R17, R23, 0xffff, RZ, 0xc0, !PT ;  /* 0x0000ffff17117812 */ /* 0x001fe400078ec0ff */
[----:B------:R-:W-:-:S02]  /*213680*/  PRMT R23, R9, 0x3340, R0 ;  /* 0x0000334009177816 */ /* 0x000fc40000000000 */
[--C-:B------:R-:W-:Y:S02]  /*213690*/  PRMT R18, R16, 0x3340, R17.reuse ;  /* 0x0000334010127816 */ /* 0x100fe40000000011 */
[----:B------:R-:W-:Y:S02]  /*2136a0*/  SHF.R.U32.HI R16, RZ, 0x8, R16 ;  /* 0x00000008ff107819 */ /* 0x000fe40000011610 */
[----:B------:R-:W-:Y:S02]  /*2136b0*/  SHF.R.U32.HI R17, RZ, 0x8, R17 ;  /* 0x00000008ff117819 */ /* 0x000fe40000011611 */
[----:B------:R-:W-:Y:S02]  /*2136c0*/  IADD3 R26, P3, R8, R4, RZ ;  /* 0x00000004081a7210 */ /* 0x000fe40007f7e0ff */
[----:B------:R-:W-:Y:S02]  /*2136d0*/  PRMT R18, R18, 0x5410, R23 ;  /* 0x0000541012127816 */ /* 0x000fe40000000017 */
[----:B------:R-:W-:-:S02]  /*2136e0*/  LOP3.LUT R16, R16, 0xffff, RZ, 0xc0, !PT ;  /* 0x0000ffff10107812 */ /* 0x000fc400078ec0ff */
[----:B------:R-:W-:Y:S02]  /*2136f0*/  LOP3.LUT R17, R17, 0xffff, RZ, 0xc0, !PT ;  /* 0x0000ffff11117812 */ /* 0x000fe400078ec0ff */
[----:B------:R-:W-:Y:S01]  /*213700*/  SHF.R.U32.HI R9, RZ, 0x8, R9 ;  /* 0x00000008ff097819 */ /* 0x000fe20000011609 */
[----:B------:R-:W-:Y:S01]  /*213710*/  IMAD.X R27, R14, 0x1, R3, P3 ;  /* 0x000000010e1b7824 */ /* 0x000fe200018e0603 */
[----:B------:R0:W-:Y:S04]  /*213720*/  STL [R1+0x1b18], R18 ;  /* 0x001b181201007387 */ /* 0x0001e80000100800 */
[----:B------:R-:W4:Y:S01]  /*213730*/  LDL.LU R28, [R1+0x208] ;  /* 0x00020800011c7983 */ /* 0x000f220000300800 */
[----:B------:R-:W-:-:S03]  /*213740*/  LOP3.LUT R9, R9, 0xffff, RZ, 0xc0, !PT ;  /* 0x0000ffff09097812 */ /* 0x000fc600078ec0ff */
[----:B------:R1:W-:Y:S01]  /*213750*/  STL.64 [R1+0xb90], R26 ;  /* 0x000b901a01007387 */ /* 0x0003e20000100a00 */
[----:B0-----:R-:W-:Y:S02]  /*213760*/  PRMT R18, R16, 0x3340, R17 ;  /* 0x0000334010127816 */ /* 0x001fe40000000011 */
[----:B------:R-:W-:-:S05]  /*213770*/  IADD3 R16, P3, R8, R2, RZ ;  /* 0x0000000208107210 */ /* 0x000fca0007f7e0ff */
[--C-:B------:R-:W-:Y:S01]  /*213780*/  IMAD.X R17, R14, 0x1, R0.reuse, P3 ;  /* 0x000000010e117824 */ /* 0x100fe200018e0600 */
[----:B-1----:R-:W4:Y:S01]  /*213790*/  LDL.LU R27, [R1+0x76c] ;  /* 0x00076c00011b7983 */ /* 0x002f220000300800 */
[----:B------:R-:W-:-:S03]  /*2137a0*/  PRMT R14, R9, 0x3340, R0 ;  /* 0x00003340090e7816 */ /* 0x000fc60000000000 */
[----:B------:R-:W4:Y:S04]  /*2137b0*/  LDL.LU R25, [R1+0x57c] ;  /* 0x00057c0001197983 */ /* 0x000f280000300800 */
[----:B------:R3:W-:Y:S04]  /*2137c0*/  STL [R1+0x4a0], R18 ;  /* 0x0004a01201007387 */ /* 0x0007e80000100800 */
[----:B------:R0:W-:Y:S04]  /*2137d0*/  STL.64 [R1+0xb98], R16 ;  /* 0x000b981001007387 */ /* 0x0001e80000100a00 */
[----:B------:R4:W-:Y:S01]  /*2137e0*/  STL [R1+0x2c8], R14 ;  /* 0x0002c80e01007387 */ /* 0x0009e20000100800 */
[----:B--2---:R-:W-:-:S02]  /*2137f0*/  LOP3.LUT R9, R21, 0xffff, RZ, 0xc0, !PT ;  /* 0x0000ffff15097812 */ /* 0x004fc400078ec0ff */
[----:B---3--:R-:W-:-:S04]  /*213800*/  LOP3.LUT R18, R15, 0xffff, RZ, 0xc0, !PT ;  /* 0x0000ffff0f127812 */ /* 0x008fc800078ec0ff */
[----:B0-----:R-:W-:Y:S02]  /*213810*/  PRMT R16, R18, 0x3340, R0 ;  /* 0x0000334012107816 */ /* 0x001fe40000000000 */
[----:B----4-:R-:W-:-:S04]  /*213820*/  LOP3.LUT R14, R19, 0xffff, RZ, 0xc0, !PT ;  /* 0x0000ffff130e7812 */ /* 0x010fc800078ec0ff */
[----:B------:R-:W-:Y:S01]  /*213830*/  PRMT R15, R9, 0x3340, R14 ;  /* 0x00003340090f7816 */ /* 0x000fe2000000000e */
[----:B------:R-:W-:Y:S04]  /*213840*/  STL [R1+0x7984], R18 ;  /* 0x0079841201007387 */ /* 0x000fe80000100800 */
[----:B------:R-:W2:Y:S01]  /*213850*/  LDL.LU R21, [R1+0x788] ;  /* 0x0007880001157983 */ /* 0x000ea20000300800 */
[----:B------:R-:W-:Y:S02]  /*213860*/  PRMT R15, R15, 0x5410, R16 ;  /* 0x000054100f0f7816 */ /* 0x000fe40000000010 */
[----:B------:R-:W-:-:S03]  /*213870*/  SHF.R.U32.HI R16, RZ, 0x8, R13 ;  /* 0x00000008ff107819 */ /* 0x000fc6000001160d */
[----:B------:R0:W-:Y:S04]  /*213880*/  STL [R1+0x1af4], R15 ;  /* 0x001af40f01007387 */ /* 0x0001e80000100800 */
[----:B0-----:R-:W3:Y:S04]  /*213890*/  LDL.LU R15, [R1+0x20c] ;  /* 0x00020c00010f7983 */ /* 0x001ee80000300800 */
[----:B------:R-:W4:Y:S04]  /*2138a0*/  LDL.LU R19, [R1+0x584] ;  /* 0x0005840001137983 */ /* 0x000f280000300800 */
[----:B------:R-:W4:Y:S01]  /*2138b0*/  LDL.LU R13, [R1+0x710] ;  /* 0x00071000010d7983 */ /* 0x000f220000300800 */
[----:B------:R-:W-:-:S02]  /*2138c0*/  SHF.R.U32.HI R9, RZ, 0x8, R9 ;  /* 0x00000008ff097819 */ /* 0x000fc40000011609 */
[----:B------:R-:W-:Y:S01]  /*2138d0*/  SHF.R.U32.HI R14, RZ, 0x8, R14 ;  /* 0x00000008ff0e7819 */ /* 0x000fe2000001160e */
[----:B------:R-:W4:Y:S01]  /*2138e0*/  LDL.LU R23, [R1+0x438] ;  /* 0x0004380001177983 */ /* 0x000f220000300800 */
[----:B------:R-:W-:Y:S02]  /*2138f0*/  LOP3.LUT R16, R16, 0xffff, RZ, 0xc0, !PT ;  /* 0x0000ffff10107812 */ /* 0x000fe400078ec0ff */
[----:B------:R-:W-:Y:S02]  /*213900*/  LOP3.LUT R9, R9, 0xffff, RZ, 0xc0, !PT ;  /* 0x0000ffff09097812 */ /* 0x000fe400078ec0ff */
[----:B------:R-:W-:Y:S02]  /*213910*/  LOP3.LUT R14, R14, 0xffff, RZ, 0xc0, !PT ;  /* 0x0000ffff0e0e7812 */ /* 0x000fe400078ec0ff */
[----:B------:R-:W-:Y:S02]  /*213920*/  PRMT R17, R16, 0x3340, R0 ;  /* 0x0000334010117816 */ /* 0x000fe40000000000 */
[----:B------:R-:W-:-:S03]  /*213930*/  PRMT R16, R9, 0x3340, R14 ;  /* 0x0000334009107816 */ /* 0x000fc6000000000e */
[----:B------:R-:W-:Y:S04]  /*213940*/  STL [R1+0x2c4], R17 ;  /* 0x0002c41101007387 */ /* 0x000fe80000100800 */
[----:B------:R0:W-:Y:S01]  /*213950*/  STL [R1+0x16c4], R16 ;  /* 0x0016c41001007387 */ /* 0x0001e20000100800 */
[----:B------:R-:W-:Y:S01]  /*213960*/  LOP3.LUT R9, R28, 0xffff, RZ, 0xc0, !PT ;  /* 0x0000ffff1c097812 */ /* 0x000fe200078ec0ff */
[----:B------:R-:W-:Y:S01]  /*213970*/  VIADD R8, R8, UR5 ;  /* 0x0000000508087c36 */ /* 0x000fe20008000000 */
[----:B------:R-:W-:Y:S02]  /*213980*/  ULDC UR5, c[0x0][0x248] ;  /* 0x0000920000057ab9 */ /* 0x000fe40000000800 */
[----:B------:R-:W-:Y:S02]  /*213990*/  PRMT R18, R9, 0x3340, R0 ;  /* 0x0000334009127816 */ /* 0x000fe40000000000 */
[----:B------:R-:W-:-:S02]  /*2139a0*/  SHF.R.U32.HI R9, RZ, 0x8, R9 ;  /* 0x00000008ff097819 */ /* 0x000fc40000011609 */
[----:B------:R-:W-:Y:S02]  /*2139b0*/  LOP3.LUT R14, R27, 0xffff, RZ, 0xc0, !PT ;  /* 0x0000ffff1b0e7812 */ /* 0x000fe400078ec0ff */
[----:B0-----:R-:W-:-:S04]  /*2139c0*/  LOP3.LUT R16, R25, 0xffff, RZ, 0xc0, !PT ;  /* 0x0000ffff19107812 */ /* 0x001fc800078ec0ff */
[----:B------:R-:W-:Y:S02]  /*2139d0*/  PRMT R17, R14, 0x3340, R16 ;  /* 0x000033400e117816 */ /* 0x000fe40000000010 */
[----:B------:R-:W-:Y:S02]  /*2139e0*/  SHF.R.U32.HI R14, RZ, 0x8, R14 ;  /* 0x00000008ff0e7819 */ /* 0x000fe4000001160e */
[----:B------:R-:W-:Y:S02]  /*2139f0*/  SHF.R.U32.HI R16, RZ, 0x8, R16 ;  /* 0x00000008ff107819 */ /* 0x000fe40000011610 */
[----:B------:R-:W-:Y:S02]  /*213a00*/  IADD3 R26, P3, R8, R6, RZ ;  /* 0x00000006081a7210 */ /* 0x000fe40007f7e0ff */
[----:B------:R-:W-:Y:S02]  /*213a10*/  PRMT R17, R17, 0x5410, R18 ;  /* 0x0000541011117816 */ /* 0x000fe40000000012 */
[----:B------:R-:W-:-:S02]  /*213a20*/  SHF.R.S32.HI R18, RZ, 0x1f, R8 ;  /* 0x0000001fff127819 */ /* 0x000fc40000011408 */
[----:B------:R-:W-:Y:S02]  /*213a30*/  LOP3.LUT R14, R14, 0xffff, RZ, 0xc0, !PT ;  /* 0x0000ffff0e0e7812 */ /* 0x000fe400078ec0ff */
[----:B------:R-:W-:Y:S02]  /*213a40*/  LOP3.LUT R16, R16, 0xffff, RZ, 0xc0, !PT ;  /* 0x0000ffff10107812 */ /* 0x000fe400078ec0ff */
[----:B------:R-:W-:Y:S01]  /*213a50*/  LOP3.LUT R9, R9, 0xffff, RZ, 0xc0, !PT ;  /* 0x0000ffff09097812 */ /* 0x000fe200078ec0ff */
[----:B------:R0:W-:Y:S01]  /*213a60*/  STL [R1+0x1aa4], R17 ;  /* 0x001aa41101007387 */ /* 0x0001e20000100800 */
[----:B------:R-:W-:-:S05]  /*213a70*/  IMAD.X R27, R18, 0x1, R5, P3 ;  /* 0x00000001121b7824 */ /* 0x000fca00018e0605 */
[----:B------:R-:W-:Y:S01]  /*213a80*/  STL.64 [R1+0xb88], R26 ;  /* 0x000b881a01007387 */ /* 0x000fe20000100a00 */
[----:B0-----:R-:W-:Y:S02]  /*213a90*/  PRMT R17, R14, 0x3340, R16 ;  /* 0x000033400e117816 */ /* 0x001fe40000000010 */
[----:B------:R-:W-:-:S03]  /*213aa0*/  PRMT R14, R9, 0x3340, R0 ;  /* 0x00003340090e7816 */ /* 0x000fc60000000000 */
[----:B------:R0:W-:Y:S04]  /*213ab0*/  STL [R1+0x49c], R17 ;  /* 0x00049c1101007387 */ /* 0x0001e80000100800 */
[----:B------:R1:W-:Y:S01]  /*213ac0*/  STL [R1+0x2c0], R14 ;  /* 0x0002c00e01007387 */ /* 0x0003e20000100800 */
[----:B--2---:R-:W-:Y:S02]  /*213ad0*/  LOP3.LUT R16, R21, 0xffff, RZ, 0xc0, !PT ;  /* 0x0000ffff15107812 */ /* 0x004fe400078ec0ff */
[----:B---3--:R-:W-:Y:S02]  /*213ae0*/  LOP3.LUT R9, R15, 0xffff, RZ, 0xc0, !PT ;  /* 0x0000ffff0f097812 */ /* 0x008fe400078ec0ff */
[----:B----4-:R-:W-:Y:S02]  /*213af0*/  LOP3.LUT R21, R13, 0xffff, RZ, 0xc0, !PT ;  /* 0x0000ffff0d157812 */ /* 0x010fe400078ec0ff */
[----:B0-----:R-:W-:Y:S01]  /*213b00*/  LOP3.LUT R17, R19, 0xffff, RZ, 0xc0, !PT ;  /* 0x0000ffff13117812 */ /* 0x001fe200078ec0ff */
[----:B------:R-:W2:Y:S04]  /*213b10*/  LDL.LU R13, [R1+0x7e4] ;  /* 0x0007e400010d7983 */ /* 0x000ea80000300800 */
[----:B------:R-:W3:Y:S04]  /*213b20*/  LDL.LU R15, [R1+0x40c] ;  /* 0x00040c00010f7983 */ /* 0x000ee80000300800 */
[----:B------:R-:W4:Y:S01]  /*213b30*/  LDL.LU R19, [R1+0x690] ;  /* 0x0006900001137983 */ /* 0x000f220000300800 */
[----:B------:R-:W-:-:S02]  /*213b40*/  PRMT R26, R9, 0x3340, R0 ;  /* 0x00003340091a7816 */ /* 0x000fc40000000000 */
[----:B------:R-:W-:Y:S02]  /*213b50*/  PRMT R25, R16, 0x3340, R17 ;  /* 0x0000334010197816 */ /* 0x000fe40000000011 */
[----:B-1----:R-:W-:Y:S02]  /*213b60*/  LOP3.LUT R14, R10, 0xffff, RZ, 0xc0, !PT ;  /* 0x0000ffff0a0e7812 */ /* 0x002fe400078ec0ff */
[----:B------:R-:W-:Y:S01]  /*213b70*/  LOP3.LUT R23, R23, 0xffff, RZ, 0xc0, !PT ;  /* 0x0000ffff17177812 */ /* 0x000fe200078ec0ff */
[----:B------:R-:W4:Y:S01]  /*213b80*/  LDL.LU R10, [R1+0x7a0c] ;  /* 0x007a0c00010a7983 */ /* 0x000f220000300800 */
[----:B------:R-:W-:Y:S02]  /*213b90*/  PRMT R27, R25, 0x5410, R26 ;  /* 0x00005410191b7816 */ /* 0x000fe4000000001a */
[----:B------:R-:W-:Y:S02]  /*213ba0*/  PRMT R26, R14, 0x3340, R0 ;  /* 0x000033400e1a7816 */ /* 0x000fe40000000000 */
[----:B------:R-:W-:-:S02]  /*213bb0*/  PRMT R25, R21, 0x3340, R23 ;  /* 0x0000334015197816 */ /* 0x000fc40000000017 */
[----:B------:R-:W-:Y:S02]  /*213bc0*/  SHF.R.U32.HI R21, RZ, 0x8, R21 ;  /* 0x00000008ff157819 */ /* 0x000fe40000011615 */
[----:B------:R-:W-:Y:S02]  /*213bd0*/  SHF.R.U32.HI R23, RZ, 0x8, R23 ;  /* 0x00000008ff177819 */ /* 0x000fe40000011617 */
[----:B------:R-:W-:Y:S02]  /*213be0*/  PRMT R25, R25, 0x5410, R26 ;  /* 0x0000541019197816 */ /* 0x000fe4000000001a */
[----:B------:R-:W-:Y:S01]  /*213bf0*/  IADD3 R26, P3, R8, R11, RZ ;  /* 0x0000000b081a7210 */ /* 0x000fe20007f7e0ff */
[----:B------:R0:W-:Y:S01]  /*213c00*/  STL [R1+0x1a80], R27 ;  /* 0x001a801b01007387 */ /* 0x0001e20000100800 */
[----:B------:R-:W-:Y:S02]  /*213c10*/  LOP3.LUT R21, R21, 0xffff, RZ, 0xc0, !PT ;  /* 0x0000ffff15157812 */ /* 0x000fe400078ec0ff */
[----:B------:R-:W-:-:S02]  /*213c20*/  LOP3.LUT R23, R23, 0xffff, RZ, 0xc0, !PT ;  /* 0x0000ffff17177812 */ /* 0x000fc400078ec0ff */
[----:B------:R-:W-:Y:S02]  /*213c30*/  SHF.R.U32.HI R16, RZ, 0x8, R16 ;  /* 0x00000008ff107819 */ /* 0x000fe40000011610 */
[----:B------:R-:W-:Y:S01]  /*213c40*/  SHF.R.U32.HI R17, RZ, 0x8, R17 ;  /* 0x00000008ff117819 */ /* 0x000fe20000011611 */
[----:B------:R-:W-:Y:S01]  /*213c50*/  STL [R1+0x1a7c], R25 ;  /* 0x001a7c1901007387 */ /* 0x000fe20000100800 */
[----:B------:R-:W-:Y:S01]  /*213c60*/  PRMT R21, R21, 0x3340, R23 ;  /* 0x0000334015157816 */ /* 0x000fe20000000017 */
[----:B0-----:R-:W-:Y:S01]  /*213c70*/  IMAD.X R27, R18, 0x1, R7, P3 ;  /* 0x00000001121b7824 */ /* 0x001fe200018e0607 */
[----:B------:R-:W-:Y:S02]  /*213c80*/  LOP3.LUT R16, R16, 0xffff, RZ, 0xc0, !PT ;  /* 0x0000ffff10107812 */ /* 0x000fe400078ec0ff */
[----:B------:R-:W-:Y:S02]  /*213c90*/  LOP3.LUT R17, R17, 0xffff, RZ, 0xc0, !PT ;  /* 0x0000ffff11117812 */ /* 0x000fe400078ec0ff */
[----:B------:R-:W-:Y:S04]  /*213ca0*/  STL.64 [R1+0xb60], R26 ;  /* 0x000b601a01007387 */ /* 0x000fe80000100a00 */
[----:B------:R-:W4:Y:S04]  /*213cb0*/  LDL.LU R29, [R1+0x7f0] ;  /* 0x0007f000011d7983 */ /* 0x000f280000300800 */
[----:B------:R-:W4:Y:S04]  /*213cc0*/  LDL.LU R28, [R1+0x410] ;  /* 0x00041000011c7983 */ /* 0x000f280000300800 */
[----:B------:R0:W-:Y:S01]  /*213cd0*/  STL [R1+0x498], R21 ;  /* 0x0004981501007387 */ /* 0x0001e20000100800 */
[----:B------:R-:W-:-:S02]  /*213ce0*/  SHF.R.U32.HI R9, RZ, 0x8, R9 ;  /* 0x00000008ff097819 */ /* 0x000fc40000011609 */
[----:B0-----:R-:W-:Y:S02]  /*213cf0*/  PRMT R21, R16, 0x3340, R17 ;  /* 0x0000334010157816 */ /* 0x001fe40000000011 */
[----:B------:R-:W-:Y:S02]  /*213d00*/  IADD3 R16, P3, R8, R4, RZ ;  /* 0x0000000408107210 */ /* 0x000fe40007f7e0ff */
[----:B------:R-:W-:Y:S01]  /*213d10*/  LOP3.LUT R9, R9, 0xffff, RZ, 0xc0, !PT ;  /* 0x0000ffff09097812 */ /* 0x000fe200078ec0ff */
[----:B------:R-:W4:Y:S02]  /*213d20*/  LDL.LU R27, [R1+0x69c] ;  /* 0x00069c00011b7983 */ /* 0x000f240000300800 */
[----:B------:R-:W-:Y:S02]  /*213d30*/  IMAD.X R17, R18, 0x1, R3, P3 ;  /* 0x0000000112117824 */ /* 0x000fe400018e0603 */
[----:B------:R-:W-:Y:S04]  /*213d40*/  STL [R1+0x494], R21 ;  /* 0x0004941501007387 */ /* 0x000fe80000100800 */
[----:B------:R0:W-:Y:S02]  /*213d50*/  STL.64 [R1+0xb70], R16 ;  /* 0x000b701001007387 */ /* 0x0001e40000100a00 */
[----:B0-----:R-:W-:-:S05]  /*213d60*/  PRMT R16, R9, 0x3340, R0 ;  /* 0x0000334009107816 */ /* 0x001fca0000000000 */
[----:B------:R0:W-:Y:S01]  /*213d70*/  STL [R1+0x2bc], R16 ;  /* 0x0002bc1001007387 */ /* 0x0001e20000100800 */
[----:B------:R-:W-:Y:S02]  /*213d80*/  SHF.R.U32.HI R14, RZ, 0x8, R14 ;  /* 0x00000008ff0e7819 */ /* 0x000fe4000001160e */
[----:B--2---:R-:W-:Y:S02]  /*213d90*/  LOP3.LUT R13, R13, 0xffff, RZ, 0xc0, !PT ;  /* 0x0000ffff0d0d7812 */ /* 0x004fe400078ec0ff */
[----:B---3--:R-:W-:Y:S02]  /*213da0*/  LOP3.LUT R9, R15, 0xffff, RZ, 0xc0, !PT ;  /* 0x0000ffff0f097812 */ /* 0x008fe400078ec0ff */
[----:B----4-:R-:W-:Y:S02]  /*213db0*/  LOP3.LUT R15, R19, 0xffff, RZ, 0xc0, !PT ;  /* 0x0000ffff130f7812 */ /* 0x010fe400078ec0ff */
[----:B------:R-:W-:Y:S02]  /*213dc0*/  PRMT R17, R9, 0x3340, R0 ;  /* 0x0000334009117816 */ /* 0x000fe40000000000 */
[----:B0-----:R-:W-:-:S04]  /*213dd0*/  PRMT R16, R13, 0x3340, R15 ;  /* 0x000033400d107816 */ /* 0x001fc8000000000f */
[----:B------:R-:W-:Y:S02]  /*213de0*/  PRMT R19, R16, 0x5410, R17 ;  /* 0x0000541010137816 */ /* 0x000fe40000000011 */
[----:B------:R-:W-:-:S05]  /*213df0*/  IADD3 R16, P3, R8, R2, RZ ;  /* 0x0000000208107210 */ /* 0x000fca0007f7e0ff */
[----:B------:R-:W-:Y:S01]  /*213e00*/  IMAD.X R17, R18, 0x1, R0, P3 ;  /* 0x0000000112117824 */ /* 0x000fe200018e0600 */
[----:B------:R-:W-:Y:S01]  /*213e10*/  STL [R1+0x1a54], R19 ;  /* 0x001a541301007387 */ /* 0x000fe20000100800 */
[----:B------:R-:W-:-:S03]  /*213e20*/  SHF.R.U32.HI R13, RZ, 0x8, R13 ;  /* 0x00000008ff0d7819 */ /* 0x000fc6000001160d */
[----:B------:R0:W-:Y:S04]  /*213e30*/  STL.64 [R1+0xb58], R16 ;  /* 0x000b581001007387 */ /* 0x0001e80000100a00 */
[----:B------:R-:W2:Y:S04]  /*213e40*/  LDL.LU R25, [R1+0x7f4] ;  /* 0x0007f40001197983 */ /* 0x000ea80000300800 */
[----:B------:R-:W3:Y:S01]  /*213e50*/  LDL.LU R21, [R1+0x3e0] ;  /* 0x0003e00001157983 */ /* 0x000ee20000300800 */
[----:B0-----:R-:W-:Y:S02]  /*213e60*/  SHF.R.U32.HI R16, RZ, 0x8, R15 ;  /* 0x00000008ff107819 */ /* 0x001fe4000001160f */
[----:B------:R-:W-:Y:S01]  /*213e70*/  LOP3.LUT R17, R14, 0xffff, RZ, 0xc0, !PT ;  /* 0x0000ffff0e117812 */ /* 0x000fe200078ec0ff */
[----:B------:R-:W4:Y:S01]  /*213e80*/  LDL.LU R15, [R1+0x634] ;  /* 0x00063400010f7983 */ /* 0x000f220000300800 */
[----:B------:R-:W-:-:S03]  /*213e90*/  LOP3.LUT R14, R13, 0xffff, RZ, 0xc0, !PT ;  /* 0x0000ffff0d0e7812 */ /* 0x000fc600078ec0ff */
[----:B------:R-:W4:Y:S04]  /*213ea0*/  LDL.LU R19, [R1+0x7fc] ;  /* 0x0007fc0001137983 */ /* 0x000f280000300800 */
[----:B------:R-:W4:Y:S01]  /*213eb0*/  LDL.LU R13, [R1+0x3dc] ;  /* 0x0003dc00010d7983 */ /* 0x000f220000300800 */
[----:B------:R-:W-:Y:S02]  /*213ec0*/  LOP3.LUT R16, R16, 0xffff, RZ, 0xc0, !PT ;  /* 0x0000ffff10107812 */ /* 0x000fe400078ec0ff */
[----:B------:R-:W-:Y:S01]  /*213ed0*/  PRMT R18, R17, 0x3340, R0 ;  /* 0x0000334011127816 */ /* 0x000fe20000000000 */
[----:B------:R-:W4:Y:S01]  /*213ee0*/  LDL.LU R23, [R1+0x63c] ;  /* 0x00063c0001177983 */ /* 0x000f220000300800 */
[----:B------:R-:W-:-:S03]  /*213ef0*/  PRMT R17, R14, 0x3340, R16 ;  /* 0x000033400e117816 */ /* 0x000fc60000000010 */
[----:B------:R-:W-:Y:S04]  /*213f00*/  STL [R1+0x2b8], R18 ;  /* 0x0002b81201007387 */ /* 0x000fe80000100800 */
[----:B------:R0:W-:Y:S01]  /*213f10*/  STL [R1+0x8a4], R17 ;  /* 0x0008a41101007387 */ /* 0x0001e20000100800 */
[----:B------:R-:W-:Y:S02]  /*213f20*/  LOP3.LUT R14, R29, 0xffff, RZ, 0xc0, !PT ;  /* 0x0000ffff1d0e7812 */ /* 0x000fe400078ec0ff */
[----:B------:R-:W-:Y:S02]  /*213f30*/  LOP3.LUT R16, R28, 0xffff, RZ, 0xc0, !PT ;  /* 0x0000ffff1c107812 */ /* 0x000fe400078ec0ff */
[----:B0-----:R-:W-:-:S04]  /*213f40*/  LOP3.LUT R17, R27, 0xffff, RZ, 0xc0, !PT ;  /* 0x0000ffff1b117812 */ /* 0x001fc800078ec0ff */
[--C-:B------:R-:W-:Y:S02]  /*213f50*/  PRMT R18, R14, 0x3340, R17.reuse ;  /* 0x000033400e127816 */ /* 0x100fe40000000011 */
[----:B------:R-:W-:Y:S02]  /*213f60*/  SHF.R.U32.HI R14, RZ, 0x8, R14 ;  /* 0x00000008ff0e7819 */ /* 0x000fe4000001160e */
[----:B------:R-:W-:Y:S02]  /*213f70*/  SHF.R.U32.HI R17, RZ, 0x8, R17 ;  /* 0x00000008ff117819 */ /* 0x000fe40000011611 */
[----:B------:R-:W-:Y:S01]  /*213f80*/  PRMT R26, R16, 0x3340, R0 ;  /* 0x00003340101a7816 */ /* 0x000fe20000000000 */
[----:B------:R-:W-:Y:S01]  /*213f90*/  VIADD R8, R8, UR5 ;  /* 0x0000000508087c36 */ /* 0x000fe20008000000 */
[----:B------:R-:W-:Y:S02]  /*213fa0*/  LOP3.LUT R14, R14, 0xffff, RZ, 0xc0, !PT ;  /* 0x0000ffff0e0e7812 */ /* 0x000fe400078ec0ff */
[----:B------:R-:W-:-:S02]  /*213fb0*/  LOP3.LUT R17, R17, 0xffff, RZ, 0xc0, !PT ;  /* 0x0000ffff11117812 */ /* 0x000fc400078ec0ff */
[----:B------:R-:W-:Y:S02]  /*213fc0*/  SHF.R.U32.HI R16, RZ, 0x8, R16 ;  /* 0x00000008ff107819 */ /* 0x000fe40000011610 */
[----:B------:R-:W-:Y:S02]  /*213fd0*/  PRMT R18, R18, 0x5410, R26 ;  /* 0x0000541012127816 */ /* 0x000fe4000000001a */
[----:B------:R-:W-:Y:S02]  /*213fe0*/  IADD3 R26, P3, R8, R6, RZ ;  /* 0x00000006081a7210 */ /* 0x000fe40007f7e0ff */
[----:B------:R-:W-:Y:S02]  /*213ff0*/  PRMT R17, R14, 0x3340, R17 ;  /* 0x000033400e117816 */ /* 0x000fe40000000011 */
[----:B------:R-:W-:Y:S02]  /*214000*/  SHF.R.S32.HI R14, RZ, 0x1f, R8 ;  /* 0x0000001fff0e7819 */ /* 0x000fe40000011408 */
[----:B------:R-:W-:-:S02]  /*214010*/  SHF.R.U32.HI R9, RZ, 0x8, R9 ;  /* 0x00000008ff097819 */ /* 0x000fc40000011609 */
[----:B------:R-:W-:Y:S01]  /*214020*/  LOP3.LUT R16, R16, 0xffff, RZ, 0xc0, !PT ;  /* 0x0000ffff10107812 */ /* 0x000fe200078ec0ff */
[----:B------:R-:W-:Y:S01]  /*214030*/  ULDC UR5, c[0x0][0x248] ;  /* 0x0000920000057ab9 */ /* 0x000fe20000000800 */
[----:B------:R-:W-:Y:S01]  /*214040*/  IMAD.X R27, R14, 0x1, R5, P3 ;  /* 0x000000010e1b7824 */ /* 0x000fe200018e0605 */
[----:B------:R-:W-:Y:S02]  /*214050*/  LOP3.LUT R9, R9, 0xffff, RZ, 0xc0, !PT ;  /* 0x0000ffff09097812 */ /* 0x000fe400078ec0ff */
[--C-:B------:R-:W-:Y:S01]  /*214060*/  PRMT R16, R16, 0x3340, R0.reuse ;  /* 0x0000334010107816 */ /* 0x100fe20000000000 */
[----:B------:R-:W-:Y:S04]  /*214070*/  STL [R1+0x1a34], R18 ;  /* 0x001a341201007387 */ /* 0x000fe80000100800 */
[----:B------:R2:W-:Y:S01]  /*214080*/  STL [R1+0x48c], R17 ;  /* 0x00048c1101007387 */ /* 0x0005e20000100800 */
[----:B------:R-:W-:-:S03]  /*214090*/  PRMT R9, R9, 0x3340, R0 ;  /* 0x0000334009097816 */ /* 0x000fc60000000000 */
[----:B------:R-:W-:Y:S04]  /*2140a0*/  STL.64 [R1+0xb50], R26 ;  /* 0x000b501a01007387 */ /* 0x000fe80000100a00 */
[----:B------:R3:W-:Y:S04]  /*2140b0*/  STL [R1+0x2b4], R16 ;  /* 0x0002b41001007387 */ /* 0x0007e80000100800 */
[----:B------:R0:W-:Y:S01]  /*2140c0*/  STL [R1+0x2b0], R9 ;  /* 0x0002b00901007387 */ /* 0x0001e20000100800 */
[----:B--2---:R-:W-:Y:S02]  /*2140d0*/  LOP3.LUT R17, R25, 0xffff, RZ, 0xc0, !PT ;  /* 0x0000ffff19117812 */ /* 0x004fe400078ec0ff */
[----:B---3--:R-:W-:-:S02]  /*2140e0*/  LOP3.LUT R16, R21, 0xffff, RZ, 0xc0, !PT ;  /* 0x0000ffff15107812 */ /* 0x008fc400078ec0ff */
[----:B----4-:R-:W-:Y:S02]  /*2140f0*/  LOP3.LUT R15, R15, 0xffff, RZ, 0xc0, !PT ;  /* 0x0000ffff0f0f7812 */ /* 0x010fe400078ec0ff */
[----:B------:R-:W-:Y:S02]  /*214100*/  LOP3.LUT R21, R19, 0xffff, RZ, 0xc0, !PT ;  /* 0x0000ffff13157812 */ /* 0x000fe400078ec0ff */
[----:B0-----:R-:W-:Y:S02]  /*214110*/  LOP3.LUT R9, R13, 0xffff, RZ, 0xc0, !PT ;  /* 0x0000ffff0d097812 */ /* 0x001fe400078ec0ff */
[----:B------:R-:W-:Y:S02]  /*214120*/  PRMT R19, R16, 0x3340, R0 ;  /* 0x0000334010137816 */ /* 0x000fe40000000000 */
[----:B------:R-:W-:-:S04]  /*214130*/  PRMT R13, R17, 0x3340, R15 ;  /* 0x00003340110d7816 */ /* 0x000fc8000000000f */
[----:B------:R-:W-:Y:S02]  /*214140*/  PRMT R19, R13, 0x5410, R19 ;  /* 0x000054100d137816 */ /* 0x000fe40000000013 */
[----:B------:R-:W2:Y:S04]  /*214150*/  LDL.LU R13, [R1+0x7b0] ;  /* 0x0007b000010d7983 */ /* 0x000ea80000300800 */
[----:B------:R-:W3:Y:S04]  /*214160*/  LDL.LU R25, [R1+0x238] ;  /* 0x0002380001197983 */ /* 0x000ee80000300800 */
[----:B------:R0:W-:Y:S04]  /*214170*/  STL [R1+0x1a28], R19 ;  /* 0x001a281301007387 */ /* 0x0001e80000100800 */
[----:B0-----:R-:W4:Y:S01]  /*214180*/  LDL.LU R19, [R1+0x5dc] ;  /* 0x0005dc0001137983 */ /* 0x001f220000300800 */
[----:B------:R-:W-:-:S02]  /*214190*/  LOP3.LUT R18, R23, 0xffff, RZ, 0xc0, !PT ;  /* 0x0000ffff17127812 */ /* 0x000fc400078ec0ff */
[----:B------:R-:W-:Y:S02]  /*2141a0*/  PRMT R26, R9, 0x3340, R0 ;  /* 0x00003340091a7816 */ /* 0x000fe40000000000 */
[----:B------:R-:W-:-:S04]  /*2141b0*/  PRMT R23, R21, 0x3340, R18 ;  /* 0x0000334015177816 */ /* 0x000fc80000000012 */
[----:B------:R-:W-:Y:S02]  /*2141c0*/  PRMT R23, R23, 0x5410, R26 ;  /* 0x0000541017177816 */ /* 0x000fe4000000001a */
[----:B------:R-:W-:Y:S02]  /*2141d0*/  IADD3 R26, P3, R8, R11, RZ ;  /* 0x0000000b081a7210 */ /* 0x000fe40007f7e0ff */
[----:B------:R-:W-:Y:S02]  /*2141e0*/  SHF.R.U32.HI R21, RZ, 0x8, R21 ;  /* 0x00000008ff157819 */ /* 0x000fe40000011615 */
[----:B------:R-:W-:Y:S01]  /*2141f0*/  SHF.R.U32.HI R18, RZ, 0x8, R18 ;  /* 0x00000008ff127819 */ /* 0x000fe20000011612 */
[----:B------:R-:W-:Y:S01]  /*214200*/  IMAD.X R27, R14, 0x1, R7, P3 ;  /* 0x000000010e1b7824 */ /* 0x000fe200018e0607 */
[----:B------:R0:W-:Y:S01]  /*214210*/  STL [R1+0x1984], R23 ;  /* 0x0019841701007387 */ /* 0x0001e20000100800 */
[----:B------:R-:W-:Y:S02]  /*214220*/  SHF.R.U32.HI R17, RZ, 0x8, R17 ;  /* 0x00000008ff117819 */ /* 0x000fe40000011611 */
[----:B------:R-:W-:Y:S01]  /*214230*/  SHF.R.U32.HI R15, RZ, 0x8, R15 ;  /* 0x00000008ff0f7819 */ /* 0x000fe2000001160f */
[----:B------:R1:W-:Y:S01]  /*214240*/  STL.64 [R1+0xb68], R26 ;  /* 0x000b681a01007387 */ /* 0x0003e20000100a00 */
[----:B------:R-:W-:-:S02]  /*214250*/  SHF.R.U32.HI R16, RZ, 0x8, R16 ;  /* 0x00000008ff107819 */ /* 0x000fc40000011610 */
[----:B------:R-:W-:Y:S02]  /*214260*/  LOP3.LUT R17, R17, 0xffff, RZ, 0xc0, !PT ;  /* 0x0000ffff11117812 */ /* 0x000fe400078ec0ff */
[----:B------:R-:W-:Y:S01]  /*214270*/  LOP3.LUT R16, R16, 0xffff, RZ, 0xc0, !PT ;  /* 0x0000ffff10107812 */ /* 0x000fe200078ec0ff */
[----:B0-----:R-:W4:Y:S01]  /*214280*/  LDL.LU R23, [R1+0x234] ;  /* 0x0002340001177983 */ /* 0x001f220000300800 */
[----:B-1----:R-:W-:Y:S02]  /*214290*/  LOP3.LUT R26, R21, 0xffff, RZ, 0xc0, !PT ;  /* 0x0000ffff151a7812 */ /* 0x002fe400078ec0ff */
[----:B------:R-:W-:Y:S02]  /*2142a0*/  LOP3.LUT R27, R18, 0xffff, RZ, 0xc0, !PT ;  /* 0x0000ffff121b7812 */ /* 0x000fe400078ec0ff */
[----:B------:R-:W-:Y:S02]  /*2142b0*/  LOP3.LUT R18, R15, 0xffff, RZ, 0xc0, !PT ;  /* 0x0000ffff0f127812 */ /* 0x000fe400078ec0ff */
[----:B------:R-:W4:Y:S01]  /*2142c0*/  LDL.LU R15, [R1+0x7d4] ;  /* 0x0007d400010f7983 */ /* 0x000f220000300800 */
[----:B------:R-:W-:-:S02]  /*2142d0*/  PRMT R28, R26, 0x3340, R27 ;  /* 0x000033401a1c7816 */ /* 0x000fc4000000001b */
[----:B------:R-:W-:Y:S02]  /*2142e0*/  IADD3 R26, P3, R8, R4, RZ ;  /* 0x00000004081a7210 */ /* 0x000fe40007f7e0ff */
[----:B------:R-:W-:Y:S02]  /*2142f0*/  PRMT R17, R17, 0x3340, R18 ;  /* 0x0000334011117816 */ /* 0x000fe40000000012 */
[----:B------:R-:W-:Y:S01]  /*214300*/  PRMT R18, R16, 0x3340, R0 ;  /* 0x0000334010127816 */ /* 0x000fe20000000000 */
[----:B------:R-:W4:Y:S01]  /*214310*/  LDL.LU R21, [R1+0x5e4] ;  /* 0x0005e40001157983 */ /* 0x000f220000300800 */
[----:B------:R-:W-:Y:S01]  /*214320*/  IMAD.X R27, R14, 0x1, R3, P3 ;  /* 0x000000010e1b7824 */ /* 0x000fe200018e0603 */
[----:B------:R-:W-:Y:S02]  /*214330*/  IADD3 R16, P3, R8, R2, RZ ;  /* 0x0000000208107210 */ /* 0x000fe40007f7e0ff */
[----:B------:R-:W-:Y:S01]  /*214340*/  SHF.R.U32.HI R9, RZ, 0x8, R9 ;  /* 0x00000008ff097819 */ /* 0x000fe20000011609 */
[----:B------:R-:W-:Y:S04]  /*214350*/  STL [R1+0x888], R28 ;  /* 0x0008881c01007387 */ /* 0x000fe80000100800 */
[----:B------:R0:W-:Y:S01]  /*214360*/  STL [R1+0x488], R17 ;  /* 0x0004881101007387 */ /* 0x0001e20000100800 */
[----:B------:R-:W-:-:S03]  /*214370*/  LOP3.LUT R9, R9, 0xffff, RZ, 0xc0, !PT ;  /* 0x0000ffff09097812 */ /* 0x000fc600078ec0ff */
[----:B------:R-:W-:Y:S04]  /*214380*/  STL.64 [R1+0xb80], R26 ;  /* 0x000b801a01007387 */ /* 0x000fe80000100a00 */
[----:B------:R-:W-:Y:S01]  /*214390*/  STL [R1+0x2ac], R18 ;  /* 0x0002ac1201007387 */ /* 0x000fe20000100800 */
[--C-:B0-----:R-:W-:Y:S01]  /*2143a0*/  IMAD.X R17, R14, 0x1, R0.reuse, P3 ;  /* 0x000000010e117824 */ /* 0x101fe200018e0600 */
[----:B------:R-:W-:-:S04]  /*2143b0*/  PRMT R14, R9, 0x3340, R0 ;  /* 0x00003340090e7816 */ /* 0x000fc80000000000 */
[----:B------:R0:W-:Y:S04]  /*2143c0*/  STL.64 [R1+0xb78], R16 ;  /* 0x000b781001007387 */ /* 0x0001e80000100a00 */
[----:B------:R1:W-:Y:S01]  /*2143d0*/  STL [R1+0x2a8], R14 ;  /* 0x0002a80e01007387 */ /* 0x0003e20000100800 */
[----:B--2---:R-:W-:Y:S02]  /*2143e0*/  LOP3.LUT R13, R13, 0xffff, RZ, 0xc0, !PT ;  /* 0x0000ffff0d0d7812 */ /* 0x004fe400078ec0ff */
[----:B---3--:R-:W-:-:S04]  /*2143f0*/  LOP3.LUT R9, R25, 0xffff, RZ, 0xc0, !PT ;  /* 0x0000ffff19097812 */ /* 0x008fc800078ec0ff */
[----:B0-----:R-:W-:Y:S02]  /*214400*/  PRMT R17, R9, 0x3340, R0 ;  /* 0x0000334009117816 */ /* 0x001fe40000000000 */
[----:B----4-:R-:W-:-:S04]  /*214410*/  LOP3.LUT R16, R19, 0xffff, RZ, 0xc0, !PT ;  /* 0x0000ffff13107812 */ /* 0x010fc800078ec0ff */
[----:B-1----:R-:W-:-:S04]  /*214420*/  PRMT R14, R13, 0x3340, R16 ;  /* 0x000033400d0e7816 */ /* 0x002fc80000000010 */
[----:B------:R-:W-:Y:S02]  /*214430*/  PRMT R17, R14, 0x5410, R17 ;  /* 0x000054100e117816 */ /* 0x000fe40000000011 */
[----:B------:R-:W-:Y:S02]  /*214440*/  SHF.R.U32.HI R14, RZ, 0x8, R13 ;  /* 0x00000008ff0e7819 */ /* 0x000fe4000001160d */
[----:B------:R-:W2:Y:S04]  /*214450*/  LDL.LU R13, [R1+0x750] ;  /* 0x00075000010d7983 */ /* 0x000ea80000300800 */
[----:B------:R0:W-:Y:S04]  /*214460*/  STL [R1+0x18f4], R17 ;  /* 0x0018f41101007387 */ /* 0x0001e80000100800 */
[----:B------:R-:W3:Y:S01]  /*214470*/  LDL.LU R19, [R1+0x578] ;  /* 0x0005780001137983 */ /* 0x000ee20000300800 */
        /* <DEDUP_REMOVED lines=9> */
[----:B------:R4:W-:Y:S01]  /*214510*/  STL [R1+0x2a4], R14 ;  /* 0x0002a40e01007387 */ /* 0x0009e20000100800 */
[----:B------:R-:W-:Y:S02]  /*214520*/  LOP3.LUT R15, R15, 0xffff, RZ, 0xc0, !PT ;  /* 0x0000ffff0f0f7812 */ /* 0x000fe400078ec0ff */
[----:B0-----:R-:W-:Y:S01]  /*214530*/  PRMT R17, R9, 0x3340, R0 ;  /* 0x0000334009117816 */ /* 0x001fe20000000000 */
[----:B------:R-:W-:Y:S01]  /*214540*/  VIADD R8, R8, UR5 ;  /* 0x0000000508087c36 */ /* 0x000fe20008000000 */
[----:B------:R-:W3:Y:S04]  /*214550*/  LDL.LU R25, [R1+0x778] ;  /* 0x0007780001197983 */ /* 0x000ee80000300800 */
[----:B------:R-:W3:Y:S01]  /*214560*/  LDL.LU R23, [R1+0x1b4] ;  /* 0x0001b40001177983 */ /* 0x000ee20000300800 */
[----:B-1----:R-:W-:-:S02]  /*214570*/  LOP3.LUT R16, R21, 0xffff, RZ, 0xc0, !PT ;  /* 0x0000ffff15107812 */ /* 0x002fc400078ec0ff */
[----:B------:R-:W-:Y:S01]  /*214580*/  SHF.R.U32.HI R9, RZ, 0x8, R9 ;  /* 0x00000008ff097819 */ /* 0x000fe20000011609 */
[----:B------:R-:W-:Y:S01]  /*214590*/  ULDC UR5, c[0x0][0x248] ;  /* 0x0000920000057ab9 */ /* 0x000fe20000000800 */
[----:B----4-:R-:W-:-:S04]  /*2145a0*/  PRMT R14, R15, 0x3340, R16 ;  /* 0x000033400f0e7816 */ /* 0x010fc80000000010 */
[----:B------:R-:W-:Y:S02]  /*2145b0*/  PRMT R14, R14, 0x5410, R17 ;  /* 0x000054100e0e7816 */ /* 0x000fe40000000011 */
[----:B------:R-:W-:Y:S02]  /*2145c0*/  SHF.R.U32.HI R15, RZ, 0x8, R15 ;  /* 0x00000008ff0f7819 */ /* 0x000fe4000001160f */
[----:B------:R-:W-:Y:S01]  /*2145d0*/  SHF.R.U32.HI R16, RZ, 0x8, R16 ;  /* 0x00000008ff107819 */ /* 0x000fe20000011610 */
[----:B------:R0:W-:Y:S04]  /*2145e0*/  STL [R1+0x18f0], R14 ;  /* 0x0018f00e01007387 */ /* 0x0001e80000100800 */
[----:B------:R-:W4:Y:S01]  /*2145f0*/  LDL.LU R21, [R1+0x580] ;  /* 0x0005800001157983 */ /* 0x000f220000300800 */
[----:B------:R-:W-:-:S02]  /*214600*/  IADD3 R26, P3, R8, R6, RZ ;  /* 0x00000006081a7210 */ /* 0x000fc40007f7e0ff */
[----:B------:R-:W-:Y:S02]  /*214610*/  LOP3.LUT R15, R15, 0xffff, RZ, 0xc0, !PT ;  /* 0x0000ffff0f0f7812 */ /* 0x000fe400078ec0ff */
[----:B------:R-:W-:Y:S02]  /*214620*/  LOP3.LUT R16, R16, 0xffff, RZ, 0xc0, !PT ;  /* 0x0000ffff10107812 */ /* 0x000fe400078ec0ff */
[----:B------:R-:W-:Y:S02]  /*214630*/  LOP3.LUT R9, R9, 0xffff, RZ, 0xc0, !PT ;  /* 0x0000ffff09097812 */ /* 0x000fe400078ec0ff */
[----:B0-----:R-:W-:Y:S02]  /*214640*/  SHF.R.S32.HI R14, RZ, 0x1f, R8 ;  /* 0x0000001fff0e7819 */ /* 0x001fe40000011408 */
[----:B------:R-:W-:Y:S02]  /*214650*/  PRMT R16, R15, 0x3340, R16 ;  /* 0x000033400f107816 */ /* 0x000fe40000000010 */
[----:B------:R-:W-:Y:S01]  /*214660*/  PRMT R15, R9, 0x3340, R0 ;  /* 0x00003340090f7816 */ /* 0x000fe20000000000 */
[----:B------:R-:W-:Y:S01]  /*214670*/  IMAD.X R27, R14, 0x1, R5, P3 ;  /* 0x000000010e1b7824 */ /* 0x000fe200018e0605 */
[----:B------:R-:W-:-:S04]  /*214680*/  LOP3.LUT R9, R10, 0xffff, RZ, 0xc0, !PT ;  /* 0x0000ffff0a097812 */ /* 0x000fc800078ec0ff */
[----:B------:R-:W-:Y:S04]  /*214690*/  STL.64 [R1+0xb48], R26 ;  /* 0x000b481a01007387 */ /* 0x000fe80000100a00 */
[----:B------:R0:W-:Y:S04]  /*2146a0*/  STL [R1+0x450], R16 ;  /* 0x0004501001007387 */ /* 0x0001e80000100800 */
[----:B------:R1:W-:Y:S01]  /*2146b0*/  STL [R1+0x2a0], R15 ;  /* 0x0002a00f01007387 */ /* 0x0003e20000100800 */
[----:B------:R-:W-:-:S03]  /*2146c0*/  IADD3 R18, P3, R8, R11, RZ ;  /* 0x0000000b08127210 */ /* 0x000fc60007f7e0ff */
[----:B------:R-:W4:Y:S01]  /*2146d0*/  LDL.LU R10, [R1+0x7a08] ;  /* 0x007a0800010a7983 */ /* 0x000f220000300800 */
[----:B0-----:R-:W-:Y:S02]  /*2146e0*/  PRMT R16, R9, 0x3340, R0 ;  /* 0x0000334009107816 */ /* 0x001fe40000000000 */
[----:B--2---:R-:W-:Y:S02]  /*2146f0*/  LOP3.LUT R13, R13, 0xffff, RZ, 0xc0, !PT ;  /* 0x0000ffff0d0d7812 */ /* 0x004fe400078ec0ff */
[----:B---3--:R-:W-:-:S04]  /*214700*/  LOP3.LUT R17, R19, 0xffff, RZ, 0xc0, !PT ;  /* 0x0000ffff13117812 */ /* 0x008fc800078ec0ff */
[----:B-1----:R-:W-:Y:S01]  /*214710*/  PRMT R15, R13, 0x3340, R17 ;  /* 0x000033400d0f7816 */ /* 0x002fe20000000011 */
[----:B------:R-:W-:-:S03]  /*214720*/  IMAD.X R19, R14, 0x1, R7, P3 ;  /* 0x000000010e137824 */ /* 0x000fc600018e0607 */
[----:B------:R-:W-:Y:S02]  /*214730*/  PRMT R15, R15, 0x5410, R16 ;  /* 0x000054100f0f7816 */ /* 0x000fe40000000010 */
[----:B------:R-:W-:-:S03]  /*214740*/  SHF.R.U32.HI R16, RZ, 0x8, R13 ;  /* 0x00000008ff107819 */ /* 0x000fc6000001160d */
[----:B------:R0:W-:Y:S04]  /*214750*/  STL [R1+0x18c4], R15 ;  /* 0x0018c40f01007387 */ /* 0x0001e80000100800 */
[----:B0-----:R-:W2:Y:S04]  /*214760*/  LDL.LU R15, [R1+0x808] ;  /* 0x00080800010f7983 */ /* 0x001ea80000300800 */
[----:B------:R0:W-:Y:S04]  /*214770*/  STL.64 [R1+0xb40], R18 ;  /* 0x000b401201007387 */ /* 0x0001e80000100a00 */
[----:B0-----:R-:W3:Y:S04]  /*214780*/  LDL.LU R19, [R1+0x418] ;  /* 0x0004180001137983 */ /* 0x001ee80000300800 */
        /* <DEDUP_REMOVED lines=8> */
[----:B------:R-:W-:Y:S02]  /*214810*/  LOP3.LUT R16, R25, 0xffff, RZ, 0xc0, !PT ;  /* 0x0000ffff19107812 */ /* 0x000fe400078ec0ff */
[----:B------:R-:W-:Y:S01]  /*214820*/  LOP3.LUT R9, R23, 0xffff, RZ, 0xc0, !PT ;  /* 0x0000ffff17097812 */ /* 0x000fe200078ec0ff */
[----:B------:R-:W-:Y:S04]  /*214830*/  STL [R1+0x45c], R18 ;  /* 0x00045c1201007387 */ /* 0x000fe80000100800 */
[----:B------:R4:W-:Y:S01]  /*214840*/  STL [R1+0x29c], R17 ;  /* 0x00029c1101007387 */ /* 0x0009e20000100800 */
[----:B------:R-:W-:Y:S02]  /*214850*/  IADD3 R26, P3, R8, R4, RZ ;  /* 0x00000004081a7210 */ /* 0x000fe40007f7e0ff */
[----:B----4-:R-:W-:-:S02]  /*214860*/  LOP3.LUT R17, R21, 0xffff, RZ, 0xc0, !PT ;  /* 0x0000ffff15117812 */ /* 0x010fc400078ec0ff */
[----:B------:R-:W-:Y:S02]  /*214870*/  PRMT R21, R9, 0x3340, R0 ;  /* 0x0000334009157816 */ /* 0x000fe40000000000 */
[--C-:B------:R-:W-:Y:S02]  /*214880*/  PRMT R18, R16, 0x3340, R17.reuse ;  /* 0x0000334010127816 */ /* 0x100fe40000000011 */
[----:B------:R-:W-:Y:S02]  /*214890*/  SHF.R.U32.HI R16, RZ, 0x8, R16 ;  /* 0x00000008ff107819 */ /* 0x000fe40000011610 */
[----:B------:R-:W-:Y:S02]  /*2148a0*/  SHF.R.U32.HI R17, RZ, 0x8, R17 ;  /* 0x00000008ff117819 */ /* 0x000fe40000011611 */
[----:B------:R-:W-:Y:S02]  /*2148b0*/  PRMT R18, R18, 0x5410, R21 ;  /* 0x0000541012127816 */ /* 0x000fe40000000015 */
[----:B------:R-:W-:-:S02]  /*2148c0*/  LOP3.LUT R16, R16, 0xffff, RZ, 0xc0, !PT ;  /* 0x0000ffff10107812 */ /* 0x000fc400078ec0ff */
[----:B------:R-:W-:Y:S01]  /*2148d0*/  LOP3.LUT R17, R17, 0xffff, RZ, 0xc0, !PT ;  /* 0x0000ffff11117812 */ /* 0x000fe200078ec0ff */
[----:B------:R-:W-:Y:S01]  /*2148e0*/  IMAD.X R27, R14, 0x1, R3, P3 ;  /* 0x000000010e1b7824 */ /* 0x000fe200018e0603 */
[----:B------:R0:W-:Y:S01]  /*2148f0*/  STL [R1+0x18c0], R18 ;  /* 0x0018c01201007387 */ /* 0x0001e20000100800 */
[----:B------:R-:W-:-:S03]  /*214900*/  SHF.R.U32.HI R9, RZ, 0x8, R9 ;  /* 0x00000008ff097819 */ /* 0x000fc60000011609 */
[----:B------:R-:W4:Y:S04]  /*214910*/  LDL.LU R29, [R1+0x41c] ;  /* 0x00041c00011d7983 */ /* 0x000f280000300800 */
[----:B------:R1:W-:Y:S04]  /*214920*/  STL.64 [R1+0xb30], R26 ;  /* 0x000b301a01007387 */ /* 0x0003e80000100a00 */
[----:B------:R-:W4:Y:S01]  /*214930*/  LDL.LU R28, [R1+0x80c] ;  /* 0x00080c00011c7983 */ /* 0x000f220000300800 */
[----:B0-----:R-:W-:Y:S02]  /*214940*/  PRMT R18, R16, 0x3340, R17 ;  /* 0x0000334010127816 */ /* 0x001fe40000000011 */
[----:B------:R-:W-:-:S02]  /*214950*/  IADD3 R16, P3, R8, R2, RZ ;  /* 0x0000000208107210 */ /* 0x000fc40007f7e0ff */
[----:B------:R-:W-:Y:S01]  /*214960*/  LOP3.LUT R9, R9, 0xffff, RZ, 0xc0, !PT ;  /* 0x0000ffff09097812 */ /* 0x000fe200078ec0ff */
[----:B-1----:R-:W4:Y:S02]  /*214970*/  LDL.LU R27, [R1+0x728] ;  /* 0x00072800011b7983 */ /* 0x002f240000300800 */
[--C-:B------:R-:W-:Y:S02]  /*214980*/  IMAD.X R17, R14, 0x1, R0.reuse, P3 ;  /* 0x000000010e117824 */ /* 0x100fe400018e0600 */
[----:B------:R-:W-:Y:S04]  /*214990*/  STL [R1+0x44c], R18 ;  /* 0x00044c1201007387 */ /* 0x000fe80000100800 */
[----:B------:R0:W-:Y:S02]  /*2149a0*/  STL.64 [R1+0xb38], R16 ;  /* 0x000b381001007387 */ /* 0x0001e40000100a00 */
[----:B0-----:R-:W-:-:S05]  /*2149b0*/  PRMT R16, R9, 0x3340, R0 ;  /* 0x0000334009107816 */ /* 0x001fca0000000000 */
[----:B------:R0:W-:Y:S01]  /*2149c0*/  STL [R1+0x298], R16 ;  /* 0x0002981001007387 */ /* 0x0001e20000100800 */
[----:B--2---:R-:W-:Y:S02]  /*2149d0*/  LOP3.LUT R14, R15, 0xffff, RZ, 0xc0, !PT ;  /* 0x0000ffff0f0e7812 */ /* 0x004fe400078ec0ff */
[----:B---3--:R-:W-:Y:S02]  /*2149e0*/  LOP3.LUT R9, R19, 0xffff, RZ, 0xc0, !PT ;  /* 0x0000ffff13097812 */ /* 0x008fe400078ec0ff */
[----:B------:R-:W-:Y:S02]  /*2149f0*/  LOP3.LUT R13, R13, 0xffff, RZ, 0xc0, !PT ;  /* 0x0000ffff0d0d7812 */ /* 0x000fe400078ec0ff */
[----:B0-----:R-:W-:Y:S02]  /*214a00*/  PRMT R16, R9, 0x3340, R0 ;  /* 0x0000334009107816 */ /* 0x001fe40000000000 */
[----:B------:R-:W-:-:S04]  /*214a10*/  PRMT R15, R14, 0x3340, R13 ;  /* 0x000033400e0f7816 */ /* 0x000fc8000000000d */
[----:B------:R-:W-:-:S05]  /*214a20*/  PRMT R15, R15, 0x5410, R16 ;  /* 0x000054100f0f7816 */ /* 0x000fca0000000010 */
[----:B------:R0:W-:Y:S04]  /*214a30*/  STL [R1+0x18a8], R15 ;  /* 0x0018a80f01007387 */ /* 0x0001e80000100800 */
[----:B------:R-:W2:Y:S04]  /*214a40*/  LDL.LU R25, [R1+0x7ec] ;  /* 0x0007ec0001197983 */ /* 0x000ea80000300800 */
[----:B------:R-:W3:Y:S04]  /*214a50*/  LDL.LU R23, [R1+0x264] ;  /* 0x0002640001177983 */ /* 0x000ee80000300800 */
[----:B------:R-:W3:Y:S01]  /*214a60*/  LDL.LU R21, [R1+0x618] ;  /* 0x0006180001157983 */ /* 0x000ee20000300800 */
[----:B------:R-:W-:-:S03]  /*214a70*/  SHF.R.U32.HI R13, RZ, 0x8, R13 ;  /* 0x00000008ff0d7819 */ /* 0x000fc6000001160d */
[----:B0-----:R-:W3:Y:S04]  /*214a80*/  LDL.LU R15, [R1+0x81c] ;  /* 0x00081c00010f7983 */ /* 0x001ee80000300800 */
[----:B------:R-:W3:Y:S01]  /*214a90*/  LDL.LU R19, [R1+0x3ec] ;  /* 0x0003ec0001137983 */ /* 0x000ee20000300800 */
[----:B------:R-:W-:-:S03]  /*214aa0*/  LOP3.LUT R16, R13, 0xffff, RZ, 0xc0, !PT ;  /* 0x0000ffff0d107812 */ /* 0x000fc600078ec0ff */
[----:B------:R-:W3:Y:S01]  /*214ab0*/  LDL.LU R13, [R1+0x698] ;  /* 0x00069800010d7983 */ /* 0x000ee20000300800 */
[----:B------:R-:W-:Y:S02]  /*214ac0*/  SHF.R.U32.HI R14, RZ, 0x8, R14 ;  /* 0x00000008ff0e7819 */ /* 0x000fe4000001160e */
[----:B------:R-:W-:Y:S02]  /*214ad0*/  SHF.R.U32.HI R9, RZ, 0x8, R9 ;  /* 0x00000008ff097819 */ /* 0x000fe40000011609 */
[----:B------:R-:W-:Y:S02]  /*214ae0*/  LOP3.LUT R14, R14, 0xffff, RZ, 0xc0, !PT ;  /* 0x0000ffff0e0e7812 */ /* 0x000fe400078ec0ff */
[----:B------:R-:W-:Y:S02]  /*214af0*/  LOP3.LUT R9, R9, 0xffff, RZ, 0xc0, !PT ;  /* 0x0000ffff09097812 */ /* 0x000fe400078ec0ff */
[----:B------:R-:W-:Y:S02]  /*214b00*/  PRMT R14, R14, 0x3340, R16 ;  /* 0x000033400e0e7816 */ /* 0x000fe40000000010 */
[----:B------:R-:W-:-:S03]  /*214b10*/  PRMT R16, R9, 0x3340, R0 ;  /* 0x0000334009107816 */ /* 0x000fc60000000000 */
[----:B------:R0:W-:Y:S04]  /*214b20*/  STL [R1+0x458], R14 ;  /* 0x0004580e01007387 */ /* 0x0001e80000100800 */
[----:B------:R1:W-:Y:S01]  /*214b30*/  STL [R1+0x294], R16 ;  /* 0x0002941001007387 */ /* 0x0003e20000100800 */
[----:B----4-:R-:W-:Y:S01]  /*214b40*/  LOP3.LUT R9, R29, 0xffff, RZ, 0xc0, !PT ;  /* 0x0000ffff1d097812 */ /* 0x010fe200078ec0ff */
[----:B------:R-:W-:Y:S01]  /*214b50*/  VIADD R8, R8, UR5 ;  /* 0x0000000508087c36 */ /* 0x000fe20008000000 */
[----:B------:R-:W-:Y:S02]  /*214b60*/  ULDC UR5, c[0x0][0x248] ;  /* 0x0000920000057ab9 */ /* 0x000fe40000000800 */
[----:B------:R-:W-:Y:S02]  /*214b70*/  PRMT R18, R9, 0x3340, R0 ;  /* 0x0000334009127816 */ /* 0x000fe40000000000 */
[----:B0-----:R-:W-:-:S02]  /*214b80*/  LOP3.LUT R14, R28, 0xffff, RZ, 0xc0, !PT ;  /* 0x0000ffff1c0e7812 */ /* 0x001fc400078ec0ff */
[----:B-1----:R-:W-:-:S04]  /*214b90*/  LOP3.LUT R16, R27, 0xffff, RZ, 0xc0, !PT ;  /* 0x0000ffff1b107812 */ /* 0x002fc800078ec0ff */
[----:B------:R-:W-:Y:S02]  /*214ba0*/  PRMT R17, R14, 0x3340, R16 ;  /* 0x000033400e117816 */ /* 0x000fe40000000010 */
[----:B------:R-:W-:Y:S02]  /*214bb0*/  SHF.R.U32.HI R14, RZ, 0x8, R14 ;  /* 0x00000008ff0e7819 */ /* 0x000fe4000001160e */
[----:B------:R-:W-:Y:S02]  /*214bc0*/  SHF.R.U32.HI R16, RZ, 0x8, R16 ;  /* 0x00000008ff107819 */ /* 0x000fe40000011610 */
[----:B------:R-:W-:Y:S02]  /*214bd0*/  SHF.R.U32.HI R9, RZ, 0x8, R9 ;  /* 0x00000008ff097819 */ /* 0x000fe40000011609 */
[----:B------:R-:W-:Y:S02]  /*214be0*/  PRMT R17, R17, 0x5410, R18 ;  /* 0x0000541011117816 */ /* 0x000fe40000000012 */
[----:B------:R-:W-:-:S02]  /*214bf0*/  SHF.R.S32.HI R18, RZ, 0x1f, R8 ;  /* 0x0000001fff127819 */ /* 0x000fc40000011408 */
        /* <DEDUP_REMOVED lines=9> */
[----:B------:R-:W-:Y:S04]  /*214c90*/  STL [R1+0x448], R17 ;  /* 0x0004481101007387 */ /* 0x000fe80000100800 */
[----:B------:R0:W-:Y:S01]  /*214ca0*/  STL [R1+0x290], R16 ;  /* 0x0002901001007387 */ /* 0x0001e20000100800 */
[----:B--2---:R-:W-:Y:S02]  /*214cb0*/  LOP3.LUT R14, R25, 0xffff, RZ, 0xc0, !PT ;  /* 0x0000ffff190e7812 */ /* 0x004fe400078ec0ff */
[----:B---3--:R-:W-:Y:S02]  /*214cc0*/  LOP3.LUT R9, R23, 0xffff, RZ, 0xc0, !PT ;  /* 0x0000ffff17097812 */ /* 0x008fe400078ec0ff */
[----:B0-----:R-:W-:Y:S01]  /*214cd0*/  LOP3.LUT R16, R21, 0xffff, RZ, 0xc0, !PT ;  /* 0x0000ffff15107812 */ /* 0x001fe200078ec0ff */
[----:B------:R-:W2:Y:S01]  /*214ce0*/  LDL.LU R23, [R1+0x804] ;  /* 0x0008040001177983 */ /* 0x000ea20000300800 */
[----:B------:R-:W-:-:S02]  /*214cf0*/  PRMT R25, R9, 0x3340, R0 ;  /* 0x0000334009197816 */ /* 0x000fc40000000000 */
[----:B------:R-:W-:Y:S02]  /*214d00*/  LOP3.LUT R21, R19, 0xffff, RZ, 0xc0, !PT ;  /* 0x0000ffff13157812 */ /* 0x000fe400078ec0ff */
[----:B------:R-:W-:Y:S02]  /*214d10*/  PRMT R19, R14, 0x3340, R16 ;  /* 0x000033400e137816 */ /* 0x000fe40000000010 */
[----:B------:R-:W-:Y:S02]  /*214d20*/  LOP3.LUT R17, R15, 0xffff, RZ, 0xc0, !PT ;  /* 0x0000ffff0f117812 */ /* 0x000fe400078ec0ff */
[----:B------:R-:W3:Y:S04]  /*214d30*/  LDL.LU R15, [R1+0x268] ;  /* 0x00026800010f7983 */ /* 0x000ee80000300800 */
[----:B------:R-:W4:Y:S01]  /*214d40*/  LDL.LU R28, [R1+0x638] ;  /* 0x00063800011c7983 */ /* 0x000f220000300800 */
[----:B------:R-:W-:-:S02]  /*214d50*/  PRMT R19, R19, 0x5410, R25 ;  /* 0x0000541013137816 */ /* 0x000fc40000000019 */
[----:B------:R-:W-:Y:S01]  /*214d60*/  LOP3.LUT R13, R13, 0xffff, RZ, 0xc0, !PT ;  /* 0x0000ffff0d0d7812 */ /* 0x000fe200078ec0ff */
[----:B------:R-:W-:Y:S04]  /*214d70*/  STL [R1+0x7988], R21 ;  /* 0x0079881501007387 */ /* 0x000fe80000100800 */
[----:B------:R0:W-:Y:S04]  /*214d80*/  STL [R1+0x1848], R19 ;  /* 0x0018481301007387 */ /* 0x0001e80000100800 */
[----:B------:R1:W-:Y:S01]  /*214d90*/  STL [R1+0x79e8], R20 ;  /* 0x0079e81401007387 */ /* 0x0003e20000100800 */
[----:B------:R-:W-:-:S02]  /*214da0*/  PRMT R25, R21, 0x3340, R0 ;  /* 0x0000334015197816 */ /* 0x000fc40000000000 */
[----:B0-----:R-:W-:Y:S02]  /*214db0*/  PRMT R19, R17, 0x3340, R13 ;  /* 0x0000334011137816 */ /* 0x001fe4000000000d */
[----:B-1----:R-:W-:Y:S02]  /*214dc0*/  IADD3 R20, P3, R8, R11, RZ ;  /* 0x0000000b08147210 */ /* 0x002fe40007f7e0ff */
[----:B------:R-:W-:-:S03]  /*214dd0*/  PRMT R19, R19, 0x5410, R25 ;  /* 0x0000541013137816 */ /* 0x000fc60000000019 */
[----:B------:R-:W-:Y:S02]  /*214de0*/  IMAD.X R21, R18, 0x1, R7, P3 ;  /* 0x0000000112157824 */ /* 0x000fe400018e0607 */
[----:B------:R-:W-:Y:S04]  /*214df0*/  STL [R1+0x187c], R19 ;  /* 0x00187c1301007387 */ /* 0x000fe80000100800 */
[----:B------:R0:W-:Y:S04]  /*214e00*/  STL.64 [R1+0xb18], R20 ;  /* 0x000b181401007387 */ /* 0x0001e80000100a00 */
[----:B------:R-:W4:Y:S01]  /*214e10*/  LDL.LU R27, [R1+0x7a4] ;  /* 0x0007a400011b7983 */ /* 0x000f220000300800 */
[----:B0-----:R-:W-:-:S03]  /*214e20*/  SHF.R.U32.HI R20, RZ, 0x8, R13 ;  /* 0x00000008ff147819 */ /* 0x001fc6000001160d */
[----:B------:R-:W4:Y:S04]  /*214e30*/  LDL.LU R13, [R1+0x1d0] ;  /* 0x0001d000010d7983 */ /* 0x000f280000300800 */
[----:B------:R-:W4:Y:S01]  /*214e40*/  LDL.LU R19, [R1+0x5c4] ;  /* 0x0005c40001137983 */ /* 0x000f220000300800 */
[----:B------:R-:W-:Y:S02]  /*214e50*/  SHF.R.U32.HI R17, RZ, 0x8, R17 ;  /* 0x00000008ff117819 */ /* 0x000fe40000011611 */
[----:B------:R-:W-:Y:S02]  /*214e60*/  SHF.R.U32.HI R14, RZ, 0x8, R14 ;  /* 0x00000008ff0e7819 */ /* 0x000fe4000001160e */
[----:B------:R-:W-:Y:S02]  /*214e70*/  SHF.R.U32.HI R16, RZ, 0x8, R16 ;  /* 0x00000008ff107819 */ /* 0x000fe40000011610 */
[----:B------:R-:W-:-:S02]  /*214e80*/  LOP3.LUT R20, R20, 0xffff, RZ, 0xc0, !PT ;  /* 0x0000ffff14147812 */ /* 0x000fc400078ec0ff */
[----:B------:R-:W-:Y:S02]  /*214e90*/  LOP3.LUT R17, R17, 0xffff, RZ, 0xc0, !PT ;  /* 0x0000ffff11117812 */ /* 0x000fe400078ec0ff */
[----:B------:R-:W-:Y:S02]  /*214ea0*/  LOP3.LUT R14, R14, 0xffff, RZ, 0xc0, !PT ;  /* 0x0000ffff0e0e7812 */ /* 0x000fe400078ec0ff */
[----:B------:R-:W-:Y:S02]  /*214eb0*/  LOP3.LUT R16, R16, 0xffff, RZ, 0xc0, !PT ;  /* 0x0000ffff10107812 */ /* 0x000fe400078ec0ff */
[----:B------:R-:W-:Y:S02]  /*214ec0*/  SHF.R.U32.HI R9, RZ, 0x8, R9 ;  /* 0x00000008ff097819 */ /* 0x000fe40000011609 */
[----:B------:R-:W-:Y:S02]  /*214ed0*/  PRMT R20, R17, 0x3340, R20 ;  /* 0x0000334011147816 */ /* 0x000fe40000000014 */
[----:B------:R-:W-:-:S02]  /*214ee0*/  PRMT R14, R14, 0x3340, R16 ;  /* 0x000033400e0e7816 */ /* 0x000fc40000000010 */
[----:B------:R-:W-:Y:S02]  /*214ef0*/  IADD3 R16, P3, R8, R4, RZ ;  /* 0x0000000408107210 */ /* 0x000fe40007f7e0ff */
[----:B------:R-:W-:Y:S01]  /*214f00*/  LOP3.LUT R9, R9, 0xffff, RZ, 0xc0, !PT ;  /* 0x0000ffff09097812 */ /* 0x000fe200078ec0ff */
[----:B------:R-:W-:Y:S04]  /*214f10*/  STL [R1+0x884], R20 ;  /* 0x0008841401007387 */ /* 0x000fe80000100800 */
[----:B------:R0:W-:Y:S01]  /*214f20*/  STL [R1+0x3f4], R14 ;  /* 0x0003f40e01007387 */ /* 0x0001e20000100800 */
[----:B------:R-:W-:-:S05]  /*214f30*/  IMAD.X R17, R18, 0x1, R3, P3 ;  /* 0x0000000112117824 */ /* 0x000fca00018e0603 */
[----:B------:R-:W-:Y:S01]  /*214f40*/  STL.64 [R1+0xb20], R16 ;  /* 0x000b201001007387 */ /* 0x000fe20000100a00 */
[----:B0-----:R-:W-:-:S05]  /*214f50*/  PRMT R14, R9, 0x3340, R0 ;  /* 0x00003340090e7816 */ /* 0x001fca0000000000 */
[----:B------:R4:W-:Y:S04]  /*214f60*/  STL [R1+0x28c], R14 ;  /* 0x00028c0e01007387 */ /* 0x0009e80000100800 */
[----:B------:R-:W4:Y:S01]  /*214f70*/  LDL.LU R25, [R1+0x7b4] ;  /* 0x0007b40001197983 */ /* 0x000f220000300800 */
[----:B--2---:R-:W-:-:S03]  /*214f80*/  LOP3.LUT R9, R23, 0xffff, RZ, 0xc0, !PT ;  /* 0x0000ffff17097812 */ /* 0x004fc600078ec0ff */
[----:B------:R-:W2:Y:S01]  /*214f90*/  LDL.LU R23, [R1+0x5d4] ;  /* 0x0005d40001177983 */ /* 0x000ea20000300800 */
[----:B---3--:R-:W-:Y:S02]  /*214fa0*/  LOP3.LUT R15, R15, 0xffff, RZ, 0xc0, !PT ;  /* 0x0000ffff0f0f7812 */ /* 0x008fe400078ec0ff */
[----:B----4-:R-:W-:Y:S02]  /*214fb0*/  LOP3.LUT R14, R28, 0xffff, RZ, 0xc0, !PT ;  /* 0x0000ffff1c0e7812 */ /* 0x010fe400078ec0ff */
[----:B------:R-:W-:Y:S02]  /*214fc0*/  PRMT R17, R15, 0x3340, R0 ;  /* 0x000033400f117816 */ /* 0x000fe40000000000 */
[--C-:B------:R-:W-:Y:S02]  /*214fd0*/  PRMT R16, R9, 0x3340, R14.reuse ;  /* 0x0000334009107816 */ /* 0x100fe4000000000e */
[----:B------:R-:W-:Y:S02]  /*214fe0*/  SHF.R.U32.HI R9, RZ, 0x8, R9 ;  /* 0x00000008ff097819 */ /* 0x000fe40000011609 */
[----:B------:R-:W-:-:S02]  /*214ff0*/  SHF.R.U32.HI R14, RZ, 0x8, R14 ;  /* 0x00000008ff0e7819 */ /* 0x000fc4000001160e */
[----:B------:R-:W-:Y:S02]  /*215000*/  PRMT R20, R16, 0x5410, R17 ;  /* 0x0000541010147816 */ /* 0x000fe40000000011 */
[----:B------:R-:W-:Y:S02]  /*215010*/  IADD3 R16, P3, R8, R2, RZ ;  /* 0x0000000208107210 */ /* 0x000fe40007f7e0ff */
[----:B------:R-:W-:Y:S02]  /*215020*/  LOP3.LUT R9, R9, 0xffff, RZ, 0xc0, !PT ;  /* 0x0000ffff09097812 */ /* 0x000fe400078ec0ff */
[----:B------:R-:W-:Y:S01]  /*215030*/  LOP3.LUT R14, R14, 0xffff, RZ, 0xc0, !PT ;  /* 0x0000ffff0e0e7812 */ /* 0x000fe200078ec0ff */
[----:B------:R-:W-:-:S03]  /*215040*/  IMAD.X R17, R18, 0x1, R0, P3 ;  /* 0x0000000112117824 */ /* 0x000fc600018e0600 */
[----:B------:R-:W-:Y:S01]  /*215050*/  PRMT R14, R9, 0x3340, R14 ;  /* 0x00003340090e7816 */ /* 0x000fe2000000000e */
[----:B------:R-:W-:Y:S04]  /*215060*/  STL [R1+0x1824], R20 ;  /* 0x0018241401007387 */ /* 0x000fe80000100800 */
[----:B------:R-:W-:Y:S04]  /*215070*/  STL.64 [R1+0xb10], R16 ;  /* 0x000b101001007387 */ /* 0x000fe80000100a00 */
[----:B------:R0:W-:Y:S01]  /*215080*/  STL [R1+0x3f0], R14 ;  /* 0x0003f00e01007387 */ /* 0x0001e20000100800 */
[----:B------:R-:W-:-:S02]  /*215090*/  LOP3.LUT R9, R27, 0xffff, RZ, 0xc0, !PT ;  /* 0x0000ffff1b097812 */ /* 0x000fc400078ec0ff */
[----:B------:R-:W-:Y:S02]  /*2150a0*/  LOP3.LUT R13, R13, 0xffff, RZ, 0xc0, !PT ;  /* 0x0000ffff0d0d7812 */ /* 0x000fe400078ec0ff */
[----:B0-----:R-:W-:Y:S02]  /*2150b0*/  LOP3.LUT R14, R19, 0xffff, RZ, 0xc0, !PT ;  /* 0x0000ffff130e7812 */ /* 0x001fe400078ec0ff */
[----:B------:R-:W-:Y:S02]  /*2150c0*/  PRMT R17, R13, 0x3340, R0 ;  /* 0x000033400d117816 */ /* 0x000fe40000000000 */
[----:B------:R-:W-:-:S04]  /*2150d0*/  PRMT R16, R9, 0x3340, R14 ;  /* 0x0000334009107816 */ /* 0x000fc8000000000e */
[----:B------:R-:W-:Y:S02]  /*2150e0*/  PRMT R17, R16, 0x5410, R17 ;  /* 0x0000541010117816 */ /* 0x000fe40000000011 */
[----:B------:R-:W-:-:S03]  /*2150f0*/  SHF.R.U32.HI R16, RZ, 0x8, R15 ;  /* 0x00000008ff107819 */ /* 0x000fc6000001160f */
[----:B------:R-:W-:Y:S04]  /*215100*/  STL [R1+0x1814], R17 ;  /* 0x0018141101007387 */ /* 0x000fe80000100800 */
[----:B------:R-:W3:Y:S04]  /*215110*/  LDL.LU R28, [R1+0x844] ;  /* 0x00084400011c7983 */ /* 0x000ee80000300800 */
[----:B------:R-:W4:Y:S04]  /*215120*/  LDL.LU R15, [R1+0x56c] ;  /* 0x00056c00010f7983 */ /* 0x000f280000300800 */
        /* <DEDUP_REMOVED lines=9> */
[----:B------:R-:W-:Y:S04]  /*2151c0*/  STL [R1+0x288], R16 ;  /* 0x0002881001007387 */ /* 0x000fe80000100800 */
[----:B------:R-:W4:Y:S04]  /*2151d0*/  LDL.LU R10, [R1+0x7a04] ;  /* 0x007a0400010a7983 */ /* 0x000f280000300800 */
[----:B------:R0:W-:Y:S01]  /*2151e0*/  STL [R1+0x838], R14 ;  /* 0x0008380e01007387 */ /* 0x0001e20000100800 */
[----:B------:R-:W-:Y:S01]  /*2151f0*/  PRMT R18, R9, 0x3340, R0 ;  /* 0x0000334009127816 */ /* 0x000fe20000000000 */
[----:B------:R-:W-:Y:S01]  /*215200*/  VIADD R8, R8, UR5 ;  /* 0x0000000508087c36 */ /* 0x000fe20008000000 */
[----:B0-----:R-:W-:-:S04]  /*215210*/  LOP3.LUT R14, R25, 0xffff, RZ, 0xc0, !PT ;  /* 0x0000ffff190e7812 */ /* 0x001fc800078ec0ff */
[----:B------:R-:W-:Y:S02]  /*215220*/  IADD3 R20, P3, R8, R6, RZ ;  /* 0x0000000608147210 */ /* 0x000fe40007f7e0ff */
[----:B------:R-:W-:Y:S01]  /*215230*/  SHF.R.U32.HI R9, RZ, 0x8, R9 ;  /* 0x00000008ff097819 */ /* 0x000fe20000011609 */
[----:B------:R-:W-:-:S03]  /*215240*/  ULDC UR5, c[0x0][0x248] ;  /* 0x0000920000057ab9 */ /* 0x000fc60000000800 */
[----:B------:R-:W-:Y:S02]  /*215250*/  LOP3.LUT R9, R9, 0xffff, RZ, 0xc0, !PT ;  /* 0x0000ffff09097812 */ /* 0x000fe400078ec0ff */
[----:B--2---:R-:W-:-:S04]  /*215260*/  LOP3.LUT R16, R23, 0xffff, RZ, 0xc0, !PT ;  /* 0x0000ffff17107812 */ /* 0x004fc800078ec0ff */
[----:B------:R-:W-:Y:S02]  /*215270*/  PRMT R17, R14, 0x3340, R16 ;  /* 0x000033400e117816 */ /* 0x000fe40000000010 */
[----:B------:R-:W-:Y:S02]  /*215280*/  SHF.R.U32.HI R14, RZ, 0x8, R14 ;  /* 0x00000008ff0e7819 */ /* 0x000fe4000001160e */
[----:B------:R-:W-:Y:S02]  /*215290*/  SHF.R.U32.HI R16, RZ, 0x8, R16 ;  /* 0x00000008ff107819 */ /* 0x000fe40000011610 */
[----:B------:R-:W-:Y:S02]  /*2152a0*/  PRMT R17, R17, 0x5410, R18 ;  /* 0x0000541011117816 */ /* 0x000fe40000000012 */
[----:B------:R-:W-:Y:S02]  /*2152b0*/  SHF.R.S32.HI R18, RZ, 0x1f, R8 ;  /* 0x0000001fff127819 */ /* 0x000fe40000011408 */
[----:B------:R-:W-:-:S02]  /*2152c0*/  LOP3.LUT R14, R14, 0xffff, RZ, 0xc0, !PT ;  /* 0x0000ffff0e0e7812 */ /* 0x000fc400078ec0ff */
[----:B------:R-:W-:Y:S01]  /*2152d0*/  LOP3.LUT R16, R16, 0xffff, RZ, 0xc0, !PT ;  /* 0x0000ffff10107812 */ /* 0x000fe200078ec0ff */
[----:B------:R-:W-:Y:S01]  /*2152e0*/  IMAD.X R21, R18, 0x1, R5, P3 ;  /* 0x0000000112157824 */ /* 0x000fe200018e0605 */
[----:B------:R0:W-:Y:S04]  /*2152f0*/  STL [R1+0x1810], R17 ;  /* 0x0018101101007387 */ /* 0x0001e80000100800 */
[----:B------:R1:W-:Y:S04]  /*215300*/  STL.64 [R1+0xb08], R20 ;  /* 0x000b081401007387 */ /* 0x0003e80000100a00 */
[----:B------:R-:W2:Y:S04]  /*215310*/  LDL.LU R27, [R1+0x894] ;  /* 0x00089400011b7983 */ /* 0x000ea80000300800 */
[----:B------:R-:W2:Y:S04]  /*215320*/  LDL.LU R25, [R1+0x574] ;  /* 0x0005740001197983 */ /* 0x000ea80000300800 */
[----:B------:R-:W2:Y:S01]  /*215330*/  LDL.LU R23, [R1+0x768] ;  /* 0x0007680001177983 */ /* 0x000ea20000300800 */
[----:B0-----:R-:W-:-:S02]  /*215340*/  PRMT R17, R14, 0x3340, R16 ;  /* 0x000033400e117816 */ /* 0x001fc40000000010 */
[----:B------:R-:W-:-:S03]  /*215350*/  PRMT R16, R9, 0x3340, R0 ;  /* 0x0000334009107816 */ /* 0x000fc60000000000 */
[----:B------:R-:W-:Y:S04]  /*215360*/  STL [R1+0x82c], R17 ;  /* 0x00082c1101007387 */ /* 0x000fe80000100800 */
[----:B------:R0:W-:Y:S01]  /*215370*/  STL [R1+0x284], R16 ;  /* 0x0002841001007387 */ /* 0x0001e20000100800 */
[----:B-1----:R-:W-:-:S05]  /*215380*/  IADD3 R20, P3, R8, R11, RZ ;  /* 0x0000000b08147210 */ /* 0x002fca0007f7e0ff */
[----:B------:R-:W-:Y:S01]  /*215390*/  IMAD.X R21, R18, 0x1, R7, P3 ;  /* 0x0000000112157824 */ /* 0x000fe200018e0607 */
[----:B---3--:R-:W-:Y:S02]  /*2153a0*/  LOP3.LUT R14, R28, 0xffff, RZ, 0xc0, !PT ;  /* 0x0000ffff1c0e7812 */ /* 0x008fe400078ec0ff */
[----:B----4-:R-:W-:Y:S02]  /*2153b0*/  LOP3.LUT R9, R15, 0xffff, RZ, 0xc0, !PT ;  /* 0x0000ffff0f097812 */ /* 0x010fe400078ec0ff */
[----:B0-----:R-:W-:Y:S02]  /*2153c0*/  LOP3.LUT R16, R19, 0xffff, RZ, 0xc0, !PT ;  /* 0x0000ffff13107812 */ /* 0x001fe400078ec0ff */
[----:B------:R-:W-:Y:S02]  /*2153d0*/  PRMT R17, R9, 0x3340, R0 ;  /* 0x0000334009117816 */ /* 0x000fe40000000000 */
[----:B------:R-:W-:-:S04]  /*2153e0*/  PRMT R15, R14, 0x3340, R16 ;  /* 0x000033400e0f7816 */ /* 0x000fc80000000010 */
[----:B------:R-:W-:Y:S02]  /*2153f0*/  PRMT R15, R15, 0x5410, R17 ;  /* 0x000054100f0f7816 */ /* 0x000fe40000000011 */
[----:B------:R-:W-:-:S03]  /*215400*/  SHF.R.U32.HI R17, RZ, 0x8, R13 ;  /* 0x00000008ff117819 */ /* 0x000fc6000001160d */
[----:B------:R0:W-:Y:S04]  /*215410*/  STL [R1+0x17ec], R15 ;  /* 0x0017ec0f01007387 */ /* 0x0001e80000100800 */
[----:B0-----:R-:W3:Y:S04]  /*215420*/  LDL.LU R15, [R1+0x8b0] ;  /* 0x0008b000010f7983 */ /* 0x001ee80000300800 */
[----:B------:R-:W4:Y:S04]  /*215430*/  LDL.LU R19, [R1+0x3fc] ;  /* 0x0003fc0001137983 */ /* 0x000f280000300800 */
[----:B------:R0:W-:Y:S04]  /*215440*/  STL.64 [R1+0xb00], R20 ;  /* 0x000b001401007387 */ /* 0x0001e80000100a00 */
[----:B------:R-:W4:Y:S01]  /*215450*/  LDL.LU R13, [R1+0x700] ;  /* 0x00070000010d7983 */ /* 0x000f220000300800 */
[----:B------:R-:W-:-:S02]  /*215460*/  SHF.R.U32.HI R14, RZ, 0x8, R14 ;  /* 0x00000008ff0e7819 */ /* 0x000fc4000001160e */
[----:B------:R-:W-:Y:S02]  /*215470*/  SHF.R.U32.HI R16, RZ, 0x8, R16 ;  /* 0x00000008ff107819 */ /* 0x000fe40000011610 */
[----:B------:R-:W-:Y:S02]  /*215480*/  LOP3.LUT R14, R14, 0xffff, RZ, 0xc0, !PT ;  /* 0x0000ffff0e0e7812 */ /* 0x000fe400078ec0ff */
[----:B------:R-:W-:Y:S02]  /*215490*/  LOP3.LUT R16, R16, 0xffff, RZ, 0xc0, !PT ;  /* 0x0000ffff10107812 */ /* 0x000fe400078ec0ff */
[----:B------:R-:W-:Y:S02]  /*2154a0*/  LOP3.LUT R17, R17, 0xffff, RZ, 0xc0, !PT ;  /* 0x0000ffff11117812 */ /* 0x000fe400078ec0ff */
[----:B------:R-:W-:Y:S02]  /*2154b0*/  PRMT R14, R14, 0x3340, R16 ;  /* 0x000033400e0e7816 */ /* 0x000fe40000000010 */
[----:B------:R-:W-:-:S02]  /*2154c0*/  IADD3 R16, P3, R8, R4, RZ ;  /* 0x0000000408107210 */ /* 0x000fc40007f7e0ff */
[----:B------:R-:W-:Y:S02]  /*2154d0*/  SHF.R.U32.HI R9, RZ, 0x8, R9 ;  /* 0x00000008ff097819 */ /* 0x000fe40000011609 */
[----:B0-----:R-:W-:Y:S01]  /*2154e0*/  PRMT R20, R17, 0x3340, R0 ;  /* 0x0000334011147816 */ /* 0x001fe20000000000 */
[----:B------:R-:W-:Y:S01]  /*2154f0*/  IMAD.X R17, R18, 0x1, R3, P3 ;  /* 0x0000000112117824 */ /* 0x000fe200018e0603 */
[----:B------:R-:W-:-:S03]  /*215500*/  LOP3.LUT R9, R9, 0xffff, RZ, 0xc0, !PT ;  /* 0x0000ffff09097812 */ /* 0x000fc600078ec0ff */
[----:B------:R-:W-:Y:S04]  /*215510*/  STL [R1+0x280], R20 ;  /* 0x0002801401007387 */ /* 0x000fe80000100800 */
[----:B------:R0:W-:Y:S04]  /*215520*/  STL [R1+0x3ec], R14 ;  /* 0x0003ec0e01007387 */ /* 0x0001e80000100800 */
[----:B------:R-:W-:Y:S01]  /*215530*/  STL.64 [R1+0xaf8], R16 ;  /* 0x000af81001007387 */ /* 0x000fe20000100a00 */
[----:B0-----:R-:W-:-:S05]  /*215540*/  PRMT R14, R9, 0x3340, R0 ;  /* 0x00003340090e7816 */ /* 0x001fca0000000000 */
[----:B------:R0:W-:Y:S04]  /*215550*/  STL [R1+0x27c], R14 ;  /* 0x00027c0e01007387 */ /* 0x0001e80000100800 */
[----:B0-----:R-:W4:Y:S04]  /*215560*/  LDL.LU R14, [R1+0x3f8] ;  /* 0x0003f800010e7983 */ /* 0x001f280000300800 */
[----:B------:R-:W4:Y:S04]  /*215570*/  LDL.LU R29, [R1+0x904] ;  /* 0x00090400011d7983 */ /* 0x000f280000300800 */
[----:B------:R-:W4:Y:S01]  /*215580*/  LDL.LU R28, [R1+0x718] ;  /* 0x00071800011c7983 */ /* 0x000f220000300800 */
[----:B--2---:R-:W-:-:S02]  /*215590*/  LOP3.LUT R9, R27, 0xffff, RZ, 0xc0, !PT ;  /* 0x0000ffff1b097812 */ /* 0x004fc400078ec0ff */
[----:B------:R-:W-:Y:S02]  /*2155a0*/  LOP3.LUT R16, R25, 0xffff, RZ, 0xc0, !PT ;  /* 0x0000ffff19107812 */ /* 0x000fe400078ec0ff */
[----:B------:R-:W-:Y:S02]  /*2155b0*/  LOP3.LUT R17, R23, 0xffff, RZ, 0xc0, !PT ;  /* 0x0000ffff17117812 */ /* 0x000fe400078ec0ff */
[----:B------:R-:W-:Y:S02]  /*2155c0*/  PRMT R21, R16, 0x3340, R0 ;  /* 0x0000334010157816 */ /* 0x000fe40000000000 */
[----:B------:R-:W-:Y:S02]  /*2155d0*/  PRMT R20, R9, 0x3340, R17 ;  /* 0x0000334009147816 */ /* 0x000fe40000000011 */
        /* <DEDUP_REMOVED lines=11> */
[----:B---3--:R-:W-:-:S02]  /*215690*/  LOP3.LUT R15, R15, 0xffff, RZ, 0xc0, !PT ;  /* 0x0000ffff0f0f7812 */ /* 0x008fc400078ec0ff */
[----:B----4-:R-:W-:Y:S02]  /*2156a0*/  LOP3.LUT R9, R19, 0xffff, RZ, 0xc0, !PT ;  /* 0x0000ffff13097812 */ /* 0x010fe400078ec0ff */
[----:B------:R-:W-:Y:S02]  /*2156b0*/  LOP3.LUT R13, R13, 0xffff, RZ, 0xc0, !PT ;  /* 0x0000ffff0d0d7812 */ /* 0x000fe400078ec0ff */
[----:B------:R-:W-:Y:S02]  /*2156c0*/  PRMT R18, R9, 0x3340, R0 ;  /* 0x0000334009127816 */ /* 0x000fe40000000000 */
[----:B0-----:R-:W-:-:S04]  /*2156d0*/  PRMT R17, R15, 0x3340, R13 ;  /* 0x000033400f117816 */ /* 0x001fc8000000000d */
[----:B------:R-:W-:Y:S02]  /*2156e0*/  PRMT R18, R17, 0x5410, R18 ;  /* 0x0000541011127816 */ /* 0x000fe40000000012 */
[----:B------:R-:W-:Y:S02]  /*2156f0*/  SHF.R.U32.HI R15, RZ, 0x8, R15 ;  /* 0x00000008ff0f7819 */ /* 0x000fe4000001160f */
[----:B------:R-:W-:Y:S01]  /*215700*/  SHF.R.U32.HI R17, RZ, 0x8, R13 ;  /* 0x00000008ff117819 */ /* 0x000fe2000001160d */
[----:B------:R0:W-:Y:S04]  /*215710*/  STL [R1+0x17d4], R18 ;  /* 0x0017d41201007387 */ /* 0x0001e80000100800 */
[----:B------:R-:W2:Y:S04]  /*215720*/  LDL.LU R13, [R1+0x850] ;  /* 0x00085000010d7983 */ /* 0x000ea80000300800 */
[----:B------:R-:W3:Y:S04]  /*215730*/  LDL.LU R27, [R1+0x3d0] ;  /* 0x0003d000011b7983 */ /* 0x000ee80000300800 */
[----:B------:R-:W4:Y:S01]  /*215740*/  LDL.LU R25, [R1+0x668] ;  /* 0x0006680001197983 */ /* 0x000f220000300800 */
[----:B------:R-:W-:-:S03]  /*215750*/  LOP3.LUT R15, R15, 0xffff, RZ, 0xc0, !PT ;  /* 0x0000ffff0f0f7812 */ /* 0x000fc600078ec0ff */
[----:B------:R-:W4:Y:S01]  /*215760*/  LDL.LU R23, [R1+0x854] ;  /* 0x0008540001177983 */ /* 0x000f220000300800 */
[----:B------:R-:W-:-:S03]  /*215770*/  LOP3.LUT R17, R17, 0xffff, RZ, 0xc0, !PT ;  /* 0x0000ffff11117812 */ /* 0x000fc600078ec0ff */
[----:B------:R-:W4:Y:S01]  /*215780*/  LDL.LU R19, [R1+0x3cc] ;  /* 0x0003cc0001137983 */ /* 0x000f220000300800 */
[----:B0-----:R-:W-:-:S03]  /*215790*/  PRMT R18, R15, 0x3340, R17 ;  /* 0x000033400f127816 */ /* 0x001fc60000000011 */
[----:B------:R-:W4:Y:S01]  /*2157a0*/  LDL.LU R15, [R1+0x68c] ;  /* 0x00068c00010f7983 */ /* 0x000f220000300800 */
[----:B------:R-:W-:-:S04]  /*2157b0*/  SHF.R.U32.HI R9, RZ, 0x8, R9 ;  /* 0x00000008ff097819 */ /* 0x000fc80000011609 */
[----:B------:R-:W-:-:S04]  /*2157c0*/  LOP3.LUT R9, R9, 0xffff, RZ, 0xc0, !PT ;  /* 0x0000ffff09097812 */ /* 0x000fc800078ec0ff */
[--C-:B------:R-:W-:Y:S01]  /*2157d0*/  PRMT R17, R9, 0x3340, R0.reuse ;  /* 0x0000334009117816 */ /* 0x100fe20000000000 */
[----:B------:R0:W-:Y:S01]  /*2157e0*/  STL [R1+0x80c], R18 ;  /* 0x00080c1201007387 */ /* 0x0001e20000100800 */
[----:B------:R-:W-:Y:S01]  /*2157f0*/  VIADD R8, R8, UR5 ;  /* 0x0000000508087c36 */ /* 0x000fe20008000000 */
[----:B------:R-:W-:Y:S02]  /*215800*/  LOP3.LUT R26, R14, 0xffff, RZ, 0xc0, !PT ;  /* 0x0000ffff0e1a7812 */ /* 0x000fe400078ec0ff */
[----:B------:R-:W-:Y:S02]  /*215810*/  LOP3.LUT R9, R29, 0xffff, RZ, 0xc0, !PT ;  /* 0x0000ffff1d097812 */ /* 0x000fe400078ec0ff */
[----:B------:R-:W-:Y:S01]  /*215820*/  LOP3.LUT R14, R28, 0xffff, RZ, 0xc0, !PT ;  /* 0x0000ffff1c0e7812 */ /* 0x000fe200078ec0ff */
[----:B------:R1:W-:Y:S01]  /*215830*/  STL [R1+0x278], R17 ;  /* 0x0002781101007387 */ /* 0x0003e20000100800 */
[----:B0-----:R-:W-:Y:S02]  /*215840*/  PRMT R18, R26, 0x3340, R0 ;  /* 0x000033401a127816 */ /* 0x001fe40000000000 */
[----:B------:R-:W-:-:S02]  /*215850*/  SHF.R.U32.HI R16, RZ, 0x8, R16 ;  /* 0x00000008ff107819 */ /* 0x000fc40000011610 */
[----:B------:R-:W-:Y:S01]  /*215860*/  IADD3 R20, P3, R8, R6, RZ ;  /* 0x0000000608147210 */ /* 0x000fe20007f7e0ff */
[----:B------:R-:W-:Y:S01]  /*215870*/  ULDC UR5, c[0x0][0x248] ;  /* 0x0000920000057ab9 */ /* 0x000fe20000000800 */
[--C-:B-1----:R-:W-:Y:S02]  /*215880*/  PRMT R17, R9, 0x3340, R14.reuse ;  /* 0x0000334009117816 */ /* 0x102fe4000000000e */
[----:B------:R-:W-:Y:S02]  /*215890*/  SHF.R.U32.HI R9, RZ, 0x8, R9 ;  /* 0x00000008ff097819 */ /* 0x000fe40000011609 */
[----:B------:R-:W-:Y:S02]  /*2158a0*/  SHF.R.U32.HI R14, RZ, 0x8, R14 ;  /* 0x00000008ff0e7819 */ /* 0x000fe4000001160e */
[----:B------:R-:W-:Y:S02]  /*2158b0*/  PRMT R17, R17, 0x5410, R18 ;  /* 0x0000541011117816 */ /* 0x000fe40000000012 */
[----:B------:R-:W-:-:S02]  /*2158c0*/  SHF.R.S32.HI R18, RZ, 0x1f, R8 ;  /* 0x0000001fff127819 */ /* 0x000fc40000011408 */
[----:B------:R-:W-:Y:S02]  /*2158d0*/  LOP3.LUT R16, R16, 0xffff, RZ, 0xc0, !PT ;  /* 0x0000ffff10107812 */ /* 0x000fe400078ec0ff */
[----:B------:R-:W-:Y:S02]  /*2158e0*/  LOP3.LUT R9, R9, 0xffff, RZ, 0xc0, !PT ;  /* 0x0000ffff09097812 */ /* 0x000fe400078ec0ff */
[----:B------:R-:W-:Y:S01]  /*2158f0*/  LOP3.LUT R14, R14, 0xffff, RZ, 0xc0, !PT ;  /* 0x0000ffff0e0e7812 */ /* 0x000fe200078ec0ff */
[----:B------:R-:W-:Y:S01]  /*215900*/  IMAD.X R21, R18, 0x1, R5, P3 ;  /* 0x0000000112157824 */ /* 0x000fe200018e0605 */
[----:B------:R-:W-:Y:S02]  /*215910*/  PRMT R16, R16, 0x3340, R0 ;  /* 0x0000334010107816 */ /* 0x000fe40000000000 */
[----:B------:R-:W-:Y:S01]  /*215920*/  PRMT R9, R9, 0x3340, R14 ;  /* 0x0000334009097816 */ /* 0x000fe2000000000e */
[----:B------:R-:W-:Y:S04]  /*215930*/  STL [R1+0x798c], R26 ;  /* 0x00798c1a01007387 */ /* 0x000fe80000100800 */
[----:B------:R3:W-:Y:S04]  /*215940*/  STL [R1+0x17c4], R17 ;  /* 0x0017c41101007387 */ /* 0x0007e80000100800 */
[----:B------:R-:W-:Y:S04]  /*215950*/  STL.64 [R1+0xae8], R20 ;  /* 0x000ae81401007387 */ /* 0x000fe80000100a00 */
[----:B------:R4:W-:Y:S04]  /*215960*/  STL [R1+0x274], R16 ;  /* 0x0002741001007387 */ /* 0x0009e80000100800 */
[----:B------:R0:W-:Y:S01]  /*215970*/  STL [R1+0x844], R9 ;  /* 0x0008440901007387 */ /* 0x0001e20000100800 */
[----:B--2---:R-:W-:-:S02]  /*215980*/  LOP3.LUT R13, R13, 0xffff, RZ, 0xc0, !PT ;  /* 0x0000ffff0d0d7812 */ /* 0x004fc400078ec0ff */
[----:B---3--:R-:W-:Y:S02]  /*215990*/  LOP3.LUT R17, R27, 0xffff, RZ, 0xc0, !PT ;  /* 0x0000ffff1b117812 */ /* 0x008fe400078ec0ff */
[----:B----4-:R-:W-:Y:S02]  /*2159a0*/  LOP3.LUT R16, R25, 0xffff, RZ, 0xc0, !PT ;  /* 0x0000ffff19107812 */ /* 0x010fe400078ec0ff */
[----:B------:R-:W2:Y:S01]  /*2159b0*/  LDL.LU R25, [R1+0x800] ;  /* 0x0008000001197983 */ /* 0x000ea20000300800 */
[----:B------:R-:W-:-:S03]  /*2159c0*/  LOP3.LUT R14, R23, 0xffff, RZ, 0xc0, !PT ;  /* 0x0000ffff170e7812 */ /* 0x000fc600078ec0ff */
[----:B------:R-:W3:Y:S01]  /*2159d0*/  LDL.LU R23, [R1+0x620] ;  /* 0x0006200001177983 */ /* 0x000ee20000300800 */
[----:B0-----:R-:W-:Y:S02]  /*2159e0*/  LOP3.LUT R9, R19, 0xffff, RZ, 0xc0, !PT ;  /* 0x0000ffff13097812 */ /* 0x001fe400078ec0ff */
[----:B------:R-:W-:Y:S02]  /*2159f0*/  PRMT R20, R17, 0x3340, R0 ;  /* 0x0000334011147816 */ /* 0x000fe40000000000 */
[----:B------:R-:W-:Y:S02]  /*215a00*/  PRMT R19, R13, 0x3340, R16 ;  /* 0x000033400d137816 */ /* 0x000fe40000000010 */
[----:B------:R-:W-:Y:S02]  /*215a10*/  LOP3.LUT R15, R15, 0xffff, RZ, 0xc0, !PT ;  /* 0x0000ffff0f0f7812 */ /* 0x000fe400078ec0ff */
[----:B------:R-:W-:Y:S02]  /*215a20*/  PRMT R21, R19, 0x5410, R20 ;  /* 0x0000541013157816 */ /* 0x000fe40000000014 */
[----:B------:R-:W-:-:S02]  /*215a30*/  PRMT R20, R9, 0x3340, R0 ;  /* 0x0000334009147816 */ /* 0x000fc40000000000 */
[----:B------:R-:W-:-:S04]  /*215a40*/  PRMT R19, R14, 0x3340, R15 ;  /* 0x000033400e137816 */ /* 0x000fc8000000000f */
[----:B------:R-:W-:Y:S02]  /*215a50*/  PRMT R19, R19, 0x5410, R20 ;  /* 0x0000541013137816 */ /* 0x000fe40000000014 */
[----:B------:R-:W-:Y:S01]  /*215a60*/  IADD3 R20, P3, R8, R11, RZ ;  /* 0x0000000b08147210 */ /* 0x000fe20007f7e0ff */
[----:B------:R0:W-:Y:S01]  /*215a70*/  STL [R1+0x1798], R21 ;  /* 0x0017981501007387 */ /* 0x0001e20000100800 */
[----:B------:R-:W-:-:S03]  /*215a80*/  SHF.R.U32.HI R13, RZ, 0x8, R13 ;  /* 0x00000008ff0d7819 */ /* 0x000fc6000001160d */
[----:B------:R-:W-:Y:S01]  /*215a90*/  STL [R1+0x1788], R19 ;  /* 0x0017881301007387 */ /* 0x000fe20000100800 */
[----:B0-----:R-:W-:-:S05]  /*215aa0*/  IMAD.X R21, R18, 0x1, R7, P3 ;  /* 0x0000000112157824 */ /* 0x001fca00018e0607 */
[----:B------:R0:W-:Y:S02]  /*215ab0*/  STL.64 [R1+0xad8], R20 ;  /* 0x000ad81401007387 */ /* 0x0001e40000100a00 */
[----:B0-----:R-:W-:Y:S02]  /*215ac0*/  SHF.R.U32.HI R21, RZ, 0x8, R16 ;  /* 0x00000008ff157819 */ /* 0x001fe40000011610 */
[----:B------:R-:W-:Y:S02]  /*215ad0*/  LOP3.LUT R20, R13, 0xffff, RZ, 0xc0, !PT ;  /* 0x0000ffff0d147812 */ /* 0x000fe400078ec0ff */
[----:B------:R-:W-:Y:S01]  /*215ae0*/  SHF.R.U32.HI R16, RZ, 0x8, R15 ;  /* 0x00000008ff107819 */ /* 0x000fe2000001160f */
[----:B------:R-:W4:Y:S04]  /*215af0*/  LDL.LU R13, [R1+0x918] ;  /* 0x00091800010d7983 */ /* 0x000f280000300800 */
[----:B------:R-:W4:Y:S04]  /*215b00*/  LDL.LU R15, [R1+0x5ac] ;  /* 0x0005ac00010f7983 */ /* 0x000f280000300800 */
[----:B------:R-:W4:Y:S01]  /*215b10*/  LDL.LU R19, [R1+0x7a0] ;  /* 0x0007a00001137983 */ /* 0x000f220000300800 */
[----:B------:R-:W-:-:S02]  /*215b20*/  LOP3.LUT R21, R21, 0xffff, RZ, 0xc0, !PT ;  /* 0x0000ffff15157812 */ /* 0x000fc400078ec0ff */
[----:B------:R-:W-:Y:S02]  /*215b30*/  SHF.R.U32.HI R14, RZ, 0x8, R14 ;  /* 0x00000008ff0e7819 */ /* 0x000fe4000001160e */
[----:B------:R-:W-:Y:S02]  /*215b40*/  SHF.R.U32.HI R9, RZ, 0x8, R9 ;  /* 0x00000008ff097819 */ /* 0x000fe40000011609 */
[----:B------:R-:W-:Y:S02]  /*215b50*/  LOP3.LUT R16, R16, 0xffff, RZ, 0xc0, !PT ;  /* 0x0000ffff10107812 */ /* 0x000fe400078ec0ff */
[----:B------:R-:W-:Y:S02]  /*215b60*/  PRMT R26, R20, 0x3340, R21 ;  /* 0x00003340141a7816 */ /* 0x000fe40000000015 */
[----:B------:R-:W-:Y:S02]  /*215b70*/  LOP3.LUT R14, R14, 0xffff, RZ, 0xc0, !PT ;  /* 0x0000ffff0e0e7812 */ /* 0x000fe400078ec0ff */
[----:B------:R-:W-:-:S02]  /*215b80*/  IADD3 R20, P3, R8, R4, RZ ;  /* 0x0000000408147210 */ /* 0x000fc40007f7e0ff */
[----:B------:R-:W-:Y:S02]  /*215b90*/  LOP3.LUT R9, R9, 0xffff, RZ, 0xc0, !PT ;  /* 0x0000ffff09097812 */ /* 0x000fe400078ec0ff */
[----:B------:R-:W-:Y:S01]  /*215ba0*/  PRMT R14, R14, 0x3340, R16 ;  /* 0x000033400e0e7816 */ /* 0x000fe20000000010 */
[----:B------:R-:W-:Y:S01]  /*215bb0*/  IMAD.X R21, R18, 0x1, R3, P3 ;  /* 0x0000000112157824 */ /* 0x000fe200018e0603 */
[----:B------:R-:W-:Y:S01]  /*215bc0*/  PRMT R16, R9, 0x3340, R0 ;  /* 0x0000334009107816 */ /* 0x000fe20000000000 */
[----:B------:R-:W-:Y:S04]  /*215bd0*/  STL [R1+0x808], R26 ;  /* 0x0008081a01007387 */ /* 0x000fe80000100800 */
[----:B------:R-:W-:Y:S04]  /*215be0*/  STL [R1+0x804], R14 ;  /* 0x0008040e01007387 */ /* 0x000fe80000100800 */
[----:B------:R0:W-:Y:S01]  /*215bf0*/  STL.64 [R1+0xae0], R20 ;  /* 0x000ae01401007387 */ /* 0x0001e20000100a00 */
[----:B------:R-:W-:-:S03]  /*215c00*/  LOP3.LUT R9, R10, 0xffff, RZ, 0xc0, !PT ;  /* 0x0000ffff0a097812 */ /* 0x000fc600078ec0ff */
[----:B------:R3:W-:Y:S01]  /*215c10*/  STL [R1+0x270], R16 ;  /* 0x0002701001007387 */ /* 0x0007e20000100800 */
[----:B------:R-:W-:-:S03]  /*215c20*/  SHF.R.U32.HI R17, RZ, 0x8, R17 ;  /* 0x00000008ff117819 */ /* 0x000fc60000011611 */
[----:B------:R-:W4:Y:S01]  /*215c30*/  LDL.LU R10, [R1+0x7a00] ;  /* 0x007a0000010a7983 */ /* 0x000f220000300800 */
[----:B0-----:R-:W-:Y:S02]  /*215c40*/  PRMT R21, R9, 0x3340, R0 ;  /* 0x0000334009157816 */ /* 0x001fe40000000000 */
[----:B------:R-:W-:-:S04]  /*215c50*/  LOP3.LUT R17, R17, 0xffff, RZ, 0xc0, !PT ;  /* 0x0000ffff11117812 */ /* 0x000fc800078ec0ff */
[----:B------:R-:W-:Y:S02]  /*215c60*/  PRMT R17, R17, 0x3340, R0 ;  /* 0x0000334011117816 */ /* 0x000fe40000000000 */
[----:B--2---:R-:W-:Y:S02]  /*215c70*/  LOP3.LUT R14, R25, 0xffff, RZ, 0xc0, !PT ;  /* 0x0000ffff190e7812 */ /* 0x004fe400078ec0ff */
[----:B---3--:R-:W-:-:S04]  /*215c80*/  LOP3.LUT R16, R23, 0xffff, RZ, 0xc0, !PT ;  /* 0x0000ffff17107812 */ /* 0x008fc800078ec0ff */
[----:B------:R-:W-:-:S04]  /*215c90*/  PRMT R20, R14, 0x3340, R16 ;  /* 0x000033400e147816 */ /* 0x000fc80000000010 */
[----:B------:R-:W-:Y:S02]  /*215ca0*/  PRMT R23, R20, 0x5410, R21 ;  /* 0x0000541014177816 */ /* 0x000fe40000000015 */
[----:B------:R-:W-:Y:S02]  /*215cb0*/  IADD3 R20, P3, R8, R2, RZ ;  /* 0x0000000208147210 */ /* 0x000fe40007f7e0ff */
[----:B------:R-:W-:Y:S02]  /*215cc0*/  SHF.R.U32.HI R14, RZ, 0x8, R14 ;  /* 0x00000008ff0e7819 */ /* 0x000fe4000001160e */
[----:B------:R-:W-:Y:S01]  /*215cd0*/  SHF.R.U32.HI R16, RZ, 0x8, R16 ;  /* 0x00000008ff107819 */ /* 0x000fe20000011610 */
[----:B------:R-:W-:Y:S01]  /*215ce0*/  IMAD.X R21, R18, 0x1, R0, P3 ;  /* 0x0000000112157824 */ /* 0x000fe200018e0600 */
[----:B------:R0:W-:Y:S01]  /*215cf0*/  STL [R1+0x1778], R23 ;  /* 0x0017781701007387 */ /* 0x0001e20000100800 */
[----:B------:R-:W-:Y:S02]  /*215d00*/  LOP3.LUT R14, R14, 0xffff, RZ, 0xc0, !PT ;  /* 0x0000ffff0e0e7812 */ /* 0x000fe400078ec0ff */
[----:B------:R-:W-:Y:S01]  /*215d10*/  LOP3.LUT R16, R16, 0xffff, RZ, 0xc0, !PT ;  /* 0x0000ffff10107812 */ /* 0x000fe200078ec0ff */
[----:B------:R-:W-:Y:S04]  /*215d20*/  STL.64 [R1+0xad0], R20 ;  /* 0x000ad01401007387 */ /* 0x000fe80000100a00 */
[----:B------:R-:W2:Y:S04]  /*215d30*/  LDL.LU R27, [R1+0x91c] ;  /* 0x00091c00011b7983 */ /* 0x000ea80000300800 */
[----:B------:R-:W3:Y:S01]  /*215d40*/  LDL.LU R25, [R1+0x5c0] ;  /* 0x0005c00001197983 */ /* 0x000ee20000300800 */
[----:B------:R-:W-:-:S03]  /*215d50*/  PRMT R16, R14, 0x3340, R16 ;  /* 0x000033400e107816 */ /* 0x000fc60000000010 */
[----:B0-----:R-:W3:Y:S04]  /*215d60*/  LDL.LU R23, [R1+0x7c8] ;  /* 0x0007c80001177983 */ /* 0x001ee80000300800 */
[----:B------:R-:W-:Y:S04]  /*215d70*/  STL [R1+0x26c], R17 ;  /* 0x00026c1101007387 */ /* 0x000fe80000100800 */
[----:B------:R0:W-:Y:S01]  /*215d80*/  STL [R1+0x7fc], R16 ;  /* 0x0007fc1001007387 */ /* 0x0001e20000100800 */
[----:B----4-:R-:W-:Y:S02]  /*215d90*/  LOP3.LUT R13, R13, 0xffff, RZ, 0xc0, !PT ;  /* 0x0000ffff0d0d7812 */ /* 0x010fe400078ec0ff */
[----:B------:R-:W-:-:S02]  /*215da0*/  LOP3.LUT R14, R15, 0xffff, RZ, 0xc0, !PT ;  /* 0x0000ffff0f0e7812 */ /* 0x000fc400078ec0ff */
[----:B------:R-:W-:-:S04]  /*215db0*/  LOP3.LUT R15, R19, 0xffff, RZ, 0xc0, !PT ;  /* 0x0000ffff130f7812 */ /* 0x000fc800078ec0ff */
[----:B0-----:R-:W-:Y:S02]  /*215dc0*/  PRMT R16, R13, 0x3340, R15 ;  /* 0x000033400d107816 */ /* 0x001fe4000000000f */
[----:B------:R-:W-:Y:S02]  /*215dd0*/  SHF.R.U32.HI R13, RZ, 0x8, R13 ;  /* 0x00000008ff0d7819 */ /* 0x000fe4000001160d */
[----:B------:R-:W-:Y:S02]  /*215de0*/  SHF.R.U32.HI R15, RZ, 0x8, R15 ;  /* 0x00000008ff0f7819 */ /* 0x000fe4000001160f */
[----:B------:R-:W-:Y:S02]  /*215df0*/  PRMT R17, R14, 0x3340, R0 ;  /* 0x000033400e117816 */ /* 0x000fe40000000000 */
[----:B------:R-:W-:Y:S02]  /*215e00*/  LOP3.LUT R13, R13, 0xffff, RZ, 0xc0, !PT ;  /* 0x0000ffff0d0d7812 */ /* 0x000fe400078ec0ff */
[----:B------:R-:W-:-:S02]  /*215e10*/  LOP3.LUT R15, R15, 0xffff, RZ, 0xc0, !PT ;  /* 0x0000ffff0f0f7812 */ /* 0x000fc400078ec0ff */
[----:B------:R-:W-:Y:S02]  /*215e20*/  PRMT R16, R16, 0x5410, R17 ;  /* 0x0000541010107816 */ /* 0x000fe40000000011 */
[----:B------:R-:W-:-:S03]  /*215e30*/  PRMT R13, R13, 0x3340, R15 ;  /* 0x000033400d0d7816 */ /* 0x000fc6000000000f */
[----:B------:R-:W-:Y:S04]  /*215e40*/  STL [R1+0x1770], R16 ;  /* 0x0017701001007387 */ /* 0x000fe80000100800 */
[----:B------:R-:W4:Y:S04]  /*215e50*/  LDL.LU R15, [R1+0x920] ;  /* 0x00092000010f7983 */ /* 0x000f280000300800 */
[----:B------:R-:W4:Y:S04]  /*215e60*/  LDL.LU R19, [R1+0x408] ;  /* 0x0004080001137983 */ /* 0x000f280000300800 */
[----:B------:R0:W-:Y:S04]  /*215e70*/  STL [R1+0x3dc], R13 ;  /* 0x0003dc0d01007387 */ /* 0x0001e80000100800 */
[----:B0-----:R-:W4:Y:S01]  /*215e80*/  LDL.LU R13, [R1+0x744] ;  /* 0x00074400010d7983 */ /* 0x001f220000300800 */
[----:B------:R-:W-:Y:S01]  /*215e90*/  VIADD R8, R8, UR5 ;  /* 0x0000000508087c36 */ /* 0x000fe20008000000 */
[----:B------:R-:W-:-:S02]  /*215ea0*/  SHF.R.U32.HI R14, RZ, 0x8, R14 ;  /* 0x00000008ff0e7819 */ /* 0x000fc4000001160e */
[----:B------:R-:W-:Y:S01]  /*215eb0*/  SHF.R.U32.HI R9, RZ, 0x8, R9 ;  /* 0x00000008ff097819 */ /* 0x000fe20000011609 */
[----:B------:R-:W-:Y:S01]  /*215ec0*/  ULDC UR5, c[0x0][0x248] ;  /* 0x0000920000057ab9 */ /* 0x000fe20000000800 */
[----:B------:R-:W-:Y:S02]  /*215ed0*/  SHF.R.S32.HI R18, RZ, 0x1f, R8 ;  /* 0x0000001fff127819 */ /* 0x000fe40000011408 */
[----:B------:R-:W-:Y:S02]  /*215ee0*/  IADD3 R16, P3, R8, R6, RZ ;  /* 0x0000000608107210 */ /* 0x000fe40007f7e0ff */
[----:B------:R-:W-:-:S03]  /*215ef0*/  LOP3.LUT R14, R14, 0xffff, RZ, 0xc0, !PT ;  /* 0x0000ffff0e0e7812 */ /* 0x000fc600078ec0ff */
[----:B------:R-:W-:Y:S01]  /*215f00*/  IMAD.X R17, R18, 0x1, R5, P3 ;  /* 0x0000000112117824 */ /* 0x000fe200018e0605 */
[----:B------:R-:W-:-:S04]  /*215f10*/  LOP3.LUT R9, R9, 0xffff, RZ, 0xc0, !PT ;  /* 0x0000ffff09097812 */ /* 0x000fc800078ec0ff */
[----:B------:R0:W-:Y:S02]  /*215f20*/  STL.64 [R1+0xac8], R16 ;  /* 0x000ac81001007387 */ /* 0x0001e40000100a00 */
[--C-:B0-----:R-:W-:Y:S02]  /*215f30*/  PRMT R17, R14, 0x3340, R0.reuse ;  /* 0x000033400e117816 */ /* 0x101fe40000000000 */
[----:B------:R-:W-:-:S03]  /*215f40*/  PRMT R14, R9, 0x3340, R0 ;  /* 0x00003340090e7816 */ /* 0x000fc60000000000 */
[----:B------:R0:W-:Y:S04]  /*215f50*/  STL [R1+0x268], R17 ;  /* 0x0002681101007387 */ /* 0x0001e80000100800 */
[----:B------:R1:W-:Y:S01]  /*215f60*/  STL [R1+0x264], R14 ;  /* 0x0002640e01007387 */ /* 0x0003e20000100800 */
[----:B--2---:R-:W-:Y:S02]  /*215f70*/  LOP3.LUT R16, R27, 0xffff, RZ, 0xc0, !PT ;  /* 0x0000ffff1b107812 */ /* 0x004fe400078ec0ff */
[----:B---3--:R-:W-:Y:S02]  /*215f80*/  LOP3.LUT R9, R25, 0xffff, RZ, 0xc0, !PT ;  /* 0x0000ffff19097812 */ /* 0x008fe400078ec0ff */
[----:B0-----:R-:W-:Y:S02]  /*215f90*/  LOP3.LUT R17, R23, 0xffff, RZ, 0xc0, !PT ;  /* 0x0000ffff17117812 */ /* 0x001fe400078ec0ff */
[----:B------:R-:W-:-:S02]  /*215fa0*/  PRMT R20, R9, 0x3340, R0 ;  /* 0x0000334009147816 */ /* 0x000fc40000000000 */
[----:B-1----:R-:W-:-:S04]  /*215fb0*/  PRMT R14, R16, 0x3340, R17 ;  /* 0x00003340100e7816 */ /* 0x002fc80000000011 */
[----:B------:R-:W-:Y:S02]  /*215fc0*/  PRMT R20, R14, 0x5410, R20 ;  /* 0x000054100e147816 */ /* 0x000fe40000000014 */
[----:B------:R-:W2:Y:S04]  /*215fd0*/  LDL.LU R14, [R1+0x928] ;  /* 0x00092800010e7983 */ /* 0x000ea80000300800 */
[----:B------:R-:W3:Y:S04]  /*215fe0*/  LDL.LU R29, [R1+0x568] ;  /* 0x00056800011d7983 */ /* 0x000ee80000300800 */
[----:B------:R0:W-:Y:S01]  /*215ff0*/  STL [R1+0x175c], R20 ;  /* 0x00175c1401007387 */ /* 0x0001e20000100800 */
[----:B------:R-:W-:-:S02]  /*216000*/  SHF.R.U32.HI R16, RZ, 0x8, R16 ;  /* 0x00000008ff107819 */ /* 0x000fc40000011610 */
[----:B------:R-:W-:Y:S01]  /*216010*/  SHF.R.U32.HI R17, RZ, 0x8, R17 ;  /* 0x00000008ff117819 */ /* 0x000fe20000011611 */
[----:B------:R-:W3:Y:S01]  /*216020*/  LDL.LU R28, [R1+0x764] ;  /* 0x00076400011c7983 */ /* 0x000ee20000300800 */
[----:B------:R-:W-:Y:S02]  /*216030*/  SHF.R.U32.HI R9, RZ, 0x8, R9 ;  /* 0x00000008ff097819 */ /* 0x000fe40000011609 */
[----:B------:R-:W-:Y:S02]  /*216040*/  LOP3.LUT R16, R16, 0xffff, RZ, 0xc0, !PT ;  /* 0x0000ffff10107812 */ /* 0x000fe400078ec0ff */
[----:B------:R-:W-:Y:S02]  /*216050*/  LOP3.LUT R17, R17, 0xffff, RZ, 0xc0, !PT ;  /* 0x0000ffff11117812 */ /* 0x000fe400078ec0ff */
[----:B0-----:R-:W-:Y:S02]  /*216060*/  IADD3 R20, P3, R8, R11, RZ ;  /* 0x0000000b08147210 */ /* 0x001fe40007f7e0ff */
[----:B------:R-:W-:-:S02]  /*216070*/  LOP3.LUT R9, R9, 0xffff, RZ, 0xc0, !PT ;  /* 0x0000ffff09097812 */ /* 0x000fc400078ec0ff */
[----:B------:R-:W-:Y:S01]  /*216080*/  PRMT R17, R16, 0x3340, R17 ;  /* 0x0000334010117816 */ /* 0x000fe20000000011 */
[----:B------:R-:W-:Y:S01]  /*216090*/  IMAD.X R21, R18, 0x1, R7, P3 ;  /* 0x0000000112157824 */ /* 0x000fe200018e0607 */
[----:B------:R-:W-:-:S04]  /*2160a0*/  PRMT R16, R9, 0x3340, R0 ;  /* 0x0000334009107816 */ /* 0x000fc80000000000 */
[----:B------:R-:W-:Y:S04]  /*2160b0*/  STL.64 [R1+0xac0], R20 ;  /* 0x000ac01401007387 */ /* 0x000fe80000100a00 */
[----:B------:R0:W-:Y:S04]  /*2160c0*/  STL [R1+0x7ec], R17 ;  /* 0x0007ec1101007387 */ /* 0x0001e80000100800 */
[----:B------:R1:W-:Y:S04]  /*2160d0*/  STL [R1+0x260], R16 ;  /* 0x0002601001007387 */ /* 0x0003e80000100800 */
[----:B------:R-:W3:Y:S04]  /*2160e0*/  LDL.LU R27, [R1+0x8a0] ;  /* 0x0008a000011b7983 */ /* 0x000ee80000300800 */
[----:B------:R-:W3:Y:S01]  /*2160f0*/  LDL.LU R25, [R1+0x3d8] ;  /* 0x0003d80001197983 */ /* 0x000ee20000300800 */
[----:B----4-:R-:W-:-:S02]  /*216100*/  LOP3.LUT R15, R15, 0xffff, RZ, 0xc0, !PT ;  /* 0x0000ffff0f0f7812 */ /* 0x010fc400078ec0ff */
[----:B------:R-:W-:-:S04]  /*216110*/  LOP3.LUT R9, R19, 0xffff, RZ, 0xc0, !PT ;  /* 0x0000ffff13097812 */ /* 0x000fc800078ec0ff */
[----:B0-----:R-:W-:Y:S02]  /*216120*/  PRMT R17, R9, 0x3340, R0 ;  /* 0x0000334009117816 */ /* 0x001fe40000000000 */
[----:B------:R-:W-:-:S04]  /*216130*/  LOP3.LUT R13, R13, 0xffff, RZ, 0xc0, !PT ;  /* 0x0000ffff0d0d7812 */ /* 0x000fc800078ec0ff */
[----:B-1----:R-:W-:-:S04]  /*216140*/  PRMT R16, R15, 0x3340, R13 ;  /* 0x000033400f107816 */ /* 0x002fc8000000000d */
[----:B------:R-:W-:-:S05]  /*216150*/  PRMT R16, R16, 0x5410, R17 ;  /* 0x0000541010107816 */ /* 0x000fca0000000011 */
[----:B------:R0:W-:Y:S04]  /*216160*/  STL [R1+0x1754], R16 ;  /* 0x0017541001007387 */ /* 0x0001e80000100800 */
[----:B------:R-:W4:Y:S01]  /*216170*/  LDL.LU R23, [R1+0x6fc] ;  /* 0x0006fc0001177983 */ /* 0x000f220000300800 */
[----:B0-----:R-:W-:-:S05]  /*216180*/  IADD3 R16, P3, R8, R4, RZ ;  /* 0x0000000408107210 */ /* 0x001fca0007f7e0ff */
[----:B------:R-:W-:-:S05]  /*216190*/  IMAD.X R17, R18, 0x1, R3, P3 ;  /* 0x0000000112117824 */ /* 0x000fca00018e0603 */
[----:B------:R0:W-:Y:S02]  /*2161a0*/  STL.64 [R1+0xab8], R16 ;  /* 0x000ab81001007387 */ /* 0x0001e40000100a00 */
[----:B0-----:R-:W-:Y:S02]  /*2161b0*/  SHF.R.U32.HI R16, RZ, 0x8, R15 ;  /* 0x00000008ff107819 */ /* 0x001fe4000001160f */
[----:B------:R-:W-:Y:S01]  /*2161c0*/  SHF.R.U32.HI R17, RZ, 0x8, R13 ;  /* 0x00000008ff117819 */ /* 0x000fe2000001160d */
[----:B------:R-:W4:Y:S04]  /*2161d0*/  LDL.LU R15, [R1+0x3d4] ;  /* 0x0003d400010f7983 */ /* 0x000f280000300800 */
[----:B------:R-:W4:Y:S04]  /*2161e0*/  LDL.LU R13, [R1+0x8c0] ;  /* 0x0008c000010d7983 */ /* 0x000f280000300800 */
[----:B------:R-:W4:Y:S01]  /*2161f0*/  LDL.LU R19, [R1+0x708] ;  /* 0x0007080001137983 */ /* 0x000f220000300800 */
[----:B------:R-:W-:-:S02]  /*216200*/  LOP3.LUT R16, R16, 0xffff, RZ, 0xc0, !PT ;  /* 0x0000ffff10107812 */ /* 0x000fc400078ec0ff */
[----:B------:R-:W-:-:S04]  /*216210*/  LOP3.LUT R17, R17, 0xffff, RZ, 0xc0, !PT ;  /* 0x0000ffff11117812 */ /* 0x000fc800078ec0ff */
[----:B------:R-:W-:-:S05]  /*216220*/  PRMT R17, R16, 0x3340, R17 ;  /* 0x0000334010117816 */ /* 0x000fca0000000011 */
[----:B------:R0:W-:Y:S01]  /*216230*/  STL [R1+0x7e4], R17 ;  /* 0x0007e41101007387 */ /* 0x0001e20000100800 */
[----:B------:R-:W-:-:S04]  /*216240*/  SHF.R.U32.HI R9, RZ, 0x8, R9 ;  /* 0x00000008ff097819 */ /* 0x000fc80000011609 */
[----:B------:R-:W-:Y:S02]  /*216250*/  LOP3.LUT R9, R9, 0xffff, RZ, 0xc0, !PT ;  /* 0x0000ffff09097812 */ /* 0x000fe400078ec0ff */
[----:B--2---:R-:W-:Y:S02]  /*216260*/  LOP3.LUT R16, R14, 0xffff, RZ, 0xc0, !PT ;  /* 0x0000ffff0e107812 */ /* 0x004fe400078ec0ff */
[----:B---3--:R-:W-:Y:S02]  /*216270*/  LOP3.LUT R14, R29, 0xffff, RZ, 0xc0, !PT ;  /* 0x0000ffff1d0e7812 */ /* 0x008fe400078ec0ff */
[----:B0-----:R-:W-:Y:S02]  /*216280*/  LOP3.LUT R17, R28, 0xffff, RZ, 0xc0, !PT ;  /* 0x0000ffff1c117812 */ /* 0x001fe400078ec0ff */
[----:B------:R-:W-:Y:S02]  /*216290*/  PRMT R21, R14, 0x3340, R0 ;  /* 0x000033400e157816 */ /* 0x000fe40000000000 */
[----:B------:R-:W-:-:S02]  /*2162a0*/  PRMT R20, R16, 0x3340, R17 ;  /* 0x0000334010147816 */ /* 0x000fc40000000011 */
[----:B------:R-:W-:Y:S02]  /*2162b0*/  SHF.R.U32.HI R16, RZ, 0x8, R16 ;  /* 0x00000008ff107819 */ /* 0x000fe40000011610 */
[----:B------:R-:W-:Y:S02]  /*2162c0*/  SHF.R.U32.HI R17, RZ, 0x8, R17 ;  /* 0x00000008ff117819 */ /* 0x000fe40000011611 */
[----:B------:R-:W-:Y:S02]  /*2162d0*/  PRMT R26, R20, 0x5410, R21 ;  /* 0x00005410141a7816 */ /* 0x000fe40000000015 */
[----:B------:R-:W-:Y:S02]  /*2162e0*/  IADD3 R20, P3, R8, R2, RZ ;  /* 0x0000000208147210 */ /* 0x000fe40007f7e0ff */
[----:B------:R-:W-:Y:S02]  /*2162f0*/  LOP3.LUT R16, R16, 0xffff, RZ, 0xc0, !PT ;  /* 0x0000ffff10107812 */ /* 0x000fe400078ec0ff */
[----:B------:R-:W-:-:S02]  /*216300*/  LOP3.LUT R17, R17, 0xffff, RZ, 0xc0, !PT ;  /* 0x0000ffff11117812 */ /* 0x000fc400078ec0ff */
[----:B------:R-:W-:Y:S01]  /*216310*/  SHF.R.U32.HI R14, RZ, 0x8, R14 ;  /* 0x00000008ff0e7819 */ /* 0x000fe2000001160e */
[--C-:B------:R-:W-:Y:S01]  /*216320*/  IMAD.X R21, R18, 0x1, R0.reuse, P3 ;  /* 0x0000000112157824 */ /* 0x100fe200018e0600 */
[----:B------:R-:W-:Y:S02]  /*216330*/  PRMT R16, R16, 0x3340, R17 ;  /* 0x0000334010107816 */ /* 0x000fe40000000011 */
[----:B------:R-:W-:Y:S01]  /*216340*/  LOP3.LUT R14, R14, 0xffff, RZ, 0xc0, !PT ;  /* 0x0000ffff0e0e7812 */ /* 0x000fe200078ec0ff */
[----:B------:R-:W-:Y:S04]  /*216350*/  STL [R1+0x174c], R26 ;  /* 0x00174c1a01007387 */ /* 0x000fe80000100800 */
[----:B------:R-:W-:Y:S04]  /*216360*/  STL.64 [R1+0xab0], R20 ;  /* 0x000ab01401007387 */ /* 0x000fe80000100a00 */
[----:B------:R0:W-:Y:S02]  /*216370*/  STL [R1+0x7dc], R16 ;  /* 0x0007dc1001007387 */ /* 0x0001e40000100800 */
[----:B0-----:R-:W-:-:S02]  /*216380*/  PRMT R16, R14, 0x3340, R0 ;  /* 0x000033400e107816 */ /* 0x001fc40000000000 */
[--C-:B------:R-:W-:Y:S02]  /*216390*/  PRMT R14, R9, 0x3340, R0.reuse ;  /* 0x00003340090e7816 */ /* 0x100fe40000000000 */
[----:B------:R-:W-:Y:S02]  /*2163a0*/  LOP3.LUT R20, R27, 0xffff, RZ, 0xc0, !PT ;  /* 0x0000ffff1b147812 */ /* 0x000fe400078ec0ff */
[----:B------:R-:W-:Y:S01]  /*2163b0*/  LOP3.LUT R9, R25, 0xffff, RZ, 0xc0, !PT ;  /* 0x0000ffff19097812 */ /* 0x000fe200078ec0ff */
[----:B------:R0:W-:Y:S04]  /*2163c0*/  STL [R1+0x25c], R16 ;  /* 0x00025c1001007387 */ /* 0x0001e80000100800 */
[----:B------:R1:W-:Y:S01]  /*2163d0*/  STL [R1+0x258], R14 ;  /* 0x0002580e01007387 */ /* 0x0003e20000100800 */
[----:B0-----:R-:W-:-:S02]  /*2163e0*/  PRMT R16, R9, 0x3340, R0 ;  /* 0x0000334009107816 */ /* 0x001fc40000000000 */
[----:B----4-:R-:W-:-:S04]  /*2163f0*/  LOP3.LUT R18, R23, 0xffff, RZ, 0xc0, !PT ;  /* 0x0000ffff17127812 */ /* 0x010fc800078ec0ff */
[----:B-1----:R-:W-:-:S04]  /*216400*/  PRMT R14, R20, 0x3340, R18 ;  /* 0x00003340140e7816 */ /* 0x002fc80000000012 */
[----:B------:R-:W-:-:S05]  /*216410*/  PRMT R16, R14, 0x5410, R16 ;  /* 0x000054100e107816 */ /* 0x000fca0000000010 */
[----:B------:R0:W-:Y:S04]  /*216420*/  STL [R1+0x172c], R16 ;  /* 0x00172c1001007387 */ /* 0x0001e80000100800 */
[----:B------:R-:W2:Y:S01]  /*216430*/  LDL.LU R23, [R1+0x840] ;  /* 0x0008400001177983 */ /* 0x000ea20000300800 */
[----:B------:R-:W-:Y:S02]  /*216440*/  LOP3.LUT R14, R15, 0xffff, RZ, 0xc0, !PT ;  /* 0x0000ffff0f0e7812 */ /* 0x000fe400078ec0ff */
[----:B0-----:R-:W-:Y:S01]  /*216450*/  LOP3.LUT R16, R19, 0xffff, RZ, 0xc0, !PT ;  /* 0x0000ffff13107812 */ /* 0x001fe200078ec0ff */
[----:B------:R-:W3:Y:S04]  /*216460*/  LDL.LU R15, [R1+0x218] ;  /* 0x00021800010f7983 */ /* 0x000ee80000300800 */
[----:B------:R-:W4:Y:S01]  /*216470*/  LDL.LU R19, [R1+0x664] ;  /* 0x0006640001137983 */ /* 0x000f220000300800 */
[----:B------:R-:W-:-:S02]  /*216480*/  LOP3.LUT R13, R13, 0xffff, RZ, 0xc0, !PT ;  /* 0x0000ffff0d0d7812 */ /* 0x000fc400078ec0ff */
[----:B------:R-:W-:Y:S01]  /*216490*/  PRMT R21, R14, 0x3340, R0 ;  /* 0x000033400e157816 */ /* 0x000fe20000000000 */
[----:B------:R-:W-:Y:S01]  /*2164a0*/  VIADD R8, R8, UR5 ;  /* 0x0000000508087c36 */ /* 0x000fe20008000000 */
[----:B------:R-:W-:Y:S02]  /*2164b0*/  PRMT R17, R13, 0x3340, R16 ;  /* 0x000033400d117816 */ /* 0x000fe40000000010 */
[----:B------:R-:W-:Y:S02]  /*2164c0*/  SHF.R.U32.HI R20, RZ, 0x8, R20 ;  /* 0x00000008ff147819 */ /* 0x000fe40000011614 */
[----:B------:R-:W-:Y:S02]  /*2164d0*/  SHF.R.U32.HI R14, RZ, 0x8, R14 ;  /* 0x00000008ff0e7819 */ /* 0x000fe4000001160e */
[----:B------:R-:W-:Y:S02]  /*2164e0*/  IADD3 R26, P3, R8, R6, RZ ;  /* 0x00000006081a7210 */ /* 0x000fe40007f7e0ff */
[----:B------:R-:W-:-:S02]  /*2164f0*/  PRMT R21, R17, 0x5410, R21 ;  /* 0x0000541011157816 */ /* 0x000fc40000000015 */
[----:B------:R-:W-:Y:S02]  /*216500*/  SHF.R.S32.HI R17, RZ, 0x1f, R8 ;  /* 0x0000001fff117819 */ /* 0x000fe40000011408 */
[----:B------:R-:W-:Y:S02]  /*216510*/  SHF.R.U32.HI R13, RZ, 0x8, R13 ;  /* 0x00000008ff0d7819 */ /* 0x000fe4000001160d */
[----:B------:R-:W-:Y:S01]  /*216520*/  SHF.R.U32.HI R9, RZ, 0x8, R9 ;  /* 0x00000008ff097819 */ /* 0x000fe20000011609 */
[----:B------:R-:W-:Y:S01]  /*216530*/  ULDC UR5, c[0x0][0x248] ;  /* 0x0000920000057ab9 */ /* 0x000fe20000000800 */
[----:B------:R-:W-:Y:S01]  /*216540*/  IMAD.X R27, R17, 0x1, R5, P3 ;  /* 0x00000001111b7824 */ /* 0x000fe200018e0605 */
[----:B------:R0:W-:Y:S04]  /*216550*/  STL [R1+0x1728], R21 ;  /* 0x0017281501007387 */ /* 0x0001e80000100800 */
[----:B------:R1:W-:Y:S01]  /*216560*/  STL.64 [R1+0xaa0], R26 ;  /* 0x000aa01a01007387 */ /* 0x0003e20000100a00 */
[----:B0-----:R-:W-:-:S02]  /*216570*/  SHF.R.U32.HI R21, RZ, 0x8, R18 ;  /* 0x00000008ff157819 */ /* 0x001fc40000011612 */
[----:B------:R-:W-:Y:S02]  /*216580*/  SHF.R.U32.HI R18, RZ, 0x8, R16 ;  /* 0x00000008ff127819 */ /* 0x000fe40000011610 */
[----:B------:R-:W-:Y:S02]  /*216590*/  LOP3.LUT R16, R13, 0xffff, RZ, 0xc0, !PT ;  /* 0x0000ffff0d107812 */ /* 0x000fe400078ec0ff */
[----:B------:R-:W4:Y:S04]  /*2165a0*/  LDL.LU R13, [R1+0x868] ;  /* 0x00086800010d7983 */ /* 0x000f280000300800 */
[----:B------:R-:W4:Y:S01]  /*2165b0*/  LDL.LU R25, [R1+0x694] ;  /* 0x0006940001197983 */ /* 0x000f220000300800 */
[----:B------:R-:W-:Y:S02]  /*2165c0*/  LOP3.LUT R20, R20, 0xffff, RZ, 0xc0, !PT ;  /* 0x0000ffff14147812 */ /* 0x000fe400078ec0ff */
[----:B------:R-:W-:-:S02]  /*2165d0*/  LOP3.LUT R21, R21, 0xffff, RZ, 0xc0, !PT ;  /* 0x0000ffff15157812 */ /* 0x000fc400078ec0ff */
[----:B------:R-:W-:Y:S02]  /*2165e0*/  LOP3.LUT R18, R18, 0xffff, RZ, 0xc0, !PT ;  /* 0x0000ffff12127812 */ /* 0x000fe400078ec0ff */
[----:B-1----:R-:W-:Y:S02]  /*2165f0*/  PRMT R26, R20, 0x3340, R21 ;  /* 0x00003340141a7816 */ /* 0x002fe40000000015 */
[----:B------:R-:W-:Y:S02]  /*216600*/  IADD3 R20, P3, R8, R11, RZ ;  /* 0x0000000b08147210 */ /* 0x000fe40007f7e0ff */
[----:B------:R-:W-:Y:S02]  /*216610*/  PRMT R16, R16, 0x3340, R18 ;  /* 0x0000334010107816 */ /* 0x000fe40000000012 */
[----:B------:R-:W-:Y:S02]  /*216620*/  LOP3.LUT R14, R14, 0xffff, RZ, 0xc0, !PT ;  /* 0x0000ffff0e0e7812 */ /* 0x000fe400078ec0ff */
[----:B------:R-:W-:Y:S01]  /*216630*/  LOP3.LUT R9, R9, 0xffff, RZ, 0xc0, !PT ;  /* 0x0000ffff09097812 */ /* 0x000fe200078ec0ff */
[----:B------:R-:W-:Y:S01]  /*216640*/  STL [R1+0x6a0], R26 ;  /* 0x0006a01a01007387 */ /* 0x000fe20000100800 */
[----:B------:R-:W-:-:S03]  /*216650*/  IMAD.X R21, R17, 0x1, R7, P3 ;  /* 0x0000000111157824 */ /* 0x000fc600018e0607 */
[----:B------:R0:W-:Y:S01]  /*216660*/  STL [R1+0x69c], R16 ;  /* 0x00069c1001007387 */ /* 0x0001e20000100800 */
[----:B------:R-:W-:-:S03]  /*216670*/  PRMT R18, R14, 0x3340, R0 ;  /* 0x000033400e127816 */ /* 0x000fc60000000000 */
[----:B------:R-:W-:Y:S04]  /*216680*/  STL.64 [R1+0xaa8], R20 ;  /* 0x000aa81401007387 */ /* 0x000fe80000100a00 */
[----:B------:R-:W-:Y:S01]  /*216690*/  STL [R1+0x254], R18 ;  /* 0x0002541201007387 */ /* 0x000fe20000100800 */
[----:B0-----:R-:W-:-:S05]  /*2166a0*/  PRMT R16, R9, 0x3340, R0 ;  /* 0x0000334009107816 */ /* 0x001fca0000000000 */
[----:B------:R4:W-:Y:S01]  /*2166b0*/  STL [R1+0x250], R16 ;  /* 0x0002501001007387 */ /* 0x0009e20000100800 */
[----:B--2---:R-:W-:-:S03]  /*2166c0*/  LOP3.LUT R14, R23, 0xffff, RZ, 0xc0, !PT ;  /* 0x0000ffff170e7812 */ /* 0x004fc600078ec0ff */
[----:B------:R-:W2:Y:S01]  /*2166d0*/  LDL.LU R23, [R1+0x61c] ;  /* 0x00061c0001177983 */ /* 0x000ea20000300800 */
[----:B---3--:R-:W-:Y:S02]  /*2166e0*/  LOP3.LUT R9, R15, 0xffff, RZ, 0xc0, !PT ;  /* 0x0000ffff0f097812 */ /* 0x008fe400078ec0ff */
[----:B----4-:R-:W-:Y:S02]  /*2166f0*/  LOP3.LUT R16, R19, 0xffff, RZ, 0xc0, !PT ;  /* 0x0000ffff13107812 */ /* 0x010fe400078ec0ff */
[----:B------:R-:W-:Y:S02]  /*216700*/  PRMT R18, R9, 0x3340, R0 ;  /* 0x0000334009127816 */ /* 0x000fe40000000000 */
[----:B------:R-:W-:-:S04]  /*216710*/  PRMT R15, R14, 0x3340, R16 ;  /* 0x000033400e0f7816 */ /* 0x000fc80000000010 */
[----:B------:R-:W-:Y:S02]  /*216720*/  PRMT R18, R15, 0x5410, R18 ;  /* 0x000054100f127816 */ /* 0x000fe40000000012 */
[----:B------:R-:W3:Y:S04]  /*216730*/  LDL.LU R15, [R1+0x934] ;  /* 0x00093400010f7983 */ /* 0x000ee80000300800 */
[----:B------:R-:W-:Y:S04]  /*216740*/  STL [R1+0x171c], R18 ;  /* 0x00171c1201007387 */ /* 0x000fe80000100800 */
[----:B------:R-:W4:Y:S01]  /*216750*/  LDL.LU R19, [R1+0x810] ;  /* 0x0008100001137983 */ /* 0x000f220000300800 */
[----:B------:R-:W-:-:S02]  /*216760*/  SHF.R.U32.HI R14, RZ, 0x8, R14 ;  /* 0x00000008ff0e7819 */ /* 0x000fc4000001160e */
[----:B------:R-:W-:Y:S02]  /*216770*/  SHF.R.U32.HI R16, RZ, 0x8, R16 ;  /* 0x00000008ff107819 */ /* 0x000fe40000011610 */
[----:B------:R-:W-:Y:S02]  /*216780*/  IADD3 R20, P3, R8, R4, RZ ;  /* 0x0000000408147210 */ /* 0x000fe40007f7e0ff */
[----:B------:R-:W-:Y:S02]  /*216790*/  LOP3.LUT R14, R14, 0xffff, RZ, 0xc0, !PT ;  /* 0x0000ffff0e0e7812 */ /* 0x000fe400078ec0ff */
[----:B------:R-:W-:Y:S01]  /*2167a0*/  LOP3.LUT R16, R16, 0xffff, RZ, 0xc0, !PT ;  /* 0x0000ffff10107812 */ /* 0x000fe200078ec0ff */
[----:B------:R-:W-:-:S03]  /*2167b0*/  IMAD.X R21, R17, 0x1, R3, P3 ;  /* 0x0000000111157824 */ /* 0x000fc600018e0603 */
[----:B------:R-:W-:Y:S02]  /*2167c0*/  PRMT R16, R14, 0x3340, R16 ;  /* 0x000033400e107816 */ /* 0x000fe40000000010 */
[----:B------:R-:W-:Y:S01]  /*2167d0*/  LOP3.LUT R14, R10, 0xffff, RZ, 0xc0, !PT ;  /* 0x0000ffff0a0e7812 */ /* 0x000fe200078ec0ff */
[----:B------:R-:W-:Y:S04]  /*2167e0*/  STL.64 [R1+0xa98], R20 ;  /* 0x000a981401007387 */ /* 0x000fe80000100a00 */
[----:B------:R0:W-:Y:S04]  /*2167f0*/  STL [R1+0x698], R16 ;  /* 0x0006981001007387 */ /* 0x0001e80000100800 */
[----:B------:R-:W4:Y:S01]  /*216800*/  LDL.LU R10, [R1+0x79fc] ;  /* 0x0079fc00010a7983 */ /* 0x000f220000300800 */
[----:B------:R-:W-:-:S02]  /*216810*/  LOP3.LUT R13, R13, 0xffff, RZ, 0xc0, !PT ;  /* 0x0000ffff0d0d7812 */ /* 0x000fc400078ec0ff */
[----:B0-----:R-:W-:Y:S02]  /*216820*/  LOP3.LUT R16, R25, 0xffff, RZ, 0xc0, !PT ;  /* 0x0000ffff19107812 */ /* 0x001fe400078ec0ff */
        /* <DEDUP_REMOVED lines=10> */
[----:B------:R-:W-:Y:S04]  /*2168d0*/  STL [R1+0x1710], R18 ;  /* 0x0017101201007387 */ /* 0x000fe80000100800 */
[----:B------:R-:W-:Y:S04]  /*2168e0*/  STL.64 [R1+0xa90], R20 ;  /* 0x000a901401007387 */ /* 0x000fe80000100a00 */
[----:B------:R-:W4:Y:S04]  /*2168f0*/  LDL.LU R27, [R1+0x938] ;  /* 0x00093800011b7983 */ /* 0x000f280000300800 */
[----:B------:R-:W4:Y:S04]  /*216900*/  LDL.LU R25, [R1+0x630] ;  /* 0x0006300001197983 */ /* 0x000f280000300800 */
[----:B------:R0:W-:Y:S01]  /*216910*/  STL [R1+0x694], R13 ;  /* 0x0006940d01007387 */ /* 0x0001e20000100800 */
[----:B------:R-:W-:-:S02]  /*216920*/  SHF.R.U32.HI R14, RZ, 0x8, R14 ;  /* 0x00000008ff0e7819 */ /* 0x000fc4000001160e */
[----:B------:R-:W-:Y:S01]  /*216930*/  SHF.R.U32.HI R9, RZ, 0x8, R9 ;  /* 0x00000008ff097819 */ /* 0x000fe20000011609 */
[----:B0-----:R-:W4:Y:S01]  /*216940*/  LDL.LU R13, [R1+0x824] ;  /* 0x00082400010d7983 */ /* 0x001f220000300800 */
[----:B------:R-:W-:Y:S02]  /*216950*/  LOP3.LUT R14, R14, 0xffff, RZ, 0xc0, !PT ;  /* 0x0000ffff0e0e7812 */ /* 0x000fe400078ec0ff */
[----:B------:R-:W-:Y:S02]  /*216960*/  LOP3.LUT R9, R9, 0xffff, RZ, 0xc0, !PT ;  /* 0x0000ffff09097812 */ /* 0x000fe400078ec0ff */
[--C-:B------:R-:W-:Y:S02]  /*216970*/  PRMT R14, R14, 0x3340, R0.reuse ;  /* 0x000033400e0e7816 */ /* 0x100fe40000000000 */
[----:B------:R-:W-:-:S03]  /*216980*/  PRMT R16, R9, 0x3340, R0 ;  /* 0x0000334009107816 */ /* 0x000fc60000000000 */
[----:B------:R3:W-:Y:S04]  /*216990*/  STL [R1+0x24c], R14 ;  /* 0x00024c0e01007387 */ /* 0x0007e80000100800 */
[----:B------:R4:W-:Y:S01]  /*2169a0*/  STL [R1+0x248], R16 ;  /* 0x0002481001007387 */ /* 0x0009e20000100800 */
[----:B--2---:R-:W-:-:S03]  /*2169b0*/  LOP3.LUT R9, R23, 0xffff, RZ, 0xc0, !PT ;  /* 0x0000ffff17097812 */ /* 0x004fc600078ec0ff */
[----:B------:R-:W2:Y:S01]  /*2169c0*/  LDL.LU R23, [R1+0x93c] ;  /* 0x00093c0001177983 */ /* 0x000ea20000300800 */
[----:B------:R-:W-:Y:S02]  /*2169d0*/  PRMT R17, R9, 0x3340, R0 ;  /* 0x0000334009117816 */ /* 0x000fe40000000000 */
[----:B---3--:R-:W-:Y:S02]  /*2169e0*/  LOP3.LUT R14, R15, 0xffff, RZ, 0xc0, !PT ;  /* 0x0000ffff0f0e7812 */ /* 0x008fe400078ec0ff */
[----:B----4-:R-:W-:-:S04]  /*2169f0*/  LOP3.LUT R16, R19, 0xffff, RZ, 0xc0, !PT ;  /* 0x0000ffff13107812 */ /* 0x010fc800078ec0ff */
[----:B------:R-:W-:-:S04]  /*216a00*/  PRMT R15, R14, 0x3340, R16 ;  /* 0x000033400e0f7816 */ /* 0x000fc80000000010 */
[----:B------:R-:W-:Y:S02]  /*216a10*/  PRMT R17, R15, 0x5410, R17 ;  /* 0x000054100f117816 */ /* 0x000fe40000000011 */
[----:B------:R-:W3:Y:S04]  /*216a20*/  LDL.LU R15, [R1+0x5bc] ;  /* 0x0005bc00010f7983 */ /* 0x000ee80000300800 */
[----:B------:R0:W-:Y:S04]  /*216a30*/  STL [R1+0x1704], R17 ;  /* 0x0017041101007387 */ /* 0x0001e80000100800 */
[----:B------:R-:W4:Y:S01]  /*216a40*/  LDL.LU R19, [R1+0x7c4] ;  /* 0x0007c40001137983 */ /* 0x000f220000300800 */
[----:B------:R-:W-:Y:S01]  /*216a50*/  VIADD R8, R8, UR5 ;  /* 0x0000000508087c36 */ /* 0x000fe20008000000 */
[----:B------:R-:W-:-:S02]  /*216a60*/  SHF.R.U32.HI R14, RZ, 0x8, R14 ;  /* 0x00000008ff0e7819 */ /* 0x000fc4000001160e */
[----:B------:R-:W-:Y:S02]  /*216a70*/  SHF.R.U32.HI R16, RZ, 0x8, R16 ;  /* 0x00000008ff107819 */ /* 0x000fe40000011610 */
[----:B------:R-:W-:Y:S01]  /*216a80*/  SHF.R.U32.HI R9, RZ, 0x8, R9 ;  /* 0x00000008ff097819 */ /* 0x000fe20000011609 */
[----:B------:R-:W-:Y:S01]  /*216a90*/  ULDC UR5, c[0x0][0x248] ;  /* 0x0000920000057ab9 */ /* 0x000fe20000000800 */
[----:B------:R-:W-:Y:S02]  /*216aa0*/  IADD3 R20, P3, R8, R6, RZ ;  /* 0x0000000608147210 */ /* 0x000fe40007f7e0ff */
[----:B------:R-:W-:Y:S02]  /*216ab0*/  LOP3.LUT R14, R14, 0xffff, RZ, 0xc0, !PT ;  /* 0x0000ffff0e0e7812 */ /* 0x000fe400078ec0ff */
[----:B0-----:R-:W-:Y:S02]  /*216ac0*/  SHF.R.S32.HI R17, RZ, 0x1f, R8 ;  /* 0x0000001fff117819 */ /* 0x001fe40000011408 */
[----:B------:R-:W-:-:S02]  /*216ad0*/  LOP3.LUT R16, R16, 0xffff, RZ, 0xc0, !PT ;  /* 0x0000ffff10107812 */ /* 0x000fc400078ec0ff */
[----:B------:R-:W-:Y:S01]  /*216ae0*/  LOP3.LUT R9, R9, 0xffff, RZ, 0xc0, !PT ;  /* 0x0000ffff09097812 */ /* 0x000fe200078ec0ff */
[----:B------:R-:W-:Y:S01]  /*216af0*/  IMAD.X R21, R17, 0x1, R5, P3 ;  /* 0x0000000111157824 */ /* 0x000fe200018e0605 */
[----:B------:R-:W-:Y:S02]  /*216b00*/  PRMT R18, R14, 0x3340, R16 ;  /* 0x000033400e127816 */ /* 0x000fe40000000010 */
[----:B------:R-:W-:Y:S02]  /*216b10*/  PRMT R16, R9, 0x3340, R0 ;  /* 0x0000334009107816 */ /* 0x000fe40000000000 */
[----:B------:R-:W-:Y:S04]  /*216b20*/  STL.64 [R1+0xa78], R20 ;  /* 0x000a781401007387 */ /* 0x000fe80000100a00 */
[----:B------:R-:W-:Y:S04]  /*216b30*/  STL [R1+0x668], R18 ;  /* 0x0006681201007387 */ /* 0x000fe80000100800 */
[----:B------:R0:W-:Y:S01]  /*216b40*/  STL [R1+0x23c], R16 ;  /* 0x00023c1001007387 */ /* 0x0001e20000100800 */
[----:B------:R-:W-:-:S02]  /*216b50*/  LOP3.LUT R14, R27, 0xffff, RZ, 0xc0, !PT ;  /* 0x0000ffff1b0e7812 */ /* 0x000fc400078ec0ff */
[----:B------:R-:W-:-:S04]  /*216b60*/  LOP3.LUT R9, R25, 0xffff, RZ, 0xc0, !PT ;  /* 0x0000ffff19097812 */ /* 0x000fc800078ec0ff */
[----:B0-----:R-:W-:Y:S02]  /*216b70*/  PRMT R16, R9, 0x3340, R0 ;  /* 0x0000334009107816 */ /* 0x001fe40000000000 */
[----:B------:R-:W-:-:S04]  /*216b80*/  LOP3.LUT R18, R13, 0xffff, RZ, 0xc0, !PT ;  /* 0x0000ffff0d127812 */ /* 0x000fc800078ec0ff */
[----:B------:R-:W-:-:S04]  /*216b90*/  PRMT R13, R14, 0x3340, R18 ;  /* 0x000033400e0d7816 */ /* 0x000fc80000000012 */
[----:B------:R-:W-:Y:S02]  /*216ba0*/  PRMT R16, R13, 0x5410, R16 ;  /* 0x000054100d107816 */ /* 0x000fe40000000010 */
[----:B------:R-:W4:Y:S04]  /*216bb0*/  LDL.LU R13, [R1+0x924] ;  /* 0x00092400010d7983 */ /* 0x000f280000300800 */
[----:B------:R0:W-:Y:S01]  /*216bc0*/  STL [R1+0x16f8], R16 ;  /* 0x0016f81001007387 */ /* 0x0001e20000100800 */
[----:B------:R-:W-:Y:S02]  /*216bd0*/  SHF.R.U32.HI R18, RZ, 0x8, R18 ;  /* 0x00000008ff127819 */ /* 0x000fe40000011612 */
[----:B------:R-:W-:Y:S02]  /*216be0*/  SHF.R.U32.HI R9, RZ, 0x8, R9 ;  /* 0x00000008ff097819 */ /* 0x000fe40000011609 */
[----:B0-----:R-:W-:-:S02]  /*216bf0*/  SHF.R.U32.HI R16, RZ, 0x8, R14 ;  /* 0x00000008ff107819 */ /* 0x001fc4000001160e */
[----:B------:R-:W4:Y:S04]  /*216c00*/  LDL.LU R14, [R1+0x3e8] ;  /* 0x0003e800010e7983 */ /* 0x000f280000300800 */
[----:B------:R-:W4:Y:S01]  /*216c10*/  LDL.LU R29, [R1+0x748] ;  /* 0x00074800011d7983 */ /* 0x000f220000300800 */
[----:B------:R-:W-:Y:S02]  /*216c20*/  IADD3 R20, P3, R8, R11, RZ ;  /* 0x0000000b08147210 */ /* 0x000fe40007f7e0ff */
[----:B------:R-:W-:Y:S02]  /*216c30*/  LOP3.LUT R16, R16, 0xffff, RZ, 0xc0, !PT ;  /* 0x0000ffff10107812 */ /* 0x000fe400078ec0ff */
[----:B------:R-:W-:Y:S02]  /*216c40*/  LOP3.LUT R18, R18, 0xffff, RZ, 0xc0, !PT ;  /* 0x0000ffff12127812 */ /* 0x000fe400078ec0ff */
[----:B------:R-:W-:Y:S01]  /*216c50*/  LOP3.LUT R9, R9, 0xffff, RZ, 0xc0, !PT ;  /* 0x0000ffff09097812 */ /* 0x000fe200078ec0ff */
[----:B------:R-:W-:Y:S01]  /*216c60*/  IMAD.X R21, R17, 0x1, R7, P3 ;  /* 0x0000000111157824 */ /* 0x000fe200018e0607 */
[----:B------:R-:W-:-:S02]  /*216c70*/  PRMT R18, R16, 0x3340, R18 ;  /* 0x0000334010127816 */ /* 0x000fc40000000012 */
[----:B------:R-:W-:Y:S02]  /*216c80*/  PRMT R16, R9, 0x3340, R0 ;  /* 0x0000334009107816 */ /* 0x000fe40000000000 */
[----:B------:R-:W-:Y:S04]  /*216c90*/  STL.64 [R1+0xa58], R20 ;  /* 0x000a581401007387 */ /* 0x000fe80000100a00 */
[----:B------:R0:W-:Y:S04]  /*216ca0*/  STL [R1+0x664], R18 ;  /* 0x0006641201007387 */ /* 0x0001e80000100800 */
[----:B------:R1:W-:Y:S04]  /*216cb0*/  STL [R1+0x238], R16 ;  /* 0x0002381001007387 */ /* 0x0003e80000100800 */
[----:B------:R-:W4:Y:S04]  /*216cc0*/  LDL.LU R28, [R1+0x92c] ;  /* 0x00092c00011c7983 */ /* 0x000f280000300800 */
[----:B------:R-:W4:Y:S01]  /*216cd0*/  LDL.LU R25, [R1+0x3e4] ;  /* 0x0003e40001197983 */ /* 0x000f220000300800 */
[----:B--2---:R-:W-:-:S02]  /*216ce0*/  LOP3.LUT R9, R23, 0xffff, RZ, 0xc0, !PT ;  /* 0x0000ffff17097812 */ /* 0x004fc400078ec0ff */
[----:B---3--:R-:W-:Y:S02]  /*216cf0*/  LOP3.LUT R23, R15, 0xffff, RZ, 0xc0, !PT ;  /* 0x0000ffff0f177812 */ /* 0x008fe400078ec0ff */
[----:B----4-:R-:W-:Y:S02]  /*216d00*/  LOP3.LUT R15, R19, 0xffff, RZ, 0xc0, !PT ;  /* 0x0000ffff130f7812 */ /* 0x010fe400078ec0ff */
[----:B------:R-:W2:Y:S01]  /*216d10*/  LDL.LU R19, [R1+0x758] ;  /* 0x0007580001137983 */ /* 0x000ea20000300800 */
[----:B0-----:R-:W-:Y:S02]  /*216d20*/  PRMT R18, R23, 0x3340, R0 ;  /* 0x0000334017127816 */ /* 0x001fe40000000000 */
[----:B-1----:R-:W-:Y:S02]  /*216d30*/  PRMT R16, R9, 0x3340, R15 ;  /* 0x0000334009107816 */ /* 0x002fe4000000000f */
[----:B------:R-:W-:Y:S02]  /*216d40*/  SHF.R.U32.HI R9, RZ, 0x8, R9 ;  /* 0x00000008ff097819 */ /* 0x000fe40000011609 */
[----:B------:R-:W-:-:S02]  /*216d50*/  SHF.R.U32.HI R15, RZ, 0x8, R15 ;  /* 0x00000008ff0f7819 */ /* 0x000fc4000001160f */
[----:B------:R-:W-:Y:S02]  /*216d60*/  IADD3 R20, P3, R8, R4, RZ ;  /* 0x0000000408147210 */ /* 0x000fe40007f7e0ff */
[----:B------:R-:W-:Y:S02]  /*216d70*/  PRMT R16, R16, 0x5410, R18 ;  /* 0x0000541010107816 */ /* 0x000fe40000000012 */
[----:B------:R-:W-:Y:S02]  /*216d80*/  LOP3.LUT R9, R9, 0xffff, RZ, 0xc0, !PT ;  /* 0x0000ffff09097812 */ /* 0x000fe400078ec0ff */
[----:B------:R-:W-:Y:S01]  /*216d90*/  LOP3.LUT R15, R15, 0xffff, RZ, 0xc0, !PT ;  /* 0x0000ffff0f0f7812 */ /* 0x000fe200078ec0ff */
[----:B------:R-:W-:Y:S04]  /*216da0*/  STL [R1+0x7990], R23 ;  /* 0x0079901701007387 */ /* 0x000fe80000100800 */
[----:B------:R-:W-:Y:S01]  /*216db0*/  STL [R1+0x79f0], R22 ;  /* 0x0079f01601007387 */ /* 0x000fe20000100800 */
[----:B------:R-:W-:-:S03]  /*216dc0*/  IMAD.X R21, R17, 0x1, R3, P3 ;  /* 0x0000000111157824 */ /* 0x000fc600018e0603 */
[----:B------:R-:W-:Y:S01]  /*216dd0*/  STL [R1+0x16f4], R16 ;  /* 0x0016f41001007387 */ /* 0x000fe20000100800 */
[----:B------:R-:W-:-:S03]  /*216de0*/  PRMT R15, R9, 0x3340, R15 ;  /* 0x00003340090f7816 */ /* 0x000fc6000000000f */
[----:B------:R-:W-:Y:S04]  /*216df0*/  STL.64 [R1+0xa40], R20 ;  /* 0x000a401401007387 */ /* 0x000fe80000100a00 */
[----:B------:R-:W3:Y:S04]  /*216e00*/  LDL.LU R27, [R1+0x240] ;  /* 0x00024000011b7983 */ /* 0x000ee80000300800 */
[----:B------:R0:W-:Y:S01]  /*216e10*/  STL [R1+0x6a4], R15 ;  /* 0x0006a40f01007387 */ /* 0x0001e20000100800 */
[----:B------:R-:W-:-:S03]  /*216e20*/  LOP3.LUT R9, R13, 0xffff, RZ, 0xc0, !PT ;  /* 0x0000ffff0d097812 */ /* 0x000fc600078ec0ff */
[----:B------:R-:W4:Y:S04]  /*216e30*/  LDL.LU R13, [R1+0x898] ;  /* 0x00089800010d7983 */ /* 0x000f280000300800 */
[----:B0-----:R-:W4:Y:S01]  /*216e40*/  LDL.LU R15, [R1+0x6ec] ;  /* 0x0006ec00010f7983 */ /* 0x001f220000300800 */
[----:B------:R-:W-:Y:S02]  /*216e50*/  LOP3.LUT R16, R14, 0xffff, RZ, 0xc0, !PT ;  /* 0x0000ffff0e107812 */ /* 0x000fe400078ec0ff */
[----:B------:R-:W-:Y:S02]  /*216e60*/  LOP3.LUT R14, R29, 0xffff, RZ, 0xc0, !PT ;  /* 0x0000ffff1d0e7812 */ /* 0x000fe400078ec0ff */
[----:B------:R-:W-:Y:S02]  /*216e70*/  PRMT R20, R16, 0x3340, R0 ;  /* 0x0000334010147816 */ /* 0x000fe40000000000 */
[----:B------:R-:W-:-:S02]  /*216e80*/  PRMT R18, R9, 0x3340, R14 ;  /* 0x0000334009127816 */ /* 0x000fc4000000000e */
[----:B------:R-:W-:Y:S02]  /*216e90*/  SHF.R.U32.HI R9, RZ, 0x8, R9 ;  /* 0x00000008ff097819 */ /* 0x000fe40000011609 */
[----:B------:R-:W-:Y:S02]  /*216ea0*/  SHF.R.U32.HI R14, RZ, 0x8, R14 ;  /* 0x00000008ff0e7819 */ /* 0x000fe4000001160e */
[----:B------:R-:W-:Y:S02]  /*216eb0*/  PRMT R18, R18, 0x5410, R20 ;  /* 0x0000541012127816 */ /* 0x000fe40000000014 */
[----:B------:R-:W-:Y:S02]  /*216ec0*/  IADD3 R20, P3, R8, R2, RZ ;  /* 0x0000000208147210 */ /* 0x000fe40007f7e0ff */
[----:B------:R-:W-:Y:S02]  /*216ed0*/  LOP3.LUT R9, R9, 0xffff, RZ, 0xc0, !PT ;  /* 0x0000ffff09097812 */ /* 0x000fe400078ec0ff */
[----:B------:R-:W-:Y:S01]  /*216ee0*/  LOP3.LUT R14, R14, 0xffff, RZ, 0xc0, !PT ;  /* 0x0000ffff0e0e7812 */ /* 0x000fe200078ec0ff */
[----:B------:R-:W-:-:S03]  /*216ef0*/  IMAD.X R21, R17, 0x1, R0, P3 ;  /* 0x0000000111157824 */ /* 0x000fc600018e0600 */
[----:B------:R-:W-:Y:S01]  /*216f00*/  PRMT R14, R9, 0x3340, R14 ;  /* 0x00003340090e7816 */ /* 0x000fe2000000000e */
[----:B------:R-:W-:Y:S04]  /*216f10*/  STL [R1+0x16c8], R18 ;  /* 0x0016c81201007387 */ /* 0x000fe80000100800 */
[----:B------:R-:W-:Y:S01]  /*216f20*/  STL.64 [R1+0xa38], R20 ;  /* 0x000a381401007387 */ /* 0x000fe20000100a00 */
[----:B------:R-:W-:Y:S02]  /*216f30*/  LOP3.LUT R9, R28, 0xffff, RZ, 0xc0, !PT ;  /* 0x0000ffff1c097812 */ /* 0x000fe400078ec0ff */
[----:B------:R-:W-:Y:S01]  /*216f40*/  LOP3.LUT R17, R25, 0xffff, RZ, 0xc0, !PT ;  /* 0x0000ffff19117812 */ /* 0x000fe200078ec0ff */
[----:B------:R2:W-:Y:S04]  /*216f50*/  STL [R1+0x660], R14 ;  /* 0x0006600e01007387 */ /* 0x0005e80000100800 */
[----:B------:R-:W4:Y:S01]  /*216f60*/  LDL.LU R25, [R1+0x8c8] ;  /* 0x0008c80001197983 */ /* 0x000f220000300800 */
[----:B--2---:R-:W-:-:S02]  /*216f70*/  LOP3.LUT R14, R19, 0xffff, RZ, 0xc0, !PT ;  /* 0x0000ffff130e7812 */ /* 0x004fc400078ec0ff */
[----:B------:R-:W-:Y:S02]  /*216f80*/  PRMT R19, R17, 0x3340, R0 ;  /* 0x0000334011137816 */ /* 0x000fe40000000000 */
[----:B------:R-:W-:-:S04]  /*216f90*/  PRMT R18, R9, 0x3340, R14 ;  /* 0x0000334009127816 */ /* 0x000fc8000000000e */
[----:B------:R-:W-:-:S05]  /*216fa0*/  PRMT R18, R18, 0x5410, R19 ;  /* 0x0000541012127816 */ /* 0x000fca0000000013 */
[----:B------:R-:W-:Y:S04]  /*216fb0*/  STL [R1+0x16c0], R18 ;  /* 0x0016c01201007387 */ /* 0x000fe80000100800 */
[----:B------:R-:W2:Y:S01]  /*216fc0*/  LDL.LU R19, [R1+0x70c] ;  /* 0x00070c0001137983 */ /* 0x000ea20000300800 */
[----:B------:R-:W-:Y:S02]  /*216fd0*/  SHF.R.U32.HI R16, RZ, 0x8, R16 ;  /* 0x00000008ff107819 */ /* 0x000fe40000011610 */
[----:B------:R-:W-:Y:S02]  /*216fe0*/  SHF.R.U32.HI R9, RZ, 0x8, R9 ;  /* 0x00000008ff097819 */ /* 0x000fe40000011609 */
[----:B------:R-:W-:Y:S02]  /*216ff0*/  SHF.R.U32.HI R14, RZ, 0x8, R14 ;  /* 0x00000008ff0e7819 */ /* 0x000fe4000001160e */
[----:B------:R-:W-:-:S02]  /*217000*/  LOP3.LUT R16, R16, 0xffff, RZ, 0xc0, !PT ;  /* 0x0000ffff10107812 */ /* 0x000fc400078ec0ff */
[----:B------:R-:W-:Y:S02]  /*217010*/  LOP3.LUT R9, R9, 0xffff, RZ, 0xc0, !PT ;  /* 0x0000ffff09097812 */ /* 0x000fe400078ec0ff */
[----:B------:R-:W-:Y:S02]  /*217020*/  LOP3.LUT R14, R14, 0xffff, RZ, 0xc0, !PT ;  /* 0x0000ffff0e0e7812 */ /* 0x000fe400078ec0ff */
[----:B------:R-:W-:Y:S02]  /*217030*/  PRMT R16, R16, 0x3340, R0 ;  /* 0x0000334010107816 */ /* 0x000fe40000000000 */
[----:B------:R-:W-:Y:S02]  /*217040*/  PRMT R14, R9, 0x3340, R14 ;  /* 0x00003340090e7816 */ /* 0x000fe4000000000e */
[----:B---3--:R-:W-:Y:S01]  /*217050*/  LOP3.LUT R9, R27, 0xffff, RZ, 0xc0, !PT ;  /* 0x0000ffff1b097812 */ /* 0x008fe200078ec0ff */
[----:B------:R-:W-:Y:S04]  /*217060*/  STL [R1+0x234], R16 ;  /* 0x0002341001007387 */ /* 0x000fe80000100800 */
[----:B------:R0:W-:Y:S01]  /*217070*/  STL [R1+0x65c], R14 ;  /* 0x00065c0e01007387 */ /* 0x0001e20000100800 */
[----:B------:R-:W-:Y:S01]  /*217080*/  VIADD R8, R8, UR5 ;  /* 0x0000000508087c36 */ /* 0x000fe20008000000 */
[----:B----4-:R-:W-:-:S02]  /*217090*/  LOP3.LUT R13, R13, 0xffff, RZ, 0xc0, !PT ;  /* 0x0000ffff0d0d7812 */ /* 0x010fc400078ec0ff */
[----:B0-----:R-:W-:Y:S02]  /*2170a0*/  LOP3.LUT R14, R15, 0xffff, RZ, 0xc0, !PT ;  /* 0x0000ffff0f0e7812 */ /* 0x001fe400078ec0ff */
[----:B------:R-:W-:Y:S02]  /*2170b0*/  PRMT R16, R9, 0x3340, R0 ;  /* 0x0000334009107816 */ /* 0x000fe40000000000 */
[----:B------:R-:W-:Y:S02]  /*2170c0*/  SHF.R.S32.HI R20, RZ, 0x1f, R8 ;  /* 0x0000001fff147819 */ /* 0x000fe40000011408 */
[----:B------:R-:W-:Y:S02]  /*2170d0*/  IADD3 R22, P3, R8, R6, RZ ;  /* 0x0000000608167210 */ /* 0x000fe40007f7e0ff */
[----:B------:R-:W-:Y:S02]  /*2170e0*/  PRMT R15, R13, 0x3340, R14 ;  /* 0x000033400d0f7816 */ /* 0x000fe4000000000e */
[----:B------:R-:W-:-:S02]  /*2170f0*/  SHF.R.U32.HI R13, RZ, 0x8, R13 ;  /* 0x00000008ff0d7819 */ /* 0x000fc4000001160d */
[----:B------:R-:W-:Y:S02]  /*217100*/  SHF.R.U32.HI R9, RZ, 0x8, R9 ;  /* 0x00000008ff097819 */ /* 0x000fe40000011609 */
[----:B------:R-:W-:Y:S02]  /*217110*/  SHF.R.U32.HI R17, RZ, 0x8, R17 ;  /* 0x00000008ff117819 */ /* 0x000fe40000011611 */
[----:B------:R-:W-:Y:S02]  /*217120*/  PRMT R15, R15, 0x5410, R16 ;  /* 0x000054100f0f7816 */ /* 0x000fe40000000010 */
[----:B------:R-:W-:Y:S01]  /*217130*/  SHF.R.U32.HI R16, RZ, 0x8, R14 ;  /* 0x00000008ff107819 */ /* 0x000fe2000001160e */
[----:B------:R-:W-:Y:S01]  /*217140*/  IMAD.X R23, R20, 0x1, R5, P3 ;  /* 0x0000000114177824 */ /* 0x000fe200018e0605 */
[----:B------:R-:W-:Y:S02]  /*217150*/  LOP3.LUT R14, R13, 0xffff, RZ, 0xc0, !PT ;  /* 0x0000ffff0d0e7812 */ /* 0x000fe400078ec0ff */
[----:B------:R-:W-:-:S02]  /*217160*/  LOP3.LUT R9, R9, 0xffff, RZ, 0xc0, !PT ;  /* 0x0000ffff09097812 */ /* 0x000fc400078ec0ff */
[----:B------:R-:W-:Y:S01]  /*217170*/  LOP3.LUT R16, R16, 0xffff, RZ, 0xc0, !PT ;  /* 0x0000ffff10107812 */ /* 0x000fe200078ec0ff */
[----:B------:R0:W-:Y:S04]  /*217180*/  STL [R1+0x16a8], R15 ;  /* 0x0016a80f01007387 */ /* 0x0001e80000100800 */
[----:B------:R-:W-:Y:S01]  /*217190*/  STL.64 [R1+0x9f0], R22 ;  /* 0x0009f01601007387 */ /* 0x000fe20000100a00 */
[----:B------:R-:W-:Y:S01]  /*2171a0*/  ULDC UR5, c[0x0][0x248] ;  /* 0x0000920000057ab9 */ /* 0x000fe20000000800 */
[----:B------:R-:W-:Y:S02]  /*2171b0*/  PRMT R14, R14, 0x3340, R16 ;  /* 0x000033400e0e7816 */ /* 0x000fe40000000010 */
[----:B------:R-:W-:Y:S01]  /*2171c0*/  PRMT R16, R9, 0x3340, R0 ;  /* 0x0000334009107816 */ /* 0x000fe20000000000 */
[----:B0-----:R-:W3:Y:S04]  /*2171d0*/  LDL.LU R15, [R1+0x950] ;  /* 0x00095000010f7983 */ /* 0x001ee80000300800 */
[----:B------:R-:W4:Y:S04]  /*2171e0*/  LDL.LU R13, [R1+0x674] ;  /* 0x00067400010d7983 */ /* 0x000f280000300800 */
[----:B------:R-:W4:Y:S04]  /*2171f0*/  LDL.LU R29, [R1+0x834] ;  /* 0x00083400011d7983 */ /* 0x000f280000300800 */
[----:B------:R0:W-:Y:S04]  /*217200*/  STL [R1+0x658], R14 ;  /* 0x0006580e01007387 */ /* 0x0001e80000100800 */
[----:B------:R2:W-:Y:S01]  /*217210*/  STL [R1+0x230], R16 ;  /* 0x0002301001007387 */ /* 0x0005e20000100800 */
[----:B------:R-:W-:-:S03]  /*217220*/  LOP3.LUT R9, R10, 0xffff, RZ, 0xc0, !PT ;  /* 0x0000ffff0a097812 */ /* 0x000fc600078ec0ff */
[----:B------:R-:W4:Y:S01]  /*217230*/  LDL.LU R10, [R1+0x79f8] ;  /* 0x0079f800010a7983 */ /* 0x000f220000300800 */
[----:B0-----:R-:W-:Y:S02]  /*217240*/  LOP3.LUT R14, R25, 0xffff, RZ, 0xc0, !PT ;  /* 0x0000ffff190e7812 */ /* 0x001fe400078ec0ff */
[----:B--2---:R-:W-:Y:S02]  /*217250*/  LOP3.LUT R16, R19, 0xffff, RZ, 0xc0, !PT ;  /* 0x0000ffff13107812 */ /* 0x004fe400078ec0ff */
[----:B------:R-:W-:Y:S02]  /*217260*/  PRMT R19, R9, 0x3340, R0 ;  /* 0x0000334009137816 */ /* 0x000fe40000000000 */
[----:B------:R-:W-:-:S04]  /*217270*/  PRMT R18, R14, 0x3340, R16 ;  /* 0x000033400e127816 */ /* 0x000fc80000000010 */
[----:B------:R-:W-:Y:S02]  /*217280*/  PRMT R21, R18, 0x5410, R19 ;  /* 0x0000541012157816 */ /* 0x000fe40000000013 */
[----:B------:R-:W-:-:S05]  /*217290*/  IADD3 R18, P3, R8, R11, RZ ;  /* 0x0000000b08127210 */ /* 0x000fca0007f7e0ff */
[----:B------:R-:W-:Y:S01]  /*2172a0*/  IMAD.X R19, R20, 0x1, R7, P3 ;  /* 0x0000000114137824 */ /* 0x000fe200018e0607 */
[----:B------:R-:W-:Y:S04]  /*2172b0*/  STL [R1+0x16a4], R21 ;  /* 0x0016a41501007387 */ /* 0x000fe80000100800 */
[----:B------:R-:W2:Y:S04]  /*2172c0*/  LDL.LU R27, [R1+0x954] ;  /* 0x00095400011b7983 */ /* 0x000ea80000300800 */
[----:B------:R-:W2:Y:S04]  /*2172d0*/  LDL.LU R25, [R1+0x688] ;  /* 0x0006880001197983 */ /* 0x000ea80000300800 */
[----:B------:R0:W-:Y:S04]  /*2172e0*/  STL.64 [R1+0x9d8], R18 ;  /* 0x0009d81201007387 */ /* 0x0001e80000100a00 */
[----:B0-----:R-:W2:Y:S01]  /*2172f0*/  LDL.LU R19, [R1+0x864] ;  /* 0x0008640001137983 */ /* 0x001ea20000300800 */
[----:B------:R-:W-:-:S02]  /*217300*/  SHF.R.U32.HI R14, RZ, 0x8, R14 ;  /* 0x00000008ff0e7819 */ /* 0x000fc4000001160e */
[----:B------:R-:W-:Y:S02]  /*217310*/  SHF.R.U32.HI R16, RZ, 0x8, R16 ;  /* 0x00000008ff107819 */ /* 0x000fe40000011610 */
[----:B------:R-:W-:Y:S02]  /*217320*/  LOP3.LUT R17, R17, 0xffff, RZ, 0xc0, !PT ;  /* 0x0000ffff11117812 */ /* 0x000fe400078ec0ff */
[----:B------:R-:W-:Y:S02]  /*217330*/  LOP3.LUT R14, R14, 0xffff, RZ, 0xc0, !PT ;  /* 0x0000ffff0e0e7812 */ /* 0x000fe400078ec0ff */
[----:B------:R-:W-:Y:S02]  /*217340*/  LOP3.LUT R16, R16, 0xffff, RZ, 0xc0, !PT ;  /* 0x0000ffff10107812 */ /* 0x000fe400078ec0ff */
[----:B------:R-:W-:Y:S02]  /*217350*/  SHF.R.U32.HI R9, RZ, 0x8, R9 ;  /* 0x00000008ff097819 */ /* 0x000fe40000011609 */
[----:B------:R-:W-:-:S02]  /*217360*/  PRMT R18, R17, 0x3340, R0 ;  /* 0x0000334011127816 */ /* 0x000fc40000000000 */
[----:B------:R-:W-:Y:S02]  /*217370*/  PRMT R14, R14, 0x3340, R16 ;  /* 0x000033400e0e7816 */ /* 0x000fe40000000010 */
        /* <DEDUP_REMOVED lines=8> */
[----:B------:R-:W2:Y:S01]  /*217400*/  LDL.LU R28, [R1+0x60c] ;  /* 0x00060c00011c7983 */ /* 0x000ea20000300800 */
[----:B---3--:R-:W-:Y:S02]  /*217410*/  LOP3.LUT R9, R15, 0xffff, RZ, 0xc0, !PT ;  /* 0x0000ffff0f097812 */ /* 0x008fe400078ec0ff */
[----:B----4-:R-:W-:Y:S01]  /*217420*/  LOP3.LUT R18, R13, 0xffff, RZ, 0xc0, !PT ;  /* 0x0000ffff0d127812 */ /* 0x010fe200078ec0ff */
[----:B------:R-:W3:Y:S04]  /*217430*/  LDL.LU R15, [R1+0x958] ;  /* 0x00095800010f7983 */ /* 0x000ee80000300800 */
[----:B------:R-:W4:Y:S01]  /*217440*/  LDL.LU R13, [R1+0x7f8] ;  /* 0x0007f800010d7983 */ /* 0x000f220000300800 */
[----:B0-----:R-:W-:-:S02]  /*217450*/  LOP3.LUT R14, R29, 0xffff, RZ, 0xc0, !PT ;  /* 0x0000ffff1d0e7812 */ /* 0x001fc400078ec0ff */
[----:B------:R-:W-:Y:S02]  /*217460*/  PRMT R17, R18, 0x3340, R0 ;  /* 0x0000334012117816 */ /* 0x000fe40000000000 */
        /* <DEDUP_REMOVED lines=9> */
[----:B------:R0:W-:Y:S02]  /*217500*/  STL.64 [R1+0x9c0], R16 ;  /* 0x0009c01001007387 */ /* 0x0001e40000100a00 */
[----:B0-----:R-:W-:-:S05]  /*217510*/  PRMT R16, R9, 0x3340, R14 ;  /* 0x0000334009107816 */ /* 0x001fca000000000e */
[----:B------:R0:W-:Y:S01]  /*217520*/  STL [R1+0x64c], R16 ;  /* 0x00064c1001007387 */ /* 0x0001e20000100800 */
[----:B--2---:R-:W-:Y:S02]  /*217530*/  LOP3.LUT R14, R27, 0xffff, RZ, 0xc0, !PT ;  /* 0x0000ffff1b0e7812 */ /* 0x004fe400078ec0ff */
[----:B------:R-:W-:Y:S02]  /*217540*/  LOP3.LUT R9, R25, 0xffff, RZ, 0xc0, !PT ;  /* 0x0000ffff19097812 */ /* 0x000fe400078ec0ff */
[----:B0-----:R-:W-:Y:S02]  /*217550*/  LOP3.LUT R16, R19, 0xffff, RZ, 0xc0, !PT ;  /* 0x0000ffff13107812 */ /* 0x001fe400078ec0ff */
[----:B------:R-:W-:Y:S02]  /*217560*/  PRMT R19, R9, 0x3340, R0 ;  /* 0x0000334009137816 */ /* 0x000fe40000000000 */
[----:B------:R-:W-:-:S04]  /*217570*/  PRMT R17, R14, 0x3340, R16 ;  /* 0x000033400e117816 */ /* 0x000fc80000000010 */
[----:B------:R-:W-:-:S05]  /*217580*/  PRMT R17, R17, 0x5410, R19 ;  /* 0x0000541011117816 */ /* 0x000fca0000000013 */
[----:B------:R0:W-:Y:S04]  /*217590*/  STL [R1+0x1698], R17 ;  /* 0x0016981101007387 */ /* 0x0001e80000100800 */
[----:B------:R-:W2:Y:S04]  /*2175a0*/  LDL.LU R27, [R1+0x95c] ;  /* 0x00095c00011b7983 */ /* 0x000ea80000300800 */
[----:B------:R-:W2:Y:S04]  /*2175b0*/  LDL.LU R25, [R1+0x628] ;  /* 0x0006280001197983 */ /* 0x000ea80000300800 */
[----:B------:R-:W2:Y:S01]  /*2175c0*/  LDL.LU R19, [R1+0x820] ;  /* 0x0008200001137983 */ /* 0x000ea20000300800 */
        /* <DEDUP_REMOVED lines=8> */
[----:B0-----:R-:W-:Y:S01]  /*217650*/  LOP3.LUT R17, R28, 0xffff, RZ, 0xc0, !PT ;  /* 0x0000ffff1c117812 */ /* 0x001fe200078ec0ff */
[----:B------:R4:W-:Y:S01]  /*217660*/  STL [R1+0x648], R16 ;  /* 0x0006481001007387 */ /* 0x0009e20000100800 */
[----:B---3--:R-:W-:-:S03]  /*217670*/  LOP3.LUT R9, R15, 0xffff, RZ, 0xc0, !PT ;  /* 0x0000ffff0f097812 */ /* 0x008fc600078ec0ff */
[----:B------:R0:W-:Y:S01]  /*217680*/  STL [R1+0x224], R14 ;  /* 0x0002240e01007387 */ /* 0x0001e20000100800 */
[----:B----4-:R-:W-:Y:S02]  /*217690*/  LOP3.LUT R16, R13, 0xffff, RZ, 0xc0, !PT ;  /* 0x0000ffff0d107812 */ /* 0x010fe400078ec0ff */
[----:B0-----:R-:W-:Y:S02]  /*2176a0*/  PRMT R14, R17, 0x3340, R0 ;  /* 0x00003340110e7816 */ /* 0x001fe40000000000 */
[----:B------:R-:W-:Y:S01]  /*2176b0*/  PRMT R13, R9, 0x3340, R16 ;  /* 0x00003340090d7816 */ /* 0x000fe20000000010 */
[----:B------:R-:W-:Y:S01]  /*2176c0*/  VIADD R8, R8, UR5 ;  /* 0x0000000508087c36 */ /* 0x000fe20008000000 */
[----:B------:R-:W-:Y:S02]  /*2176d0*/  SHF.R.U32.HI R18, RZ, 0x8, R18 ;  /* 0x00000008ff127819 */ /* 0x000fe40000011612 */
[----:B------:R-:W-:Y:S02]  /*2176e0*/  SHF.R.U32.HI R9, RZ, 0x8, R9 ;  /* 0x00000008ff097819 */ /* 0x000fe40000011609 */
[----:B------:R-:W-:-:S02]  /*2176f0*/  PRMT R13, R13, 0x5410, R14 ;  /* 0x000054100d0d7816 */ /* 0x000fc4000000000e */
[----:B------:R-:W-:Y:S02]  /*217700*/  SHF.R.U32.HI R16, RZ, 0x8, R16 ;  /* 0x00000008ff107819 */ /* 0x000fe40000011610 */
[----:B------:R-:W-:Y:S02]  /*217710*/  SHF.R.S32.HI R14, RZ, 0x1f, R8 ;  /* 0x0000001fff0e7819 */ /* 0x000fe40000011408 */
[----:B------:R-:W-:Y:S02]  /*217720*/  IADD3 R20, P3, R8, R6, RZ ;  /* 0x0000000608147210 */ /* 0x000fe40007f7e0ff */
[----:B--2---:R-:W-:Y:S01]  /*217730*/  LOP3.LUT R29, R25, 0xffff, RZ, 0xc0, !PT ;  /* 0x0000ffff191d7812 */ /* 0x004fe200078ec0ff */
[----:B------:R0:W-:Y:S04]  /*217740*/  STL [R1+0x1690], R13 ;  /* 0x0016900d01007387 */ /* 0x0001e80000100800 */
[----:B------:R-:W2:Y:S04]  /*217750*/  LDL.LU R28, [R1+0x940] ;  /* 0x00094000011c7983 */ /* 0x000ea80000300800 */
[----:B------:R-:W3:Y:S01]  /*217760*/  LDL.LU R15, [R1+0x5b4] ;  /* 0x0005b400010f7983 */ /* 0x000ee20000300800 */
[----:B------:R-:W-:-:S02]  /*217770*/  LOP3.LUT R18, R18, 0xffff, RZ, 0xc0, !PT ;  /* 0x0000ffff12127812 */ /* 0x000fc400078ec0ff */
[----:B------:R-:W-:Y:S02]  /*217780*/  LOP3.LUT R9, R9, 0xffff, RZ, 0xc0, !PT ;  /* 0x0000ffff09097812 */ /* 0x000fe400078ec0ff */
[----:B------:R-:W-:Y:S01]  /*217790*/  LOP3.LUT R16, R16, 0xffff, RZ, 0xc0, !PT ;  /* 0x0000ffff10107812 */ /* 0x000fe200078ec0ff */
[----:B------:R-:W-:Y:S01]  /*2177a0*/  IMAD.X R21, R14, 0x1, R5, P3 ;  /* 0x000000010e157824 */ /* 0x000fe200018e0605 */
[----:B------:R-:W-:Y:S01]  /*2177b0*/  SHF.R.U32.HI R17, RZ, 0x8, R17 ;  /* 0x00000008ff117819 */ /* 0x000fe20000011611 */
[----:B------:R-:W-:Y:S01]  /*2177c0*/  ULDC UR5, c[0x0][0x248] ;  /* 0x0000920000057ab9 */ /* 0x000fe20000000800 */
[----:B0-----:R-:W4:Y:S01]  /*2177d0*/  LDL.LU R13, [R1+0x7ac] ;  /* 0x0007ac00010d7983 */ /* 0x001f220000300800 */
[----:B------:R-:W-:Y:S02]  /*2177e0*/  PRMT R18, R18, 0x3340, R0 ;  /* 0x0000334012127816 */ /* 0x000fe40000000000 */
[----:B------:R-:W-:Y:S01]  /*2177f0*/  PRMT R16, R9, 0x3340, R16 ;  /* 0x0000334009107816 */ /* 0x000fe20000000010 */
[----:B------:R-:W-:Y:S01]  /*217800*/  STL.64 [R1+0x990], R20 ;  /* 0x0009901401007387 */ /* 0x000fe20000100a00 */
[----:B------:R-:W-:-:S03]  /*217810*/  LOP3.LUT R9, R27, 0xffff, RZ, 0xc0, !PT ;  /* 0x0000ffff1b097812 */ /* 0x000fc600078ec0ff */
[----:B------:R-:W-:Y:S04]  /*217820*/  STL [R1+0x220], R18 ;  /* 0x0002201201007387 */ /* 0x000fe80000100800 */
[----:B------:R0:W-:Y:S02]  /*217830*/  STL [R1+0x644], R16 ;  /* 0x0006441001007387 */ /* 0x0001e40000100800 */
[----:B0-----:R-:W-:Y:S02]  /*217840*/  LOP3.LUT R16, R19, 0xffff, RZ, 0xc0, !PT ;  /* 0x0000ffff13107812 */ /* 0x001fe400078ec0ff */
[----:B------:R-:W-:Y:S02]  /*217850*/  PRMT R19, R29, 0x3340, R0 ;  /* 0x000033401d137816 */ /* 0x000fe40000000000 */
[----:B------:R-:W-:-:S04]  /*217860*/  PRMT R18, R9, 0x3340, R16 ;  /* 0x0000334009127816 */ /* 0x000fc80000000010 */
[----:B------:R-:W-:Y:S02]  /*217870*/  PRMT R20, R18, 0x5410, R19 ;  /* 0x0000541012147816 */ /* 0x000fe40000000013 */
[----:B------:R-:W-:Y:S01]  /*217880*/  IADD3 R18, P3, R8, R11, RZ ;  /* 0x0000000b08127210 */ /* 0x000fe20007f7e0ff */
[----:B------:R-:W-:Y:S04]  /*217890*/  STL [R1+0x7994], R29 ;  /* 0x0079941d01007387 */ /* 0x000fe80000100800 */
[----:B------:R-:W-:Y:S01]  /*2178a0*/  STL [R1+0x168c], R20 ;  /* 0x00168c1401007387 */ /* 0x000fe20000100800 */
[----:B------:R-:W-:-:S03]  /*2178b0*/  IMAD.X R19, R14, 0x1, R7, P3 ;  /* 0x000000010e137824 */ /* 0x000fc600018e0607 */
[----:B------:R-:W4:Y:S04]  /*2178c0*/  LDL.LU R27, [R1+0x944] ;  /* 0x00094400011b7983 */ /* 0x000f280000300800 */
[----:B------:R-:W4:Y:S04]  /*2178d0*/  LDL.LU R25, [R1+0x5d0] ;  /* 0x0005d00001197983 */ /* 0x000f280000300800 */
[----:B------:R0:W-:Y:S04]  /*2178e0*/  STL.64 [R1+0x978], R18 ;  /* 0x0009781201007387 */ /* 0x0001e80000100a00 */
[----:B0-----:R-:W4:Y:S01]  /*2178f0*/  LDL.LU R19, [R1+0x7e8] ;  /* 0x0007e80001137983 */ /* 0x001f220000300800 */
        /* <DEDUP_REMOVED lines=9> */
[----:B------:R-:W-:-:S05]  /*217990*/  IADD3 R20, P3, R8, R4, RZ ;  /* 0x0000000408147210 */ /* 0x000fca0007f7e0ff */
[----:B------:R-:W-:Y:S01]  /*2179a0*/  IMAD.X R21, R14, 0x1, R3, P3 ;  /* 0x000000010e157824 */ /* 0x000fe200018e0603 */
[----:B--2---:R-:W-:Y:S02]  /*2179b0*/  LOP3.LUT R16, R28, 0xffff, RZ, 0xc0, !PT ;  /* 0x0000ffff1c107812 */ /* 0x004fe400078ec0ff */
[----:B---3--:R-:W-:-:S04]  /*2179c0*/  LOP3.LUT R9, R15, 0xffff, RZ, 0xc0, !PT ;  /* 0x0000ffff0f097812 */ /* 0x008fc800078ec0ff */
[----:B------:R-:W-:Y:S02]  /*2179d0*/  PRMT R15, R9, 0x3340, R0 ;  /* 0x00003340090f7816 */ /* 0x000fe40000000000 */
[----:B----4-:R-:W-:-:S04]  /*2179e0*/  LOP3.LUT R17, R13, 0xffff, RZ, 0xc0, !PT ;  /* 0x0000ffff0d117812 */ /* 0x010fc800078ec0ff */
[--C-:B------:R-:W-:Y:S02]  /*2179f0*/  PRMT R13, R16, 0x3340, R17.reuse ;  /* 0x00003340100d7816 */ /* 0x100fe40000000011 */
[----:B------:R-:W-:Y:S02]  /*217a00*/  SHF.R.U32.HI R16, RZ, 0x8, R16 ;  /* 0x00000008ff107819 */ /* 0x000fe40000011610 */
[----:B------:R-:W-:Y:S02]  /*217a10*/  SHF.R.U32.HI R17, RZ, 0x8, R17 ;  /* 0x00000008ff117819 */ /* 0x000fe40000011611 */
[----:B------:R-:W-:Y:S02]  /*217a20*/  PRMT R18, R13, 0x5410, R15 ;  /* 0x000054100d127816 */ /* 0x000fe4000000000f */
[----:B------:R-:W-:Y:S02]  /*217a30*/  LOP3.LUT R16, R16, 0xffff, RZ, 0xc0, !PT ;  /* 0x0000ffff10107812 */ /* 0x000fe400078ec0ff */
[----:B------:R-:W-:Y:S01]  /*217a40*/  LOP3.LUT R17, R17, 0xffff, RZ, 0xc0, !PT ;  /* 0x0000ffff11117812 */ /* 0x000fe200078ec0ff */
[----:B------:R-:W2:Y:S04]  /*217a50*/  LDL.LU R15, [R1+0x930] ;  /* 0x00093000010f7983 */ /* 0x000ea80000300800 */
[----:B------:R-:W3:Y:S04]  /*217a60*/  LDL.LU R13, [R1+0x754] ;  /* 0x00075400010d7983 */ /* 0x000ee80000300800 */
[----:B------:R0:W-:Y:S01]  /*217a70*/  STL [R1+0x1680], R18 ;  /* 0x0016801201007387 */ /* 0x0001e20000100800 */
[----:B------:R-:W-:-:S02]  /*217a80*/  SHF.R.U32.HI R9, RZ, 0x8, R9 ;  /* 0x00000008ff097819 */ /* 0x000fc40000011609 */
[----:B0-----:R-:W-:Y:S02]  /*217a90*/  PRMT R18, R16, 0x3340, R17 ;  /* 0x0000334010127816 */ /* 0x001fe40000000011 */
[----:B------:R-:W-:Y:S02]  /*217aa0*/  IADD3 R16, P3, R8, R2, RZ ;  /* 0x0000000208107210 */ /* 0x000fe40007f7e0ff */
[----:B------:R-:W-:Y:S01]  /*217ab0*/  LOP3.LUT R9, R9, 0xffff, RZ, 0xc0, !PT ;  /* 0x0000ffff09097812 */ /* 0x000fe200078ec0ff */
[----:B------:R-:W-:Y:S02]  /*217ac0*/  STL.64 [R1+0x958], R20 ;  /* 0x0009581401007387 */ /* 0x000fe40000100a00 */
[----:B------:R-:W-:Y:S02]  /*217ad0*/  IMAD.X R17, R14, 0x1, R0, P3 ;  /* 0x000000010e117824 */ /* 0x000fe400018e0600 */
[----:B------:R-:W-:Y:S04]  /*217ae0*/  STL [R1+0x640], R18 ;  /* 0x0006401201007387 */ /* 0x000fe80000100800 */
[----:B------:R0:W-:Y:S01]  /*217af0*/  STL.64 [R1+0x970], R16 ;  /* 0x0009701001007387 */ /* 0x0001e20000100a00 */
[----:B------:R-:W-:-:S02]  /*217b00*/  LOP3.LUT R14, R27, 0xffff, RZ, 0xc0, !PT ;  /* 0x0000ffff1b0e7812 */ /* 0x000fc400078ec0ff */
[----:B0-----:R-:W-:Y:S02]  /*217b10*/  PRMT R16, R9, 0x3340, R0 ;  /* 0x0000334009107816 */ /* 0x001fe40000000000 */
[----:B------:R-:W-:-:S03]  /*217b20*/  LOP3.LUT R9, R25, 0xffff, RZ, 0xc0, !PT ;  /* 0x0000ffff19097812 */ /* 0x000fc600078ec0ff */
[----:B------:R0:W-:Y:S01]  /*217b30*/  STL [R1+0x218], R16 ;  /* 0x0002181001007387 */ /* 0x0001e20000100800 */
[----:B------:R-:W-:Y:S02]  /*217b40*/  PRMT R18, R9, 0x3340, R0 ;  /* 0x0000334009127816 */ /* 0x000fe40000000000 */
[----:B0-----:R-:W-:-:S04]  /*217b50*/  LOP3.LUT R16, R19, 0xffff, RZ, 0xc0, !PT ;  /* 0x0000ffff13107812 */ /* 0x001fc800078ec0ff */
[----:B------:R-:W-:-:S04]  /*217b60*/  PRMT R17, R14, 0x3340, R16 ;  /* 0x000033400e117816 */ /* 0x000fc80000000010 */
[----:B------:R-:W-:-:S05]  /*217b70*/  PRMT R17, R17, 0x5410, R18 ;  /* 0x0000541011117816 */ /* 0x000fca0000000012 */
[----:B------:R-:W-:Y:S04]  /*217b80*/  STL [R1+0x8c8], R17 ;  /* 0x0008c81101007387 */ /* 0x000fe80000100800 */
[----:B------:R-:W4:Y:S04]  /*217b90*/  LDL.LU R27, [R1+0x96c] ;  /* 0x00096c00011b7983 */ /* 0x000f280000300800 */
[----:B------:R-:W4:Y:S04]  /*217ba0*/  LDL.LU R25, [R1+0x6e8] ;  /* 0x0006e80001197983 */ /* 0x000f280000300800 */
[----:B------:R-:W4:Y:S01]  /*217bb0*/  LDL.LU R19, [R1+0x900] ;  /* 0x0009000001137983 */ /* 0x000f220000300800 */
        /* <DEDUP_REMOVED lines=8> */
[----:B------:R-:W-:Y:S01]  /*217c40*/  LOP3.LUT R9, R10, 0xffff, RZ, 0xc0, !PT ;  /* 0x0000ffff0a097812 */ /* 0x000fe200078ec0ff */
[----:B------:R-:W-:Y:S04]  /*217c50*/  STL [R1+0x63c], R16 ;  /* 0x00063c1001007387 */ /* 0x000fe80000100800 */
[----:B------:R-:W4:Y:S04]  /*217c60*/  LDL.LU R10, [R1+0x79f4] ;  /* 0x0079f400010a7983 */ /* 0x000f280000300800 */
[----:B------:R0:W-:Y:S01]  /*217c70*/  STL [R1+0x214], R14 ;  /* 0x0002140e01007387 */ /* 0x0001e20000100800 */
[----:B------:R-:W-:-:S03]  /*217c80*/  VIADD R8, R8, UR5 ;  /* 0x0000000508087c36 */ /* 0x000fc60008000000 */
[----:B------:R-:W4:Y:S01]  /*217c90*/  LDL.LU R28, [R1+0x984] ;  /* 0x00098400011c7983 */ /* 0x000f220000300800 */
[----:B------:R-:W-:Y:S01]  /*217ca0*/  ULDC UR5, c[0x0][0x248] ;  /* 0x0000920000057ab9 */ /* 0x000fe20000000800 */
[----:B0-----:R-:W-:Y:S02]  /*217cb0*/  PRMT R14, R9, 0x3340, R0 ;  /* 0x00003340090e7816 */ /* 0x001fe40000000000 */
[----:B------:R-:W-:Y:S02]  /*217cc0*/  SHF.R.U32.HI R9, RZ, 0x8, R9 ;  /* 0x00000008ff097819 */ /* 0x000fe40000011609 */
[----:B------:R-:W-:Y:S02]  /*217cd0*/  IADD3 R20, P3, R8, R6, RZ ;  /* 0x0000000608147210 */ /* 0x000fe40007f7e0ff */
[----:B------:R-:W-:Y:S02]  /*217ce0*/  LOP3.LUT R9, R9, 0xffff, RZ, 0xc0, !PT ;  /* 0x0000ffff09097812 */ /* 0x000fe400078ec0ff */
[----:B--2---:R-:W-:-:S02]  /*217cf0*/  LOP3.LUT R16, R15, 0xffff, RZ, 0xc0, !PT ;  /* 0x0000ffff0f107812 */ /* 0x004fc400078ec0ff */
[----:B---3--:R-:W-:Y:S01]  /*217d00*/  LOP3.LUT R17, R13, 0xffff, RZ, 0xc0, !PT ;  /* 0x0000ffff0d117812 */ /* 0x008fe200078ec0ff */
[----:B------:R-:W2:Y:S03]  /*217d10*/  LDL.LU R15, [R1+0x704] ;  /* 0x00070400010f7983 */ /* 0x000ea60000300800 */
[--C-:B------:R-:W-:Y:S02]  /*217d20*/  PRMT R13, R16, 0x3340, R17.reuse ;  /* 0x00003340100d7816 */ /* 0x100fe40000000011 */
[----:B------:R-:W-:Y:S02]  /*217d30*/  SHF.R.U32.HI R16, RZ, 0x8, R16 ;  /* 0x00000008ff107819 */ /* 0x000fe40000011610 */
[----:B------:R-:W-:Y:S02]  /*217d40*/  SHF.R.U32.HI R17, RZ, 0x8, R17 ;  /* 0x00000008ff117819 */ /* 0x000fe40000011611 */
[----:B------:R-:W-:-:S02]  /*217d50*/  PRMT R13, R13, 0x5410, R14 ;  /* 0x000054100d0d7816 */ /* 0x000fc4000000000e */
[----:B------:R-:W-:Y:S02]  /*217d60*/  SHF.R.S32.HI R14, RZ, 0x1f, R8 ;  /* 0x0000001fff0e7819 */ /* 0x000fe40000011408 */
[----:B------:R-:W-:Y:S02]  /*217d70*/  LOP3.LUT R16, R16, 0xffff, RZ, 0xc0, !PT ;  /* 0x0000ffff10107812 */ /* 0x000fe400078ec0ff */
[----:B------:R-:W-:Y:S01]  /*217d80*/  LOP3.LUT R17, R17, 0xffff, RZ, 0xc0, !PT ;  /* 0x0000ffff11117812 */ /* 0x000fe200078ec0ff */
[----:B------:R0:W-:Y:S01]  /*217d90*/  STL [R1+0x8c0], R13 ;  /* 0x0008c00d01007387 */ /* 0x0001e20000100800 */
[----:B------:R-:W-:Y:S02]  /*217da0*/  IMAD.X R21, R14, 0x1, R5, P3 ;  /* 0x000000010e157824 */ /* 0x000fe400018e0605 */
[----:B------:R-:W-:Y:S02]  /*217db0*/  PRMT R18, R16, 0x3340, R17 ;  /* 0x0000334010127816 */ /* 0x000fe40000000011 */
[----:B------:R-:W-:Y:S01]  /*217dc0*/  PRMT R17, R9, 0x3340, R0 ;  /* 0x0000334009117816 */ /* 0x000fe20000000000 */
[----:B0-----:R-:W3:Y:S04]  /*217dd0*/  LDL.LU R13, [R1+0x908] ;  /* 0x00090800010d7983 */ /* 0x001ee80000300800 */
[----:B------:R-:W-:Y:S04]  /*217de0*/  STL.64 [R1+0x918], R20 ;  /* 0x0009181401007387 */ /* 0x000fe80000100a00 */
[----:B------:R-:W-:Y:S04]  /*217df0*/  STL [R1+0x638], R18 ;  /* 0x0006381201007387 */ /* 0x000fe80000100800 */
[----:B------:R0:W-:Y:S01]  /*217e00*/  STL [R1+0x210], R17 ;  /* 0x0002101101007387 */ /* 0x0001e20000100800 */
[----:B----4-:R-:W-:-:S02]  /*217e10*/  LOP3.LUT R16, R27, 0xffff, RZ, 0xc0, !PT ;  /* 0x0000ffff1b107812 */ /* 0x010fc400078ec0ff */
[----:B------:R-:W-:Y:S02]  /*217e20*/  LOP3.LUT R9, R25, 0xffff, RZ, 0xc0, !PT ;  /* 0x0000ffff19097812 */ /* 0x000fe400078ec0ff */
[----:B0-----:R-:W-:Y:S02]  /*217e30*/  LOP3.LUT R17, R19, 0xffff, RZ, 0xc0, !PT ;  /* 0x0000ffff13117812 */ /* 0x001fe400078ec0ff */
[----:B------:R-:W-:Y:S02]  /*217e40*/  PRMT R19, R9, 0x3340, R0 ;  /* 0x0000334009137816 */ /* 0x000fe40000000000 */
[----:B------:R-:W-:-:S04]  /*217e50*/  PRMT R18, R16, 0x3340, R17 ;  /* 0x0000334010127816 */ /* 0x000fc80000000011 */
[----:B------:R-:W-:Y:S02]  /*217e60*/  PRMT R20, R18, 0x5410, R19 ;  /* 0x0000541012147816 */ /* 0x000fe40000000013 */
[----:B------:R-:W-:-:S05]  /*217e70*/  IADD3 R18, P3, R8, R11, RZ ;  /* 0x0000000b08127210 */ /* 0x000fca0007f7e0ff */
[----:B------:R-:W-:Y:S01]  /*217e80*/  IMAD.X R19, R14, 0x1, R7, P3 ;  /* 0x000000010e137824 */ /* 0x000fe200018e0607 */
[----:B------:R-:W-:Y:S04]  /*217e90*/  STL [R1+0x8b0], R20 ;  /* 0x0008b01401007387 */ /* 0x000fe80000100800 */
[----:B------:R-:W4:Y:S04]  /*217ea0*/  LDL.LU R27, [R1+0x988] ;  /* 0x00098800011b7983 */ /* 0x000f280000300800 */
[----:B------:R-:W4:Y:S04]  /*217eb0*/  LDL.LU R25, [R1+0x678] ;  /* 0x0006780001197983 */ /* 0x000f280000300800 */
[----:B------:R0:W-:Y:S04]  /*217ec0*/  STL.64 [R1+0x920], R18 ;  /* 0x0009201201007387 */ /* 0x0001e80000100a00 */
[----:B0-----:R-:W4:Y:S01]  /*217ed0*/  LDL.LU R19, [R1+0x860] ;  /* 0x0008600001137983 */ /* 0x001f220000300800 */
        /* <DEDUP_REMOVED lines=10> */
[----:B------:R3:W-:Y:S01]  /*217f80*/  STL [R1+0x20c], R17 ;  /* 0x00020c1101007387 */ /* 0x0007e20000100800 */
[----:B------:R-:W-:-:S03]  /*217f90*/  IADD3 R20, P3, R8, R4, RZ ;  /* 0x0000000408147210 */ /* 0x000fc60007f7e0ff */
[----:B------:R-:W4:Y:S02]  /*217fa0*/  LDL.LU R28, [R1+0x680] ;  /* 0x00068000011c7983 */ /* 0x000f240000300800 */
[----:B------:R-:W-:Y:S01]  /*217fb0*/  IMAD.X R21, R14, 0x1, R3, P3 ;  /* 0x000000010e157824 */ /* 0x000fe200018e0603 */
[----:B--2---:R-:W-:-:S04]  /*217fc0*/  LOP3.LUT R9, R15, 0xffff, RZ, 0xc0, !PT ;  /* 0x0000ffff0f097812 */ /* 0x004fc800078ec0ff */
[----:B------:R-:W-:Y:S02]  /*217fd0*/  PRMT R15, R9, 0x3340, R0 ;  /* 0x00003340090f7816 */ /* 0x000fe40000000000 */
[----:B------:R-:W-:Y:S02]  /*217fe0*/  SHF.R.U32.HI R9, RZ, 0x8, R9 ;  /* 0x00000008ff097819 */ /* 0x000fe40000011609 */
[----:B---3--:R-:W-:-:S04]  /*217ff0*/  LOP3.LUT R17, R13, 0xffff, RZ, 0xc0, !PT ;  /* 0x0000ffff0d117812 */ /* 0x008fc800078ec0ff */
[--C-:B------:R-:W-:Y:S02]  /*218000*/  PRMT R13, R16, 0x3340, R17.reuse ;  /* 0x00003340100d7816 */ /* 0x100fe40000000011 */
[----:B------:R-:W-:Y:S02]  /*218010*/  SHF.R.U32.HI R16, RZ, 0x8, R16 ;  /* 0x00000008ff107819 */ /* 0x000fe40000011610 */
[----:B------:R-:W-:Y:S02]  /*218020*/  SHF.R.U32.HI R17, RZ, 0x8, R17 ;  /* 0x00000008ff117819 */ /* 0x000fe40000011611 */
[----:B------:R-:W-:Y:S02]  /*218030*/  PRMT R13, R13, 0x5410, R15 ;  /* 0x000054100d0d7816 */ /* 0x000fe4000000000f */
[----:B------:R-:W-:Y:S02]  /*218040*/  LOP3.LUT R16, R16, 0xffff, RZ, 0xc0, !PT ;  /* 0x0000ffff10107812 */ /* 0x000fe400078ec0ff */
[----:B------:R-:W-:Y:S01]  /*218050*/  LOP3.LUT R17, R17, 0xffff, RZ, 0xc0, !PT ;  /* 0x0000ffff11117812 */ /* 0x000fe200078ec0ff */
[----:B------:R-:W2:Y:S04]  /*218060*/  LDL.LU R15, [R1+0x98c] ;  /* 0x00098c00010f7983 */ /* 0x000ea80000300800 */
[----:B------:R0:W-:Y:S01]  /*218070*/  STL [R1+0x8a0], R13 ;  /* 0x0008a00d01007387 */ /* 0x0001e20000100800 */
[----:B------:R-:W-:-:S02]  /*218080*/  PRMT R18, R16, 0x3340, R17 ;  /* 0x0000334010127816 */ /* 0x000fc40000000011 */
[----:B------:R-:W-:Y:S01]  /*218090*/  IADD3 R16, P3, R8, R2, RZ ;  /* 0x0000000208107210 */ /* 0x000fe20007f7e0ff */
[----:B0-----:R-:W3:Y:S04]  /*2180a0*/  LDL.LU R13, [R1+0x870] ;  /* 0x00087000010d7983 */ /* 0x001ee80000300800 */
[--C-:B------:R-:W-:Y:S01]  /*2180b0*/  IMAD.X R17, R14, 0x1, R0.reuse, P3 ;  /* 0x000000010e117824 */ /* 0x100fe200018e0600 */
[----:B------:R-:W-:Y:S01]  /*2180c0*/  LOP3.LUT R9, R9, 0xffff, RZ, 0xc0, !PT ;  /* 0x0000ffff09097812 */ /* 0x000fe200078ec0ff */
[----:B------:R-:W-:Y:S04]  /*2180d0*/  STL.64 [R1+0x930], R20 ;  /* 0x0009301401007387 */ /* 0x000fe80000100a00 */
[----:B------:R-:W-:Y:S04]  /*2180e0*/  STL [R1+0x630], R18 ;  /* 0x0006301201007387 */ /* 0x000fe80000100800 */
[----:B------:R0:W-:Y:S02]  /*2180f0*/  STL.64 [R1+0x940], R16 ;  /* 0x0009401001007387 */ /* 0x0001e40000100a00 */
[----:B0-----:R-:W-:-:S05]  /*218100*/  PRMT R16, R9, 0x3340, R0 ;  /* 0x0000334009107816 */ /* 0x001fca0000000000 */
[----:B------:R0:W-:Y:S01]  /*218110*/  STL [R1+0x208], R16 ;  /* 0x0002081001007387 */ /* 0x0001e20000100800 */
[----:B----4-:R-:W-:Y:S02]  /*218120*/  LOP3.LUT R14, R27, 0xffff, RZ, 0xc0, !PT ;  /* 0x0000ffff1b0e7812 */ /* 0x010fe400078ec0ff */
[----:B------:R-:W-:-:S04]  /*218130*/  LOP3.LUT R9, R25, 0xffff, RZ, 0xc0, !PT ;  /* 0x0000ffff19097812 */ /* 0x000fc800078ec0ff */
        /* <DEDUP_REMOVED lines=17> */
[----:B------:R2:W-:Y:S04]  /*218250*/  STL [R1+0x62c], R14 ;  /* 0x00062c0e01007387 */ /* 0x0005e80000100800 */
[----:B------:R3:W-:Y:S04]  /*218260*/  STL [R1+0x204], R16 ;  /* 0x0002041001007387 */ /* 0x0007e80000100800 */
[----:B------:R-:W4:Y:S01]  /*218270*/  LDL.LU R28, [R1+0x968] ;  /* 0x00096800011c7983 */ /* 0x000f220000300800 */
[----:B------:R-:W-:Y:S01]  /*218280*/  VIADD R8, R8, UR5 ;  /* 0x0000000508087c36 */ /* 0x000fe20008000000 */
[----:B------:R-:W-:-:S04]  /*218290*/  ULDC UR5, c[0x0][0x248] ;  /* 0x0000920000057ab9 */ /* 0x000fc80000000800 */
[----:B------:R-:W-:Y:S02]  /*2182a0*/  SHF.R.S32.HI R20, RZ, 0x1f, R8 ;  /* 0x0000001fff147819 */ /* 0x000fe40000011408 */
[----:B------:R-:W-:-:S05]  /*2182b0*/  IADD3 R22, P3, R8, R6, RZ ;  /* 0x0000000608167210 */ /* 0x000fca0007f7e0ff */
[----:B------:R-:W-:Y:S01]  /*2182c0*/  IMAD.X R23, R20, 0x1, R5, P3 ;  /* 0x0000000114177824 */ /* 0x000fe200018e0605 */
[----:B--2---:R-:W-:Y:S02]  /*2182d0*/  LOP3.LUT R14, R15, 0xffff, RZ, 0xc0, !PT ;  /* 0x0000ffff0f0e7812 */ /* 0x004fe400078ec0ff */
[----:B------:R-:W-:Y:S02]  /*2182e0*/  PRMT R15, R9, 0x3340, R0 ;  /* 0x00003340090f7816 */ /* 0x000fe40000000000 */
[----:B---3--:R-:W-:-:S04]  /*2182f0*/  LOP3.LUT R16, R13, 0xffff, RZ, 0xc0, !PT ;  /* 0x0000ffff0d107812 */ /* 0x008fc800078ec0ff */
[----:B------:R-:W-:-:S04]  /*218300*/  PRMT R13, R14, 0x3340, R16 ;  /* 0x000033400e0d7816 */ /* 0x000fc80000000010 */
[----:B------:R-:W-:Y:S02]  /*218310*/  PRMT R13, R13, 0x5410, R15 ;  /* 0x000054100d0d7816 */ /* 0x000fe4000000000f */
[----:B------:R-:W2:Y:S04]  /*218320*/  LDL.LU R15, [R1+0x66c] ;  /* 0x00066c00010f7983 */ /* 0x000ea80000300800 */
[----:B------:R0:W-:Y:S01]  /*218330*/  STL [R1+0x894], R13 ;  /* 0x0008940d01007387 */ /* 0x0001e20000100800 */
[----:B------:R-:W-:Y:S02]  /*218340*/  SHF.R.U32.HI R14, RZ, 0x8, R14 ;  /* 0x00000008ff0e7819 */ /* 0x000fe4000001160e */
[----:B------:R-:W-:Y:S02]  /*218350*/  SHF.R.U32.HI R16, RZ, 0x8, R16 ;  /* 0x00000008ff107819 */ /* 0x000fe40000011610 */
[----:B------:R-:W-:Y:S01]  /*218360*/  SHF.R.U32.HI R9, RZ, 0x8, R9 ;  /* 0x00000008ff097819 */ /* 0x000fe20000011609 */
[----:B0-----:R-:W3:Y:S01]  /*218370*/  LDL.LU R13, [R1+0x828] ;  /* 0x00082800010d7983 */ /* 0x001ee20000300800 */
[----:B------:R-:W-:-:S02]  /*218380*/  LOP3.LUT R14, R14, 0xffff, RZ, 0xc0, !PT ;  /* 0x0000ffff0e0e7812 */ /* 0x000fc400078ec0ff */
[----:B------:R-:W-:Y:S02]  /*218390*/  LOP3.LUT R16, R16, 0xffff, RZ, 0xc0, !PT ;  /* 0x0000ffff10107812 */ /* 0x000fe400078ec0ff */
[----:B------:R-:W-:Y:S02]  /*2183a0*/  LOP3.LUT R9, R9, 0xffff, RZ, 0xc0, !PT ;  /* 0x0000ffff09097812 */ /* 0x000fe400078ec0ff */
[----:B------:R-:W-:Y:S02]  /*2183b0*/  PRMT R17, R14, 0x3340, R16 ;  /* 0x000033400e117816 */ /* 0x000fe40000000010 */
[----:B------:R-:W-:Y:S01]  /*2183c0*/  PRMT R16, R9, 0x3340, R0 ;  /* 0x0000334009107816 */ /* 0x000fe20000000000 */
[----:B------:R-:W-:Y:S04]  /*2183d0*/  STL.64 [R1+0x928], R22 ;  /* 0x0009281601007387 */ /* 0x000fe80000100a00 */
[----:B------:R-:W-:Y:S04]  /*2183e0*/  STL [R1+0x628], R17 ;  /* 0x0006281101007387 */ /* 0x000fe80000100800 */
[----:B------:R0:W-:Y:S01]  /*2183f0*/  STL [R1+0x200], R16 ;  /* 0x0002001001007387 */ /* 0x0001e20000100800 */
[----:B----4-:R-:W-:-:S02]  /*218400*/  LOP3.LUT R14, R27, 0xffff, RZ, 0xc0, !PT ;  /* 0x0000ffff1b0e7812 */ /* 0x010fc400078ec0ff */
[----:B------:R-:W-:Y:S01]  /*218410*/  LOP3.LUT R9, R25, 0xffff, RZ, 0xc0, !PT ;  /* 0x0000ffff19097812 */ /* 0x000fe200078ec0ff */
[----:B------:R-:W4:Y:S01]  /*218420*/  LDL.LU R27, [R1+0x948] ;  /* 0x00094800011b7983 */ /* 0x000f220000300800 */
[----:B0-----:R-:W-:-:S03]  /*218430*/  LOP3.LUT R16, R19, 0xffff, RZ, 0xc0, !PT ;  /* 0x0000ffff13107812 */ /* 0x001fc600078ec0ff */
[----:B------:R-:W4:Y:S04]  /*218440*/  LDL.LU R25, [R1+0x5b0] ;  /* 0x0005b00001197983 */ /* 0x000f280000300800 */
[----:B------:R-:W4:Y:S01]  /*218450*/  LDL.LU R19, [R1+0x7a8] ;  /* 0x0007a80001137983 */ /* 0x000f220000300800 */
[----:B------:R-:W-:Y:S02]  /*218460*/  PRMT R18, R9, 0x3340, R0 ;  /* 0x0000334009127816 */ /* 0x000fe40000000000 */
[----:B------:R-:W-:Y:S02]  /*218470*/  PRMT R17, R14, 0x3340, R16 ;  /* 0x000033400e117816 */ /* 0x000fe40000000010 */
[----:B------:R-:W-:Y:S02]  /*218480*/  SHF.R.U32.HI R14, RZ, 0x8, R14 ;  /* 0x00000008ff0e7819 */ /* 0x000fe4000001160e */
[----:B------:R-:W-:-:S02]  /*218490*/  SHF.R.U32.HI R16, RZ, 0x8, R16 ;  /* 0x00000008ff107819 */ /* 0x000fc40000011610 */
[----:B------:R-:W-:Y:S02]  /*2184a0*/  IADD3 R22, P3, R8, R11, RZ ;  /* 0x0000000b08167210 */ /* 0x000fe40007f7e0ff */
[----:B------:R-:W-:Y:S02]  /*2184b0*/  SHF.R.U32.HI R9, RZ, 0x8, R9 ;  /* 0x00000008ff097819 */ /* 0x000fe40000011609 */
[----:B------:R-:W-:Y:S02]  /*2184c0*/  LOP3.LUT R14, R14, 0xffff, RZ, 0xc0, !PT ;  /* 0x0000ffff0e0e7812 */ /* 0x000fe400078ec0ff */
[----:B------:R-:W-:Y:S02]  /*2184d0*/  LOP3.LUT R16, R16, 0xffff, RZ, 0xc0, !PT ;  /* 0x0000ffff10107812 */ /* 0x000fe400078ec0ff */
[----:B------:R-:W-:Y:S02]  /*2184e0*/  PRMT R17, R17, 0x5410, R18 ;  /* 0x0000541011117816 */ /* 0x000fe40000000012 */
[----:B------:R-:W-:Y:S01]  /*2184f0*/  LOP3.LUT R9, R9, 0xffff, RZ, 0xc0, !PT ;  /* 0x0000ffff09097812 */ /* 0x000fe200078ec0ff */
[----:B------:R-:W-:Y:S01]  /*218500*/  IMAD.X R23, R20, 0x1, R7, P3 ;  /* 0x0000000114177824 */ /* 0x000fe200018e0607 */
[----:B------:R-:W-:-:S02]  /*218510*/  PRMT R16, R14, 0x3340, R16 ;  /* 0x000033400e107816 */ /* 0x000fc40000000010 */
[----:B------:R-:W-:Y:S01]  /*218520*/  PRMT R14, R9, 0x3340, R0 ;  /* 0x00003340090e7816 */ /* 0x000fe20000000000 */
[----:B------:R-:W-:Y:S04]  /*218530*/  STL [R1+0x870], R17 ;  /* 0x0008701101007387 */ /* 0x000fe80000100800 */
[----:B------:R0:W-:Y:S01]  /*218540*/  STL.64 [R1+0x938], R22 ;  /* 0x0009381601007387 */ /* 0x0001e20000100a00 */
[----:B------:R-:W-:-:S03]  /*218550*/  LOP3.LUT R9, R28, 0xffff, RZ, 0xc0, !PT ;  /* 0x0000ffff1c097812 */ /* 0x000fc600078ec0ff */
[----:B0-----:R-:W4:Y:S04]  /*218560*/  LDL.LU R22, [R1+0x79f0] ;  /* 0x0079f00001167983 */ /* 0x001f280000300800 */
[----:B------:R-:W-:Y:S04]  /*218570*/  STL [R1+0x624], R16 ;  /* 0x0006241001007387 */ /* 0x000fe80000100800 */
[----:B------:R3:W-:Y:S01]  /*218580*/  STL [R1+0x1fc], R14 ;  /* 0x0001fc0e01007387 */ /* 0x0007e20000100800 */
[----:B------:R-:W-:-:S05]  /*218590*/  IADD3 R28, P3, R8, R4, RZ ;  /* 0x00000004081c7210 */ /* 0x000fca0007f7e0ff */
[----:B------:R-:W-:Y:S01]  /*2185a0*/  IMAD.X R29, R20, 0x1, R3, P3 ;  /* 0x00000001141d7824 */ /* 0x000fe200018e0603 */
[----:B--2---:R-:W-:-:S04]  /*2185b0*/  LOP3.LUT R17, R15, 0xffff, RZ, 0xc0, !PT ;  /* 0x0000ffff0f117812 */ /* 0x004fc800078ec0ff */
[----:B------:R-:W-:Y:S02]  /*2185c0*/  PRMT R18, R17, 0x3340, R0 ;  /* 0x0000334011127816 */ /* 0x000fe40000000000 */
[----:B---3--:R-:W-:Y:S02]  /*2185d0*/  LOP3.LUT R14, R13, 0xffff, RZ, 0xc0, !PT ;  /* 0x0000ffff0d0e7812 */ /* 0x008fe400078ec0ff */
[----:B------:R-:W2:Y:S04]  /*2185e0*/  LDL.LU R13, [R1+0x94c] ;  /* 0x00094c00010d7983 */ /* 0x000ea80000300800 */
[----:B------:R-:W3:Y:S01]  /*2185f0*/  LDL.LU R15, [R1+0x7e0] ;  /* 0x0007e000010f7983 */ /* 0x000ee20000300800 */
[----:B------:R-:W-:Y:S02]  /*218600*/  PRMT R16, R9, 0x3340, R14 ;  /* 0x0000334009107816 */ /* 0x000fe4000000000e */
[----:B------:R-:W-:-:S02]  /*218610*/  SHF.R.U32.HI R9, RZ, 0x8, R9 ;  /* 0x00000008ff097819 */ /* 0x000fc40000011609 */
[----:B------:R-:W-:Y:S02]  /*218620*/  SHF.R.U32.HI R14, RZ, 0x8, R14 ;  /* 0x00000008ff0e7819 */ /* 0x000fe4000001160e */
[----:B------:R-:W-:Y:S02]  /*218630*/  PRMT R16, R16, 0x5410, R18 ;  /* 0x0000541010107816 */ /* 0x000fe40000000012 */
[----:B------:R-:W-:Y:S02]  /*218640*/  LOP3.LUT R9, R9, 0xffff, RZ, 0xc0, !PT ;  /* 0x0000ffff09097812 */ /* 0x000fe400078ec0ff */
[----:B------:R-:W-:Y:S01]  /*218650*/  LOP3.LUT R14, R14, 0xffff, RZ, 0xc0, !PT ;  /* 0x0000ffff0e0e7812 */ /* 0x000fe200078ec0ff */
[----:B------:R0:W-:Y:S04]  /*218660*/  STL [R1+0x868], R16 ;  /* 0x0008681001007387 */ /* 0x0001e80000100800 */
[----:B------:R-:W-:Y:S01]  /*218670*/  STL.64 [R1+0x950], R28 ;  /* 0x0009501c01007387 */ /* 0x000fe20000100a00 */
[----:B0-----:R-:W-:-:S05]  /*218680*/  PRMT R16, R9, 0x3340, R14 ;  /* 0x0000334009107816 */ /* 0x001fca000000000e */
[----:B------:R0:W-:Y:S01]  /*218690*/  STL [R1+0x620], R16 ;  /* 0x0006201001007387 */ /* 0x0001e20000100800 */
[----:B----4-:R-:W-:Y:S02]  /*2186a0*/  LOP3.LUT R14, R27, 0xffff, RZ, 0xc0, !PT ;  /* 0x0000ffff1b0e7812 */ /* 0x010fe400078ec0ff */
        /* <DEDUP_REMOVED lines=8> */
[----:B------:R0:W-:Y:S04]  /*218730*/  STL.64 [R1+0x968], R18 ;  /* 0x0009681201007387 */ /* 0x0001e80000100a00 */
[----:B------:R-:W4:Y:S04]  /*218740*/  LDL.LU R27, [R1+0x9a0] ;  /* 0x0009a000011b7983 */ /* 0x000f280000300800 */
[----:B------:R-:W4:Y:S04]  /*218750*/  LDL.LU R25, [R1+0x760] ;  /* 0x0007600001197983 */ /* 0x000f280000300800 */
        /* <DEDUP_REMOVED lines=13> */
[----:B0-----:R-:W-:Y:S01]  /*218830*/  PRMT R17, R14, 0x3340, R0 ;  /* 0x000033400e117816 */ /* 0x001fe20000000000 */
[----:B------:R-:W-:Y:S01]  /*218840*/  VIADD R8, R8, UR5 ;  /* 0x0000000508087c36 */ /* 0x000fe20008000000 */
[----:B------:R-:W-:-:S02]  /*218850*/  SHF.R.U32.HI R14, RZ, 0x8, R14 ;  /* 0x00000008ff0e7819 */ /* 0x000fc4000001160e */
[----:B------:R-:W-:Y:S01]  /*218860*/  SHF.R.U32.HI R9, RZ, 0x8, R9 ;  /* 0x00000008ff097819 */ /* 0x000fe20000011609 */
[----:B------:R-:W-:Y:S01]  /*218870*/  ULDC UR5, c[0x0][0x248] ;  /* 0x0000920000057ab9 */ /* 0x000fe20000000800 */
[----:B------:R-:W-:Y:S02]  /*218880*/  IADD3 R20, P3, R8, R6, RZ ;  /* 0x0000000608147210 */ /* 0x000fe40007f7e0ff */
[----:B------:R-:W-:Y:S02]  /*218890*/  LOP3.LUT R14, R14, 0xffff, RZ, 0xc0, !PT ;  /* 0x0000ffff0e0e7812 */ /* 0x000fe400078ec0ff */
[----:B------:R-:W-:Y:S02]  /*2188a0*/  LOP3.LUT R9, R9, 0xffff, RZ, 0xc0, !PT ;  /* 0x0000ffff09097812 */ /* 0x000fe400078ec0ff */
[--C-:B------:R-:W-:Y:S02]  /*2188b0*/  PRMT R18, R14, 0x3340, R0.reuse ;  /* 0x000033400e127816 */ /* 0x100fe40000000000 */
[----:B------:R-:W-:-:S02]  /*2188c0*/  PRMT R14, R9, 0x3340, R0 ;  /* 0x00003340090e7816 */ /* 0x000fc40000000000 */
[----:B--2---:R-:W-:Y:S02]  /*2188d0*/  LOP3.LUT R13, R13, 0xffff, RZ, 0xc0, !PT ;  /* 0x0000ffff0d0d7812 */ /* 0x004fe400078ec0ff */
[----:B---3--:R-:W-:-:S04]  /*2188e0*/  LOP3.LUT R15, R15, 0xffff, RZ, 0xc0, !PT ;  /* 0x0000ffff0f0f7812 */ /* 0x008fc800078ec0ff */
[----:B-1----:R-:W-:Y:S02]  /*2188f0*/  PRMT R16, R13, 0x3340, R15 ;  /* 0x000033400d107816 */ /* 0x002fe4000000000f */
[----:B------:R-:W-:Y:S02]  /*218900*/  SHF.R.U32.HI R13, RZ, 0x8, R13 ;  /* 0x00000008ff0d7819 */ /* 0x000fe4000001160d */
[----:B------:R-:W-:Y:S02]  /*218910*/  SHF.R.U32.HI R15, RZ, 0x8, R15 ;  /* 0x00000008ff0f7819 */ /* 0x000fe4000001160f */
[----:B------:R-:W-:Y:S02]  /*218920*/  PRMT R16, R16, 0x5410, R17 ;  /* 0x0000541010107816 */ /* 0x000fe40000000011 */
[----:B------:R-:W-:Y:S02]  /*218930*/  LOP3.LUT R13, R13, 0xffff, RZ, 0xc0, !PT ;  /* 0x0000ffff0d0d7812 */ /* 0x000fe400078ec0ff */
[----:B------:R-:W-:-:S04]  /*218940*/  LOP3.LUT R15, R15, 0xffff, RZ, 0xc0, !PT ;  /* 0x0000ffff0f0f7812 */ /* 0x000fc800078ec0ff */
[----:B------:R-:W-:Y:S01]  /*218950*/  PRMT R13, R13, 0x3340, R15 ;  /* 0x000033400d0d7816 */ /* 0x000fe2000000000f */
[----:B------:R0:W-:Y:S04]  /*218960*/  STL [R1+0x860], R16 ;  /* 0x0008601001007387 */ /* 0x0001e80000100800 */
[----:B------:R-:W2:Y:S04]  /*218970*/  LDL.LU R15, [R1+0x9a4] ;  /* 0x0009a400010f7983 */ /* 0x000ea80000300800 */
[----:B0-----:R-:W3:Y:S04]  /*218980*/  LDL.LU R16, [R1+0x77c] ;  /* 0x00077c0001107983 */ /* 0x001ee80000300800 */
[----:B------:R0:W-:Y:S04]  /*218990*/  STL [R1+0x610], R13 ;  /* 0x0006100d01007387 */ /* 0x0001e80000100800 */
[----:B------:R-:W3:Y:S01]  /*2189a0*/  LDL.LU R28, [R1+0x980] ;  /* 0x00098000011c7983 */ /* 0x000ee20000300800 */
[----:B0-----:R-:W-:-:S05]  /*2189b0*/  SHF.R.S32.HI R13, RZ, 0x1f, R8 ;  /* 0x0000001fff0d7819 */ /* 0x001fca0000011408 */
[----:B------:R-:W-:-:S05]  /*2189c0*/  IMAD.X R21, R13, 0x1, R5, P3 ;  /* 0x000000010d157824 */ /* 0x000fca00018e0605 */
[----:B------:R-:W-:Y:S04]  /*2189d0*/  STL.64 [R1+0x948], R20 ;  /* 0x0009481401007387 */ /* 0x000fe80000100a00 */
[----:B------:R-:W-:Y:S04]  /*2189e0*/  STL [R1+0x1f4], R18 ;  /* 0x0001f41201007387 */ /* 0x000fe80000100800 */
[----:B------:R0:W-:Y:S01]  /*2189f0*/  STL [R1+0x1f0], R14 ;  /* 0x0001f00e01007387 */ /* 0x0001e20000100800 */
[----:B----4-:R-:W-:Y:S02]  /*218a00*/  LOP3.LUT R17, R27, 0xffff, RZ, 0xc0, !PT ;  /* 0x0000ffff1b117812 */ /* 0x010fe400078ec0ff */
[----:B------:R-:W-:-:S02]  /*218a10*/  LOP3.LUT R9, R25, 0xffff, RZ, 0xc0, !PT ;  /* 0x0000ffff19097812 */ /* 0x000fc400078ec0ff */
[----:B0-----:R-:W-:Y:S02]  /*218a20*/  LOP3.LUT R14, R19, 0xffff, RZ, 0xc0, !PT ;  /* 0x0000ffff130e7812 */ /* 0x001fe400078ec0ff */
[----:B------:R-:W-:Y:S02]  /*218a30*/  PRMT R19, R9, 0x3340, R0 ;  /* 0x0000334009137816 */ /* 0x000fe40000000000 */
[----:B------:R-:W-:-:S04]  /*218a40*/  PRMT R18, R17, 0x3340, R14 ;  /* 0x0000334011127816 */ /* 0x000fc8000000000e */
[----:B------:R-:W-:Y:S02]  /*218a50*/  PRMT R20, R18, 0x5410, R19 ;  /* 0x0000541012147816 */ /* 0x000fe40000000013 */
[----:B------:R-:W-:-:S05]  /*218a60*/  IADD3 R18, P3, R8, R11, RZ ;  /* 0x0000000b08127210 */ /* 0x000fca0007f7e0ff */
[----:B------:R-:W-:Y:S01]  /*218a70*/  IMAD.X R19, R13, 0x1, R7, P3 ;  /* 0x000000010d137824 */ /* 0x000fe200018e0607 */
[----:B------:R0:W-:Y:S04]  /*218a80*/  STL [R1+0x854], R20 ;  /* 0x0008541401007387 */ /* 0x0001e80000100800 */
[----:B------:R1:W-:Y:S01]  /*218a90*/  STL.64 [R1+0x960], R18 ;  /* 0x0009601201007387 */ /* 0x0003e20000100a00 */
[----:B0-----:R-:W-:Y:S02]  /*218aa0*/  SHF.R.U32.HI R20, RZ, 0x8, R14 ;  /* 0x00000008ff147819 */ /* 0x001fe4000001160e */
[----:B-1----:R-:W-:Y:S02]  /*218ab0*/  SHF.R.U32.HI R18, RZ, 0x8, R17 ;  /* 0x00000008ff127819 */ /* 0x002fe40000011611 */
[----:B------:R-:W4:Y:S04]  /*218ac0*/  LDL.LU R17, [R1+0x99c] ;  /* 0x00099c0001117983 */ /* 0x000f280000300800 */
[----:B------:R-:W4:Y:S04]  /*218ad0*/  LDL.LU R14, [R1+0x670] ;  /* 0x00067000010e7983 */ /* 0x000f280000300800 */
[----:B------:R-:W4:Y:S04]  /*218ae0*/  LDL.LU R27, [R1+0x830] ;  /* 0x00083000011b7983 */ /* 0x000f280000300800 */
[----:B------:R-:W4:Y:S04]  /*218af0*/  LDL.LU R19, [R1+0x9ac] ;  /* 0x0009ac0001137983 */ /* 0x000f280000300800 */
[----:B------:R-:W4:Y:S01]  /*218b00*/  LDL.LU R25, [R1+0x914] ;  /* 0x0009140001197983 */ /* 0x000f220000300800 */
[----:B------:R-:W-:-:S02]  /*218b10*/  SHF.R.U32.HI R9, RZ, 0x8, R9 ;  /* 0x00000008ff097819 */ /* 0x000fc40000011609 */
[----:B------:R-:W-:Y:S02]  /*218b20*/  LOP3.LUT R18, R18, 0xffff, RZ, 0xc0, !PT ;  /* 0x0000ffff12127812 */ /* 0x000fe400078ec0ff */
[----:B------:R-:W-:Y:S02]  /*218b30*/  LOP3.LUT R20, R20, 0xffff, RZ, 0xc0, !PT ;  /* 0x0000ffff14147812 */ /* 0x000fe400078ec0ff */
[----:B------:R-:W-:Y:S02]  /*218b40*/  LOP3.LUT R9, R9, 0xffff, RZ, 0xc0, !PT ;  /* 0x0000ffff09097812 */ /* 0x000fe400078ec0ff */
[----:B------:R-:W-:Y:S02]  /*218b50*/  PRMT R20, R18, 0x3340, R20 ;  /* 0x0000334012147816 */ /* 0x000fe40000000014 */
[----:B------:R-:W-:-:S03]  /*218b60*/  PRMT R18, R9, 0x3340, R0 ;  /* 0x0000334009127816 */ /* 0x000fc60000000000 */
[----:B------:R0:W-:Y:S04]  /*218b70*/  STL [R1+0x618], R20 ;  /* 0x0006181401007387 */ /* 0x0001e80000100800 */
[----:B------:R1:W-:Y:S01]  /*218b80*/  STL [R1+0x1ec], R18 ;  /* 0x0001ec1201007387 */ /* 0x0003e20000100800 */
[----:B------:R-:W-:Y:S02]  /*218b90*/  LOP3.LUT R10, R10, 0xffff, RZ, 0xc0, !PT ;  /* 0x0000ffff0a0a7812 */ /* 0x000fe400078ec0ff */
[----:B--2---:R-:W-:Y:S02]  /*218ba0*/  LOP3.LUT R15, R15, 0xffff, RZ, 0xc0, !PT ;  /* 0x0000ffff0f0f7812 */ /* 0x004fe400078ec0ff */
[----:B---3--:R-:W-:Y:S02]  /*218bb0*/  LOP3.LUT R9, R16, 0xffff, RZ, 0xc0, !PT ;  /* 0x0000ffff10097812 */ /* 0x008fe400078ec0ff */
[----:B------:R-:W-:-:S02]  /*218bc0*/  LOP3.LUT R16, R28, 0xffff, RZ, 0xc0, !PT ;  /* 0x0000ffff1c107812 */ /* 0x000fc400078ec0ff */
[----:B0-----:R-:W-:Y:S02]  /*218bd0*/  PRMT R20, R9, 0x3340, R0 ;  /* 0x0000334009147816 */ /* 0x001fe40000000000 */
[----:B-1----:R-:W-:-:S04]  /*218be0*/  PRMT R18, R15, 0x3340, R16 ;  /* 0x000033400f127816 */ /* 0x002fc80000000010 */
[----:B------:R-:W-:Y:S02]  /*218bf0*/  PRMT R18, R18, 0x5410, R20 ;  /* 0x0000541012127816 */ /* 0x000fe40000000014 */
[----:B------:R-:W-:Y:S02]  /*218c00*/  IADD3 R20, P3, R8, R4, RZ ;  /* 0x0000000408147210 */ /* 0x000fe40007f7e0ff */
[----:B------:R-:W-:Y:S02]  /*218c10*/  SHF.R.U32.HI R15, RZ, 0x8, R15 ;  /* 0x00000008ff0f7819 */ /* 0x000fe4000001160f */
[----:B------:R-:W-:Y:S01]  /*218c20*/  SHF.R.U32.HI R16, RZ, 0x8, R16 ;  /* 0x00000008ff107819 */ /* 0x000fe20000011610 */
[----:B------:R-:W-:Y:S01]  /*218c30*/  IMAD.X R21, R13, 0x1, R3, P3 ;  /* 0x000000010d157824 */ /* 0x000fe200018e0603 */
[----:B------:R-:W-:Y:S01]  /*218c40*/  STL [R1+0x850], R18 ;  /* 0x0008501201007387 */ /* 0x000fe20000100800 */
[----:B------:R-:W-:Y:S02]  /*218c50*/  LOP3.LUT R15, R15, 0xffff, RZ, 0xc0, !PT ;  /* 0x0000ffff0f0f7812 */ /* 0x000fe400078ec0ff */
[----:B------:R-:W-:Y:S01]  /*218c60*/  LOP3.LUT R16, R16, 0xffff, RZ, 0xc0, !PT ;  /* 0x0000ffff10107812 */ /* 0x000fe200078ec0ff */
[----:B------:R0:W-:Y:S03]  /*218c70*/  STL.64 [R1+0x988], R20 ;  /* 0x0009881401007387 */ /* 0x0001e60000100a00 */
[----:B------:R-:W-:-:S02]  /*218c80*/  PRMT R15, R15, 0x3340, R16 ;  /* 0x000033400f0f7816 */ /* 0x000fc40000000010 */
[----:B------:R-:W-:Y:S02]  /*218c90*/  SHF.R.U32.HI R9, RZ, 0x8, R9 ;  /* 0x00000008ff097819 */ /* 0x000fe40000011609 */
[----:B0-----:R-:W-:Y:S01]  /*218ca0*/  IADD3 R20, P3, R8, R2, RZ ;  /* 0x0000000208147210 */ /* 0x001fe20007f7e0ff */
[----:B------:R0:W-:Y:S04]  /*218cb0*/  STL [R1+0x614], R15 ;  /* 0x0006140f01007387 */ /* 0x0001e80000100800 */
[----:B------:R-:W2:Y:S01]  /*218cc0*/  LDL.LU R28, [R1+0x67c] ;  /* 0x00067c00011c7983 */ /* 0x000ea20000300800 */
[--C-:B------:R-:W-:Y:S01]  /*218cd0*/  IMAD.X R21, R13, 0x1, R0.reuse, P3 ;  /* 0x000000010d157824 */ /* 0x100fe200018e0600 */
[----:B------:R-:W-:Y:S02]  /*218ce0*/  LOP3.LUT R9, R9, 0xffff, RZ, 0xc0, !PT ;  /* 0x0000ffff09097812 */ /* 0x000fe400078ec0ff */
[----:B0-----:R-:W3:Y:S04]  /*218cf0*/  LDL.LU R15, [R1+0x9a8] ;  /* 0x0009a800010f7983 */ /* 0x001ee80000300800 */
[----:B------:R-:W-:Y:S04]  /*218d00*/  STL.64 [R1+0x9a0], R20 ;  /* 0x0009a01401007387 */ /* 0x000fe80000100a00 */
[----:B------:R-:W2:Y:S01]  /*218d10*/  LDL.LU R13, [R1+0x8f0] ;  /* 0x0008f000010d7983 */ /* 0x000ea20000300800 */
[----:B------:R-:W-:-:S05]  /*218d20*/  PRMT R18, R9, 0x3340, R0 ;  /* 0x0000334009127816 */ /* 0x000fca0000000000 */
[----:B------:R0:W-:Y:S04]  /*218d30*/  STL [R1+0x1e8], R18 ;  /* 0x0001e81201007387 */ /* 0x0001e80000100800 */
[----:B------:R-:W-:Y:S01]  /*218d40*/  STL [R1+0x79d0], R10 ;  /* 0x0079d00a01007387 */ /* 0x000fe20000100800 */
[----:B----4-:R-:W-:Y:S02]  /*218d50*/  LOP3.LUT R9, R17, 0xffff, RZ, 0xc0, !PT ;  /* 0x0000ffff11097812 */ /* 0x010fe400078ec0ff */
[----:B------:R-:W-:Y:S02]  /*218d60*/  LOP3.LUT R16, R14, 0xffff, RZ, 0xc0, !PT ;  /* 0x0000ffff0e107812 */ /* 0x000fe400078ec0ff */
[----:B0-----:R-:W-:Y:S02]  /*218d70*/  LOP3.LUT R18, R27, 0xffff, RZ, 0xc0, !PT ;  /* 0x0000ffff1b127812 */ /* 0x001fe400078ec0ff */
[----:B------:R-:W-:-:S02]  /*218d80*/  LOP3.LUT R14, R19, 0xffff, RZ, 0xc0, !PT ;  /* 0x0000ffff130e7812 */ /* 0x000fc400078ec0ff */
[----:B------:R-:W-:Y:S02]  /*218d90*/  PRMT R20, R16, 0x3340, R0 ;  /* 0x0000334010147816 */ /* 0x000fe40000000000 */
[----:B------:R-:W-:Y:S02]  /*218da0*/  PRMT R19, R9, 0x3340, R18 ;  /* 0x0000334009137816 */ /* 0x000fe40000000012 */
[----:B------:R-:W-:Y:S02]  /*218db0*/  LOP3.LUT R17, R25, 0xffff, RZ, 0xc0, !PT ;  /* 0x0000ffff19117812 */ /* 0x000fe400078ec0ff */
[----:B------:R-:W-:Y:S02]  /*218dc0*/  PRMT R19, R19, 0x5410, R20 ;  /* 0x0000541013137816 */ /* 0x000fe40000000014 */
[----:B------:R-:W-:-:S03]  /*218dd0*/  PRMT R20, R10, 0x3340, R0 ;  /* 0x000033400a147816 */ /* 0x000fc60000000000 */
[----:B------:R0:W-:Y:S02]  /*218de0*/  STL [R1+0x834], R19 ;  /* 0x0008341301007387 */ /* 0x0001e40000100800 */
[----:B0-----:R-:W-:-:S04]  /*218df0*/  PRMT R19, R14, 0x3340, R17 ;  /* 0x000033400e137816 */ /* 0x001fc80000000011 */
[----:B------:R-:W-:-:S05]  /*218e00*/  PRMT R10, R19, 0x5410, R20 ;  /* 0x00005410130a7816 */ /* 0x000fca0000000014 */
[----:B------:R0:W-:Y:S04]  /*218e10*/  STL [R1+0x840], R10 ;  /* 0x0008400a01007387 */ /* 0x0001e80000100800 */
[----:B------:R-:W4:Y:S04]  /*218e20*/  LDL.LU R27, [R1+0x998] ;  /* 0x00099800011b7983 */ /* 0x000f280000300800 */
[----:B------:R-:W4:Y:S04]  /*218e30*/  LDL.LU R25, [R1+0x604] ;  /* 0x0006040001197983 */ /* 0x000f280000300800 */
[----:B------:R-:W4:Y:S01]  /*218e40*/  LDL.LU R19, [R1+0x814] ;  /* 0x0008140001137983 */ /* 0x000f220000300800 */
[----:B------:R-:W-:-:S02]  /*218e50*/  SHF.R.U32.HI R14, RZ, 0x8, R14 ;  /* 0x00000008ff0e7819 */ /* 0x000fc4000001160e */
[----:B------:R-:W-:Y:S02]  /*218e60*/  SHF.R.U32.HI R17, RZ, 0x8, R17 ;  /* 0x00000008ff117819 */ /* 0x000fe40000011611 */
[----:B------:R-:W-:Y:S02]  /*218e70*/  SHF.R.U32.HI R9, RZ, 0x8, R9 ;  /* 0x00000008ff097819 */ /* 0x000fe40000011609 */
[----:B0-----:R-:W-:Y:S02]  /*218e80*/  SHF.R.U32.HI R10, RZ, 0x8, R18 ;  /* 0x00000008ff0a7819 */ /* 0x001fe40000011612 */
[----:B------:R-:W-:Y:S02]  /*218e90*/  LOP3.LUT R14, R14, 0xffff, RZ, 0xc0, !PT ;  /* 0x0000ffff0e0e7812 */ /* 0x000fe400078ec0ff */
[----:B------:R-:W-:Y:S02]  /*218ea0*/  LOP3.LUT R17, R17, 0xffff, RZ, 0xc0, !PT ;  /* 0x0000ffff11117812 */ /* 0x000fe400078ec0ff */
[----:B------:R-:W-:-:S02]  /*218eb0*/  LOP3.LUT R9, R9, 0xffff, RZ, 0xc0, !PT ;  /* 0x0000ffff09097812 */ /* 0x000fc400078ec0ff */
[----:B------:R-:W-:Y:S02]  /*218ec0*/  LOP3.LUT R10, R10, 0xffff, RZ, 0xc0, !PT ;  /* 0x0000ffff0a0a7812 */ /* 0x000fe400078ec0ff */
[----:B------:R-:W-:Y:S02]  /*218ed0*/  PRMT R17, R14, 0x3340, R17 ;  /* 0x000033400e117816 */ /* 0x000fe40000000011 */
[----:B------:R-:W-:Y:S01]  /*218ee0*/  PRMT R14, R9, 0x3340, R10 ;  /* 0x00003340090e7816 */ /* 0x000fe2000000000a */
[----:B------:R-:W-:Y:S01]  /*218ef0*/  VIADD R8, R8, UR5 ;  /* 0x0000000508087c36 */ /* 0x000fe20008000000 */
[----:B--2---:R-:W-:Y:S02]  /*218f00*/  LOP3.LUT R13, R13, 0xffff, RZ, 0xc0, !PT ;  /* 0x0000ffff0d0d7812 */ /* 0x004fe400078ec0ff */
[----:B------:R-:W-:Y:S02]  /*218f10*/  LOP3.LUT R9, R28, 0xffff, RZ, 0xc0, !PT ;  /* 0x0000ffff1c097812 */ /* 0x000fe400078ec0ff */
[----:B---3--:R-:W-:Y:S01]  /*218f20*/  LOP3.LUT R10, R15, 0xffff, RZ, 0xc0, !PT ;  /* 0x0000ffff0f0a7812 */ /* 0x008fe200078ec0ff */
[----:B------:R-:W-:Y:S04]  /*218f30*/  STL [R1+0x670], R17 ;  /* 0x0006701101007387 */ /* 0x000fe80000100800 */
[----:B------:R0:W-:Y:S01]  /*218f40*/  STL [R1+0x60c], R14 ;  /* 0x00060c0e01007387 */ /* 0x0001e20000100800 */
[----:B------:R-:W-:-:S02]  /*218f50*/  PRMT R15, R9, 0x3340, R0 ;  /* 0x00003340090f7816 */ /* 0x000fc40000000000 */
[----:B------:R-:W-:Y:S02]  /*218f60*/  SHF.R.S32.HI R18, RZ, 0x1f, R8 ;  /* 0x0000001fff127819 */ /* 0x000fe40000011408 */
[----:B------:R-:W-:Y:S01]  /*218f70*/  SHF.R.U32.HI R16, RZ, 0x8, R16 ;  /* 0x00000008ff107819 */ /* 0x000fe20000011610 */
[----:B------:R-:W-:Y:S01]  /*218f80*/  ULDC UR5, c[0x0][0x248] ;  /* 0x0000920000057ab9 */ /* 0x000fe20000000800 */
[----:B0-----:R-:W-:-:S04]  /*218f90*/  PRMT R14, R10, 0x3340, R13 ;  /* 0x000033400a0e7816 */ /* 0x001fc8000000000d */
[----:B------:R-:W-:Y:S02]  /*218fa0*/  PRMT R17, R14, 0x5410, R15 ;  /* 0x000054100e117816 */ /* 0x000fe4000000000f */
[----:B------:R-:W-:-:S05]  /*218fb0*/  IADD3 R14, P3, R8, R6, RZ ;  /* 0x00000006080e7210 */ /* 0x000fca0007f7e0ff */
[----:B------:R-:W-:Y:S01]  /*218fc0*/  IMAD.X R15, R18, 0x1, R5, P3 ;  /* 0x00000001120f7824 */ /* 0x000fe200018e0605 */
[----:B------:R-:W-:Y:S01]  /*218fd0*/  STL [R1+0x830], R17 ;  /* 0x0008301101007387 */ /* 0x000fe20000100800 */
[----:B------:R-:W-:Y:S02]  /*218fe0*/  SHF.R.U32.HI R10, RZ, 0x8, R10 ;  /* 0x00000008ff0a7819 */ /* 0x000fe4000001160a */
[----:B------:R-:W-:Y:S01]  /*218ff0*/  SHF.R.U32.HI R9, RZ, 0x8, R9 ;  /* 0x00000008ff097819 */ /* 0x000fe20000011609 */
[----:B------:R0:W-:Y:S01]  /*219000*/  STL.64 [R1+0x980], R14 ;  /* 0x0009800e01007387 */ /* 0x0001e20000100a00 */
[----:B------:R-:W-:Y:S02]  /*219010*/  LOP3.LUT R10, R10, 0xffff, RZ, 0xc0, !PT ;  /* 0x0000ffff0a0a7812 */ /* 0x000fe400078ec0ff */
[----:B------:R-:W-:Y:S02]  /*219020*/  LOP3.LUT R9, R9, 0xffff, RZ, 0xc0, !PT ;  /* 0x0000ffff09097812 */ /* 0x000fe400078ec0ff */
[----:B0-----:R-:W-:Y:S01]  /*219030*/  SHF.R.U32.HI R14, RZ, 0x8, R13 ;  /* 0x00000008ff0e7819 */ /* 0x001fe2000001160d */
[----:B------:R-:W2:Y:S04]  /*219040*/  LDL.LU R15, [R1+0x9b0] ;  /* 0x0009b000010f7983 */ /* 0x000ea80000300800 */
[----:B------:R-:W3:Y:S04]  /*219050*/  LDL.LU R13, [R1+0x654] ;  /* 0x00065400010d7983 */ /* 0x000ee80000300800 */
[----:B------:R-:W3:Y:S01]  /*219060*/  LDL.LU R17, [R1+0x8d4] ;  /* 0x0008d40001117983 */ /* 0x000ee20000300800 */
[----:B------:R-:W-:-:S04]  /*219070*/  LOP3.LUT R14, R14, 0xffff, RZ, 0xc0, !PT ;  /* 0x0000ffff0e0e7812 */ /* 0x000fc800078ec0ff */
[----:B------:R-:W-:Y:S02]  /*219080*/  PRMT R10, R10, 0x3340, R14 ;  /* 0x000033400a0a7816 */ /* 0x000fe4000000000e */
[----:B------:R-:W-:-:S03]  /*219090*/  PRMT R14, R9, 0x3340, R0 ;  /* 0x00003340090e7816 */ /* 0x000fc60000000000 */
[----:B------:R4:W-:Y:S04]  /*2190a0*/  STL [R1+0x600], R10 ;  /* 0x0006000a01007387 */ /* 0x0009e80000100800 */
[----:B------:R0:W-:Y:S01]  /*2190b0*/  STL [R1+0x1e4], R14 ;  /* 0x0001e40e01007387 */ /* 0x0001e20000100800 */
[----:B----4-:R-:W-:Y:S02]  /*2190c0*/  LOP3.LUT R10, R27, 0xffff, RZ, 0xc0, !PT ;  /* 0x0000ffff1b0a7812 */ /* 0x010fe400078ec0ff */
[----:B------:R-:W-:Y:S02]  /*2190d0*/  LOP3.LUT R9, R25, 0xffff, RZ, 0xc0, !PT ;  /* 0x0000ffff19097812 */ /* 0x000fe400078ec0ff */
[----:B0-----:R-:W-:Y:S02]  /*2190e0*/  LOP3.LUT R14, R19, 0xffff, RZ, 0xc0, !PT ;  /* 0x0000ffff130e7812 */ /* 0x001fe400078ec0ff */
[----:B------:R-:W-:-:S02]  /*2190f0*/  PRMT R20, R9, 0x3340, R0 ;  /* 0x0000334009147816 */ /* 0x000fc40000000000 */
[----:B------:R-:W-:-:S04]  /*219100*/  PRMT R19, R10, 0x3340, R14 ;  /* 0x000033400a137816 */ /* 0x000fc8000000000e */
[----:B------:R-:W-:Y:S02]  /*219110*/  PRMT R19, R19, 0x5410, R20 ;  /* 0x0000541013137816 */ /* 0x000fe40000000014 */
[----:B------:R-:W-:-:S05]  /*219120*/  IADD3 R20, P3, R8, R11, RZ ;  /* 0x0000000b08147210 */ /* 0x000fca0007f7e0ff */
[----:B------:R-:W-:Y:S01]  /*219130*/  IMAD.X R21, R18, 0x1, R7, P3 ;  /* 0x0000000112157824 */ /* 0x000fe200018e0607 */
[----:B------:R0:W-:Y:S04]  /*219140*/  STL [R1+0x828], R19 ;  /* 0x0008281301007387 */ /* 0x0001e80000100800 */
[----:B------:R-:W4:Y:S04]  /*219150*/  LDL.LU R27, [R1+0x9cc] ;  /* 0x0009cc00011b7983 */ /* 0x000f280000300800 */
[----:B0-----:R-:W4:Y:S04]  /*219160*/  LDL.LU R19, [R1+0x7bc] ;  /* 0x0007bc0001137983 */ /* 0x001f280000300800 */
[----:B------:R0:W-:Y:S04]  /*219170*/  STL.64 [R1+0x998], R20 ;  /* 0x0009981401007387 */ /* 0x0001e80000100a00 */
[----:B------:R-:W4:Y:S01]  /*219180*/  LDL.LU R25, [R1+0x9b8] ;  /* 0x0009b80001197983 */ /* 0x000f220000300800 */
        /* <DEDUP_REMOVED lines=8> */
[----:B0-----:R-:W-:Y:S02]  /*219210*/  IADD3 R20, P3, R8, R4, RZ ;  /* 0x0000000408147210 */ /* 0x001fe40007f7e0ff */
[----:B------:R-:W-:Y:S01]  /*219220*/  LOP3.LUT R9, R9, 0xffff, RZ, 0xc0, !PT ;  /* 0x0000ffff09097812 */ /* 0x000fe200078ec0ff */
[----:B------:R-:W-:Y:S04]  /*219230*/  STL [R1+0x1e0], R16 ;  /* 0x0001e01001007387 */ /* 0x000fe80000100800 */
[----:B------:R0:W-:Y:S01]  /*219240*/  STL [R1+0x608], R10 ;  /* 0x0006080a01007387 */ /* 0x0001e20000100800 */
[----:B------:R-:W-:-:S05]  /*219250*/  IMAD.X R21, R18, 0x1, R3, P3 ;  /* 0x0000000112157824 */ /* 0x000fca00018e0603 */
[----:B------:R-:W-:Y:S01]  /*219260*/  STL.64 [R1+0x9a8], R20 ;  /* 0x0009a81401007387 */ /* 0x000fe20000100a00 */
[----:B0-----:R-:W-:-:S05]  /*219270*/  PRMT R10, R9, 0x3340, R0 ;  /* 0x00003340090a7816 */ /* 0x001fca0000000000 */
[----:B------:R0:W-:Y:S04]  /*219280*/  STL [R1+0x1dc], R10 ;  /* 0x0001dc0a01007387 */ /* 0x0001e80000100800 */
[----:B------:R-:W4:Y:S04]  /*219290*/  LDL.LU R14, [R1+0x7d8] ;  /* 0x0007d800010e7983 */ /* 0x000f280000300800 */
[----:B------:R-:W4:Y:S01]  /*2192a0*/  LDL.LU R28, [R1+0x9e8] ;  /* 0x0009e800011c7983 */ /* 0x000f220000300800 */
[----:B--2---:R-:W-:Y:S02]  /*2192b0*/  LOP3.LUT R9, R15, 0xffff, RZ, 0xc0, !PT ;  /* 0x0000ffff0f097812 */ /* 0x004fe400078ec0ff */
[----:B---3--:R-:W-:-:S02]  /*2192c0*/  LOP3.LUT R15, R13, 0xffff, RZ, 0xc0, !PT ;  /* 0x0000ffff0d0f7812 */ /* 0x008fc400078ec0ff */
[----:B0-----:R-:W-:Y:S01]  /*2192d0*/  LOP3.LUT R10, R17, 0xffff, RZ, 0xc0, !PT ;  /* 0x0000ffff110a7812 */ /* 0x001fe200078ec0ff */
[----:B------:R-:W2:Y:S01]  /*2192e0*/  LDL.LU R13, [R1+0x9bc] ;  /* 0x0009bc00010d7983 */ /* 0x000ea20000300800 */
        /* <DEDUP_REMOVED lines=13> */
[----:B------:R-:W-:-:S02]  /*2193c0*/  SHF.R.U32.HI R15, RZ, 0x8, R15 ;  /* 0x00000008ff0f7819 */ /* 0x000fc4000001160f */
[----:B----4-:R-:W-:Y:S02]  /*2193d0*/  LOP3.LUT R9, R27, 0xffff, RZ, 0xc0, !PT ;  /* 0x0000ffff1b097812 */ /* 0x010fe400078ec0ff */
[----:B------:R-:W-:Y:S02]  /*2193e0*/  LOP3.LUT R19, R19, 0xffff, RZ, 0xc0, !PT ;  /* 0x0000ffff13137812 */ /* 0x000fe400078ec0ff */
[----:B0-----:R-:W-:Y:S02]  /*2193f0*/  LOP3.LUT R10, R25, 0xffff, RZ, 0xc0, !PT ;  /* 0x0000ffff190a7812 */ /* 0x001fe400078ec0ff */
[----:B------:R-:W-:Y:S02]  /*219400*/  PRMT R17, R19, 0x3340, R0 ;  /* 0x0000334013117816 */ /* 0x000fe40000000000 */
[----:B------:R-:W-:-:S04]  /*219410*/  PRMT R16, R9, 0x3340, R10 ;  /* 0x0000334009107816 */ /* 0x000fc8000000000a */
[----:B------:R-:W-:-:S05]  /*219420*/  PRMT R16, R16, 0x5410, R17 ;  /* 0x0000541010107816 */ /* 0x000fca0000000011 */
[----:B------:R0:W-:Y:S04]  /*219430*/  STL [R1+0x820], R16 ;  /* 0x0008201001007387 */ /* 0x0001e80000100800 */
[----:B------:R-:W3:Y:S04]  /*219440*/  LDL.LU R27, [R1+0x9ec] ;  /* 0x0009ec00011b7983 */ /* 0x000ee80000300800 */
[----:B------:R-:W4:Y:S01]  /*219450*/  LDL.LU R25, [R1+0x75c] ;  /* 0x00075c0001197983 */ /* 0x000f220000300800 */
[----:B0-----:R-:W-:-:S03]  /*219460*/  LOP3.LUT R16, R15, 0xffff, RZ, 0xc0, !PT ;  /* 0x0000ffff0f107812 */ /* 0x001fc600078ec0ff */
[----:B------:R-:W4:Y:S01]  /*219470*/  LDL.LU R15, [R1+0x9c8] ;  /* 0x0009c800010f7983 */ /* 0x000f220000300800 */
[----:B------:R-:W-:Y:S02]  /*219480*/  SHF.R.U32.HI R9, RZ, 0x8, R9 ;  /* 0x00000008ff097819 */ /* 0x000fe40000011609 */
[----:B------:R-:W-:Y:S02]  /*219490*/  SHF.R.U32.HI R10, RZ, 0x8, R10 ;  /* 0x00000008ff0a7819 */ /* 0x000fe4000001160a */
        /* <DEDUP_REMOVED lines=8> */
[----:B------:R-:W-:Y:S01]  /*219520*/  VIADD R8, R8, UR5 ;  /* 0x0000000508087c36 */ /* 0x000fe20008000000 */
[----:B------:R-:W-:Y:S01]  /*219530*/  SHF.R.U32.HI R19, RZ, 0x8, R19 ;  /* 0x00000008ff137819 */ /* 0x000fe20000011613 */
[----:B------:R-:W-:Y:S01]  /*219540*/  ULDC UR5, c[0x0][0x248] ;  /* 0x0000920000057ab9 */ /* 0x000fe20000000800 */
[----:B0-----:R-:W-:-:S02]  /*219550*/  PRMT R16, R9, 0x3340, R0 ;  /* 0x0000334009107816 */ /* 0x001fc40000000000 */
[----:B------:R-:W-:Y:S02]  /*219560*/  SHF.R.S32.HI R18, RZ, 0x1f, R8 ;  /* 0x0000001fff127819 */ /* 0x000fe40000011408 */
[----:B------:R-:W-:-:S04]  /*219570*/  SHF.R.U32.HI R9, RZ, 0x8, R9 ;  /* 0x00000008ff097819 */ /* 0x000fc80000011609 */
[----:B------:R-:W-:-:S04]  /*219580*/  LOP3.LUT R9, R9, 0xffff, RZ, 0xc0, !PT ;  /* 0x0000ffff09097812 */ /* 0x000fc800078ec0ff */
[----:B------:R-:W-:Y:S02]  /*219590*/  PRMT R20, R9, 0x3340, R0 ;  /* 0x0000334009147816 */ /* 0x000fe40000000000 */
[----:B------:R-:W-:-:S04]  /*2195a0*/  LOP3.LUT R19, R19, 0xffff, RZ, 0xc0, !PT ;  /* 0x0000ffff13137812 */ /* 0x000fc800078ec0ff */
[----:B------:R-:W-:Y:S02]  /*2195b0*/  PRMT R19, R19, 0x3340, R0 ;  /* 0x0000334013137816 */ /* 0x000fe40000000000 */
[----:B--2---:R-:W-:-:S04]  /*2195c0*/  LOP3.LUT R13, R13, 0xffff, RZ, 0xc0, !PT ;  /* 0x0000ffff0d0d7812 */ /* 0x004fc800078ec0ff */
        /* <DEDUP_REMOVED lines=10> */
[----:B------:R0:W-:Y:S04]  /*219670*/  STL.64 [R1+0x9b8], R16 ;  /* 0x0009b81001007387 */ /* 0x0001e80000100a00 */
[----:B0-----:R-:W2:Y:S04]  /*219680*/  LDL.LU R17, [R1+0x2f18] ;  /* 0x002f180001117983 */ /* 0x001ea80000300800 */
[----:B------:R-:W2:Y:S04]  /*219690*/  LDL.LU R13, [R1+0x784] ;  /* 0x00078400010d7983 */ /* 0x000ea80000300800 */
[----:B------:R3:W-:Y:S04]  /*2196a0*/  STL [R1+0x5f4], R10 ;  /* 0x0005f40a01007387 */ /* 0x0007e80000100800 */
[----:B------:R-:W2:Y:S04]  /*2196b0*/  LDL.LU R14, [R1+0x9e4] ;  /* 0x0009e400010e7983 */ /* 0x000ea80000300800 */
[----:B------:R-:W2:Y:S04]  /*2196c0*/  LDL.LU R16, [R1+0xa4c] ;  /* 0x000a4c0001107983 */ /* 0x000ea80000300800 */
[----:B------:R-:W2:Y:S04]  /*2196d0*/  LDL.LU R28, [R1+0x6f0] ;  /* 0x0006f000011c7983 */ /* 0x000ea80000300800 */
[----:B------:R0:W-:Y:S01]  /*2196e0*/  STL [R1+0x1d4], R20 ;  /* 0x0001d41401007387 */ /* 0x0001e20000100800 */
[----:B---3--:R-:W-:-:S02]  /*2196f0*/  LOP3.LUT R10, R27, 0xffff, RZ, 0xc0, !PT ;  /* 0x0000ffff1b0a7812 */ /* 0x008fc400078ec0ff */
[----:B----4-:R-:W-:Y:S01]  /*219700*/  LOP3.LUT R9, R25, 0xffff, RZ, 0xc0, !PT ;  /* 0x0000ffff19097812 */ /* 0x010fe200078ec0ff */
[----:B------:R-:W3:Y:S03]  /*219710*/  LDL.LU R27, [R1+0x910] ;  /* 0x00091000011b7983 */ /* 0x000ee60000300800 */
[----:B------:R-:W-:Y:S02]  /*219720*/  PRMT R21, R9, 0x3340, R0 ;  /* 0x0000334009157816 */ /* 0x000fe40000000000 */
[----:B------:R-:W-:-:S04]  /*219730*/  LOP3.LUT R15, R15, 0xffff, RZ, 0xc0, !PT ;  /* 0x0000ffff0f0f7812 */ /* 0x000fc800078ec0ff */
[----:B0-----:R-:W-:-:S04]  /*219740*/  PRMT R20, R10, 0x3340, R15 ;  /* 0x000033400a147816 */ /* 0x001fc8000000000f */
[----:B------:R-:W-:Y:S02]  /*219750*/  PRMT R23, R20, 0x5410, R21 ;  /* 0x0000541014177816 */ /* 0x000fe40000000015 */
[----:B------:R-:W-:Y:S02]  /*219760*/  IADD3 R20, P3, R8, R11, RZ ;  /* 0x0000000b08147210 */ /* 0x000fe40007f7e0ff */
[----:B------:R-:W-:Y:S02]  /*219770*/  SHF.R.U32.HI R10, RZ, 0x8, R10 ;  /* 0x00000008ff0a7819 */ /* 0x000fe4000001160a */
[----:B------:R-:W-:Y:S01]  /*219780*/  SHF.R.U32.HI R15, RZ, 0x8, R15 ;  /* 0x00000008ff0f7819 */ /* 0x000fe2000001160f */
[----:B------:R-:W-:Y:S01]  /*219790*/  IMAD.X R21, R18, 0x1, R7, P3 ;  /* 0x0000000112157824 */ /* 0x000fe200018e0607 */
[----:B------:R-:W-:Y:S01]  /*2197a0*/  STL [R1+0x814], R23 ;  /* 0x0008141701007387 */ /* 0x000fe20000100800 */
[----:B------:R-:W-:Y:S02]  /*2197b0*/  LOP3.LUT R10, R10, 0xffff, RZ, 0xc0, !PT ;  /* 0x0000ffff0a0a7812 */ /* 0x000fe400078ec0ff */
[----:B------:R-:W-:-:S02]  /*2197c0*/  LOP3.LUT R15, R15, 0xffff, RZ, 0xc0, !PT ;  /* 0x0000ffff0f0f7812 */ /* 0x000fc400078ec0ff */
[----:B------:R-:W-:Y:S01]  /*2197d0*/  SHF.R.U32.HI R9, RZ, 0x8, R9 ;  /* 0x00000008ff097819 */ /* 0x000fe20000011609 */
[----:B------:R0:W-:Y:S01]  /*2197e0*/  STL.64 [R1+0x9c8], R20 ;  /* 0x0009c81401007387 */ /* 0x0001e20000100a00 */
[----:B------:R-:W-:Y:S02]  /*2197f0*/  PRMT R10, R10, 0x3340, R15 ;  /* 0x000033400a0a7816 */ /* 0x000fe4000000000f */
[----:B------:R-:W-:Y:S01]  /*219800*/  LOP3.LUT R9, R9, 0xffff, RZ, 0xc0, !PT ;  /* 0x0000ffff09097812 */ /* 0x000fe200078ec0ff */
[----:B------:R1:W-:Y:S01]  /*219810*/  STL [R1+0x1d0], R19 ;  /* 0x0001d01301007387 */ /* 0x0003e20000100800 */
[----:B0-----:R-:W-:Y:S02]  /*219820*/  IADD3 R20, P3, R8, R4, RZ ;  /* 0x0000000408147210 */ /* 0x001fe40007f7e0ff */
[----:B------:R-:W-:-:S03]  /*219830*/  PRMT R9, R9, 0x3340, R0 ;  /* 0x0000334009097816 */ /* 0x000fc60000000000 */
[----:B------:R-:W-:Y:S01]  /*219840*/  IMAD.X R21, R18, 0x1, R3, P3 ;  /* 0x0000000112157824 */ /* 0x000fe200018e0603 */
[----:B------:R0:W-:Y:S04]  /*219850*/  STL [R1+0x5f8], R10 ;  /* 0x0005f80a01007387 */ /* 0x0001e80000100800 */
[----:B------:R4:W-:Y:S04]  /*219860*/  STL.64 [R1+0x9e8], R20 ;  /* 0x0009e81401007387 */ /* 0x0009e80000100a00 */
[----:B------:R-:W3:Y:S04]  /*219870*/  LDL.LU R25, [R1+0xa50] ;  /* 0x000a500001197983 */ /* 0x000ee80000300800 */
[----:B------:R-:W3:Y:S04]  /*219880*/  LDL.LU R15, [R1+0x724] ;  /* 0x00072400010f7983 */ /* 0x000ee80000300800 */
[----:B------:R4:W-:Y:S04]  /*219890*/  STL [R1+0x1cc], R9 ;  /* 0x0001cc0901007387 */ /* 0x0009e80000100800 */
[----:B-1----:R-:W3:Y:S01]  /*2198a0*/  LDL.LU R19, [R1+0x9e0] ;  /* 0x0009e00001137983 */ /* 0x002ee20000300800 */
[----:B--2---:R-:W-:-:S02]  /*2198b0*/  LOP3.LUT R17, R17, 0xffff, RZ, 0xc0, !PT ;  /* 0x0000ffff11117812 */ /* 0x004fc400078ec0ff */
[----:B------:R-:W-:Y:S02]  /*2198c0*/  LOP3.LUT R13, R13, 0xffff, RZ, 0xc0, !PT ;  /* 0x0000ffff0d0d7812 */ /* 0x000fe400078ec0ff */
[----:B------:R-:W-:Y:S02]  /*2198d0*/  LOP3.LUT R14, R14, 0xffff, RZ, 0xc0, !PT ;  /* 0x0000ffff0e0e7812 */ /* 0x000fe400078ec0ff */
[----:B0-----:R-:W-:Y:S02]  /*2198e0*/  LOP3.LUT R10, R16, 0xffff, RZ, 0xc0, !PT ;  /* 0x0000ffff100a7812 */ /* 0x001fe400078ec0ff */
[----:B----4-:R-:W-:Y:S02]  /*2198f0*/  PRMT R21, R13, 0x3340, R0 ;  /* 0x000033400d157816 */ /* 0x010fe40000000000 */
[----:B------:R-:W-:Y:S02]  /*219900*/  PRMT R20, R17, 0x3340, R14 ;  /* 0x0000334011147816 */ /* 0x000fe4000000000e */
[----:B------:R-:W-:Y:S01]  /*219910*/  LOP3.LUT R9, R28, 0xffff, RZ, 0xc0, !PT ;  /* 0x0000ffff1c097812 */ /* 0x000fe200078ec0ff */
[----:B------:R0:W-:Y:S01]  /*219920*/  STL.64 [R1+0x79d8], R12 ;  /* 0x0079d80c01007387 */ /* 0x0001e20000100a00 */
[----:B------:R-:W-:-:S05]  /*219930*/  PRMT R20, R20, 0x5410, R21 ;  /* 0x0000541014147816 */ /* 0x000fca0000000015 */
[----:B------:R1:W-:Y:S01]  /*219940*/  STL [R1+0x810], R20 ;  /* 0x0008101401007387 */ /* 0x0003e20000100800 */
[----:B0-----:R-:W-:Y:S02]  /*219950*/  PRMT R13, R9, 0x3340, R0 ;  /* 0x00003340090d7816 */ /* 0x001fe40000000000 */
[----:B------:R-:W-:Y:S02]  /*219960*/  SHF.R.U32.HI R14, RZ, 0x8, R14 ;  /* 0x00000008ff0e7819 */ /* 0x000fe4000001160e */
[----:B---3--:R-:W-:-:S04]  /*219970*/  LOP3.LUT R16, R27, 0xffff, RZ, 0xc0, !PT ;  /* 0x0000ffff1b107812 */ /* 0x008fc800078ec0ff */
[----:B------:R-:W-:-:S04]  /*219980*/  PRMT R12, R10, 0x3340, R16 ;  /* 0x000033400a0c7816 */ /* 0x000fc80000000010 */
[----:B-1----:R-:W-:Y:S02]  /*219990*/  PRMT R20, R12, 0x5410, R13 ;  /* 0x000054100c147816 */ /* 0x002fe4000000000d */
[----:B------:R-:W-:-:S05]  /*2199a0*/  IADD3 R12, P3, R8, R2, RZ ;  /* 0x00000002080c7210 */ /* 0x000fca0007f7e0ff */
[----:B------:R-:W-:Y:S01]  /*2199b0*/  IMAD.X R13, R18, 0x1, R0, P3 ;  /* 0x00000001120d7824 */ /* 0x000fe200018e0600 */
[----:B------:R-:W-:Y:S01]  /*2199c0*/  STL [R1+0x800], R20 ;  /* 0x0008001401007387 */ /* 0x000fe20000100800 */
[----:B------:R-:W-:-:S03]  /*2199d0*/  SHF.R.U32.HI R10, RZ, 0x8, R10 ;  /* 0x00000008ff0a7819 */ /* 0x000fc6000001160a */
[----:B------:R0:W-:Y:S01]  /*2199e0*/  STL.64 [R1+0xa00], R12 ;  /* 0x000a000c01007387 */ /* 0x0001e20000100a00 */
[----:B------:R-:W-:Y:S02]  /*2199f0*/  LOP3.LUT R14, R14, 0xffff, RZ, 0xc0, !PT ;  /* 0x0000ffff0e0e7812 */ /* 0x000fe400078ec0ff */
[----:B------:R-:W-:Y:S02]  /*219a00*/  LOP3.LUT R10, R10, 0xffff, RZ, 0xc0, !PT ;  /* 0x0000ffff0a0a7812 */ /* 0x000fe400078ec0ff */
[----:B0-----:R-:W-:Y:S02]  /*219a10*/  SHF.R.U32.HI R13, RZ, 0x8, R17 ;  /* 0x00000008ff0d7819 */ /* 0x001fe40000011611 */
[----:B------:R-:W-:Y:S01]  /*219a20*/  SHF.R.U32.HI R12, RZ, 0x8, R16 ;  /* 0x00000008ff0c7819 */ /* 0x000fe20000011610 */
[----:B------:R-:W2:Y:S04]  /*219a30*/  LDL.LU R17, [R1+0xa48] ;  /* 0x000a480001117983 */ /* 0x000ea80000300800 */
[----:B------:R-:W3:Y:S01]  /*219a40*/  LDL.LU R28, [R1+0x684] ;  /* 0x00068400011c7983 */ /* 0x000ee20000300800 */
[----:B------:R-:W-:-:S02]  /*219a50*/  LOP3.LUT R13, R13, 0xffff, RZ, 0xc0, !PT ;  /* 0x0000ffff0d0d7812 */ /* 0x000fc400078ec0ff */
[----:B------:R-:W-:Y:S01]  /*219a60*/  LOP3.LUT R12, R12, 0xffff, RZ, 0xc0, !PT ;  /* 0x0000ffff0c0c7812 */ /* 0x000fe200078ec0ff */
[----:B------:R-:W4:Y:S01]  /*219a70*/  LDL.LU R27, [R1+0x8f4] ;  /* 0x0008f400011b7983 */ /* 0x000f220000300800 */
        /* <DEDUP_REMOVED lines=11> */
[----:B------:R-:W-:Y:S02]  /*219b30*/  PRMT R14, R14, 0x5410, R15 ;  /* 0x000054100e0e7816 */ /* 0x000fe4000000000f */
[----:B------:R-:W-:Y:S02]  /*219b40*/  LOP3.LUT R12, R12, 0xffff, RZ, 0xc0, !PT ;  /* 0x0000ffff0c0c7812 */ /* 0x000fe400078ec0ff */
[----:B------:R-:W-:-:S04]  /*219b50*/  LOP3.LUT R13, R13, 0xffff, RZ, 0xc0, !PT ;  /* 0x0000ffff0d0d7812 */ /* 0x000fc800078ec0ff */
[----:B------:R-:W-:Y:S01]  /*219b60*/  PRMT R12, R12, 0x3340, R13 ;  /* 0x000033400c0c7816 */ /* 0x000fe2000000000d */
[----:B------:R0:W-:Y:S04]  /*219b70*/  STL [R1+0x7f8], R14 ;  /* 0x0007f80e01007387 */ /* 0x0001e80000100800 */
[----:B------:R-:W4:Y:S04]  /*219b80*/  LDL.LU R25, [R1+0x59a0] ;  /* 0x0059a00001197983 */ /* 0x000f280000300800 */
[----:B------:R-:W4:Y:S04]  /*219b90*/  LDL.LU R15, [R1+0x8d0] ;  /* 0x0008d000010f7983 */ /* 0x000f280000300800 */
[----:B------:R1:W-:Y:S04]  /*219ba0*/  STL [R1+0x5e4], R12 ;  /* 0x0005e40c01007387 */ /* 0x0003e80000100800 */
[----:B------:R-:W4:Y:S01]  /*219bb0*/  LDL.LU R19, [R1+0xa30] ;  /* 0x000a300001137983 */ /* 0x000f220000300800 */
[----:B------:R-:W-:Y:S01]  /*219bc0*/  VIADD R8, R8, UR5 ;  /* 0x0000000508087c36 */ /* 0x000fe20008000000 */
[----:B------:R-:W-:-:S02]  /*219bd0*/  SHF.R.U32.HI R10, RZ, 0x8, R10 ;  /* 0x00000008ff0a7819 */ /* 0x000fc4000001160a */
[----:B------:R-:W-:Y:S01]  /*219be0*/  SHF.R.U32.HI R9, RZ, 0x8, R9 ;  /* 0x00000008ff097819 */ /* 0x000fe20000011609 */
[----:B------:R-:W-:Y:S01]  /*219bf0*/  ULDC UR5, c[0x0][0x248] ;  /* 0x0000920000057ab9 */ /* 0x000fe20000000800 */
[----:B0-----:R-:W-:Y:S02]  /*219c00*/  SHF.R.S32.HI R14, RZ, 0x1f, R8 ;  /* 0x0000001fff0e7819 */ /* 0x001fe40000011408 */
[----:B-1----:R-:W-:Y:S02]  /*219c10*/  IADD3 R12, P3, R8, R6, RZ ;  /* 0x00000006080c7210 */ /* 0x002fe40007f7e0ff */
[----:B------:R-:W-:Y:S02]  /*219c20*/  LOP3.LUT R10, R10, 0xffff, RZ, 0xc0, !PT ;  /* 0x0000ffff0a0a7812 */ /* 0x000fe400078ec0ff */
[----:B------:R-:W-:Y:S01]  /*219c30*/  LOP3.LUT R9, R9, 0xffff, RZ, 0xc0, !PT ;  /* 0x0000ffff09097812 */ /* 0x000fe200078ec0ff */
[----:B------:R-:W-:-:S05]  /*219c40*/  IMAD.X R13, R14, 0x1, R5, P3 ;  /* 0x000000010e0d7824 */ /* 0x000fca00018e0605 */
[----:B------:R0:W-:Y:S02]  /*219c50*/  STL.64 [R1+0x9e0], R12 ;  /* 0x0009e00c01007387 */ /* 0x0001e40000100a00 */
[--C-:B0-----:R-:W-:Y:S02]  /*219c60*/  PRMT R13, R10, 0x3340, R0.reuse ;  /* 0x000033400a0d7816 */ /* 0x101fe40000000000 */
[----:B------:R-:W-:-:S03]  /*219c70*/  PRMT R12, R9, 0x3340, R0 ;  /* 0x00003340090c7816 */ /* 0x000fc60000000000 */
[----:B------:R-:W-:Y:S04]  /*219c80*/  STL [R1+0x1c8], R13 ;  /* 0x0001c80d01007387 */ /* 0x000fe80000100800 */
[----:B------:R4:W-:Y:S01]  /*219c90*/  STL [R1+0x1c4], R12 ;  /* 0x0001c40c01007387 */ /* 0x0009e20000100800 */
[----:B------:R-:W-:-:S05]  /*219ca0*/  IADD3 R20, P3, R8, R11, RZ ;  /* 0x0000000b08147210 */ /* 0x000fca0007f7e0ff */
[----:B------:R-:W-:Y:S01]  /*219cb0*/  IMAD.X R21, R14, 0x1, R7, P3 ;  /* 0x000000010e157824 */ /* 0x000fe200018e0607 */
[----:B--2---:R-:W-:Y:S02]  /*219cc0*/  LOP3.LUT R10, R17, 0xffff, RZ, 0xc0, !PT ;  /* 0x0000ffff110a7812 */ /* 0x004fe400078ec0ff */
[----:B---3--:R-:W-:Y:S01]  /*219cd0*/  LOP3.LUT R9, R28, 0xffff, RZ, 0xc0, !PT ;  /* 0x0000ffff1c097812 */ /* 0x008fe200078ec0ff */
[----:B------:R-:W2:Y:S04]  /*219ce0*/  LDL.LU R17, [R1+0x59a4] ;  /* 0x0059a40001117983 */ /* 0x000ea80000300800 */
[----:B------:R-:W3:Y:S01]  /*219cf0*/  LDL.LU R28, [R1+0x8d8] ;  /* 0x0008d800011c7983 */ /* 0x000ee20000300800 */
[----:B----4-:R-:W-:-:S03]  /*219d00*/  LOP3.LUT R12, R27, 0xffff, RZ, 0xc0, !PT ;  /* 0x0000ffff1b0c7812 */ /* 0x010fc600078ec0ff */
[----:B------:R-:W4:Y:S01]  /*219d10*/  LDL.LU R27, [R1+0xa34] ;  /* 0x000a3400011b7983 */ /* 0x000f220000300800 */
[----:B------:R-:W-:Y:S02]  /*219d20*/  PRMT R16, R9, 0x3340, R0 ;  /* 0x0000334009107816 */ /* 0x000fe40000000000 */
[----:B------:R-:W-:Y:S02]  /*219d30*/  PRMT R13, R10, 0x3340, R12 ;  /* 0x000033400a0d7816 */ /* 0x000fe4000000000c */
[----:B------:R-:W-:Y:S02]  /*219d40*/  SHF.R.U32.HI R10, RZ, 0x8, R10 ;  /* 0x00000008ff0a7819 */ /* 0x000fe4000001160a */
[----:B------:R-:W-:Y:S02]  /*219d50*/  SHF.R.U32.HI R12, RZ, 0x8, R12 ;  /* 0x00000008ff0c7819 */ /* 0x000fe4000001160c */
[----:B------:R-:W-:Y:S02]  /*219d60*/  SHF.R.U32.HI R9, RZ, 0x8, R9 ;  /* 0x00000008ff097819 */ /* 0x000fe40000011609 */
[----:B------:R-:W-:-:S02]  /*219d70*/  PRMT R13, R13, 0x5410, R16 ;  /* 0x000054100d0d7816 */ /* 0x000fc40000000010 */
[----:B------:R-:W-:Y:S02]  /*219d80*/  LOP3.LUT R10, R10, 0xffff, RZ, 0xc0, !PT ;  /* 0x0000ffff0a0a7812 */ /* 0x000fe400078ec0ff */
[----:B------:R-:W-:Y:S02]  /*219d90*/  LOP3.LUT R12, R12, 0xffff, RZ, 0xc0, !PT ;  /* 0x0000ffff0c0c7812 */ /* 0x000fe400078ec0ff */
[----:B------:R-:W-:Y:S01]  /*219da0*/  LOP3.LUT R9, R9, 0xffff, RZ, 0xc0, !PT ;  /* 0x0000ffff09097812 */ /* 0x000fe200078ec0ff */
[----:B------:R0:W-:Y:S04]  /*219db0*/  STL [R1+0x7f4], R13 ;  /* 0x0007f40d01007387 */ /* 0x0001e80000100800 */
[----:B------:R-:W-:Y:S01]  /*219dc0*/  STL.64 [R1+0x9f8], R20 ;  /* 0x0009f81401007387 */ /* 0x000fe20000100a00 */
[----:B0-----:R-:W-:-:S02]  /*219dd0*/  PRMT R13, R10, 0x3340, R12 ;  /* 0x000033400a0d7816 */ /* 0x001fc4000000000c */
[----:B------:R-:W-:-:S03]  /*219de0*/  PRMT R12, R9, 0x3340, R0 ;  /* 0x00003340090c7816 */ /* 0x000fc60000000000 */
[----:B------:R-:W-:Y:S04]  /*219df0*/  STL [R1+0x5e8], R13 ;  /* 0x0005e80d01007387 */ /* 0x000fe80000100800 */
[----:B------:R0:W-:Y:S01]  /*219e00*/  STL [R1+0x1c0], R12 ;  /* 0x0001c00c01007387 */ /* 0x0001e20000100800 */
[----:B------:R-:W-:Y:S02]  /*219e10*/  LOP3.LUT R10, R25, 0xffff, RZ, 0xc0, !PT ;  /* 0x0000ffff190a7812 */ /* 0x000fe400078ec0ff */
[----:B------:R-:W-:Y:S01]  /*219e20*/  LOP3.LUT R9, R15, 0xffff, RZ, 0xc0, !PT ;  /* 0x0000ffff0f097812 */ /* 0x000fe200078ec0ff */
[----:B------:R-:W4:Y:S01]  /*219e30*/  LDL.LU R25, [R1+0x7d0] ;  /* 0x0007d00001197983 */ /* 0x000f220000300800 */
[----:B0-----:R-:W-:Y:S02]  /*219e40*/  LOP3.LUT R12, R19, 0xffff, RZ, 0xc0, !PT ;  /* 0x0000ffff130c7812 */ /* 0x001fe400078ec0ff */
[----:B------:R-:W-:-:S02]  /*219e50*/  PRMT R15, R9, 0x3340, R0 ;  /* 0x00003340090f7816 */ /* 0x000fc40000000000 */
[----:B------:R-:W-:-:S04]  /*219e60*/  PRMT R13, R10, 0x3340, R12 ;  /* 0x000033400a0d7816 */ /* 0x000fc8000000000c */
[----:B------:R-:W-:Y:S02]  /*219e70*/  PRMT R13, R13, 0x5410, R15 ;  /* 0x000054100d0d7816 */ /* 0x000fe4000000000f */
[----:B------:R-:W4:Y:S04]  /*219e80*/  LDL.LU R15, [R1+0x2f38] ;  /* 0x002f3800010f7983 */ /* 0x000f280000300800 */
[----:B------:R0:W-:Y:S04]  /*219e90*/  STL [R1+0x7f0], R13 ;  /* 0x0007f00d01007387 */ /* 0x0001e80000100800 */
[----:B------:R-:W4:Y:S01]  /*219ea0*/  LDL.LU R19, [R1+0xa20] ;  /* 0x000a200001137983 */ /* 0x000f220000300800 */
[----:B------:R-:W-:-:S02]  /*219eb0*/  SHF.R.U32.HI R10, RZ, 0x8, R10 ;  /* 0x00000008ff0a7819 */ /* 0x000fc4000001160a */
[----:B------:R-:W-:Y:S02]  /*219ec0*/  SHF.R.U32.HI R12, RZ, 0x8, R12 ;  /* 0x00000008ff0c7819 */ /* 0x000fe4000001160c */
[----:B------:R-:W-:Y:S02]  /*219ed0*/  IADD3 R20, P3, R8, R4, RZ ;  /* 0x0000000408147210 */ /* 0x000fe40007f7e0ff */
[----:B------:R-:W-:Y:S02]  /*219ee0*/  LOP3.LUT R10, R10, 0xffff, RZ, 0xc0, !PT ;  /* 0x0000ffff0a0a7812 */ /* 0x000fe400078ec0ff */
[----:B------:R-:W-:Y:S01]  /*219ef0*/  LOP3.LUT R12, R12, 0xffff, RZ, 0xc0, !PT ;  /* 0x0000ffff0c0c7812 */ /* 0x000fe200078ec0ff */
[----:B------:R-:W-:-:S03]  /*219f00*/  IMAD.X R21, R14, 0x1, R3, P3 ;  /* 0x000000010e157824 */ /* 0x000fc600018e0603 */
[----:B0-----:R-:W-:Y:S02]  /*219f10*/  PRMT R13, R10, 0x3340, R12 ;  /* 0x000033400a0d7816 */ /* 0x001fe4000000000c */
[----:B------:R-:W-:Y:S04]  /*219f20*/  STL.64 [R1+0xa10], R20 ;  /* 0x000a101401007387 */ /* 0x000fe80000100a00 */
[----:B------:R4:W-:Y:S01]  /*219f30*/  STL [R1+0x5ec], R13 ;  /* 0x0005ec0d01007387 */ /* 0x0009e20000100800 */
[----:B------:R-:W-:-:S04]  /*219f40*/  SHF.R.U32.HI R9, RZ, 0x8, R9 ;  /* 0x00000008ff097819 */ /* 0x000fc80000011609 */
[----:B------:R-:W-:Y:S02]  /*219f50*/  LOP3.LUT R9, R9, 0xffff, RZ, 0xc0, !PT ;  /* 0x0000ffff09097812 */ /* 0x000fe400078ec0ff */
[----:B--2---:R-:W-:Y:S02]  /*219f60*/  LOP3.LUT R12, R17, 0xffff, RZ, 0xc0, !PT ;  /* 0x0000ffff110c7812 */ /* 0x004fe400078ec0ff */
[----:B---3--:R-:W-:Y:S02]  /*219f70*/  LOP3.LUT R10, R28, 0xffff, RZ, 0xc0, !PT ;  /* 0x0000ffff1c0a7812 */ /* 0x008fe400078ec0ff */
[----:B----4-:R-:W-:Y:S02]  /*219f80*/  LOP3.LUT R13, R27, 0xffff, RZ, 0xc0, !PT ;  /* 0x0000ffff1b0d7812 */ /* 0x010fe400078ec0ff */
        /* <DEDUP_REMOVED lines=11> */
[----:B------:R0:W-:Y:S01]  /*21a040*/  STL.64 [R1+0xa30], R16 ;  /* 0x000a301001007387 */ /* 0x0001e20000100a00 */
[----:B------:R-:W-:-:S03]  /*21a050*/  SHF.R.U32.HI R10, RZ, 0x8, R10 ;  /* 0x00000008ff0a7819 */ /* 0x000fc6000001160a */
[----:B0-----:R-:W2:Y:S04]  /*21a060*/  LDL.LU R17, [R1+0x2f28] ;  /* 0x002f280001117983 */ /* 0x001ea80000300800 */
[----:B------:R-:W3:Y:S04]  /*21a070*/  LDL.LU R28, [R1+0x8a8] ;  /* 0x0008a800011c7983 */ /* 0x000ee80000300800 */
[----:B------:R0:W-:Y:S04]  /*21a080*/  STL [R1+0x5e0], R12 ;  /* 0x0005e00c01007387 */ /* 0x0001e80000100800 */
[----:B------:R-:W4:Y:S01]  /*21a090*/  LDL.LU R27, [R1+0xa24] ;  /* 0x000a2400011b7983 */ /* 0x000f220000300800 */
[----:B------:R-:W-:-:S04]  /*21a0a0*/  LOP3.LUT R10, R10, 0xffff, RZ, 0xc0, !PT ;  /* 0x0000ffff0a0a7812 */ /* 0x000fc800078ec0ff */
[--C-:B------:R-:W-:Y:S02]  /*21a0b0*/  PRMT R10, R10, 0x3340, R0.reuse ;  /* 0x000033400a0a7816 */ /* 0x100fe40000000000 */
[----:B0-----:R-:W-:-:S03]  /*21a0c0*/  PRMT R12, R9, 0x3340, R0 ;  /* 0x00003340090c7816 */ /* 0x001fc60000000000 */
[----:B------:R0:W-:Y:S01]  /*21a0d0*/  STL [R1+0x1bc], R10 ;  /* 0x0001bc0a01007387 */ /* 0x0001e20000100800 */
[----:B------:R-:W-:-:S03]  /*21a0e0*/  LOP3.LUT R9, R25, 0xffff, RZ, 0xc0, !PT ;  /* 0x0000ffff19097812 */ /* 0x000fc600078ec0ff */
[----:B------:R1:W-:Y:S01]  /*21a0f0*/  STL [R1+0x1b8], R12 ;  /* 0x0001b80c01007387 */ /* 0x0003e20000100800 */
[----:B------:R-:W-:-:S03]  /*21a100*/  PRMT R14, R9, 0x3340, R0 ;  /* 0x00003340090e7816 */ /* 0x000fc60000000000 */
[----:B------:R-:W4:Y:S01]  /*21a110*/  LDL.LU R25, [R1+0xa54] ;  /* 0x000a540001197983 */ /* 0x000f220000300800 */
[----:B0-----:R-:W-:-:S03]  /*21a120*/  LOP3.LUT R10, R15, 0xffff, RZ, 0xc0, !PT ;  /* 0x0000ffff0f0a7812 */ /* 0x001fc600078ec0ff */
[----:B------:R-:W4:Y:S01]  /*21a130*/  LDL.LU R15, [R1+0x774] ;  /* 0x00077400010f7983 */ /* 0x000f220000300800 */
[----:B-1----:R-:W-:-:S04]  /*21a140*/  LOP3.LUT R12, R19, 0xffff, RZ, 0xc0, !PT ;  /* 0x0000ffff130c7812 */ /* 0x002fc800078ec0ff */
[----:B------:R-:W-:-:S04]  /*21a150*/  PRMT R13, R10, 0x3340, R12 ;  /* 0x000033400a0d7816 */ /* 0x000fc8000000000c */
[----:B------:R-:W-:-:S05]  /*21a160*/  PRMT R13, R13, 0x5410, R14 ;  /* 0x000054100d0d7816 */ /* 0x000fca000000000e */
[----:B------:R0:W-:Y:S04]  /*21a170*/  STL [R1+0x7e0], R13 ;  /* 0x0007e00d01007387 */ /* 0x0001e80000100800 */
[----:B------:R-:W4:Y:S01]  /*21a180*/  LDL.LU R19, [R1+0xa28] ;  /* 0x000a280001137983 */ /* 0x000f220000300800 */
[----:B------:R-:W-:Y:S01]  /*21a190*/  VIADD R8, R8, UR5 ;  /* 0x0000000508087c36 */ /* 0x000fe20008000000 */
[----:B------:R-:W-:Y:S02]  /*21a1a0*/  SHF.R.U32.HI R10, RZ, 0x8, R10 ;  /* 0x00000008ff0a7819 */ /* 0x000fe4000001160a */
[----:B------:R-:W-:Y:S02]  /*21a1b0*/  SHF.R.U32.HI R12, RZ, 0x8, R12 ;  /* 0x00000008ff0c7819 */ /* 0x000fe4000001160c */
[----:B------:R-:W-:Y:S01]  /*21a1c0*/  SHF.R.U32.HI R9, RZ, 0x8, R9 ;  /* 0x00000008ff097819 */ /* 0x000fe20000011609 */
[----:B------:R-:W-:Y:S01]  /*21a1d0*/  ULDC UR5, c[0x0][0x248] ;  /* 0x0000920000057ab9 */ /* 0x000fe20000000800 */
[----:B------:R-:W-:-:S02]  /*21a1e0*/  SHF.R.S32.HI R14, RZ, 0x1f, R8 ;  /* 0x0000001fff0e7819 */ /* 0x000fc40000011408 */
[----:B------:R-:W-:Y:S02]  /*21a1f0*/  IADD3 R20, P3, R8, R6, RZ ;  /* 0x0000000608147210 */ /* 0x000fe40007f7e0ff */
[----:B------:R-:W-:Y:S02]  /*21a200*/  LOP3.LUT R10, R10, 0xffff, RZ, 0xc0, !PT ;  /* 0x0000ffff0a0a7812 */ /* 0x000fe400078ec0ff */
[----:B------:R-:W-:Y:S02]  /*21a210*/  LOP3.LUT R12, R12, 0xffff, RZ, 0xc0, !PT ;  /* 0x0000ffff0c0c7812 */ /* 0x000fe400078ec0ff */
[----:B------:R-:W-:Y:S01]  /*21a220*/  LOP3.LUT R9, R9, 0xffff, RZ, 0xc0, !PT ;  /* 0x0000ffff09097812 */ /* 0x000fe200078ec0ff */
[----:B------:R-:W-:Y:S01]  /*21a230*/  IMAD.X R21, R14, 0x1, R5, P3 ;  /* 0x000000010e157824 */ /* 0x000fe200018e0605 */
[----:B0-----:R-:W-:Y:S02]  /*21a240*/  PRMT R13, R10, 0x3340, R12 ;  /* 0x000033400a0d7816 */ /* 0x001fe4000000000c */
[----:B------:R-:W-:-:S02]  /*21a250*/  PRMT R12, R9, 0x3340, R0 ;  /* 0x00003340090c7816 */ /* 0x000fc40000000000 */
[----:B------:R0:W-:Y:S04]  /*21a260*/  STL.64 [R1+0xa08], R20 ;  /* 0x000a081401007387 */ /* 0x0001e80000100a00 */
[----:B------:R-:W-:Y:S04]  /*21a270*/  STL [R1+0x5dc], R13 ;  /* 0x0005dc0d01007387 */ /* 0x000fe80000100800 */
[----:B------:R4:W-:Y:S01]  /*21a280*/  STL [R1+0x1b4], R12 ;  /* 0x0001b40c01007387 */ /* 0x0009e20000100800 */
[----:B0-----:R-:W-:-:S05]  /*21a290*/  IADD3 R20, P3, R8, R11, RZ ;  /* 0x0000000b08147210 */ /* 0x001fca0007f7e0ff */
[----:B------:R-:W-:Y:S01]  /*21a2a0*/  IMAD.X R21, R14, 0x1, R7, P3 ;  /* 0x000000010e157824 */ /* 0x000fe200018e0607 */
[----:B--2---:R-:W-:Y:S02]  /*21a2b0*/  LOP3.LUT R10, R17, 0xffff, RZ, 0xc0, !PT ;  /* 0x0000ffff110a7812 */ /* 0x004fe400078ec0ff */
[----:B---3--:R-:W-:Y:S01]  /*21a2c0*/  LOP3.LUT R9, R28, 0xffff, RZ, 0xc0, !PT ;  /* 0x0000ffff1c097812 */ /* 0x008fe200078ec0ff */
[----:B------:R-:W2:Y:S01]  /*21a2d0*/  LDL.LU R17, [R1+0xa74] ;  /* 0x000a740001117983 */ /* 0x000ea20000300800 */
[----:B----4-:R-:W-:-:S03]  /*21a2e0*/  LOP3.LUT R12, R27, 0xffff, RZ, 0xc0, !PT ;  /* 0x0000ffff1b0c7812 */ /* 0x010fc600078ec0ff */
[----:B------:R-:W3:Y:S04]  /*21a2f0*/  LDL.LU R28, [R1+0x6f8] ;  /* 0x0006f800011c7983 */ /* 0x000ee80000300800 */
[----:B------:R-:W4:Y:S01]  /*21a300*/  LDL.LU R27, [R1+0x90c] ;  /* 0x00090c00011b7983 */ /* 0x000f220000300800 */
[----:B------:R-:W-:Y:S02]  /*21a310*/  PRMT R16, R9, 0x3340, R0 ;  /* 0x0000334009107816 */ /* 0x000fe40000000000 */
[----:B------:R-:W-:Y:S02]  /*21a320*/  PRMT R13, R10, 0x3340, R12 ;  /* 0x000033400a0d7816 */ /* 0x000fe4000000000c */
[----:B------:R-:W-:Y:S02]  /*21a330*/  SHF.R.U32.HI R10, RZ, 0x8, R10 ;  /* 0x00000008ff0a7819 */ /* 0x000fe4000001160a */
[----:B------:R-:W-:-:S02]  /*21a340*/  SHF.R.U32.HI R12, RZ, 0x8, R12 ;  /* 0x00000008ff0c7819 */ /* 0x000fc4000001160c */
[----:B------:R-:W-:Y:S02]  /*21a350*/  SHF.R.U32.HI R9, RZ, 0x8, R9 ;  /* 0x00000008ff097819 */ /* 0x000fe40000011609 */
[----:B------:R-:W-:Y:S02]  /*21a360*/  LOP3.LUT R10, R10, 0xffff, RZ, 0xc0, !PT ;  /* 0x0000ffff0a0a7812 */ /* 0x000fe400078ec0ff */
[----:B------:R-:W-:Y:S02]  /*21a370*/  LOP3.LUT R12, R12, 0xffff, RZ, 0xc0, !PT ;  /* 0x0000ffff0c0c7812 */ /* 0x000fe400078ec0ff */
[----:B------:R-:W-:Y:S02]  /*21a380*/  LOP3.LUT R9, R9, 0xffff, RZ, 0xc0, !PT ;  /* 0x0000ffff09097812 */ /* 0x000fe400078ec0ff */
[----:B------:R-:W-:Y:S02]  /*21a390*/  PRMT R13, R13, 0x5410, R16 ;  /* 0x000054100d0d7816 */ /* 0x000fe40000000010 */
[----:B------:R-:W-:-:S02]  /*21a3a0*/  PRMT R12, R10, 0x3340, R12 ;  /* 0x000033400a0c7816 */ /* 0x000fc4000000000c */
[----:B------:R-:W-:Y:S01]  /*21a3b0*/  PRMT R10, R9, 0x3340, R0 ;  /* 0x00003340090a7816 */ /* 0x000fe20000000000 */
[----:B------:R0:W-:Y:S04]  /*21a3c0*/  STL [R1+0x7d8], R13 ;  /* 0x0007d80d01007387 */ /* 0x0001e80000100800 */
[----:B------:R-:W-:Y:S04]  /*21a3d0*/  STL.64 [R1+0xa20], R20 ;  /* 0x000a201401007387 */ /* 0x000fe80000100a00 */
[----:B------:R-:W-:Y:S01]  /*21a3e0*/  STL [R1+0x5d8], R12 ;  /* 0x0005d80c01007387 */ /* 0x000fe20000100800 */
[----:B------:R-:W-:-:S03]  /*21a3f0*/  LOP3.LUT R9, R25, 0xffff, RZ, 0xc0, !PT ;  /* 0x0000ffff19097812 */ /* 0x000fc600078ec0ff */
[----:B------:R1:W-:Y:S04]  /*21a400*/  STL [R1+0x1b0], R10 ;  /* 0x0001b00a01007387 */ /* 0x0003e80000100800 */
[----:B------:R-:W4:Y:S01]  /*21a410*/  LDL.LU R25, [R1+0x2d58] ;  /* 0x002d580001197983 */ /* 0x000f220000300800 */
[----:B0-----:R-:W-:-:S03]  /*21a420*/  LOP3.LUT R13, R15, 0xffff, RZ, 0xc0, !PT ;  /* 0x0000ffff0f0d7812 */ /* 0x001fc600078ec0ff */
[----:B------:R-:W4:Y:S01]  /*21a430*/  LDL.LU R15, [R1+0x798] ;  /* 0x00079800010f7983 */ /* 0x000f220000300800 */
[----:B-1----:R-:W-:-:S03]  /*21a440*/  LOP3.LUT R10, R19, 0xffff, RZ, 0xc0, !PT ;  /* 0x0000ffff130a7812 */ /* 0x002fc600078ec0ff */
[----:B------:R-:W4:Y:S01]  /*21a450*/  LDL.LU R19, [R1+0xa2c] ;  /* 0x000a2c0001137983 */ /* 0x000f220000300800 */
[----:B------:R-:W-:Y:S02]  /*21a460*/  PRMT R16, R13, 0x3340, R0 ;  /* 0x000033400d107816 */ /* 0x000fe40000000000 */
[--C-:B------:R-:W-:Y:S02]  /*21a470*/  PRMT R12, R9, 0x3340, R10.reuse ;  /* 0x00003340090c7816 */ /* 0x100fe4000000000a */
[----:B------:R-:W-:Y:S02]  /*21a480*/  SHF.R.U32.HI R9, RZ, 0x8, R9 ;  /* 0x00000008ff097819 */ /* 0x000fe40000011609 */
[----:B------:R-:W-:Y:S02]  /*21a490*/  SHF.R.U32.HI R10, RZ, 0x8, R10 ;  /* 0x00000008ff0a7819 */ /* 0x000fe4000001160a */
[----:B------:R-:W-:Y:S02]  /*21a4a0*/  IADD3 R20, P3, R8, R4, RZ ;  /* 0x0000000408147210 */ /* 0x000fe40007f7e0ff */
[----:B------:R-:W-:-:S02]  /*21a4b0*/  PRMT R12, R12, 0x5410, R16 ;  /* 0x000054100c0c7816 */ /* 0x000fc40000000010 */
[----:B------:R-:W-:Y:S02]  /*21a4c0*/  LOP3.LUT R9, R9, 0xffff, RZ, 0xc0, !PT ;  /* 0x0000ffff09097812 */ /* 0x000fe400078ec0ff */
[----:B------:R-:W-:Y:S01]  /*21a4d0*/  LOP3.LUT R10, R10, 0xffff, RZ, 0xc0, !PT ;  /* 0x0000ffff0a0a7812 */ /* 0x000fe200078ec0ff */
[----:B------:R-:W-:Y:S01]  /*21a4e0*/  IMAD.X R21, R14, 0x1, R3, P3 ;  /* 0x000000010e157824 */ /* 0x000fe200018e0603 */
[----:B------:R0:W-:Y:S04]  /*21a4f0*/  STL [R1+0x7d4], R12 ;  /* 0x0007d40c01007387 */ /* 0x0001e80000100800 */
[----:B------:R1:W-:Y:S01]  /*21a500*/  STL.64 [R1+0xa50], R20 ;  /* 0x000a501401007387 */ /* 0x0003e20000100a00 */
[----:B0-----:R-:W-:-:S03]  /*21a510*/  PRMT R12, R9, 0x3340, R10 ;  /* 0x00003340090c7816 */ /* 0x001fc6000000000a */
[----:B-1----:R-:W4:Y:S04]  /*21a520*/  LDL.LU R20, [R1+0x79e8] ;  /* 0x0079e80001147983 */ /* 0x002f280000300800 */
[----:B------:R4:W-:Y:S01]  /*21a530*/  STL [R1+0x5d4], R12 ;  /* 0x0005d40c01007387 */ /* 0x0009e20000100800 */
[----:B------:R-:W-:-:S04]  /*21a540*/  SHF.R.U32.HI R13, RZ, 0x8, R13 ;  /* 0x00000008ff0d7819 */ /* 0x000fc8000001160d */
[----:B------:R-:W-:Y:S02]  /*21a550*/  LOP3.LUT R13, R13, 0xffff, RZ, 0xc0, !PT ;  /* 0x0000ffff0d0d7812 */ /* 0x000fe400078ec0ff */
[----:B--2---:R-:W-:Y:S02]  /*21a560*/  LOP3.LUT R10, R17, 0xffff, RZ, 0xc0, !PT ;  /* 0x0000ffff110a7812 */ /* 0x004fe400078ec0ff */
[----:B---3--:R-:W-:Y:S02]  /*21a570*/  LOP3.LUT R9, R28, 0xffff, RZ, 0xc0, !PT ;  /* 0x0000ffff1c097812 */ /* 0x008fe400078ec0ff */
[----:B----4-:R-:W-:Y:S02]  /*21a580*/  LOP3.LUT R12, R27, 0xffff, RZ, 0xc0, !PT ;  /* 0x0000ffff1b0c7812 */ /* 0x010fe400078ec0ff */
[----:B------:R-:W-:Y:S02]  /*21a590*/  PRMT R17, R9, 0x3340, R0 ;  /* 0x0000334009117816 */ /* 0x000fe40000000000 */
[----:B------:R-:W-:-:S04]  /*21a5a0*/  PRMT R16, R10, 0x3340, R12 ;  /* 0x000033400a107816 */ /* 0x000fc8000000000c */
[----:B------:R-:W-:Y:S02]  /*21a5b0*/  PRMT R18, R16, 0x5410, R17 ;  /* 0x0000541010127816 */ /* 0x000fe40000000011 */
[----:B------:R-:W-:Y:S02]  /*21a5c0*/  IADD3 R16, P3, R8, R2, RZ ;  /* 0x0000000208107210 */ /* 0x000fe40007f7e0ff */
[----:B------:R-:W-:-:S03]  /*21a5d0*/  SHF.R.U32.HI R10, RZ, 0x8, R10 ;  /* 0x00000008ff0a7819 */ /* 0x000fc6000001160a */
[----:B------:R-:W-:Y:S01]  /*21a5e0*/  IMAD.X R17, R14, 0x1, R0, P3 ;  /* 0x000000010e117824 */ /* 0x000fe200018e0600 */
[----:B------:R-:W-:Y:S01]  /*21a5f0*/  STL [R1+0x7b8], R18 ;  /* 0x0007b81201007387 */ /* 0x000fe20000100800 */
[----:B------:R-:W-:-:S03]  /*21a600*/  SHF.R.U32.HI R12, RZ, 0x8, R12 ;  /* 0x00000008ff0c7819 */ /* 0x000fc6000001160c */
[----:B------:R0:W-:Y:S04]  /*21a610*/  STL.64 [R1+0xa48], R16 ;  /* 0x000a481001007387 */ /* 0x0001e80000100a00 */
[----:B------:R-:W2:Y:S04]  /*21a620*/  LDL.LU R14, [R1+0xa8c] ;  /* 0x000a8c00010e7983 */ /* 0x000ea80000300800 */
[----:B------:R-:W3:Y:S01]  /*21a630*/  LDL.LU R28, [R1+0x730] ;  /* 0x00073000011c7983 */ /* 0x000ee20000300800 */
[----:B------:R-:W-:-:S03]  /*21a640*/  LOP3.LUT R10, R10, 0xffff, RZ, 0xc0, !PT ;  /* 0x0000ffff0a0a7812 */ /* 0x000fc600078ec0ff */
[----:B------:R-:W4:Y:S01]  /*21a650*/  LDL.LU R27, [R1+0xa70] ;  /* 0x000a7000011b7983 */ /* 0x000f220000300800 */
[----:B------:R-:W-:Y:S02]  /*21a660*/  LOP3.LUT R12, R12, 0xffff, RZ, 0xc0, !PT ;  /* 0x0000ffff0c0c7812 */ /* 0x000fe400078ec0ff */
[----:B0-----:R-:W-:Y:S02]  /*21a670*/  PRMT R16, R13, 0x3340, R0 ;  /* 0x000033400d107816 */ /* 0x001fe40000000000 */
[----:B------:R-:W-:Y:S02]  /*21a680*/  PRMT R13, R10, 0x3340, R12 ;  /* 0x000033400a0d7816 */ /* 0x000fe4000000000c */
[----:B------:R-:W-:Y:S01]  /*21a690*/  LOP3.LUT R12, R25, 0xffff, RZ, 0xc0, !PT ;  /* 0x0000ffff190c7812 */ /* 0x000fe200078ec0ff */
[----:B------:R-:W-:Y:S04]  /*21a6a0*/  STL [R1+0x1ac], R16 ;  /* 0x0001ac1001007387 */ /* 0x000fe80000100800 */
[----:B------:R0:W-:Y:S01]  /*21a6b0*/  STL [R1+0x5d0], R13 ;  /* 0x0005d00d01007387 */ /* 0x0001e20000100800 */
[----:B------:R-:W-:-:S02]  /*21a6c0*/  LOP3.LUT R10, R15, 0xffff, RZ, 0xc0, !PT ;  /* 0x0000ffff0f0a7812 */ /* 0x000fc400078ec0ff */
[----:B0-----:R-:W-:Y:S02]  /*21a6d0*/  LOP3.LUT R13, R19, 0xffff, RZ, 0xc0, !PT ;  /* 0x0000ffff130d7812 */ /* 0x001fe400078ec0ff */
[----:B------:R-:W-:Y:S02]  /*21a6e0*/  PRMT R16, R10, 0x3340, R0 ;  /* 0x000033400a107816 */ /* 0x000fe40000000000 */
[--C-:B------:R-:W-:Y:S02]  /*21a6f0*/  PRMT R15, R12, 0x3340, R13.reuse ;  /* 0x000033400c0f7816 */ /* 0x100fe4000000000d */
[----:B------:R-:W-:Y:S02]  /*21a700*/  SHF.R.U32.HI R12, RZ, 0x8, R12 ;  /* 0x00000008ff0c7819 */ /* 0x000fe4000001160c */
[----:B------:R-:W-:Y:S02]  /*21a710*/  SHF.R.U32.HI R13, RZ, 0x8, R13 ;  /* 0x00000008ff0d7819 */ /* 0x000fe4000001160d */
[----:B------:R-:W-:-:S02]  /*21a720*/  PRMT R15, R15, 0x5410, R16 ;  /* 0x000054100f0f7816 */ /* 0x000fc40000000010 */
[----:B------:R-:W-:Y:S02]  /*21a730*/  LOP3.LUT R12, R12, 0xffff, RZ, 0xc0, !PT ;  /* 0x0000ffff0c0c7812 */ /* 0x000fe400078ec0ff */
[----:B------:R-:W-:-:S04]  /*21a740*/  LOP3.LUT R13, R13, 0xffff, RZ, 0xc0, !PT ;  /* 0x0000ffff0d0d7812 */ /* 0x000fc800078ec0ff */
[----:B------:R-:W-:Y:S01]  /*21a750*/  PRMT R12, R12, 0x3340, R13 ;  /* 0x000033400c0c7816 */ /* 0x000fe2000000000d */
[----:B------:R0:W-:Y:S04]  /*21a760*/  STL [R1+0x7b4], R15 ;  /* 0x0007b40f01007387 */ /* 0x0001e80000100800 */
[----:B------:R-:W4:Y:S04]  /*21a770*/  LDL.LU R25, [R1+0x59a8] ;  /* 0x0059a80001197983 */ /* 0x000f280000300800 */
[----:B0-----:R-:W4:Y:S04]  /*21a780*/  LDL.LU R15, [R1+0x8f8] ;  /* 0x0008f800010f7983 */ /* 0x001f280000300800 */
[----:B------:R0:W-:Y:S04]  /*21a790*/  STL [R1+0x5c0], R12 ;  /* 0x0005c00c01007387 */ /* 0x0001e80000100800 */
[----:B------:R-:W4:Y:S01]  /*21a7a0*/  LDL.LU R19, [R1+0xa88] ;  /* 0x000a880001137983 */ /* 0x000f220000300800 */
[----:B------:R-:W-:Y:S01]  /*21a7b0*/  VIADD R8, R8, UR5 ;  /* 0x0000000508087c36 */ /* 0x000fe20008000000 */
[----:B------:R-:W-:-:S02]  /*21a7c0*/  SHF.R.U32.HI R10, RZ, 0x8, R10 ;  /* 0x00000008ff0a7819 */ /* 0x000fc4000001160a */
[----:B------:R-:W-:Y:S01]  /*21a7d0*/  SHF.R.U32.HI R9, RZ, 0x8, R9 ;  /* 0x00000008ff097819 */ /* 0x000fe20000011609 */
[----:B------:R-:W-:Y:S01]  /*21a7e0*/  ULDC UR5, c[0x0][0x248] ;  /* 0x0000920000057ab9 */ /* 0x000fe20000000800 */
[----:B------:R-:W-:Y:S02]  /*21a7f0*/  SHF.R.S32.HI R18, RZ, 0x1f, R8 ;  /* 0x0000001fff127819 */ /* 0x000fe40000011408 */
[----:B0-----:R-:W-:Y:S02]  /*21a800*/  IADD3 R12, P3, R8, R6, RZ ;  /* 0x00000006080c7210 */ /* 0x001fe40007f7e0ff */
[----:B------:R-:W-:Y:S02]  /*21a810*/  LOP3.LUT R10, R10, 0xffff, RZ, 0xc0, !PT ;  /* 0x0000ffff0a0a7812 */ /* 0x000fe400078ec0ff */
[----:B------:R-:W-:Y:S01]  /*21a820*/  LOP3.LUT R9, R9, 0xffff, RZ, 0xc0, !PT ;  /* 0x0000ffff09097812 */ /* 0x000fe200078ec0ff */
[----:B------:R-:W-:Y:S01]  /*21a830*/  IMAD.X R13, R18, 0x1, R5, P3 ;  /* 0x00000001120d7824 */ /* 0x000fe200018e0605 */
[----:B------:R-:W-:-:S04]  /*21a840*/  PRMT R10, R10, 0x3340, R0 ;  /* 0x000033400a0a7816 */ /* 0x000fc80000000000 */
[----:B------:R0:W-:Y:S04]  /*21a850*/  STL.64 [R1+0xa28], R12 ;  /* 0x000a280c01007387 */ /* 0x0001e80000100a00 */
[----:B------:R3:W-:Y:S01]  /*21a860*/  STL [R1+0x1a8], R10 ;  /* 0x0001a80a01007387 */ /* 0x0007e20000100800 */
[----:B0-----:R-:W-:-:S05]  /*21a870*/  PRMT R12, R9, 0x3340, R0 ;  /* 0x00003340090c7816 */ /* 0x001fca0000000000 */
[----:B------:R4:W-:Y:S01]  /*21a880*/  STL [R1+0x1a4], R12 ;  /* 0x0001a40c01007387 */ /* 0x0009e20000100800 */
[----:B------:R-:W-:-:S05]  /*21a890*/  IADD3 R16, P3, R8, R11, RZ ;  /* 0x0000000b08107210 */ /* 0x000fca0007f7e0ff */
[----:B------:R-:W-:Y:S01]  /*21a8a0*/  IMAD.X R17, R18, 0x1, R7, P3 ;  /* 0x0000000112117824 */ /* 0x000fe200018e0607 */
[----:B--2---:R-:W-:Y:S02]  /*21a8b0*/  LOP3.LUT R9, R14, 0xffff, RZ, 0xc0, !PT ;  /* 0x0000ffff0e097812 */ /* 0x004fe400078ec0ff */
[----:B---3--:R-:W-:Y:S02]  /*21a8c0*/  LOP3.LUT R10, R28, 0xffff, RZ, 0xc0, !PT ;  /* 0x0000ffff1c0a7812 */ /* 0x008fe400078ec0ff */
[----:B----4-:R-:W-:Y:S02]  /*21a8d0*/  LOP3.LUT R12, R27, 0xffff, RZ, 0xc0, !PT ;  /* 0x0000ffff1b0c7812 */ /* 0x010fe400078ec0ff */
[----:B------:R-:W-:Y:S02]  /*21a8e0*/  PRMT R14, R10, 0x3340, R0 ;  /* 0x000033400a0e7816 */ /* 0x000fe40000000000 */
[----:B------:R-:W-:-:S04]  /*21a8f0*/  PRMT R13, R9, 0x3340, R12 ;  /* 0x00003340090d7816 */ /* 0x000fc8000000000c */
[----:B------:R-:W-:Y:S02]  /*21a900*/  PRMT R13, R13, 0x5410, R14 ;  /* 0x000054100d0d7816 */ /* 0x000fe4000000000e */
[----:B------:R-:W-:Y:S02]  /*21a910*/  SHF.R.U32.HI R9, RZ, 0x8, R9 ;  /* 0x00000008ff097819 */ /* 0x000fe40000011609 */
[----:B------:R-:W-:Y:S01]  /*21a920*/  SHF.R.U32.HI R10, RZ, 0x8, R10 ;  /* 0x00000008ff0a7819 */ /* 0x000fe2000001160a */
[----:B------:R0:W-:Y:S04]  /*21a930*/  STL [R1+0x7b0], R13 ;  /* 0x0007b00d01007387 */ /* 0x0001e80000100800 */
[----:B------:R1:W-:Y:S01]  /*21a940*/  STL.64 [R1+0xa70], R16 ;  /* 0x000a701001007387 */ /* 0x0003e20000100a00 */
[----:B------:R-:W-:-:S02]  /*21a950*/  LOP3.LUT R10, R10, 0xffff, RZ, 0xc0, !PT ;  /* 0x0000ffff0a0a7812 */ /* 0x000fc400078ec0ff */
[----:B0-----:R-:W-:Y:S02]  /*21a960*/  SHF.R.U32.HI R13, RZ, 0x8, R12 ;  /* 0x00000008ff0d7819 */ /* 0x001fe4000001160c */
[----:B------:R-:W-:Y:S02]  /*21a970*/  LOP3.LUT R12, R9, 0xffff, RZ, 0xc0, !PT ;  /* 0x0000ffff090c7812 */ /* 0x000fe400078ec0ff */
[----:B------:R-:W2:Y:S01]  /*21a980*/  LDL.LU R9, [R1+0x59ac] ;  /* 0x0059ac0001097983 */ /* 0x000ea20000300800 */
[----:B------:R-:W-:-:S03]  /*21a990*/  LOP3.LUT R13, R13, 0xffff, RZ, 0xc0, !PT ;  /* 0x0000ffff0d0d7812 */ /* 0x000fc600078ec0ff */
[----:B-1----:R-:W3:Y:S04]  /*21a9a0*/  LDL.LU R16, [R1+0x8fc] ;  /* 0x0008fc0001107983 */ /* 0x002ee80000300800 */
[----:B------:R-:W4:Y:S01]  /*21a9b0*/  LDL.LU R17, [R1+0x2798] ;  /* 0x0027980001117983 */ /* 0x000f220000300800 */
[----:B------:R-:W-:Y:S02]  /*21a9c0*/  PRMT R14, R12, 0x3340, R13 ;  /* 0x000033400c0e7816 */ /* 0x000fe4000000000d */
[----:B------:R-:W-:-:S03]  /*21a9d0*/  PRMT R13, R10, 0x3340, R0 ;  /* 0x000033400a0d7816 */ /* 0x000fc60000000000 */
[----:B------:R-:W-:Y:S04]  /*21a9e0*/  STL [R1+0x5c8], R14 ;  /* 0x0005c80e01007387 */ /* 0x000fe80000100800 */
[----:B------:R0:W-:Y:S04]  /*21a9f0*/  STL [R1+0x1a0], R13 ;  /* 0x0001a00d01007387 */ /* 0x0001e80000100800 */
[----:B------:R-:W4:Y:S01]  /*21aa00*/  LDL.LU R27, [R1+0x2d68] ;  /* 0x002d6800011b7983 */ /* 0x000f220000300800 */
[----:B------:R-:W-:Y:S02]  /*21aa10*/  LOP3.LUT R12, R25, 0xffff, RZ, 0xc0, !PT ;  /* 0x0000ffff190c7812 */ /* 0x000fe400078ec0ff */
[----:B------:R-:W-:-:S02]  /*21aa20*/  LOP3.LUT R10, R15, 0xffff, RZ, 0xc0, !PT ;  /* 0x0000ffff0f0a7812 */ /* 0x000fc400078ec0ff */
[----:B0-----:R-:W-:Y:S02]  /*21aa30*/  LOP3.LUT R13, R19, 0xffff, RZ, 0xc0, !PT ;  /* 0x0000ffff130d7812 */ /* 0x001fe400078ec0ff */
[----:B------:R-:W-:Y:S02]  /*21aa40*/  PRMT R15, R10, 0x3340, R0 ;  /* 0x000033400a0f7816 */ /* 0x000fe40000000000 */
[----:B------:R-:W-:-:S04]  /*21aa50*/  PRMT R14, R12, 0x3340, R13 ;  /* 0x000033400c0e7816 */ /* 0x000fc8000000000d */
[----:B------:R-:W-:Y:S02]  /*21aa60*/  PRMT R14, R14, 0x5410, R15 ;  /* 0x000054100e0e7816 */ /* 0x000fe4000000000f */
[----:B------:R-:W4:Y:S04]  /*21aa70*/  LDL.LU R15, [R1+0x7c0] ;  /* 0x0007c000010f7983 */ /* 0x000f280000300800 */
[----:B------:R0:W-:Y:S04]  /*21aa80*/  STL [R1+0x7ac], R14 ;  /* 0x0007ac0e01007387 */ /* 0x0001e80000100800 */
[----:B------:R-:W4:Y:S01]  /*21aa90*/  LDL.LU R19, [R1+0xa80] ;  /* 0x000a800001137983 */ /* 0x000f220000300800 */
[----:B------:R-:W-:-:S02]  /*21aaa0*/  IADD3 R28, P3, R8, R4, RZ ;  /* 0x00000004081c7210 */ /* 0x000fc40007f7e0ff */
[----:B------:R-:W-:Y:S02]  /*21aab0*/  SHF.R.U32.HI R12, RZ, 0x8, R12 ;  /* 0x00000008ff0c7819 */ /* 0x000fe4000001160c */
[----:B------:R-:W-:Y:S02]  /*21aac0*/  SHF.R.U32.HI R13, RZ, 0x8, R13 ;  /* 0x00000008ff0d7819 */ /* 0x000fe4000001160d */
[----:B------:R-:W-:Y:S02]  /*21aad0*/  LOP3.LUT R12, R12, 0xffff, RZ, 0xc0, !PT ;  /* 0x0000ffff0c0c7812 */ /* 0x000fe400078ec0ff */
[----:B------:R-:W-:Y:S01]  /*21aae0*/  LOP3.LUT R13, R13, 0xffff, RZ, 0xc0, !PT ;  /* 0x0000ffff0d0d7812 */ /* 0x000fe200078ec0ff */
[----:B------:R-:W-:-:S03]  /*21aaf0*/  IMAD.X R29, R18, 0x1, R3, P3 ;  /* 0x00000001121d7824 */ /* 0x000fc600018e0603 */
[----:B------:R-:W-:Y:S02]  /*21ab00*/  PRMT R12, R12, 0x3340, R13 ;  /* 0x000033400c0c7816 */ /* 0x000fe4000000000d */
[----:B------:R-:W-:Y:S04]  /*21ab10*/  STL.64 [R1+0xa68], R28 ;  /* 0x000a681c01007387 */ /* 0x000fe80000100a00 */
[----:B------:R-:W4:Y:S04]  /*21ab20*/  LDL.LU R25, [R1+0x8dc] ;  /* 0x0008dc0001197983 */ /* 0x000f280000300800 */
[----:B0-----:R-:W4:Y:S04]  /*21ab30*/  LDL.LU R14, [R1+0x2f48] ;  /* 0x002f4800010e7983 */ /* 0x001f280000300800 */
[----:B------:R0:W-:Y:S01]  /*21ab40*/  STL [R1+0x5c4], R12 ;  /* 0x0005c40c01007387 */ /* 0x0001e20000100800 */
[----:B------:R-:W-:-:S02]  /*21ab50*/  SHF.R.U32.HI R10, RZ, 0x8, R10 ;  /* 0x00000008ff0a7819 */ /* 0x000fc4000001160a */
[----:B0-----:R-:W-:Y:S02]  /*21ab60*/  IADD3 R12, P3, R8, R2, RZ ;  /* 0x00000002080c7210 */ /* 0x001fe40007f7e0ff */
[----:B------:R-:W-:Y:S01]  /*21ab70*/  LOP3.LUT R10, R10, 0xffff, RZ, 0xc0, !PT ;  /* 0x0000ffff0a0a7812 */ /* 0x000fe200078ec0ff */
[----:B------:R-:W4:Y:S02]  /*21ab80*/  LDL.LU R28, [R1+0x25c8] ;  /* 0x0025c800011c7983 */ /* 0x000f240000300800 */
[----:B------:R-:W-:-:S05]  /*21ab90*/  IMAD.X R13, R18, 0x1, R0, P3 ;  /* 0x00000001120d7824 */ /* 0x000fca00018e0600 */
[----:B------:R0:W-:Y:S02]  /*21aba0*/  STL.64 [R1+0xa88], R12 ;  /* 0x000a880c01007387 */ /* 0x0001e40000100a00 */
[----:B0-----:R-:W-:-:S05]  /*21abb0*/  PRMT R12, R10, 0x3340, R0 ;  /* 0x000033400a0c7816 */ /* 0x001fca0000000000 */
[----:B------:R4:W-:Y:S01]  /*21abc0*/  STL [R1+0x19c], R12 ;  /* 0x00019c0c01007387 */ /* 0x0009e20000100800 */
[----:B--2---:R-:W-:Y:S02]  /*21abd0*/  LOP3.LUT R10, R9, 0xffff, RZ, 0xc0, !PT ;  /* 0x0000ffff090a7812 */ /* 0x004fe400078ec0ff */
[----:B---3--:R-:W-:Y:S02]  /*21abe0*/  LOP3.LUT R9, R16, 0xffff, RZ, 0xc0, !PT ;  /* 0x0000ffff10097812 */ /* 0x008fe400078ec0ff */
[----:B----4-:R-:W-:Y:S02]  /*21abf0*/  LOP3.LUT R12, R17, 0xffff, RZ, 0xc0, !PT ;  /* 0x0000ffff110c7812 */ /* 0x010fe400078ec0ff */
[----:B------:R-:W-:Y:S02]  /*21ac00*/  PRMT R16, R9, 0x3340, R0 ;  /* 0x0000334009107816 */ /* 0x000fe40000000000 */
[----:B------:R-:W-:Y:S02]  /*21ac10*/  PRMT R13, R10, 0x3340, R12 ;  /* 0x000033400a0d7816 */ /* 0x000fe4000000000c */
[----:B------:R-:W-:-:S02]  /*21ac20*/  SHF.R.U32.HI R10, RZ, 0x8, R10 ;  /* 0x00000008ff0a7819 */ /* 0x000fc4000001160a */
[----:B------:R-:W-:Y:S02]  /*21ac30*/  SHF.R.U32.HI R12, RZ, 0x8, R12 ;  /* 0x00000008ff0c7819 */ /* 0x000fe4000001160c */
[----:B------:R-:W-:Y:S02]  /*21ac40*/  SHF.R.U32.HI R9, RZ, 0x8, R9 ;  /* 0x00000008ff097819 */ /* 0x000fe40000011609 */
[----:B------:R-:W-:Y:S02]  /*21ac50*/  PRMT R13, R13, 0x5410, R16 ;  /* 0x000054100d0d7816 */ /* 0x000fe40000000010 */
[----:B------:R-:W-:Y:S02]  /*21ac60*/  LOP3.LUT R10, R10, 0xffff, RZ, 0xc0, !PT ;  /* 0x0000ffff0a0a7812 */ /* 0x000fe400078ec0ff */
[----:B------:R-:W-:Y:S02]  /*21ac70*/  LOP3.LUT R12, R12, 0xffff, RZ, 0xc0, !PT ;  /* 0x0000ffff0c0c7812 */ /* 0x000fe400078ec0ff */
[----:B------:R-:W-:Y:S01]  /*21ac80*/  LOP3.LUT R9, R9, 0xffff, RZ, 0xc0, !PT ;  /* 0x0000ffff09097812 */ /* 0x000fe200078ec0ff */
[----:B------:R0:W-:Y:S02]  /*21ac90*/  STL [R1+0x7a8], R13 ;  /* 0x0007a80d01007387 */ /* 0x0001e40000100800 */
[----:B0-----:R-:W-:-:S02]  /*21aca0*/  PRMT R13, R10, 0x3340, R12 ;  /* 0x000033400a0d7816 */ /* 0x001fc4000000000c */
[----:B------:R-:W-:Y:S02]  /*21acb0*/  PRMT R12, R9, 0x3340, R0 ;  /* 0x00003340090c7816 */ /* 0x000fe40000000000 */
[----:B------:R-:W-:Y:S01]  /*21acc0*/  LOP3.LUT R10, R27, 0xffff, RZ, 0xc0, !PT ;  /* 0x0000ffff1b0a7812 */ /* 0x000fe200078ec0ff */
[----:B------:R-:W-:Y:S04]  /*21acd0*/  STL [R1+0x5bc], R13 ;  /* 0x0005bc0d01007387 */ /* 0x000fe80000100800 */
[----:B------:R0:W-:Y:S04]  /*21ace0*/  STL [R1+0x198], R12 ;  /* 0x0001980c01007387 */ /* 0x0001e80000100800 */
[----:B------:R-:W2:Y:S01]  /*21acf0*/  LDL.LU R27, [R1+0x2d78] ;  /* 0x002d7800011b7983 */ /* 0x000ea20000300800 */
[----:B------:R-:W-:-:S03]  /*21ad00*/  LOP3.LUT R9, R15, 0xffff, RZ, 0xc0, !PT ;  /* 0x0000ffff0f097812 */ /* 0x000fc600078ec0ff */
[----:B------:R-:W3:Y:S01]  /*21ad10*/  LDL.LU R15, [R1+0x8b4] ;  /* 0x0008b400010f7983 */ /* 0x000ee20000300800 */
[----:B0-----:R-:W-:-:S03]  /*21ad20*/  LOP3.LUT R12, R19, 0xffff, RZ, 0xc0, !PT ;  /* 0x0000ffff130c7812 */ /* 0x001fc600078ec0ff */
[----:B------:R-:W4:Y:S01]  /*21ad30*/  LDL.LU R19, [R1+0xa84] ;  /* 0x000a840001137983 */ /* 0x000f220000300800 */
[----:B------:R-:W-:Y:S02]  /*21ad40*/  PRMT R16, R9, 0x3340, R0 ;  /* 0x0000334009107816 */ /* 0x000fe40000000000 */
[----:B------:R-:W-:-:S04]  /*21ad50*/  PRMT R13, R10, 0x3340, R12 ;  /* 0x000033400a0d7816 */ /* 0x000fc8000000000c */
[----:B------:R-:W-:Y:S02]  /*21ad60*/  PRMT R13, R13, 0x5410, R16 ;  /* 0x000054100d0d7816 */ /* 0x000fe40000000010 */
[----:B------:R-:W-:Y:S02]  /*21ad70*/  LOP3.LUT R25, R25, 0xffff, RZ, 0xc0, !PT ;  /* 0x0000ffff19197812 */ /* 0x000fe400078ec0ff */
[----:B------:R-:W-:Y:S01]  /*21ad80*/  LOP3.LUT R14, R14, 0xffff, RZ, 0xc0, !PT ;  /* 0x0000ffff0e0e7812 */ /* 0x000fe200078ec0ff */
[----:B------:R-:W-:Y:S01]  /*21ad90*/  VIADD R8, R8, UR5 ;  /* 0x0000000508087c36 */ /* 0x000fe20008000000 */
[----:B------:R-:W-:Y:S01]  /*21ada0*/  SHF.R.U32.HI R10, RZ, 0x8, R10 ;  /* 0x00000008ff0a7819 */ /* 0x000fe2000001160a */
[----:B------:R0:W-:Y:S01]  /*21adb0*/  STL [R1+0x7a0], R13 ;  /* 0x0007a00d01007387 */ /* 0x0001e20000100800 */
[----:B------:R-:W-:-:S03]  /*21adc0*/  PRMT R17, R25, 0x3340, R0 ;  /* 0x0000334019117816 */ /* 0x000fc60000000000 */
[----:B------:R1:W-:Y:S01]  /*21add0*/  STL.64 [R1+0x79e0], R24 ;  /* 0x0079e01801007387 */ /* 0x0003e20000100a00 */
[----:B------:R-:W-:Y:S02]  /*21ade0*/  LOP3.LUT R16, R28, 0xffff, RZ, 0xc0, !PT ;  /* 0x0000ffff1c107812 */ /* 0x000fe400078ec0ff */
[----:B------:R-:W-:Y:S02]  /*21adf0*/  SHF.R.U32.HI R12, RZ, 0x8, R12 ;  /* 0x00000008ff0c7819 */ /* 0x000fe4000001160c */
[----:B------:R-:W-:Y:S01]  /*21ae00*/  SHF.R.U32.HI R9, RZ, 0x8, R9 ;  /* 0x00000008ff097819 */ /* 0x000fe20000011609 */
[----:B------:R-:W-:Y:S01]  /*21ae10*/  ULDC UR5, c[0x0][0x248] ;  /* 0x0000920000057ab9 */ /* 0x000fe20000000800 */
[----:B0-----:R-:W-:Y:S02]  /*21ae20*/  PRMT R13, R14, 0x3340, R16 ;  /* 0x000033400e0d7816 */ /* 0x001fe40000000010 */
[----:B-1----:R-:W-:Y:S02]  /*21ae30*/  IADD3 R24, P3, R8, R6, RZ ;  /* 0x0000000608187210 */ /* 0x002fe40007f7e0ff */
[----:B------:R-:W-:-:S02]  /*21ae40*/  SHF.R.U32.HI R14, RZ, 0x8, R14 ;  /* 0x00000008ff0e7819 */ /* 0x000fc4000001160e */
[----:B------:R-:W-:Y:S02]  /*21ae50*/  PRMT R17, R13, 0x5410, R17 ;  /* 0x000054100d117816 */ /* 0x000fe40000000011 */
[----:B------:R-:W-:Y:S02]  /*21ae60*/  SHF.R.S32.HI R13, RZ, 0x1f, R8 ;  /* 0x0000001fff0d7819 */ /* 0x000fe40000011408 */
[----:B------:R-:W-:Y:S02]  /*21ae70*/  SHF.R.U32.HI R16, RZ, 0x8, R16 ;  /* 0x00000008ff107819 */ /* 0x000fe40000011610 */
[----:B------:R-:W-:Y:S02]  /*21ae80*/  LOP3.LUT R14, R14, 0xffff, RZ, 0xc0, !PT ;  /* 0x0000ffff0e0e7812 */ /* 0x000fe400078ec0ff */
[----:B------:R-:W-:Y:S02]  /*21ae90*/  LOP3.LUT R10, R10, 0xffff, RZ, 0xc0, !PT ;  /* 0x0000ffff0a0a7812 */ /* 0x000fe400078ec0ff */
[----:B------:R-:W-:Y:S01]  /*21aea0*/  LOP3.LUT R12, R12, 0xffff, RZ, 0xc0, !PT ;  /* 0x0000ffff0c0c7812 */ /* 0x000fe200078ec0ff */
[----:B------:R-:W-:Y:S01]  /*21aeb0*/  IMAD.X R25, R13, 0x1, R5, P3 ;  /* 0x000000010d197824 */ /* 0x000fe200018e0605 */
[----:B------:R-:W-:Y:S01]  /*21aec0*/  LOP3.LUT R16, R16, 0xffff, RZ, 0xc0, !PT ;  /* 0x0000ffff10107812 */ /* 0x000fe200078ec0ff */
[----:B------:R0:W-:Y:S04]  /*21aed0*/  STL [R1+0x7a4], R17 ;  /* 0x0007a41101007387 */ /* 0x0001e80000100800 */
[----:B------:R-:W-:Y:S01]  /*21aee0*/  STL.64 [R1+0xa60], R24 ;  /* 0x000a601801007387 */ /* 0x000fe20000100a00 */
[----:B------:R-:W-:-:S02]  /*21aef0*/  PRMT R18, R14, 0x3340, R16 ;  /* 0x000033400e127816 */ /* 0x000fc40000000010 */
[----:B------:R-:W-:Y:S01]  /*21af00*/  PRMT R16, R10, 0x3340, R12 ;  /* 0x000033400a107816 */ /* 0x000fe2000000000c */
[----:B0-----:R-:W4:Y:S04]  /*21af10*/  LDL.LU R17, [R1+0x2b98] ;  /* 0x002b980001117983 */ /* 0x001f280000300800 */
[----:B------:R-:W4:Y:S04]  /*21af20*/  LDL.LU R28, [R1+0x780] ;  /* 0x00078000011c7983 */ /* 0x000f280000300800 */
[----:B------:R-:W4:Y:S04]  /*21af30*/  LDL.LU R14, [R1+0x23f8] ;  /* 0x0023f800010e7983 */ /* 0x000f280000300800 */
[----:B------:R-:W-:Y:S04]  /*21af40*/  STL [R1+0x654], R18 ;  /* 0x0006541201007387 */ /* 0x000fe80000100800 */
[----:B------:R4:W-:Y:S01]  /*21af50*/  STL [R1+0x5b8], R16 ;  /* 0x0005b81001007387 */ /* 0x0009e20000100800 */
[----:B--2---:R-:W-:-:S02]  /*21af60*/  LOP3.LUT R12, R27, 0xffff, RZ, 0xc0, !PT ;  /* 0x0000ffff1b0c7812 */ /* 0x004fc400078ec0ff */
[----:B---3--:R-:W-:Y:S02]  /*21af70*/  LOP3.LUT R10, R15, 0xffff, RZ, 0xc0, !PT ;  /* 0x0000ffff0f0a7812 */ /* 0x008fe400078ec0ff */
[----:B----4-:R-:W-:Y:S02]  /*21af80*/  LOP3.LUT R16, R19, 0xffff, RZ, 0xc0, !PT ;  /* 0x0000ffff13107812 */ /* 0x010fe400078ec0ff */
[----:B------:R-:W-:Y:S02]  /*21af90*/  PRMT R18, R10, 0x3340, R0 ;  /* 0x000033400a127816 */ /* 0x000fe40000000000 */
[----:B------:R-:W-:-:S04]  /*21afa0*/  PRMT R15, R12, 0x3340, R16 ;  /* 0x000033400c0f7816 */ /* 0x000fc80000000010 */
[----:B------:R-:W-:Y:S02]  /*21afb0*/  PRMT R15, R15, 0x5410, R18 ;  /* 0x000054100f0f7816 */ /* 0x000fe40000000012 */
[----:B------:R-:W-:-:S05]  /*21afc0*/  IADD3 R18, P3, R8, R11, RZ ;  /* 0x0000000b08127210 */ /* 0x000fca0007f7e0ff */
[----:B------:R-:W-:Y:S01]  /*21afd0*/  IMAD.X R19, R13, 0x1, R7, P3 ;  /* 0x000000010d137824 */ /* 0x000fe200018e0607 */
[----:B------:R0:W-:Y:S04]  /*21afe0*/  STL [R1+0x790], R15 ;  /* 0x0007900f01007387 */ /* 0x0001e80000100800 */
[----:B------:R-:W2:Y:S04]  /*21aff0*/  LDL.LU R27, [R1+0x2988] ;  /* 0x00298800011b7983 */ /* 0x000ea80000300800 */
[----:B0-----:R-:W3:Y:S04]  /*21b000*/  LDL.LU R15, [R1+0x794] ;  /* 0x00079400010f7983 */ /* 0x001ee80000300800 */
        /* <DEDUP_REMOVED lines=8> */
[----:B------:R-:W-:-:S02]  /*21b090*/  IADD3 R24, P3, R8, R4, RZ ;  /* 0x0000000408187210 */ /* 0x000fc40007f7e0ff */
[----:B------:R-:W-:Y:S02]  /*21b0a0*/  PRMT R12, R12, 0x3340, R16 ;  /* 0x000033400c0c7816 */ /* 0x000fe40000000010 */
[--C-:B------:R-:W-:Y:S02]  /*21b0b0*/  PRMT R10, R10, 0x3340, R0.reuse ;  /* 0x000033400a0a7816 */ /* 0x100fe40000000000 */
[----:B------:R-:W-:Y:S01]  /*21b0c0*/  LOP3.LUT R9, R9, 0xffff, RZ, 0xc0, !PT ;  /* 0x0000ffff09097812 */ /* 0x000fe200078ec0ff */
[----:B------:R-:W-:Y:S01]  /*21b0d0*/  IMAD.X R25, R13, 0x1, R3, P3 ;  /* 0x000000010d197824 */ /* 0x000fe200018e0603 */
[----:B------:R-:W-:Y:S04]  /*21b0e0*/  STL [R1+0x5b4], R12 ;  /* 0x0005b40c01007387 */ /* 0x000fe80000100800 */
[----:B------:R0:W-:Y:S04]  /*21b0f0*/  STL [R1+0x194], R10 ;  /* 0x0001940a01007387 */ /* 0x0001e80000100800 */
[----:B------:R-:W-:Y:S01]  /*21b100*/  STL.64 [R1+0xa18], R24 ;  /* 0x000a181801007387 */ /* 0x000fe20000100a00 */
[----:B0-----:R-:W-:-:S02]  /*21b110*/  PRMT R10, R9, 0x3340, R0 ;  /* 0x00003340090a7816 */ /* 0x001fc40000000000 */
[----:B------:R-:W-:Y:S02]  /*21b120*/  LOP3.LUT R9, R17, 0xffff, RZ, 0xc0, !PT ;  /* 0x0000ffff11097812 */ /* 0x000fe400078ec0ff */
[----:B------:R-:W-:Y:S01]  /*21b130*/  LOP3.LUT R12, R28, 0xffff, RZ, 0xc0, !PT ;  /* 0x0000ffff1c0c7812 */ /* 0x000fe200078ec0ff */
[----:B------:R0:W-:Y:S04]  /*21b140*/  STL [R1+0x190], R10 ;  /* 0x0001900a01007387 */ /* 0x0001e80000100800 */
[----:B------:R-:W4:Y:S04]  /*21b150*/  LDL.LU R16, [R1+0x23d8] ;  /* 0x0023d80001107983 */ /* 0x000f280000300800 */
[----:B------:R-:W4:Y:S04]  /*21b160*/  LDL.LU R17, [R1+0x59b0] ;  /* 0x0059b00001117983 */ /* 0x000f280000300800 */
[----:B------:R-:W4:Y:S01]  /*21b170*/  LDL.LU R28, [R1+0x27b8] ;  /* 0x0027b800011c7983 */ /* 0x000f220000300800 */
[----:B0-----:R-:W-:-:S02]  /*21b180*/  LOP3.LUT R10, R14, 0xffff, RZ, 0xc0, !PT ;  /* 0x0000ffff0e0a7812 */ /* 0x001fc400078ec0ff */
[----:B------:R-:W-:Y:S02]  /*21b190*/  PRMT R18, R12, 0x3340, R0 ;  /* 0x000033400c127816 */ /* 0x000fe40000000000 */
[--C-:B------:R-:W-:Y:S02]  /*21b1a0*/  PRMT R14, R9, 0x3340, R10.reuse ;  /* 0x00003340090e7816 */ /* 0x100fe4000000000a */
[----:B------:R-:W-:Y:S02]  /*21b1b0*/  SHF.R.U32.HI R9, RZ, 0x8, R9 ;  /* 0x00000008ff097819 */ /* 0x000fe40000011609 */
[----:B------:R-:W-:Y:S02]  /*21b1c0*/  SHF.R.U32.HI R10, RZ, 0x8, R10 ;  /* 0x00000008ff0a7819 */ /* 0x000fe4000001160a */
[----:B------:R-:W-:Y:S02]  /*21b1d0*/  IADD3 R24, P3, R8, R2, RZ ;  /* 0x0000000208187210 */ /* 0x000fe40007f7e0ff */
[----:B------:R-:W-:-:S02]  /*21b1e0*/  LOP3.LUT R9, R9, 0xffff, RZ, 0xc0, !PT ;  /* 0x0000ffff09097812 */ /* 0x000fc400078ec0ff */
[----:B------:R-:W-:Y:S02]  /*21b1f0*/  LOP3.LUT R10, R10, 0xffff, RZ, 0xc0, !PT ;  /* 0x0000ffff0a0a7812 */ /* 0x000fe400078ec0ff */
[----:B------:R-:W-:Y:S01]  /*21b200*/  PRMT R14, R14, 0x5410, R18 ;  /* 0x000054100e0e7816 */ /* 0x000fe20000000012 */
[----:B------:R-:W-:Y:S01]  /*21b210*/  IMAD.X R25, R13, 0x1, R0, P3 ;  /* 0x000000010d197824 */ /* 0x000fe200018e0600 */
[----:B------:R-:W-:-:S03]  /*21b220*/  PRMT R10, R9, 0x3340, R10 ;  /* 0x00003340090a7816 */ /* 0x000fc6000000000a */
[----:B------:R3:W-:Y:S04]  /*21b230*/  STL [R1+0x798], R14 ;  /* 0x0007980e01007387 */ /* 0x0007e80000100800 */
[----:B------:R-:W-:Y:S04]  /*21b240*/  STL.64 [R1+0x910], R24 ;  /* 0x0009101801007387 */ /* 0x000fe80000100a00 */
[----:B------:R4:W-:Y:S01]  /*21b250*/  STL [R1+0x5b0], R10 ;  /* 0x0005b00a01007387 */ /* 0x0009e20000100800 */
[----:B------:R-:W-:-:S04]  /*21b260*/  SHF.R.U32.HI R12, RZ, 0x8, R12 ;  /* 0x00000008ff0c7819 */ /* 0x000fc8000001160c */
[----:B------:R-:W-:-:S04]  /*21b270*/  LOP3.LUT R12, R12, 0xffff, RZ, 0xc0, !PT ;  /* 0x0000ffff0c0c7812 */ /* 0x000fc800078ec0ff */
[----:B------:R-:W-:Y:S02]  /*21b280*/  PRMT R12, R12, 0x3340, R0 ;  /* 0x000033400c0c7816 */ /* 0x000fe40000000000 */
[----:B--2---:R-:W-:Y:S02]  /*21b290*/  LOP3.LUT R9, R27, 0xffff, RZ, 0xc0, !PT ;  /* 0x0000ffff1b097812 */ /* 0x004fe400078ec0ff */
[----:B---3--:R-:W-:-:S04]  /*21b2a0*/  LOP3.LUT R14, R15, 0xffff, RZ, 0xc0, !PT ;  /* 0x0000ffff0f0e7812 */ /* 0x008fc800078ec0ff */
[----:B------:R-:W-:Y:S02]  /*21b2b0*/  PRMT R15, R14, 0x3340, R0 ;  /* 0x000033400e0f7816 */ /* 0x000fe40000000000 */
[----:B----4-:R-:W-:-:S04]  /*21b2c0*/  LOP3.LUT R10, R19, 0xffff, RZ, 0xc0, !PT ;  /* 0x0000ffff130a7812 */ /* 0x010fc800078ec0ff */
[----:B------:R-:W-:-:S04]  /*21b2d0*/  PRMT R13, R9, 0x3340, R10 ;  /* 0x00003340090d7816 */ /* 0x000fc8000000000a */
[----:B------:R-:W-:-:S05]  /*21b2e0*/  PRMT R13, R13, 0x5410, R15 ;  /* 0x000054100d0d7816 */ /* 0x000fca000000000f */
[----:B------:R0:W-:Y:S04]  /*21b2f0*/  STL [R1+0x79c], R13 ;  /* 0x00079c0d01007387 */ /* 0x0001e80000100800 */
[----:B------:R-:W2:Y:S04]  /*21b300*/  LDL.LU R27, [R1+0x59b4] ;  /* 0x0059b400011b7983 */ /* 0x000ea80000300800 */
[----:B------:R-:W3:Y:S04]  /*21b310*/  LDL.LU R15, [R1+0x23dc] ;  /* 0x0023dc00010f7983 */ /* 0x000ee80000300800 */
[----:B------:R1:W-:Y:S04]  /*21b320*/  STL [R1+0x18c], R12 ;  /* 0x00018c0c01007387 */ /* 0x0003e80000100800 */
[----:B------:R-:W4:Y:S01]  /*21b330*/  LDL.LU R19, [R1+0x27a8] ;  /* 0x0027a80001137983 */ /* 0x000f220000300800 */
[----:B------:R-:W-:-:S02]  /*21b340*/  SHF.R.U32.HI R9, RZ, 0x8, R9 ;  /* 0x00000008ff097819 */ /* 0x000fc40000011609 */
[----:B------:R-:W-:Y:S02]  /*21b350*/  SHF.R.U32.HI R10, RZ, 0x8, R10 ;  /* 0x00000008ff0a7819 */ /* 0x000fe4000001160a */
[----:B------:R-:W-:Y:S02]  /*21b360*/  LOP3.LUT R9, R9, 0xffff, RZ, 0xc0, !PT ;  /* 0x0000ffff09097812 */ /* 0x000fe400078ec0ff */
[----:B------:R-:W-:-:S04]  /*21b370*/  LOP3.LUT R10, R10, 0xffff, RZ, 0xc0, !PT ;  /* 0x0000ffff0a0a7812 */ /* 0x000fc800078ec0ff */
[----:B------:R-:W-:Y:S01]  /*21b380*/  PRMT R10, R9, 0x3340, R10 ;  /* 0x00003340090a7816 */ /* 0x000fe2000000000a */
[----:B------:R-:W-:Y:S01]  /*21b390*/  VIADD R8, R8, UR5 ;  /* 0x0000000508087c36 */ /* 0x000fe20008000000 */
[----:B------:R-:W-:Y:S01]  /*21b3a0*/  SHF.R.U32.HI R14, RZ, 0x8, R14 ;  /* 0x00000008ff0e7819 */ /* 0x000fe2000001160e */
[----:B------:R-:W-:Y:S01]  /*21b3b0*/  ULDC UR5, c[0x0][0x248] ;  /* 0x0000920000057ab9 */ /* 0x000fe20000000800 */
[----:B0-----:R-:W-:Y:S02]  /*21b3c0*/  LOP3.LUT R13, R16, 0xffff, RZ, 0xc0, !PT ;  /* 0x0000ffff100d7812 */ /* 0x001fe400078ec0ff */
[----:B------:R-:W-:Y:S02]  /*21b3d0*/  LOP3.LUT R9, R17, 0xffff, RZ, 0xc0, !PT ;  /* 0x0000ffff11097812 */ /* 0x000fe400078ec0ff */
[----:B-1----:R-:W-:Y:S01]  /*21b3e0*/  LOP3.LUT R12, R28, 0xffff, RZ, 0xc0, !PT ;  /* 0x0000ffff1c0c7812 */ /* 0x002fe200078ec0ff */
[----:B------:R0:W-:Y:S01]  /*21b3f0*/  STL [R1+0x5ac], R10 ;  /* 0x0005ac0a01007387 */ /* 0x0001e20000100800 */
[----:B------:R-:W-:-:S02]  /*21b400*/  PRMT R16, R13, 0x3340, R0 ;  /* 0x000033400d107816 */ /* 0x000fc40000000000 */
[----:B------:R-:W-:Y:S02]  /*21b410*/  LOP3.LUT R14, R14, 0xffff, RZ, 0xc0, !PT ;  /* 0x0000ffff0e0e7812 */ /* 0x000fe400078ec0ff */
[--C-:B0-----:R-:W-:Y:S02]  /*21b420*/  PRMT R10, R9, 0x3340, R12.reuse ;  /* 0x00003340090a7816 */ /* 0x101fe4000000000c */
[----:B------:R-:W-:Y:S02]  /*21b430*/  SHF.R.U32.HI R9, RZ, 0x8, R9 ;  /* 0x00000008ff097819 */ /* 0x000fe40000011609 */
[----:B------:R-:W-:Y:S02]  /*21b440*/  SHF.R.U32.HI R12, RZ, 0x8, R12 ;  /* 0x00000008ff0c7819 */ /* 0x000fe4000001160c */
[----:B------:R-:W-:Y:S02]  /*21b450*/  PRMT R18, R10, 0x5410, R16 ;  /* 0x000054100a127816 */ /* 0x000fe40000000010 */
[----:B------:R-:W-:-:S02]  /*21b460*/  SHF.R.S32.HI R10, RZ, 0x1f, R8 ;  /* 0x0000001fff0a7819 */ /* 0x000fc40000011408 */
[----:B------:R-:W-:Y:S02]  /*21b470*/  IADD3 R16, P3, R8, R6, RZ ;  /* 0x0000000608107210 */ /* 0x000fe40007f7e0ff */
[----:B------:R-:W-:Y:S02]  /*21b480*/  LOP3.LUT R9, R9, 0xffff, RZ, 0xc0, !PT ;  /* 0x0000ffff09097812 */ /* 0x000fe400078ec0ff */
[----:B------:R-:W-:Y:S02]  /*21b490*/  LOP3.LUT R12, R12, 0xffff, RZ, 0xc0, !PT ;  /* 0x0000ffff0c0c7812 */ /* 0x000fe400078ec0ff */
[----:B------:R-:W-:Y:S01]  /*21b4a0*/  PRMT R14, R14, 0x3340, R0 ;  /* 0x000033400e0e7816 */ /* 0x000fe20000000000 */
[----:B------:R-:W-:Y:S01]  /*21b4b0*/  IMAD.X R17, R10, 0x1, R5, P3 ;  /* 0x000000010a117824 */ /* 0x000fe200018e0605 */
[----:B------:R-:W-:Y:S01]  /*21b4c0*/  PRMT R9, R9, 0x3340, R12 ;  /* 0x0000334009097816 */ /* 0x000fe2000000000c */
[----:B------:R-:W-:Y:S01]  /*21b4d0*/  VIADD R12, R8, UR5 ;  /* 0x00000005080c7c36 */ /* 0x000fe20008000000 */
[----:B------:R-:W-:Y:S04]  /*21b4e0*/  STL [R1+0x78c], R18 ;  /* 0x00078c1201007387 */ /* 0x000fe80000100800 */
[----:B------:R-:W-:Y:S04]  /*21b4f0*/  STL.64 [R1+0x908], R16 ;  /* 0x0009081001007387 */ /* 0x000fe80000100a00 */
[----:B------:R-:W-:Y:S04]  /*21b500*/  STL [R1+0x188], R14 ;  /* 0x0001880e01007387 */ /* 0x000fe80000100800 */
[----:B------:R0:W-:Y:S01]  /*21b510*/  STL [R1+0x5a8], R9 ;  /* 0x0005a80901007387 */ /* 0x0001e20000100800 */
[----:B------:R-:W-:Y:S01]  /*21b520*/  ULDC UR5, c[0x0][0x228] ;  /* 0x00008a0000057ab9 */ /* 0x000fe20000000800 */
[----:B0-----:R-:W-:-:S02]  /*21b530*/  SHF.R.S32.HI R9, RZ, 0x1f, R12 ;  /* 0x0000001fff097819 */ /* 0x001fc4000001140c */
[----:B------:R-:W-:-:S05]  /*21b540*/  IADD3 R16, P3, R12, R6, RZ ;  /* 0x000000060c107210 */ /* 0x000fca0007f7e0ff */
[----:B------:R-:W-:Y:S01]  /*21b550*/  IMAD.X R17, R9, 0x1, R5, P3 ;  /* 0x0000000109117824 */ /* 0x000fe200018e0605 */
[----:B------:R-:W-:-:S04]  /*21b560*/  SHF.R.U32.HI R5, RZ, 0x8, R13 ;  /* 0x00000008ff057819 */ /* 0x000fc8000001160d */
[----:B------:R-:W-:Y:S01]  /*21b570*/  LOP3.LUT R5, R5, 0xffff, RZ, 0xc0, !PT ;  /* 0x0000ffff05057812 */ /* 0x000fe200078ec0ff */
[----:B------:R2:W-:Y:S03]  /*21b580*/  STL.64 [R1+0x900], R16 ;  /* 0x0009001001007387 */ /* 0x0005e60000100a00 */
[----:B------:R-:W-:Y:S02]  /*21b590*/  PRMT R5, R5, 0x3340, R0 ;  /* 0x0000334005057816 */ /* 0x000fe40000000000 */
[----:B------:R-:W-:-:S03]  /*21b5a0*/  IADD3 R24, P3, R8, R11, RZ ;  /* 0x0000000b08187210 */ /* 0x000fc60007f7e0ff */
[----:B------:R0:W-:Y:S02]  /*21b5b0*/  STL [R1+0x184], R5 ;  /* 0x0001840501007387 */ /* 0x0001e40000100800 */
[----:B------:R-:W-:Y:S01]  /*21b5c0*/  IMAD.X R25, R10, 0x1, R7, P3 ;  /* 0x000000010a197824 */ /* 0x000fe200018e0607 */
[----:B--2---:R-:W-:Y:S02]  /*21b5d0*/  LOP3.LUT R16, R27, 0xffff, RZ, 0xc0, !PT ;  /* 0x0000ffff1b107812 */ /* 0x004fe400078ec0ff */
[----:B---3--:R-:W-:Y:S02]  /*21b5e0*/  LOP3.LUT R14, R15, 0xffff, RZ, 0xc0, !PT ;  /* 0x0000ffff0f0e7812 */ /* 0x008fe400078ec0ff */
[----:B----4-:R-:W-:Y:S02]  /*21b5f0*/  LOP3.LUT R19, R19, 0xffff, RZ, 0xc0, !PT ;  /* 0x0000ffff13137812 */ /* 0x010fe400078ec0ff */
[----:B0-----:R-:W-:Y:S02]  /*21b600*/  PRMT R5, R14, 0x3340, R0 ;  /* 0x000033400e057816 */ /* 0x001fe40000000000 */
[----:B------:R-:W-:-:S04]  /*21b610*/  PRMT R6, R16, 0x3340, R19 ;  /* 0x0000334010067816 */ /* 0x000fc80000000013 */
[----:B------:R-:W-:-:S05]  /*21b620*/  PRMT R5, R6, 0x5410, R5 ;  /* 0x0000541006057816 */ /* 0x000fca0000000005 */
[----:B------:R0:W-:Y:S04]  /*21b630*/  STL [R1+0x788], R5 ;  /* 0x0007880501007387 */ /* 0x0001e80000100800 */
[----:B------:R-:W2:Y:S04]  /*21b640*/  LDL.LU R29, [R1+0x104] ;  /* 0x00010400011d7983 */ /* 0x000ea80000300800 */
[----:B0-----:R-:W3:Y:S04]  /*21b650*/  LDL.LU R5, [R1+0xf8] ;  /* 0x0000f80001057983 */ /* 0x001ee80000300800 */
[----:B------:R-:W4:Y:S04]  /*21b660*/  LDL.LU R23, [R1+0x11c] ;  /* 0x00011c0001177983 */ /* 0x000f280000300800 */
[----:B------:R0:W-:Y:S04]  /*21b670*/  STL.64 [R1+0x8f8], R24 ;  /* 0x0008f81801007387 */ /* 0x0001e80000100a00 */
[----:B------:R1:W-:Y:S04]  /*21b680*/  STL [R1+0x7508], R11 ;  /* 0x0075080b01007387 */ /* 0x0003e80000100800 */
[----:B------:R-:W3:Y:S04]  /*21b690*/  LDL.LU R21, [R1+0x144] ;  /* 0x0001440001157983 */ /* 0x000ee80000300800 */
[----:B------:R-:W3:Y:S04]  /*21b6a0*/  LDL.LU R26, [R1+0x130] ;  /* 0x00013000011a7983 */ /* 0x000ee80000300800 */
[----:B------:R-:W3:Y:S01]  /*21b6b0*/  LDL.LU R18, [R1+0x17c] ;  /* 0x00017c0001127983 */ /* 0x000ee20000300800 */
[----:B0-----:R-:W-:-:S05]  /*21b6c0*/  IADD3 R24, P3, R12, R11, RZ ;  /* 0x0000000b0c187210 */ /* 0x001fca0007f7e0ff */
[----:B------:R-:W-:-:S05]  /*21b6d0*/  IMAD.X R25, R9, 0x1, R7, P3 ;  /* 0x0000000109197824 */ /* 0x000fca00018e0607 */
[----:B------:R0:W-:Y:S04]  /*21b6e0*/  STL.64 [R1+0x8f0], R24 ;  /* 0x0008f01801007387 */ /* 0x0001e80000100a00 */
[----:B------:R-:W3:Y:S04]  /*21b6f0*/  LDL.LU R6, [R1+0x148] ;  /* 0x0001480001067983 */ /* 0x000ee80000300800 */
[----:B------:R-:W3:Y:S04]  /*21b700*/  LDL.LU R27, [R1+0x4a8] ;  /* 0x0004a800011b7983 */ /* 0x000ee80000300800 */
[----:B------:R-:W3:Y:S04]  /*21b710*/  LDL.LU R28, [R1+0x180] ;  /* 0x00018000011c7983 */ /* 0x000ee80000300800 */
[----:B------:R-:W3:Y:S04]  /*21b720*/  LDL.LU R17, [R1+0x1688] ;  /* 0x0016880001117983 */ /* 0x000ee80000300800 */
[----:B-1----:R-:W3:Y:S04]  /*21b730*/  LDL.LU R11, [R1+0x1684] ;  /* 0x00168400010b7983 */ /* 0x002ee80000300800 */
[----:B------:R-:W3:Y:S01]  /*21b740*/  LDL.LU R15, [R1+0x23bc] ;  /* 0x0023bc00010f7983 */ /* 0x000ee20000300800 */
[----:B0-----:R-:W-:-:S03]  /*21b750*/  IADD3 R24, P3, R8, R4, RZ ;  /* 0x0000000408187210 */ /* 0x001fc60007f7e0ff */
[----:B------:R0:W-:Y:S02]  /*21b760*/  STL [R1+0x73ec], R7 ;  /* 0x0073ec0701007387 */ /* 0x0001e40000100800 */
[----:B------:R-:W-:Y:S02]  /*21b770*/  IMAD.X R25, R10, 0x1, R3, P3 ;  /* 0x000000010a197824 */ /* 0x000fe400018e0603 */
[----:B0-----:R-:W2:Y:S04]  /*21b780*/  LDL.LU R7, [R1+0x100] ;  /* 0x0001000001077983 */ /* 0x001ea80000300800 */
[----:B------:R0:W-:Y:S02]  /*21b790*/  STL.64 [R1+0x8e8], R24 ;  /* 0x0008e81801007387 */ /* 0x0001e40000100a00 */
[----:B0-----:R-:W-:-:S05]  /*21b7a0*/  IADD3 R24, P3, R12, R4, RZ ;  /* 0x000000040c187210 */ /* 0x001fca0007f7e0ff */
[----:B------:R-:W-:Y:S01]  /*21b7b0*/  IMAD.X R25, R9, 0x1, R3, P3 ;  /* 0x0000000109197824 */ /* 0x000fe200018e0603 */
[----:B------:R-:W-:-:S05]  /*21b7c0*/  IADD3 R12, P3, R12, R2, RZ ;  /* 0x000000020c0c7210 */ /* 0x000fca0007f7e0ff */
[--C-:B------:R-:W-:Y:S01]  /*21b7d0*/  IMAD.X R13, R9, 0x1, R0.reuse, P3 ;  /* 0x00000001090d7824 */ /* 0x100fe200018e0600 */
[----:B------:R-:W-:Y:S01]  /*21b7e0*/  IADD3 R8, P3, R8, R2, RZ ;  /* 0x0000000208087210 */ /* 0x000fe20007f7e0ff */
[----:B------:R0:W-:Y:S04]  /*21b7f0*/  STL.64 [R1+0x8e0], R24 ;  /* 0x0008e01801007387 */ /* 0x0001e80000100a00 */
[----:B------:R-:W-:Y:S01]  /*21b800*/  IMAD.X R9, R10, 0x1, R0, P3 ;  /* 0x000000010a097824 */ /* 0x000fe200018e0600 */
[----:B0-----:R-:W4:Y:S04]  /*21b810*/  LDL.LU.64 R24, [R1+0x79e0] ;  /* 0x0079e00001187983 */ /* 0x001f280000300a00 */
[----:B------:R0:W-:Y:S04]  /*21b820*/  STL.64 [R1+0x8d8], R12 ;  /* 0x0008d80c01007387 */ /* 0x0001e80000100a00 */
[----:B0-----:R-:W3:Y:S04]  /*21b830*/  LDL.LU.64 R12, [R1+0x79d8] ;  /* 0x0079d800010c7983 */ /* 0x001ee80000300a00 */
[----:B------:R-:W2:Y:S04]  /*21b840*/  LDL.LU R10, [R1+0x79d0] ;  /* 0x0079d000010a7983 */ /* 0x000ea80000300800 */
[----:B------:R0:W-:Y:S04]  /*21b850*/  STL.64 [R1+0x8d0], R8 ;  /* 0x0008d00801007387 */ /* 0x0001e80000100a00 */
[----:B0-----:R-:W3:Y:S01]  /*21b860*/  LDL.LU.64 R8, [R1+0x79c8] ;  /* 0x0079c80001087983 */ /* 0x001ee20000300a00 */
[----:B----4-:R-:W-:-:S02]  /*21b870*/  PRMT R24, R24, 0x3340, R20 ;  /* 0x0000334018187816 */ /* 0x010fc40000000014 */
[----:B---3--:R-:W-:Y:S02]  /*21b880*/  PRMT R12, R12, 0x3340, R9 ;  /* 0x000033400c0c7816 */ /* 0x008fe40000000009 */
[----:B------:R-:W-:Y:S01]  /*21b890*/  PRMT R0, R8, 0x3340, R0 ;  /* 0x0000334008007816 */ /* 0x000fe20000000000 */
[----:B------:R-:W3:Y:S04]  /*21b8a0*/  LDL.LU R9, [R1+0x79c0] ;  /* 0x0079c00001097983 */ /* 0x000ee80000300800 */
[----:B------:R-:W4:Y:S04]  /*21b8b0*/  LDL.LU R8, [R1+0x79bc] ;  /* 0x0079bc0001087983 */ /* 0x000f280000300800 */
[----:B------:R-:W4:Y:S01]  /*21b8c0*/  LDL.LU R20, [R1+0x79b8] ;  /* 0x0079b80001147983 */ /* 0x000f220000300800 */
[----:B------:R-:W-:-:S03]  /*21b8d0*/  PRMT R3, R22, 0x3340, R3 ;  /* 0x0000334016037816 */ /* 0x000fc60000000003 */
[----:B------:R-:W2:Y:S01]  /*21b8e0*/  LDL.LU R22, [R1+0x1650] ;  /* 0x0016500001167983 */ /* 0x000ea20000300800 */
[----:B---3--:R-:W-:Y:S02]  /*21b8f0*/  PRMT R2, R9, 0x3340, R2 ;  /* 0x0000334009027816 */ /* 0x008fe40000000002 */
[----:B----4-:R-:W-:Y:S02]  /*21b900*/  PRMT R8, R8, 0x3340, R20 ;  /* 0x0000334008087816 */ /* 0x010fe40000000014 */
[----:B------:R-:W3:Y:S04]  /*21b910*/  LDL.LU R20, [R1+0x79b4] ;  /* 0x0079b40001147983 */ /* 0x000ee80000300800 */
[----:B------:R-:W4:Y:S01]  /*21b920*/  LDL.LU R9, [R1+0x79b0] ;  /* 0x0079b00001097983 */ /* 0x000f220000300800 */
[----:B--2---:R-:W-:-:S03]  /*21b930*/  PRMT R29, R29, 0x3340, R7 ;  /* 0x000033401d1d7816 */ /* 0x004fc60000000007 */
[----:B------:R-:W2:Y:S01]  /*21b940*/  LDL.LU R7, [R1+0x1648] ;  /* 0x0016480001077983 */ /* 0x000ea20000300800 */
[----:B----4-:R-:W-:-:S03]  /*21b950*/  PRMT R23, R23, 0x3340, R9 ;  /* 0x0000334017177816 */ /* 0x010fc60000000009 */
[----:B------:R-:W4:Y:S01]  /*21b960*/  LDL.LU R9, [R1+0x79ac] ;  /* 0x0079ac0001097983 */ /* 0x000f220000300800 */
[----:B---3--:R-:W-:-:S03]  /*21b970*/  PRMT R4, R20, 0x3340, R4 ;  /* 0x0000334014047816 */ /* 0x008fc60000000004 */
[----:B------:R-:W3:Y:S01]  /*21b980*/  LDL.LU R20, [R1+0x15c] ;  /* 0x00015c0001147983 */ /* 0x000ee20000300800 */
[----:B----4-:R-:W-:-:S03]  /*21b990*/  PRMT R21, R21, 0x3340, R9 ;  /* 0x0000334015157816 */ /* 0x010fc60000000009 */
[----:B------:R-:W4:Y:S02]  /*21b9a0*/  LDL.LU R9, [R1+0x79a8] ;  /* 0x0079a80001097983 */ /* 0x000f240000300800 */
[----:B----4-:R-:W-:Y:S02]  /*21b9b0*/  PRMT R18, R18, 0x3340, R9 ;  /* 0x0000334012127816 */ /* 0x010fe40000000009 */
[----:B------:R-:W4:Y:S02]  /*21b9c0*/  LDL.LU R9, [R1+0x79a4] ;  /* 0x0079a40001097983 */ /* 0x000f240000300800 */
[----:B----4-:R-:W-:Y:S02]  /*21b9d0*/  PRMT R27, R27, 0x3340, R9 ;  /* 0x000033401b1b7816 */ /* 0x010fe40000000009 */
[----:B------:R-:W4:Y:S01]  /*21b9e0*/  LDL.LU R9, [R1+0x79a0] ;  /* 0x0079a00001097983 */ /* 0x000f220000300800 */
[----:B------:R-:W-:Y:S02]  /*21b9f0*/  PRMT R0, R12, 0x5410, R0 ;  /* 0x000054100c007816 */ /* 0x000fe40000000000 */
[----:B------:R-:W-:-:S02]  /*21ba00*/  LOP3.LUT R15, R15, 0xffff, RZ, 0xc0, !PT ;  /* 0x0000ffff0f0f7812 */ /* 0x000fc400078ec0ff */
[----:B----4-:R-:W-:Y:S02]  /*21ba10*/  PRMT R9, R9, 0x3340, R17 ;  /* 0x0000334009097816 */ /* 0x010fe40000000011 */
[----:B------:R-:W4:Y:S04]  /*21ba20*/  LDL.LU R17, [R1+0x799c] ;  /* 0x00799c0001117983 */ /* 0x000f280000300800 */
[----:B------:R-:W2:Y:S04]  /*21ba30*/  LDL.LU R12, [R1+0x7998] ;  /* 0x00799800010c7983 */ /* 0x000ea80000300800 */
[----:B------:R0:W-:Y:S01]  /*21ba40*/  STL [R1+0x1684], R0 ;  /* 0x0016840001007387 */ /* 0x0001e20000100800 */
[----:B------:R-:W-:-:S03]  /*21ba50*/  PRMT R24, R24, 0x5410, R3 ;  /* 0x0000541018187816 */ /* 0x000fc60000000003 */
[----:B------:R-:W3:Y:S01]  /*21ba60*/  LDL.LU R3, [R1+0x114] ;  /* 0x0001140001037983 */ /* 0x000ee20000300800 */
[----:B0-----:R-:W-:-:S03]  /*21ba70*/  PRMT R0, R15, 0x3340, R1 ;  /* 0x000033400f007816 */ /* 0x001fc60000000001 */
[----:B------:R-:W-:Y:S01]  /*21ba80*/  STL [R1+0x1688], R24 ;  /* 0x0016881801007387 */ /* 0x000fe20000100800 */
[----:B----4-:R-:W-:Y:S02]  /*21ba90*/  PRMT R17, R17, 0x5410, R0 ;  /* 0x0000541011117816 */ /* 0x010fe40000000000 */
[----:B------:R-:W-:-:S03]  /*21baa0*/  PRMT R0, R8, 0x5410, R2 ;  /* 0x0000541008007816 */ /* 0x000fc60000000002 */
[----:B------:R0:W-:Y:S04]  /*21bab0*/  STL [R1+0x1694], R17 ;  /* 0x0016941101007387 */ /* 0x0001e80000100800 */
[----:B------:R-:W4:Y:S01]  /*21bac0*/  LDL.LU R2, [R1+0xe8] ;  /* 0x0000e80001027983 */ /* 0x000f220000300800 */
[----:B--2---:R-:W-:Y:S02]  /*21bad0*/  LOP3.LUT R12, R12, 0xffff, RZ, 0xc0, !PT ;  /* 0x0000ffff0c0c7812 */ /* 0x004fe400078ec0ff */
[----:B------:R-:W-:Y:S01]  /*21bae0*/  PRMT R5, R5, 0x3340, R1 ;  /* 0x0000334005057816 */ /* 0x000fe20000000001 */
[----:B0-----:R-:W2:Y:S04]  /*21baf0*/  LDL.LU R17, [R1+0x2f58] ;  /* 0x002f580001117983 */ /* 0x001ea80000300800 */
[----:B------:R0:W-:Y:S04]  /*21bb00*/  STL [R1+0x16a0], R0 ;  /* 0x0016a00001007387 */ /* 0x0001e80000100800 */
[----:B------:R-:W2:Y:S04]  /*21bb10*/  LDL.LU R8, [R1+0x23c8] ;  /* 0x0023c80001087983 */ /* 0x000ea80000300800 */
[----:B------:R-:W2:Y:S01]  /*21bb20*/  LDL.LU R24, [R1+0x25d8] ;  /* 0x0025d80001187983 */ /* 0x000ea20000300800 */
[----:B------:R-:W-:-:S02]  /*21bb30*/  PRMT R5, R29, 0x5410, R5 ;  /* 0x000054101d057816 */ /* 0x000fc40000000005 */
[----:B------:R-:W-:Y:S01]  /*21bb40*/  LOP3.LUT R22, R22, 0xffff, RZ, 0xc0, !PT ;  /* 0x0000ffff16167812 */ /* 0x000fe200078ec0ff */
[----:B------:R-:W2:Y:S01]  /*21bb50*/  LDL.LU R29, [R1+0x7994] ;  /* 0x00799400011d7983 */ /* 0x000ea20000300800 */
[--C-:B0-----:R-:W-:Y:S02]  /*21bb60*/  PRMT R0, R12, 0x3340, R1.reuse ;  /* 0x000033400c007816 */ /* 0x101fe40000000001 */
[--C-:B------:R-:W-:Y:S01]  /*21bb70*/  PRMT R26, R26, 0x3340, R1.reuse ;  /* 0x000033401a1a7816 */ /* 0x100fe20000000001 */
[----:B------:R-:W-:Y:S01]  /*21bb80*/  STL [R1+0x16ac], R5 ;  /* 0x0016ac0501007387 */ /* 0x000fe20000100800 */
[----:B------:R-:W-:Y:S02]  /*21bb90*/  PRMT R4, R23, 0x5410, R4 ;  /* 0x0000541017047816 */ /* 0x000fe40000000004 */
[----:B------:R-:W-:Y:S02]  /*21bba0*/  PRMT R6, R6, 0x3340, R1 ;  /* 0x0000334006067816 */ /* 0x000fe40000000001 */
[----:B------:R-:W-:-:S02]  /*21bbb0*/  LOP3.LUT R7, R7, 0xffff, RZ, 0xc0, !PT ;  /* 0x0000ffff07077812 */ /* 0x000fc400078ec0ff */
[--C-:B------:R-:W-:Y:S02]  /*21bbc0*/  PRMT R28, R28, 0x3340, R1.reuse ;  /* 0x000033401c1c7816 */ /* 0x100fe40000000001 */
[----:B------:R-:W-:Y:S02]  /*21bbd0*/  PRMT R11, R11, 0x3340, R1 ;  /* 0x000033400b0b7816 */ /* 0x000fe40000000001 */
[----:B----4-:R-:W-:Y:S02]  /*21bbe0*/  PRMT R0, R2, 0x5410, R0 ;  /* 0x0000541002007816 */ /* 0x010fe40000000000 */
[----:B------:R-:W-:-:S03]  /*21bbf0*/  PRMT R2, R21, 0x5410, R26 ;  /* 0x0000541015027816 */ /* 0x000fc6000000001a */
[----:B------:R0:W-:Y:S04]  /*21bc00*/  STL [R1+0x16e0], R0 ;  /* 0x0016e00001007387 */ /* 0x0001e80000100800 */
[----:B------:R-:W4:Y:S04]  /*21bc10*/  LDL.LU R23, [R1+0x7990] ;  /* 0x0079900001177983 */ /* 0x000f280000300800 */
[----:B------:R-:W-:Y:S04]  /*21bc20*/  STL [R1+0x16ec], R4 ;  /* 0x0016ec0401007387 */ /* 0x000fe80000100800 */
[----:B------:R-:W4:Y:S04]  /*21bc30*/  LDL.LU R26, [R1+0x798c] ;  /* 0x00798c00011a7983 */ /* 0x000f280000300800 */
[----:B------:R-:W4:Y:S01]  /*21bc40*/  LDL.LU R21, [R1+0x7988] ;  /* 0x0079880001157983 */ /* 0x000f220000300800 */
[----:B0-----:R-:W-:-:S03]  /*21bc50*/  PRMT R0, R22, 0x3340, R1 ;  /* 0x0000334016007816 */ /* 0x001fc60000000001 */
[----:B------:R0:W-:Y:S01]  /*21bc60*/  STL [R1+0x16fc], R2 ;  /* 0x0016fc0201007387 */ /* 0x0001e20000100800 */
[----:B---3--:R-:W-:Y:S02]  /*21bc70*/  PRMT R0, R3, 0x5410, R0 ;  /* 0x0000541003007816 */ /* 0x008fe40000000000 */
[----:B------:R-:W-:-:S03]  /*21bc80*/  PRMT R3, R27, 0x5410, R28 ;  /* 0x000054101b037816 */ /* 0x000fc6000000001c */
[----:B------:R1:W-:Y:S01]  /*21bc90*/  STL [R1+0x1708], R0 ;  /* 0x0017080001007387 */ /* 0x0003e20000100800 */
[----:B0-----:R-:W-:-:S03]  /*21bca0*/  PRMT R2, R18, 0x5410, R6 ;  /* 0x0000541012027816 */ /* 0x001fc60000000006 */
[----:B------:R-:W3:Y:S04]  /*21bcb0*/  LDL.LU R18, [R1+0x7984] ;  /* 0x0079840001127983 */ /* 0x000ee80000300800 */
[----:B------:R0:W-:Y:S01]  /*21bcc0*/  STL [R1+0x1714], R2 ;  /* 0x0017140201007387 */ /* 0x0001e20000100800 */
[----:B-1----:R-:W-:-:S03]  /*21bcd0*/  PRMT R0, R7, 0x3340, R1 ;  /* 0x0000334007007816 */ /* 0x002fc60000000001 */
[----:B------:R-:W-:Y:S01]  /*21bce0*/  STL [R1+0x1720], R3 ;  /* 0x0017200301007387 */ /* 0x000fe20000100800 */
[----:B0-----:R-:W-:Y:S02]  /*21bcf0*/  PRMT R2, R20, 0x5410, R0 ;  /* 0x0000541014027816 */ /* 0x001fe40000000000 */
[----:B------:R-:W-:Y:S02]  /*21bd00*/  PRMT R0, R9, 0x5410, R11 ;  /* 0x0000541009007816 */ /* 0x000fe4000000000b */
[----:B------:R-:W4:Y:S04]  /*21bd10*/  LDL.LU R11, [R1+0x2f4c] ;  /* 0x002f4c00010b7983 */ /* 0x000f280000300800 */
[----:B------:R0:W-:Y:S04]  /*21bd20*/  STL [R1+0x1724], R2 ;  /* 0x0017240201007387 */ /* 0x0001e80000100800 */
[----:B------:R-:W3:Y:S04]  /*21bd30*/  LDL.LU R9, [R1+0x23cc] ;  /* 0x0023cc0001097983 */ /* 0x000ee80000300800 */
[----:B------:R1:W-:Y:S04]  /*21bd40*/  STL [R1+0x1734], R0 ;  /* 0x0017340001007387 */ /* 0x0003e80000100800 */
[----:B------:R-:W3:Y:S04]  /*21bd50*/  LDL.LU R28, [R1+0x25cc] ;  /* 0x0025cc00011c7983 */ /* 0x000ee80000300800 */
[----:B------:R-:W3:Y:S04]  /*21bd60*/  LDL.LU R27, [R1+0x2d88] ;  /* 0x002d8800011b7983 */ /* 0x000ee80000300800 */
[----:B------:R-:W3:Y:S01]  /*21bd70*/  LDL.LU R20, [R1+0x12cc] ;  /* 0x0012cc0001147983 */ /* 0x000ee20000300800 */
[----:B0-----:R-:W-:-:S03]  /*21bd80*/  SHF.R.U32.HI R2, RZ, 0x8, R16 ;  /* 0x00000008ff027819 */ /* 0x001fc60000011610 */
[----:B------:R-:W3:Y:S01]  /*21bd90*/  LDL.LU R16, [R1+0x7980] ;  /* 0x0079800001107983 */ /* 0x000ee20000300800 */
[----:B-1----:R-:W-:-:S03]  /*21bda0*/  SHF.R.U32.HI R0, RZ, 0x8, R19 ;  /* 0x00000008ff007819 */ /* 0x002fc60000011613 */
[----:B------:R-:W3:Y:S01]  /*21bdb0*/  LDL.LU R19, [R1+0x249c] ;  /* 0x00249c0001137983 */ /* 0x000ee20000300800 */
[----:B------:R-:W-:Y:S02]  /*21bdc0*/  SHF.R.U32.HI R3, RZ, 0x8, R14 ;  /* 0x00000008ff037819 */ /* 0x000fe4000001160e */
[----:B------:R-:W-:Y:S02]  /*21bdd0*/  LOP3.LUT R2, R2, 0xffff, RZ, 0xc0, !PT ;  /* 0x0000ffff02027812 */ /* 0x000fe400078ec0ff */
[----:B------:R-:W-:Y:S02]  /*21bde0*/  LOP3.LUT R0, R0, 0xffff, RZ, 0xc0, !PT ;  /* 0x0000ffff00007812 */ /* 0x000fe400078ec0ff */
[----:B--2---:R-:W-:Y:S02]  /*21bdf0*/  LOP3.LUT R5, R17, 0xffff, RZ, 0xc0, !PT ;  /* 0x0000ffff11057812 */ /* 0x004fe400078ec0ff */
[----:B------:R-:W-:Y:S02]  /*21be00*/  LOP3.LUT R3, R3, 0xffff, RZ, 0xc0, !PT ;  /* 0x0000ffff03037812 */ /* 0x000fe400078ec0ff */
[----:B------:R-:W-:-:S02]  /*21be10*/  LOP3.LUT R4, R24, 0xffff, RZ, 0xc0, !PT ;  /* 0x0000ffff18047812 */ /* 0x000fc400078ec0ff */
[----:B------:R-:W-:Y:S01]  /*21be20*/  PRMT R2, R2, 0x3340, R0 ;  /* 0x0000334002027816 */ /* 0x000fe20000000000 */
[----:B------:R-:W2:Y:S01]  /*21be30*/  LDL.LU R14, [R1+0x797c] ;  /* 0x00797c00010e7983 */ /* 0x000ea20000300800 */
[----:B------:R-:W-:Y:S02]  /*21be40*/  PRMT R0, R3, 0x3340, R1 ;  /* 0x0000334003007816 */ /* 0x000fe40000000001 */
[----:B------:R-:W-:Y:S01]  /*21be50*/  LOP3.LUT R3, R8, 0xffff, RZ, 0xc0, !PT ;  /* 0x0000ffff08037812 */ /* 0x000fe200078ec0ff */
[----:B------:R0:W-:Y:S04]  /*21be60*/  STL [R1+0x4a8], R2 ;  /* 0x0004a80201007387 */ /* 0x0001e80000100800 */
[----:B------:R1:W-:Y:S04]  /*21be70*/  STL [R1+0x180], R0 ;  /* 0x0001800001007387 */ /* 0x0003e80000100800 */
[----:B------:R-:W2:Y:S04]  /*21be80*/  LDL.LU R17, [R1+0x2d7c] ;  /* 0x002d7c0001117983 */ /* 0x000ea80000300800 */
[----:B------:R-:W2:Y:S01]  /*21be90*/  LDL.LU R8, [R1+0x1654] ;  /* 0x0016540001087983 */ /* 0x000ea20000300800 */
[----:B0-----:R-:W-:-:S02]  /*21bea0*/  PRMT R2, R5, 0x3340, R4 ;  /* 0x0000334005027816 */ /* 0x001fc40000000004 */
[----:B-1----:R-:W-:-:S04]  /*21beb0*/  PRMT R0, R3, 0x3340, R1 ;  /* 0x0000334003007816 */ /* 0x002fc80000000001 */
[----:B------:R-:W-:-:S05]  /*21bec0*/  PRMT R0, R2, 0x5410, R0 ;  /* 0x0000541002007816 */ /* 0x000fca0000000000 */
[----:B------:R0:W-:Y:S04]  /*21bed0*/  STL [R1+0x784], R0 ;  /* 0x0007840001007387 */ /* 0x0001e80000100800 */
[----:B------:R-:W2:Y:S01]  /*21bee0*/  LDL.LU R24, [R1+0x24bc] ;  /* 0x0024bc0001187983 */ /* 0x000ea20000300800 */
[----:B------:R-:W-:Y:S02]  /*21bef0*/  SHF.R.U32.HI R2, RZ, 0x8, R5 ;  /* 0x00000008ff027819 */ /* 0x000fe40000011605 */
[----:B------:R-:W-:Y:S02]  /*21bf00*/  SHF.R.U32.HI R3, RZ, 0x8, R3 ;  /* 0x00000008ff037819 */ /* 0x000fe40000011603 */
[----:B------:R-:W-:Y:S02]  /*21bf10*/  LOP3.LUT R2, R2, 0xffff, RZ, 0xc0, !PT ;  /* 0x0000ffff02027812 */ /* 0x000fe400078ec0ff */
[----:B0-----:R-:W-:-:S02]  /*21bf20*/  SHF.R.U32.HI R0, RZ, 0x8, R4 ;  /* 0x00000008ff007819 */ /* 0x001fc40000011604 */
[----:B------:R-:W-:Y:S02]  /*21bf30*/  LOP3.LUT R3, R3, 0xffff, RZ, 0xc0, !PT ;  /* 0x0000ffff03037812 */ /* 0x000fe400078ec0ff */
[----:B------:R-:W-:-:S04]  /*21bf40*/  LOP3.LUT R0, R0, 0xffff, RZ, 0xc0, !PT ;  /* 0x0000ffff00007812 */ /* 0x000fc800078ec0ff */
[----:B------:R-:W-:Y:S02]  /*21bf50*/  PRMT R2, R2, 0x3340, R0 ;  /* 0x0000334002027816 */ /* 0x000fe40000000000 */
[----:B------:R-:W-:-:S03]  /*21bf60*/  PRMT R0, R3, 0x3340, R1 ;  /* 0x0000334003007816 */ /* 0x000fc60000000001 */
[----:B------:R-:W-:Y:S04]  /*21bf70*/  STL [R1+0x4a4], R2 ;  /* 0x0004a40201007387 */ /* 0x000fe80000100800 */
[----:B------:R0:W-:Y:S01]  /*21bf80*/  STL [R1+0x17c], R0 ;  /* 0x00017c0001007387 */ /* 0x0001e20000100800 */
[----:B----4-:R-:W-:Y:S02]  /*21bf90*/  LOP3.LUT R6, R11, 0xffff, RZ, 0xc0, !PT ;  /* 0x0000ffff0b067812 */ /* 0x010fe400078ec0ff */
[----:B---3--:R-:W-:Y:S02]  /*21bfa0*/  LOP3.LUT R9, R9, 0xffff, RZ, 0xc0, !PT ;  /* 0x0000ffff09097812 */ /* 0x008fe400078ec0ff */
[----:B------:R-:W-:Y:S02]  /*21bfb0*/  LOP3.LUT R4, R28, 0xffff, RZ, 0xc0, !PT ;  /* 0x0000ffff1c047812 */ /* 0x000fe400078ec0ff */
[----:B0-----:R-:W-:-:S02]  /*21bfc0*/  PRMT R0, R9, 0x3340, R1 ;  /* 0x0000334009007816 */ /* 0x001fc40000000001 */
[----:B------:R-:W-:Y:S02]  /*21bfd0*/  PRMT R2, R6, 0x3340, R4 ;  /* 0x0000334006027816 */ /* 0x000fe40000000004 */
[----:B------:R-:W-:Y:S02]  /*21bfe0*/  LOP3.LUT R5, R27, 0xffff, RZ, 0xc0, !PT ;  /* 0x0000ffff1b057812 */ /* 0x000fe400078ec0ff */
[----:B------:R-:W-:Y:S01]  /*21bff0*/  LOP3.LUT R11, R20, 0xffff, RZ, 0xc0, !PT ;  /* 0x0000ffff140b7812 */ /* 0x000fe200078ec0ff */
[----:B------:R-:W3:Y:S01]  /*21c000*/  LDL.LU R27, [R1+0x2ba8] ;  /* 0x002ba800011b7983 */ /* 0x000ee20000300800 */
[----:B------:R-:W-:-:S03]  /*21c010*/  PRMT R0, R2, 0x5410, R0 ;  /* 0x0000541002007816 */ /* 0x000fc60000000000 */
[----:B------:R-:W4:Y:S01]  /*21c020*/  LDL.LU R20, [R1+0x8c4] ;  /* 0x0008c40001147983 */ /* 0x000f220000300800 */
[----:B------:R-:W-:-:S03]  /*21c030*/  LOP3.LUT R3, R19, 0xffff, RZ, 0xc0, !PT ;  /* 0x0000ffff13037812 */ /* 0x000fc600078ec0ff */
[----:B------:R0:W-:Y:S04]  /*21c040*/  STL [R1+0x780], R0 ;  /* 0x0007800001007387 */ /* 0x0001e80000100800 */
[----:B------:R-:W4:Y:S01]  /*21c050*/  LDL.LU R19, [R1+0x246c] ;  /* 0x00246c0001137983 */ /* 0x000f220000300800 */
[--C-:B------:R-:W-:Y:S02]  /*21c060*/  PRMT R2, R5, 0x3340, R3.reuse ;  /* 0x0000334005027816 */ /* 0x100fe40000000003 */
[----:B------:R-:W-:Y:S02]  /*21c070*/  SHF.R.U32.HI R3, RZ, 0x8, R3 ;  /* 0x00000008ff037819 */ /* 0x000fe40000011603 */
[----:B0-----:R-:W-:-:S04]  /*21c080*/  PRMT R0, R11, 0x3340, R1 ;  /* 0x000033400b007816 */ /* 0x001fc80000000001 */
[----:B------:R-:W-:Y:S02]  /*21c090*/  PRMT R28, R2, 0x5410, R0 ;  /* 0x00005410021c7816 */ /* 0x000fe40000000000 */
[----:B------:R-:W-:Y:S02]  /*21c0a0*/  SHF.R.U32.HI R2, RZ, 0x8, R6 ;  /* 0x00000008ff027819 */ /* 0x000fe40000011606 */
[----:B------:R-:W-:Y:S02]  /*21c0b0*/  SHF.R.U32.HI R0, RZ, 0x8, R4 ;  /* 0x00000008ff007819 */ /* 0x000fe40000011604 */
[----:B------:R-:W-:Y:S02]  /*21c0c0*/  SHF.R.U32.HI R4, RZ, 0x8, R5 ;  /* 0x00000008ff047819 */ /* 0x000fe40000011605 */
[----:B------:R-:W-:Y:S02]  /*21c0d0*/  LOP3.LUT R3, R3, 0xffff, RZ, 0xc0, !PT ;  /* 0x0000ffff03037812 */ /* 0x000fe400078ec0ff */
[----:B------:R-:W-:-:S02]  /*21c0e0*/  LOP3.LUT R2, R2, 0xffff, RZ, 0xc0, !PT ;  /* 0x0000ffff02027812 */ /* 0x000fc400078ec0ff */
[----:B------:R-:W-:Y:S02]  /*21c0f0*/  LOP3.LUT R0, R0, 0xffff, RZ, 0xc0, !PT ;  /* 0x0000ffff00007812 */ /* 0x000fe400078ec0ff */
[----:B------:R-:W-:Y:S02]  /*21c100*/  LOP3.LUT R4, R4, 0xffff, RZ, 0xc0, !PT ;  /* 0x0000ffff04047812 */ /* 0x000fe400078ec0ff */
[----:B------:R-:W-:Y:S02]  /*21c110*/  PRMT R2, R2, 0x3340, R0 ;  /* 0x0000334002027816 */ /* 0x000fe40000000000 */
[----:B------:R-:W-:Y:S01]  /*21c120*/  PRMT R0, R4, 0x3340, R3 ;  /* 0x0000334004007816 */ /* 0x000fe20000000003 */
[----:B------:R-:W-:Y:S04]  /*21c130*/  STL [R1+0x76c], R28 ;  /* 0x00076c1c01007387 */ /* 0x000fe80000100800 */
[----:B------:R0:W-:Y:S01]  /*21c140*/  STL [R1+0x5cc], R2 ;  /* 0x0005cc0201007387 */ /* 0x0001e20000100800 */
[----:B--2---:R-:W-:-:S02]  /*21c150*/  LOP3.LUT R4, R17, 0xffff, RZ, 0xc0, !PT ;  /* 0x0000ffff11047812 */ /* 0x004fc400078ec0ff */
[----:B------:R-:W-:Y:S01]  /*21c160*/  LOP3.LUT R5, R8, 0xffff, RZ, 0xc0, !PT ;  /* 0x0000ffff08057812 */ /* 0x000fe200078ec0ff */
[----:B------:R1:W-:Y:S04]  /*21c170*/  STL [R1+0x474], R0 ;  /* 0x0004740001007387 */ /* 0x0003e80000100800 */
[----:B------:R-:W2:Y:S01]  /*21c180*/  LDL.LU R17, [R1+0x59b8] ;  /* 0x0059b80001117983 */ /* 0x000ea20000300800 */
[----:B------:R-:W-:-:S03]  /*21c190*/  LOP3.LUT R3, R24, 0xffff, RZ, 0xc0, !PT ;  /* 0x0000ffff18037812 */ /* 0x000fc600078ec0ff */
[----:B------:R-:W2:Y:S04]  /*21c1a0*/  LDL.LU R8, [R1+0x2418] ;  /* 0x0024180001087983 */ /* 0x000ea80000300800 */
[----:B------:R-:W2:Y:S01]  /*21c1b0*/  LDL.LU R24, [R1+0x27c8] ;  /* 0x0027c80001187983 */ /* 0x000ea20000300800 */
[----:B0-----:R-:W-:Y:S02]  /*21c1c0*/  PRMT R2, R4, 0x3340, R3 ;  /* 0x0000334004027816 */ /* 0x001fe40000000003 */
[----:B-1----:R-:W-:-:S04]  /*21c1d0*/  PRMT R0, R5, 0x3340, R1 ;  /* 0x0000334005007816 */ /* 0x002fc80000000001 */
[----:B------:R-:W-:Y:S02]  /*21c1e0*/  PRMT R2, R2, 0x5410, R0 ;  /* 0x0000541002027816 */ /* 0x000fe40000000000 */
[----:B------:R-:W-:Y:S02]  /*21c1f0*/  SHF.R.U32.HI R0, RZ, 0x8, R11 ;  /* 0x00000008ff007819 */ /* 0x000fe4000001160b */
[----:B------:R-:W-:Y:S01]  /*21c200*/  SHF.R.U32.HI R4, RZ, 0x8, R4 ;  /* 0x00000008ff047819 */ /* 0x000fe20000011604 */
[----:B------:R0:W-:Y:S01]  /*21c210*/  STL [R1+0x768], R2 ;  /* 0x0007680201007387 */ /* 0x0001e20000100800 */
[----:B------:R-:W-:Y:S02]  /*21c220*/  LOP3.LUT R0, R0, 0xffff, RZ, 0xc0, !PT ;  /* 0x0000ffff00007812 */ /* 0x000fe400078ec0ff */
[----:B0-----:R-:W-:Y:S02]  /*21c230*/  SHF.R.U32.HI R2, RZ, 0x8, R3 ;  /* 0x00000008ff027819 */ /* 0x001fe40000011603 */
[----:B------:R-:W-:-:S02]  /*21c240*/  LOP3.LUT R3, R4, 0xffff, RZ, 0xc0, !PT ;  /* 0x0000ffff04037812 */ /* 0x000fc400078ec0ff */
[----:B------:R-:W-:Y:S02]  /*21c250*/  LOP3.LUT R2, R2, 0xffff, RZ, 0xc0, !PT ;  /* 0x0000ffff02027812 */ /* 0x000fe400078ec0ff */
[----:B------:R-:W-:Y:S02]  /*21c260*/  PRMT R6, R0, 0x3340, R1 ;  /* 0x0000334000067816 */ /* 0x000fe40000000001 */
[----:B------:R-:W-:-:S03]  /*21c270*/  PRMT R0, R3, 0x3340, R2 ;  /* 0x0000334003007816 */ /* 0x000fc60000000002 */
[----:B------:R4:W-:Y:S04]  /*21c280*/  STL [R1+0x178], R6 ;  /* 0x0001780601007387 */ /* 0x0009e80000100800 */
[----:B------:R0:W-:Y:S01]  /*21c290*/  STL [R1+0x470], R0 ;  /* 0x0004700001007387 */ /* 0x0001e20000100800 */
[----:B---3--:R-:W-:Y:S02]  /*21c2a0*/  LOP3.LUT R4, R27, 0xffff, RZ, 0xc0, !PT ;  /* 0x0000ffff1b047812 */ /* 0x008fe400078ec0ff */
[----:B----4-:R-:W-:Y:S01]  /*21c2b0*/  LOP3.LUT R6, R20, 0xffff, RZ, 0xc0, !PT ;  /* 0x0000ffff14067812 */ /* 0x010fe200078ec0ff */
[----:B------:R-:W3:Y:S04]  /*21c2c0*/  LDL.LU R27, [R1+0x59bc] ;  /* 0x0059bc00011b7983 */ /* 0x000ee80000300800 */
[----:B------:R-:W4:Y:S01]  /*21c2d0*/  LDL.LU R20, [R1+0x2428] ;  /* 0x0024280001147983 */ /* 0x000f220000300800 */
[----:B------:R-:W-:-:S03]  /*21c2e0*/  LOP3.LUT R3, R19, 0xffff, RZ, 0xc0, !PT ;  /* 0x0000ffff13037812 */ /* 0x000fc600078ec0ff */
[----:B------:R-:W4:Y:S01]  /*21c2f0*/  LDL.LU R19, [R1+0x27bc] ;  /* 0x0027bc0001137983 */ /* 0x000f220000300800 */
[----:B0-----:R-:W-:Y:S02]  /*21c300*/  PRMT R0, R6, 0x3340, R1 ;  /* 0x0000334006007816 */ /* 0x001fe40000000001 */
[----:B------:R-:W-:-:S04]  /*21c310*/  PRMT R2, R4, 0x3340, R3 ;  /* 0x0000334004027816 */ /* 0x000fc80000000003 */
        /* <DEDUP_REMOVED lines=9> */
[----:B------:R-:W-:Y:S02]  /*21c3b0*/  PRMT R0, R3, 0x3340, R2 ;  /* 0x0000334003007816 */ /* 0x000fe40000000002 */
[----:B--2---:R-:W-:Y:S01]  /*21c3c0*/  LOP3.LUT R4, R17, 0xffff, RZ, 0xc0, !PT ;  /* 0x0000ffff11047812 */ /* 0x004fe200078ec0ff */
[----:B------:R-:W-:Y:S04]  /*21c3d0*/  STL [R1+0x174], R5 ;  /* 0x0001740501007387 */ /* 0x000fe80000100800 */
[----:B------:R0:W-:Y:S01]  /*21c3e0*/  STL [R1+0x46c], R0 ;  /* 0x00046c0001007387 */ /* 0x0001e20000100800 */
[----:B------:R-:W-:-:S03]  /*21c3f0*/  LOP3.LUT R11, R8, 0xffff, RZ, 0xc0, !PT ;  /* 0x0000ffff080b7812 */ /* 0x000fc600078ec0ff */
[----:B------:R-:W2:Y:S01]  /*21c400*/  LDL.LU R17, [R1+0x2f5c] ;  /* 0x002f5c0001117983 */ /* 0x000ea20000300800 */
[----:B------:R-:W-:-:S03]  /*21c410*/  LOP3.LUT R3, R24, 0xffff, RZ, 0xc0, !PT ;  /* 0x0000ffff18037812 */ /* 0x000fc600078ec0ff */
[----:B------:R-:W2:Y:S04]  /*21c420*/  LDL.LU R8, [R1+0x23e8] ;  /* 0x0023e80001087983 */ /* 0x000ea80000300800 */
[----:B------:R-:W2:Y:S01]  /*21c430*/  LDL.LU R24, [R1+0x25dc] ;  /* 0x0025dc0001187983 */ /* 0x000ea20000300800 */
[----:B------:R-:W-:Y:S02]  /*21c440*/  PRMT R2, R4, 0x3340, R3 ;  /* 0x0000334004027816 */ /* 0x000fe40000000003 */
[----:B0-----:R-:W-:-:S04]  /*21c450*/  PRMT R0, R11, 0x3340, R1 ;  /* 0x000033400b007816 */ /* 0x001fc80000000001 */
        /* <DEDUP_REMOVED lines=16> */
[----:B0-----:R-:W-:-:S03]  /*21c560*/  LOP3.LUT R4, R19, 0xffff, RZ, 0xc0, !PT ;  /* 0x0000ffff13047812 */ /* 0x001fc600078ec0ff */
[----:B------:R-:W4:Y:S01]  /*21c570*/  LDL.LU R19, [R1+0x25e8] ;  /* 0x0025e80001137983 */ /* 0x000f220000300800 */
[----:B-1----:R-:W-:Y:S02]  /*21c580*/  PRMT R0, R3, 0x3340, R1 ;  /* 0x0000334003007816 */ /* 0x002fe40000000001 */
[----:B------:R-:W-:Y:S02]  /*21c590*/  PRMT R2, R5, 0x3340, R4 ;  /* 0x0000334005027816 */ /* 0x000fe40000000004 */
[----:B------:R-:W-:Y:S02]  /*21c5a0*/  SHF.R.U32.HI R3, RZ, 0x8, R3 ;  /* 0x00000008ff037819 */ /* 0x000fe40000011603 */
[----:B------:R-:W-:Y:S02]  /*21c5b0*/  PRMT R6, R2, 0x5410, R0 ;  /* 0x0000541002067816 */ /* 0x000fe40000000000 */
[----:B------:R-:W-:Y:S02]  /*21c5c0*/  SHF.R.U32.HI R2, RZ, 0x8, R5 ;  /* 0x00000008ff027819 */ /* 0x000fe40000011605 */
[----:B------:R-:W-:-:S02]  /*21c5d0*/  SHF.R.U32.HI R0, RZ, 0x8, R4 ;  /* 0x00000008ff007819 */ /* 0x000fc40000011604 */
[----:B------:R-:W-:Y:S02]  /*21c5e0*/  LOP3.LUT R3, R3, 0xffff, RZ, 0xc0, !PT ;  /* 0x0000ffff03037812 */ /* 0x000fe400078ec0ff */
[----:B------:R-:W-:Y:S02]  /*21c5f0*/  LOP3.LUT R2, R2, 0xffff, RZ, 0xc0, !PT ;  /* 0x0000ffff02027812 */ /* 0x000fe400078ec0ff */
[----:B------:R-:W-:-:S04]  /*21c600*/  LOP3.LUT R0, R0, 0xffff, RZ, 0xc0, !PT ;  /* 0x0000ffff00007812 */ /* 0x000fc800078ec0ff */
[----:B------:R-:W-:Y:S02]  /*21c610*/  PRMT R2, R2, 0x3340, R0 ;  /* 0x0000334002027816 */ /* 0x000fe40000000000 */
[----:B------:R-:W-:Y:S01]  /*21c620*/  PRMT R0, R3, 0x3340, R1 ;  /* 0x0000334003007816 */ /* 0x000fe20000000001 */
[----:B------:R0:W-:Y:S04]  /*21c630*/  STL [R1+0x770], R6 ;  /* 0x0007700601007387 */ /* 0x0001e80000100800 */
[----:B------:R-:W-:Y:S04]  /*21c640*/  STL [R1+0x440], R2 ;  /* 0x0004400201007387 */ /* 0x000fe80000100800 */
[----:B------:R1:W-:Y:S01]  /*21c650*/  STL [R1+0x16c], R0 ;  /* 0x00016c0001007387 */ /* 0x0003e20000100800 */
[----:B--2---:R-:W-:-:S02]  /*21c660*/  LOP3.LUT R4, R17, 0xffff, RZ, 0xc0, !PT ;  /* 0x0000ffff11047812 */ /* 0x004fc400078ec0ff */
[----:B0-----:R-:W-:Y:S01]  /*21c670*/  LOP3.LUT R6, R8, 0xffff, RZ, 0xc0, !PT ;  /* 0x0000ffff08067812 */ /* 0x001fe200078ec0ff */
[----:B------:R-:W2:Y:S01]  /*21c680*/  LDL.LU R17, [R1+0x2d98] ;  /* 0x002d980001117983 */ /* 0x000ea20000300800 */
[----:B------:R-:W-:-:S03]  /*21c690*/  LOP3.LUT R3, R24, 0xffff, RZ, 0xc0, !PT ;  /* 0x0000ffff18037812 */ /* 0x000fc600078ec0ff */
[----:B------:R-:W2:Y:S04]  /*21c6a0*/  LDL.LU R8, [R1+0x1660] ;  /* 0x0016600001087983 */ /* 0x000ea80000300800 */
[----:B------:R-:W2:Y:S01]  /*21c6b0*/  LDL.LU R24, [R1+0x2508] ;  /* 0x0025080001187983 */ /* 0x000ea20000300800 */
[----:B-1----:R-:W-:Y:S02]  /*21c6c0*/  PRMT R0, R6, 0x3340, R1 ;  /* 0x0000334006007816 */ /* 0x002fe40000000001 */
        /* <DEDUP_REMOVED lines=18> */
[----:B------:R-:W3:Y:S01]  /*21c7f0*/  LDL.LU R19, [R1+0x2518] ;  /* 0x0025180001137983 */ /* 0x000ee20000300800 */
        /* <DEDUP_REMOVED lines=34> */
[----:B----4-:R-:W-:-:S03]  /*21ca20*/  LOP3.LUT R3, R20, 0xffff, RZ, 0xc0, !PT ;  /* 0x0000ffff14037812 */ /* 0x010fc600078ec0ff */
[----:B------:R-:W4:Y:S01]  /*21ca30*/  LDL.LU R20, [R1+0x2bb8] ;  /* 0x002bb80001147983 */ /* 0x000f220000300800 */
[----:B---3--:R-:W-:-:S03]  /*21ca40*/  LOP3.LUT R4, R19, 0xffff, RZ, 0xc0, !PT ;  /* 0x0000ffff13047812 */ /* 0x008fc600078ec0ff */
[----:B------:R-:W3:Y:S01]  /*21ca50*/  LDL.LU R19, [R1+0x164c] ;  /* 0x00164c0001137983 */ /* 0x000ee20000300800 */
[----:B------:R-:W-:Y:S02]  /*21ca60*/  LOP3.LUT R5, R27, 0xffff, RZ, 0xc0, !PT ;  /* 0x0000ffff1b057812 */ /* 0x000fe400078ec0ff */
[----:B0-----:R-:W-:Y:S01]  /*21ca70*/  PRMT R0, R3, 0x3340, R1 ;  /* 0x0000334003007816 */ /* 0x001fe20000000001 */
[----:B------:R-:W3:Y:S01]  /*21ca80*/  LDL.LU R28, [R1+0x24ac] ;  /* 0x0024ac00011c7983 */ /* 0x000ee20000300800 */
[----:B------:R-:W-:-:S04]  /*21ca90*/  PRMT R2, R5, 0x3340, R4 ;  /* 0x0000334005027816 */ /* 0x000fc80000000004 */
[----:B------:R-:W-:Y:S02]  /*21caa0*/  PRMT R0, R2, 0x5410, R0 ;  /* 0x0000541002007816 */ /* 0x000fe40000000000 */
[----:B------:R-:W-:Y:S02]  /*21cab0*/  SHF.R.U32.HI R2, RZ, 0x8, R5 ;  /* 0x00000008ff027819 */ /* 0x000fe40000011605 */
[----:B------:R-:W-:Y:S01]  /*21cac0*/  SHF.R.U32.HI R3, RZ, 0x8, R3 ;  /* 0x00000008ff037819 */ /* 0x000fe20000011603 */
[----:B------:R0:W-:Y:S01]  /*21cad0*/  STL [R1+0x750], R0 ;  /* 0x0007500001007387 */ /* 0x0001e20000100800 */
[----:B------:R-:W-:Y:S02]  /*21cae0*/  LOP3.LUT R2, R2, 0xffff, RZ, 0xc0, !PT ;  /* 0x0000ffff02027812 */ /* 0x000fe400078ec0ff */
[----:B------:R-:W-:Y:S02]  /*21caf0*/  LOP3.LUT R3, R3, 0xffff, RZ, 0xc0, !PT ;  /* 0x0000ffff03037812 */ /* 0x000fe400078ec0ff */
[----:B0-----:R-:W-:-:S04]  /*21cb00*/  SHF.R.U32.HI R0, RZ, 0x8, R4 ;  /* 0x00000008ff007819 */ /* 0x001fc80000011604 */
[----:B------:R-:W-:-:S04]  /*21cb10*/  LOP3.LUT R0, R0, 0xffff, RZ, 0xc0, !PT ;  /* 0x0000ffff00007812 */ /* 0x000fc800078ec0ff */
[----:B------:R-:W-:Y:S02]  /*21cb20*/  PRMT R2, R2, 0x3340, R0 ;  /* 0x0000334002027816 */ /* 0x000fe40000000000 */
[----:B------:R-:W-:Y:S02]  /*21cb30*/  PRMT R0, R3, 0x3340, R1 ;  /* 0x0000334003007816 */ /* 0x000fe40000000001 */
[----:B--2---:R-:W-:Y:S01]  /*21cb40*/  LOP3.LUT R4, R17, 0xffff, RZ, 0xc0, !PT ;  /* 0x0000ffff11047812 */ /* 0x004fe200078ec0ff */
[----:B------:R0:W-:Y:S04]  /*21cb50*/  STL [R1+0x438], R2 ;  /* 0x0004380201007387 */ /* 0x0001e80000100800 */
[----:B------:R1:W-:Y:S01]  /*21cb60*/  STL [R1+0x15c], R0 ;  /* 0x00015c0001007387 */ /* 0x0003e20000100800 */
[----:B------:R-:W-:-:S02]  /*21cb70*/  LOP3.LUT R6, R8, 0xffff, RZ, 0xc0, !PT ;  /* 0x0000ffff08067812 */ /* 0x000fc400078ec0ff */
[----:B------:R-:W-:Y:S01]  /*21cb80*/  LOP3.LUT R3, R24, 0xffff, RZ, 0xc0, !PT ;  /* 0x0000ffff18037812 */ /* 0x000fe200078ec0ff */
[----:B------:R-:W2:Y:S04]  /*21cb90*/  LDL.LU R27, [R1+0x59c0] ;  /* 0x0059c000011b7983 */ /* 0x000ea80000300800 */
[----:B------:R-:W2:Y:S04]  /*21cba0*/  LDL.LU R17, [R1+0x243c] ;  /* 0x00243c0001117983 */ /* 0x000ea80000300800 */
[----:B------:R-:W2:Y:S01]  /*21cbb0*/  LDL.LU R8, [R1+0x27d8] ;  /* 0x0027d80001087983 */ /* 0x000ea20000300800 */
[----:B0-----:R-:W-:-:S02]  /*21cbc0*/  PRMT R2, R4, 0x3340, R3 ;  /* 0x0000334004027816 */ /* 0x001fc40000000003 */
        /* <DEDUP_REMOVED lines=12> */
[----:B------:R1:W-:Y:S04]  /*21cc90*/  STL [R1+0x478], R0 ;  /* 0x0004780001007387 */ /* 0x0003e80000100800 */
[----:B------:R-:W2:Y:S01]  /*21cca0*/  LDL.LU R24, [R1+0x59c4] ;  /* 0x0059c40001187983 */ /* 0x000ea20000300800 */
[----:B----4-:R-:W-:-:S03]  /*21ccb0*/  LOP3.LUT R5, R20, 0xffff, RZ, 0xc0, !PT ;  /* 0x0000ffff14057812 */ /* 0x010fc600078ec0ff */
[----:B------:R-:W4:Y:S01]  /*21ccc0*/  LDL.LU R20, [R1+0x2468] ;  /* 0x0024680001147983 */ /* 0x000f220000300800 */
[----:B---3--:R-:W-:-:S03]  /*21ccd0*/  LOP3.LUT R3, R19, 0xffff, RZ, 0xc0, !PT ;  /* 0x0000ffff13037812 */ /* 0x008fc600078ec0ff */
[----:B------:R-:W3:Y:S01]  /*21cce0*/  LDL.LU R19, [R1+0x27cc] ;  /* 0x0027cc0001137983 */ /* 0x000ee20000300800 */
[----:B0-----:R-:W-:Y:S02]  /*21ccf0*/  LOP3.LUT R4, R28, 0xffff, RZ, 0xc0, !PT ;  /* 0x0000ffff1c047812 */ /* 0x001fe400078ec0ff */
[----:B-1----:R-:W-:Y:S02]  /*21cd00*/  PRMT R0, R3, 0x3340, R1 ;  /* 0x0000334003007816 */ /* 0x002fe40000000001 */
[----:B------:R-:W-:Y:S02]  /*21cd10*/  PRMT R2, R5, 0x3340, R4 ;  /* 0x0000334005027816 */ /* 0x000fe40000000004 */
[----:B------:R-:W-:Y:S02]  /*21cd20*/  SHF.R.U32.HI R3, RZ, 0x8, R3 ;  /* 0x00000008ff037819 */ /* 0x000fe40000011603 */
[----:B------:R-:W-:Y:S02]  /*21cd30*/  PRMT R11, R2, 0x5410, R0 ;  /* 0x00005410020b7816 */ /* 0x000fe40000000000 */
[----:B------:R-:W-:-:S02]  /*21cd40*/  SHF.R.U32.HI R2, RZ, 0x8, R5 ;  /* 0x00000008ff027819 */ /* 0x000fc40000011605 */
[----:B------:R-:W-:Y:S02]  /*21cd50*/  SHF.R.U32.HI R0, RZ, 0x8, R4 ;  /* 0x00000008ff007819 */ /* 0x000fe40000011604 */
[----:B------:R-:W-:Y:S02]  /*21cd60*/  LOP3.LUT R3, R3, 0xffff, RZ, 0xc0, !PT ;  /* 0x0000ffff03037812 */ /* 0x000fe400078ec0ff */
[----:B------:R-:W-:Y:S02]  /*21cd70*/  LOP3.LUT R2, R2, 0xffff, RZ, 0xc0, !PT ;  /* 0x0000ffff02027812 */ /* 0x000fe400078ec0ff */
[----:B------:R-:W-:-:S04]  /*21cd80*/  LOP3.LUT R0, R0, 0xffff, RZ, 0xc0, !PT ;  /* 0x0000ffff00007812 */ /* 0x000fc800078ec0ff */
[----:B------:R-:W-:Y:S02]  /*21cd90*/  PRMT R2, R2, 0x3340, R0 ;  /* 0x0000334002027816 */ /* 0x000fe40000000000 */
[----:B------:R-:W-:Y:S01]  /*21cda0*/  PRMT R0, R3, 0x3340, R1 ;  /* 0x0000334003007816 */ /* 0x000fe20000000001 */
[----:B------:R0:W-:Y:S04]  /*21cdb0*/  STL [R1+0x740], R11 ;  /* 0x0007400b01007387 */ /* 0x0001e80000100800 */
[----:B------:R-:W-:Y:S04]  /*21cdc0*/  STL [R1+0x434], R2 ;  /* 0x0004340201007387 */ /* 0x000fe80000100800 */
[----:B------:R1:W-:Y:S04]  /*21cdd0*/  STL [R1+0x154], R0 ;  /* 0x0001540001007387 */ /* 0x0003e80000100800 */
[----:B0-----:R-:W3:Y:S01]  /*21cde0*/  LDL.LU R11, [R1+0x241c] ;  /* 0x00241c00010b7983 */ /* 0x001ee20000300800 */
[----:B--2---:R-:W-:-:S02]  /*21cdf0*/  LOP3.LUT R4, R27, 0xffff, RZ, 0xc0, !PT ;  /* 0x0000ffff1b047812 */ /* 0x004fc400078ec0ff */
[----:B------:R-:W-:Y:S02]  /*21ce00*/  LOP3.LUT R5, R17, 0xffff, RZ, 0xc0, !PT ;  /* 0x0000ffff11057812 */ /* 0x000fe400078ec0ff */
[----:B------:R-:W-:Y:S01]  /*21ce10*/  LOP3.LUT R3, R8, 0xffff, RZ, 0xc0, !PT ;  /* 0x0000ffff08037812 */ /* 0x000fe200078ec0ff */
[----:B------:R-:W2:Y:S01]  /*21ce20*/  LDL.LU R27, [R1+0x25f8] ;  /* 0x0025f800011b7983 */ /* 0x000ea20000300800 */
[----:B-1----:R-:W-:Y:S02]  /*21ce30*/  PRMT R0, R5, 0x3340, R1 ;  /* 0x0000334005007816 */ /* 0x002fe40000000001 */
[----:B------:R-:W-:-:S04]  /*21ce40*/  PRMT R2, R4, 0x3340, R3 ;  /* 0x0000334004027816 */ /* 0x000fc80000000003 */
[----:B------:R-:W-:-:S05]  /*21ce50*/  PRMT R0, R2, 0x5410, R0 ;  /* 0x0000541002007816 */ /* 0x000fca0000000000 */
[----:B------:R0:W-:Y:S01]  /*21ce60*/  STL [R1+0x74c], R0 ;  /* 0x00074c0001007387 */ /* 0x0001e20000100800 */
[----:B------:R-:W-:Y:S02]  /*21ce70*/  SHF.R.U32.HI R4, RZ, 0x8, R4 ;  /* 0x00000008ff047819 */ /* 0x000fe40000011604 */
[----:B------:R-:W-:Y:S02]  /*21ce80*/  SHF.R.U32.HI R2, RZ, 0x8, R3 ;  /* 0x00000008ff027819 */ /* 0x000fe40000011603 */
[----:B0-----:R-:W-:-:S04]  /*21ce90*/  SHF.R.U32.HI R0, RZ, 0x8, R6 ;  /* 0x00000008ff007819 */ /* 0x001fc80000011606 */
[----:B------:R-:W-:Y:S02]  /*21cea0*/  LOP3.LUT R0, R0, 0xffff, RZ, 0xc0, !PT ;  /* 0x0000ffff00007812 */ /* 0x000fe400078ec0ff */
[----:B------:R-:W-:Y:S02]  /*21ceb0*/  LOP3.LUT R3, R4, 0xffff, RZ, 0xc0, !PT ;  /* 0x0000ffff04037812 */ /* 0x000fe400078ec0ff */
[----:B------:R-:W-:Y:S02]  /*21cec0*/  LOP3.LUT R2, R2, 0xffff, RZ, 0xc0, !PT ;  /* 0x0000ffff02027812 */ /* 0x000fe400078ec0ff */
[----:B------:R-:W-:Y:S02]  /*21ced0*/  PRMT R6, R0, 0x3340, R1 ;  /* 0x0000334000067816 */ /* 0x000fe40000000001 */
[----:B------:R-:W-:-:S03]  /*21cee0*/  PRMT R0, R3, 0x3340, R2 ;  /* 0x0000334003007816 */ /* 0x000fc60000000002 */
[----:B------:R4:W-:Y:S01]  /*21cef0*/  STL [R1+0x150], R6 ;  /* 0x0001500601007387 */ /* 0x0009e20000100800 */
[----:B------:R-:W-:-:S03]  /*21cf00*/  LOP3.LUT R4, R24, 0xffff, RZ, 0xc0, !PT ;  /* 0x0000ffff18047812 */ /* 0x000fc600078ec0ff */
[----:B------:R0:W-:Y:S04]  /*21cf10*/  STL [R1+0x468], R0 ;  /* 0x0004680001007387 */ /* 0x0001e80000100800 */
[----:B------:R-:W2:Y:S04]  /*21cf20*/  LDL.LU R8, [R1+0x2da8] ;  /* 0x002da80001087983 */ /* 0x000ea80000300800 */
[----:B------:R-:W2:Y:S01]  /*21cf30*/  LDL.LU R24, [R1+0x166c] ;  /* 0x00166c0001187983 */ /* 0x000ea20000300800 */
[----:B----4-:R-:W-:-:S03]  /*21cf40*/  LOP3.LUT R6, R20, 0xffff, RZ, 0xc0, !PT ;  /* 0x0000ffff14067812 */ /* 0x010fc600078ec0ff */
[----:B------:R-:W4:Y:S04]  /*21cf50*/  LDL.LU R20, [R1+0x253c] ;  /* 0x00253c0001147983 */ /* 0x000f280000300800 */
[----:B------:R-:W4:Y:S01]  /*21cf60*/  LDL.LU R28, [R1+0x2d9c] ;  /* 0x002d9c00011c7983 */ /* 0x000f220000300800 */
[----:B---3--:R-:W-:Y:S02]  /*21cf70*/  LOP3.LUT R3, R19, 0xffff, RZ, 0xc0, !PT ;  /* 0x0000ffff13037812 */ /* 0x008fe400078ec0ff */
[----:B0-----:R-:W-:Y:S01]  /*21cf80*/  PRMT R0, R6, 0x3340, R1 ;  /* 0x0000334006007816 */ /* 0x001fe20000000001 */
[----:B------:R-:W3:Y:S01]  /*21cf90*/  LDL.LU R17, [R1+0x1668] ;  /* 0x0016680001117983 */ /* 0x000ee20000300800 */
[----:B------:R-:W-:-:S04]  /*21cfa0*/  PRMT R2, R4, 0x3340, R3 ;  /* 0x0000334004027816 */ /* 0x000fc80000000003 */
[----:B------:R-:W-:-:S05]  /*21cfb0*/  PRMT R0, R2, 0x5410, R0 ;  /* 0x0000541002007816 */ /* 0x000fca0000000000 */
[----:B------:R0:W-:Y:S04]  /*21cfc0*/  STL [R1+0x748], R0 ;  /* 0x0007480001007387 */ /* 0x0001e80000100800 */
[----:B------:R-:W3:Y:S01]  /*21cfd0*/  LDL.LU R19, [R1+0x254c] ;  /* 0x00254c0001137983 */ /* 0x000ee20000300800 */
[----:B0-----:R-:W-:-:S03]  /*21cfe0*/  SHF.R.U32.HI R0, RZ, 0x8, R5 ;  /* 0x00000008ff007819 */ /* 0x001fc60000011605 */
[----:B------:R-:W4:Y:S01]  /*21cff0*/  LDL.LU R5, [R1+0x2f78] ;  /* 0x002f780001057983 */ /* 0x000f220000300800 */
[----:B------:R-:W-:Y:S02]  /*21d000*/  SHF.R.U32.HI R4, RZ, 0x8, R4 ;  /* 0x00000008ff047819 */ /* 0x000fe40000011604 */
[----:B------:R-:W-:Y:S02]  /*21d010*/  SHF.R.U32.HI R2, RZ, 0x8, R3 ;  /* 0x00000008ff027819 */ /* 0x000fe40000011603 */
[----:B------:R-:W-:Y:S02]  /*21d020*/  LOP3.LUT R0, R0, 0xffff, RZ, 0xc0, !PT ;  /* 0x0000ffff00007812 */ /* 0x000fe400078ec0ff */
[----:B------:R-:W-:Y:S02]  /*21d030*/  LOP3.LUT R3, R4, 0xffff, RZ, 0xc0, !PT ;  /* 0x0000ffff04037812 */ /* 0x000fe400078ec0ff */
[----:B------:R-:W-:Y:S02]  /*21d040*/  LOP3.LUT R2, R2, 0xffff, RZ, 0xc0, !PT ;  /* 0x0000ffff02027812 */ /* 0x000fe400078ec0ff */
[----:B------:R-:W-:-:S02]  /*21d050*/  PRMT R4, R0, 0x3340, R1 ;  /* 0x0000334000047816 */ /* 0x000fc40000000001 */
[----:B------:R-:W-:Y:S02]  /*21d060*/  LOP3.LUT R11, R11, 0xffff, RZ, 0xc0, !PT ;  /* 0x0000ffff0b0b7812 */ /* 0x000fe400078ec0ff */
[----:B------:R-:W-:Y:S01]  /*21d070*/  PRMT R0, R3, 0x3340, R2 ;  /* 0x0000334003007816 */ /* 0x000fe20000000002 */
[----:B------:R-:W-:Y:S04]  /*21d080*/  STL [R1+0x14c], R4 ;  /* 0x00014c0401007387 */ /* 0x000fe80000100800 */
[----:B------:R0:W-:Y:S01]  /*21d090*/  STL [R1+0x464], R0 ;  /* 0x0004640001007387 */ /* 0x0001e20000100800 */
[----:B--2---:R-:W-:Y:S02]  /*21d0a0*/  LOP3.LUT R3, R27, 0xffff, RZ, 0xc0, !PT ;  /* 0x0000ffff1b037812 */ /* 0x004fe400078ec0ff */
[----:B0-----:R-:W-:-:S02]  /*21d0b0*/  PRMT R0, R11, 0x3340, R1 ;  /* 0x000033400b007816 */ /* 0x001fc40000000001 */
[----:B----4-:R-:W-:-:S04]  /*21d0c0*/  LOP3.LUT R4, R5, 0xffff, RZ, 0xc0, !PT ;  /* 0x0000ffff05047812 */ /* 0x010fc800078ec0ff */
        /* <DEDUP_REMOVED lines=11> */
[----:B------:R-:W-:Y:S01]  /*21d180*/  LOP3.LUT R6, R8, 0xffff, RZ, 0xc0, !PT ;  /* 0x0000ffff08067812 */ /* 0x000fe200078ec0ff */
[----:B------:R0:W-:Y:S04]  /*21d190*/  STL [R1+0x148], R4 ;  /* 0x0001480401007387 */ /* 0x0001e80000100800 */
[----:B------:R1:W-:Y:S01]  /*21d1a0*/  STL [R1+0x598], R0 ;  /* 0x0005980001007387 */ /* 0x0003e20000100800 */
[----:B------:R-:W-:-:S03]  /*21d1b0*/  LOP3.LUT R8, R24, 0xffff, RZ, 0xc0, !PT ;  /* 0x0000ffff18087812 */ /* 0x000fc600078ec0ff */
[----:B------:R-:W2:Y:S04]  /*21d1c0*/  LDL.LU R27, [R1+0x2bc8] ;  /* 0x002bc800011b7983 */ /* 0x000ea80000300800 */
[----:B------:R-:W4:Y:S01]  /*21d1d0*/  LDL.LU R24, [R1+0x1658] ;  /* 0x0016580001187983 */ /* 0x000f220000300800 */
[----:B0-----:R-:W-:-:S03]  /*21d1e0*/  LOP3.LUT R4, R20, 0xffff, RZ, 0xc0, !PT ;  /* 0x0000ffff14047812 */ /* 0x001fc600078ec0ff */
[----:B------:R-:W4:Y:S01]  /*21d1f0*/  LDL.LU R20, [R1+0x24e8] ;  /* 0x0024e80001147983 */ /* 0x000f220000300800 */
[----:B------:R-:W-:Y:S02]  /*21d200*/  LOP3.LUT R5, R28, 0xffff, RZ, 0xc0, !PT ;  /* 0x0000ffff1c057812 */ /* 0x000fe400078ec0ff */
[----:B-1----:R-:W-:Y:S02]  /*21d210*/  PRMT R0, R8, 0x3340, R1 ;  /* 0x0000334008007816 */ /* 0x002fe40000000001 */
[----:B------:R-:W-:Y:S02]  /*21d220*/  PRMT R2, R6, 0x3340, R4 ;  /* 0x0000334006027816 */ /* 0x000fe40000000004 */
[----:B---3--:R-:W-:Y:S02]  /*21d230*/  LOP3.LUT R28, R17, 0xffff, RZ, 0xc0, !PT ;  /* 0x0000ffff111c7812 */ /* 0x008fe400078ec0ff */
[----:B------:R-:W-:Y:S02]  /*21d240*/  LOP3.LUT R3, R19, 0xffff, RZ, 0xc0, !PT ;  /* 0x0000ffff13037812 */ /* 0x000fe400078ec0ff */
[----:B------:R-:W-:-:S02]  /*21d250*/  PRMT R17, R2, 0x5410, R0 ;  /* 0x0000541002117816 */ /* 0x000fc40000000000 */
[----:B------:R-:W-:Y:S02]  /*21d260*/  PRMT R0, R28, 0x3340, R1 ;  /* 0x000033401c007816 */ /* 0x000fe40000000001 */
[----:B------:R-:W-:-:S04]  /*21d270*/  PRMT R2, R5, 0x3340, R3 ;  /* 0x0000334005027816 */ /* 0x000fc80000000003 */
[----:B------:R-:W-:Y:S01]  /*21d280*/  PRMT R2, R2, 0x5410, R0 ;  /* 0x0000541002027816 */ /* 0x000fe20000000000 */
[----:B------:R0:W-:Y:S01]  /*21d290*/  STL [R1+0x734], R17 ;  /* 0x0007341101007387 */ /* 0x0001e20000100800 */
[----:B------:R-:W-:-:S03]  /*21d2a0*/  IMAD.MOV.U32 R0, RZ, RZ, R8 ;  /* 0x000000ffff007224 */ /* 0x000fc600078e0008 */
[----:B0-----:R-:W3:Y:S04]  /*21d2b0*/  LDL.LU R17, [R1+0x2bbc] ;  /* 0x002bbc0001117983 */ /* 0x001ee80000300800 */
[----:B------:R0:W-:Y:S04]  /*21d2c0*/  STL [R1+0x730], R2 ;  /* 0x0007300201007387 */ /* 0x0001e80000100800 */
[----:B------:R-:W3:Y:S04]  /*21d2d0*/  LDL.LU R8, [R1+0x165c] ;  /* 0x00165c0001087983 */ /* 0x000ee80000300800 */
[----:B------:R-:W3:Y:S01]  /*21d2e0*/  LDL.LU R19, [R1+0x24fc] ;  /* 0x0024fc0001137983 */ /* 0x000ee20000300800 */
[----:B0-----:R-:W-:Y:S01]  /*21d2f0*/  SHF.R.U32.HI R2, RZ, 0x8, R5 ;  /* 0x00000008ff027819 */ /* 0x001fe20000011605 */
[----:B------:R-:W-:Y:S01]  /*21d300*/  IMAD.MOV.U32 R5, RZ, RZ, R0 ;  /* 0x000000ffff057224 */ /* 0x000fe200078e0000 */
[----:B------:R-:W-:-:S02]  /*21d310*/  SHF.R.U32.HI R0, RZ, 0x8, R3 ;  /* 0x00000008ff007819 */ /* 0x000fc40000011603 */
[----:B------:R-:W-:Y:S02]  /*21d320*/  LOP3.LUT R2, R2, 0xffff, RZ, 0xc0, !PT ;  /* 0x0000ffff02027812 */ /* 0x000fe400078ec0ff */
[----:B------:R-:W-:Y:S02]  /*21d330*/  LOP3.LUT R0, R0, 0xffff, RZ, 0xc0, !PT ;  /* 0x0000ffff00007812 */ /* 0x000fe400078ec0ff */
[----:B------:R-:W-:Y:S02]  /*21d340*/  SHF.R.U32.HI R6, RZ, 0x8, R6 ;  /* 0x00000008ff067819 */ /* 0x000fe40000011606 */
[----:B------:R-:W-:Y:S02]  /*21d350*/  SHF.R.U32.HI R3, RZ, 0x8, R4 ;  /* 0x00000008ff037819 */ /* 0x000fe40000011604 */
[----:B------:R-:W-:Y:S02]  /*21d360*/  PRMT R2, R2, 0x3340, R0 ;  /* 0x0000334002027816 */ /* 0x000fe40000000000 */
[----:B------:R-:W-:-:S02]  /*21d370*/  LOP3.LUT R4, R6, 0xffff, RZ, 0xc0, !PT ;  /* 0x0000ffff06047812 */ /* 0x000fc400078ec0ff */
[----:B------:R-:W-:Y:S02]  /*21d380*/  LOP3.LUT R3, R3, 0xffff, RZ, 0xc0, !PT ;  /* 0x0000ffff03037812 */ /* 0x000fe400078ec0ff */
[----:B------:R-:W-:Y:S01]  /*21d390*/  SHF.R.U32.HI R0, RZ, 0x8, R5 ;  /* 0x00000008ff007819 */ /* 0x000fe20000011605 */
[----:B------:R0:W-:Y:S01]  /*21d3a0*/  STL [R1+0x430], R2 ;  /* 0x0004300201007387 */ /* 0x0001e20000100800 */
[----:B------:R-:W-:Y:S02]  /*21d3b0*/  PRMT R3, R4, 0x3340, R3 ;  /* 0x0000334004037816 */ /* 0x000fe40000000003 */
[----:B------:R-:W-:Y:S02]  /*21d3c0*/  LOP3.LUT R0, R0, 0xffff, RZ, 0xc0, !PT ;  /* 0x0000ffff00007812 */ /* 0x000fe400078ec0ff */
[----:B0-----:R-:W-:Y:S01]  /*21d3d0*/  SHF.R.U32.HI R2, RZ, 0x8, R28 ;  /* 0x00000008ff027819 */ /* 0x001fe2000001161c */
[----:B------:R0:W-:Y:S03]  /*21d3e0*/  STL [R1+0x410], R3 ;  /* 0x0004100301007387 */ /* 0x0001e60000100800 */
[----:B------:R-:W-:-:S02]  /*21d3f0*/  LOP3.LUT R2, R2, 0xffff, RZ, 0xc0, !PT ;  /* 0x0000ffff02027812 */ /* 0x000fc400078ec0ff */
[--C-:B0-----:R-:W-:Y:S02]  /*21d400*/  PRMT R3, R0, 0x3340, R1.reuse ;  /* 0x0000334000037816 */ /* 0x101fe40000000001 */
[----:B------:R-:W-:-:S03]  /*21d410*/  PRMT R0, R2, 0x3340, R1 ;  /* 0x0000334002007816 */ /* 0x000fc60000000001 */
[----:B------:R4:W-:Y:S04]  /*21d420*/  STL [R1+0x144], R3 ;  /* 0x0001440301007387 */ /* 0x0009e80000100800 */
[----:B------:R0:W-:Y:S01]  /*21d430*/  STL [R1+0x140], R0 ;  /* 0x0001400001007387 */ /* 0x0001e20000100800 */
[----:B--2---:R-:W-:Y:S02]  /*21d440*/  LOP3.LUT R5, R27, 0xffff, RZ, 0xc0, !PT ;  /* 0x0000ffff1b057812 */ /* 0x004fe400078ec0ff */
[----:B----4-:R-:W-:Y:S01]  /*21d450*/  LOP3.LUT R3, R24, 0xffff, RZ, 0xc0, !PT ;  /* 0x0000ffff18037812 */ /* 0x010fe200078ec0ff */
[----:B------:R-:W2:Y:S04]  /*21d460*/  LDL.LU R27, [R1+0x59c8] ;  /* 0x0059c800011b7983 */ /* 0x000ea80000300800 */
[----:B------:R-:W4:Y:S01]  /*21d470*/  LDL.LU R24, [R1+0x2488] ;  /* 0x0024880001187983 */ /* 0x000f220000300800 */
[----:B------:R-:W-:-:S03]  /*21d480*/  LOP3.LUT R4, R20, 0xffff, RZ, 0xc0, !PT ;  /* 0x0000ffff14047812 */ /* 0x000fc600078ec0ff */
[----:B------:R-:W2:Y:S01]  /*21d490*/  LDL.LU R20, [R1+0x27e8] ;  /* 0x0027e80001147983 */ /* 0x000ea20000300800 */
[----:B0-----:R-:W-:Y:S02]  /*21d4a0*/  PRMT R0, R3, 0x3340, R1 ;  /* 0x0000334003007816 */ /* 0x001fe40000000001 */
        /* <DEDUP_REMOVED lines=10> */
[----:B------:R-:W-:Y:S04]  /*21d550*/  STL [R1+0x72c], R6 ;  /* 0x00072c0601007387 */ /* 0x000fe80000100800 */
[----:B------:R0:W-:Y:S01]  /*21d560*/  STL [R1+0x42c], R2 ;  /* 0x00042c0201007387 */ /* 0x0001e20000100800 */
[----:B---3--:R-:W-:-:S03]  /*21d570*/  LOP3.LUT R5, R17, 0xffff, RZ, 0xc0, !PT ;  /* 0x0000ffff11057812 */ /* 0x008fc600078ec0ff */
[----:B------:R1:W-:Y:S01]  /*21d580*/  STL [R1+0x13c], R0 ;  /* 0x00013c0001007387 */ /* 0x0003e20000100800 */
[----:B------:R-:W-:-:S03]  /*21d590*/  LOP3.LUT R3, R8, 0xffff, RZ, 0xc0, !PT ;  /* 0x0000ffff08037812 */ /* 0x000fc600078ec0ff */
[----:B------:R-:W3:Y:S01]  /*21d5a0*/  LDL.LU R17, [R1+0x2f88] ;  /* 0x002f880001117983 */ /* 0x000ee20000300800 */
[----:B------:R-:W-:-:S03]  /*21d5b0*/  LOP3.LUT R4, R19, 0xffff, RZ, 0xc0, !PT ;  /* 0x0000ffff13047812 */ /* 0x000fc600078ec0ff */
[----:B------:R-:W3:Y:S04]  /*21d5c0*/  LDL.LU R8, [R1+0x242c] ;  /* 0x00242c0001087983 */ /* 0x000ee80000300800 */
[----:B------:R-:W3:Y:S01]  /*21d5d0*/  LDL.LU R19, [R1+0x2608] ;  /* 0x0026080001137983 */ /* 0x000ee20000300800 */
[----:B0-----:R-:W-:Y:S02]  /*21d5e0*/  PRMT R2, R5, 0x3340, R4 ;  /* 0x0000334005027816 */ /* 0x001fe40000000004 */
[----:B-1----:R-:W-:Y:S02]  /*21d5f0*/  PRMT R0, R3, 0x3340, R1 ;  /* 0x0000334003007816 */ /* 0x002fe40000000001 */
[----:B------:R-:W-:Y:S02]  /*21d600*/  SHF.R.U32.HI R3, RZ, 0x8, R3 ;  /* 0x00000008ff037819 */ /* 0x000fe40000011603 */
[----:B------:R-:W-:-:S02]  /*21d610*/  PRMT R6, R2, 0x5410, R0 ;  /* 0x0000541002067816 */ /* 0x000fc40000000000 */
[----:B------:R-:W-:Y:S02]  /*21d620*/  SHF.R.U32.HI R2, RZ, 0x8, R5 ;  /* 0x00000008ff027819 */ /* 0x000fe40000011605 */
[----:B------:R-:W-:Y:S02]  /*21d630*/  SHF.R.U32.HI R0, RZ, 0x8, R4 ;  /* 0x00000008ff007819 */ /* 0x000fe40000011604 */
[----:B------:R-:W-:Y:S02]  /*21d640*/  LOP3.LUT R3, R3, 0xffff, RZ, 0xc0, !PT ;  /* 0x0000ffff03037812 */ /* 0x000fe400078ec0ff */
[----:B------:R-:W-:Y:S02]  /*21d650*/  LOP3.LUT R2, R2, 0xffff, RZ, 0xc0, !PT ;  /* 0x0000ffff02027812 */ /* 0x000fe400078ec0ff */
[----:B------:R-:W-:-:S04]  /*21d660*/  LOP3.LUT R0, R0, 0xffff, RZ, 0xc0, !PT ;  /* 0x0000ffff00007812 */ /* 0x000fc800078ec0ff */
[----:B------:R-:W-:Y:S02]  /*21d670*/  PRMT R2, R2, 0x3340, R0 ;  /* 0x0000334002027816 */ /* 0x000fe40000000000 */
[----:B------:R-:W-:Y:S01]  /*21d680*/  PRMT R0, R3, 0x3340, R1 ;  /* 0x0000334003007816 */ /* 0x000fe20000000001 */
[----:B------:R-:W-:Y:S04]  /*21d690*/  STL [R1+0x738], R6 ;  /* 0x0007380601007387 */ /* 0x000fe80000100800 */
[----:B------:R-:W-:Y:S04]  /*21d6a0*/  STL [R1+0x428], R2 ;  /* 0x0004280201007387 */ /* 0x000fe80000100800 */
[----:B------:R0:W-:Y:S04]  /*21d6b0*/  STL [R1+0x138], R0 ;  /* 0x0001380001007387 */ /* 0x0001e80000100800 */
[----:B------:R-:W3:Y:S01]  /*21d6c0*/  LDL.LU R28, [R1+0x59cc] ;  /* 0x0059cc00011c7983 */ /* 0x000ee20000300800 */
[----:B----4-:R-:W-:-:S03]  /*21d6d0*/  LOP3.LUT R3, R24, 0xffff, RZ, 0xc0, !PT ;  /* 0x0000ffff18037812 */ /* 0x010fc600078ec0ff */
[----:B------:R-:W4:Y:S01]  /*21d6e0*/  LDL.LU R24, [R1+0x24a8] ;  /* 0x0024a80001187983 */ /* 0x000f220000300800 */
[----:B--2---:R-:W-:-:S03]  /*21d6f0*/  LOP3.LUT R4, R20, 0xffff, RZ, 0xc0, !PT ;  /* 0x0000ffff14047812 */ /* 0x004fc600078ec0ff */
[----:B------:R-:W2:Y:S01]  /*21d700*/  LDL.LU R20, [R1+0x27dc] ;  /* 0x0027dc0001147983 */ /* 0x000ea20000300800 */
[----:B------:R-:W-:Y:S02]  /*21d710*/  LOP3.LUT R5, R27, 0xffff, RZ, 0xc0, !PT ;  /* 0x0000ffff1b057812 */ /* 0x000fe400078ec0ff */
[----:B0-----:R-:W-:Y:S02]  /*21d720*/  PRMT R0, R3, 0x3340, R1 ;  /* 0x0000334003007816 */ /* 0x001fe40000000001 */
        /* <DEDUP_REMOVED lines=10> */
[----:B------:R0:W-:Y:S01]  /*21d7d0*/  STL [R1+0x724], R6 ;  /* 0x0007240601007387 */ /* 0x0001e20000100800 */
[----:B---3--:R-:W-:Y:S02]  /*21d7e0*/  LOP3.LUT R5, R17, 0xffff, RZ, 0xc0, !PT ;  /* 0x0000ffff11057812 */ /* 0x008fe400078ec0ff */
[----:B------:R-:W-:Y:S02]  /*21d7f0*/  LOP3.LUT R3, R8, 0xffff, RZ, 0xc0, !PT ;  /* 0x0000ffff08037812 */ /* 0x000fe400078ec0ff */
[----:B------:R-:W-:Y:S01]  /*21d800*/  LOP3.LUT R4, R19, 0xffff, RZ, 0xc0, !PT ;  /* 0x0000ffff13047812 */ /* 0x000fe200078ec0ff */
[----:B------:R1:W-:Y:S04]  /*21d810*/  STL [R1+0x424], R2 ;  /* 0x0004240201007387 */ /* 0x0003e80000100800 */
[----:B------:R3:W-:Y:S04]  /*21d820*/  STL [R1+0x134], R0 ;  /* 0x0001340001007387 */ /* 0x0007e80000100800 */
[----:B0-----:R-:W2:Y:S04]  /*21d830*/  LDL.LU R6, [R1+0x2f7c] ;  /* 0x002f7c0001067983 */ /* 0x001ea80000300800 */
[----:B------:R-:W2:Y:S01]  /*21d840*/  LDL.LU R8, [R1+0x2438] ;  /* 0x0024380001087983 */ /* 0x000ea20000300800 */
[----:B-1----:R-:W-:-:S02]  /*21d850*/  PRMT R2, R5, 0x3340, R4 ;  /* 0x0000334005027816 */ /* 0x002fc40000000004 */
[----:B---3--:R-:W-:-:S04]  /*21d860*/  PRMT R0, R3, 0x3340, R1 ;  /* 0x0000334003007816 */ /* 0x008fc80000000001 */
[----:B------:R-:W-:Y:S02]  /*21d870*/  PRMT R0, R2, 0x5410, R0 ;  /* 0x0000541002007816 */ /* 0x000fe40000000000 */
[----:B------:R-:W-:Y:S02]  /*21d880*/  SHF.R.U32.HI R2, RZ, 0x8, R5 ;  /* 0x00000008ff027819 */ /* 0x000fe40000011605 */
[----:B------:R-:W-:Y:S01]  /*21d890*/  SHF.R.U32.HI R3, RZ, 0x8, R3 ;  /* 0x00000008ff037819 */ /* 0x000fe20000011603 */
[----:B------:R0:W-:Y:S01]  /*21d8a0*/  STL [R1+0x728], R0 ;  /* 0x0007280001007387 */ /* 0x0001e20000100800 */
[----:B------:R-:W-:Y:S02]  /*21d8b0*/  LOP3.LUT R2, R2, 0xffff, RZ, 0xc0, !PT ;  /* 0x0000ffff02027812 */ /* 0x000fe400078ec0ff */
[----:B------:R-:W-:Y:S01]  /*21d8c0*/  LOP3.LUT R3, R3, 0xffff, RZ, 0xc0, !PT ;  /* 0x0000ffff03037812 */ /* 0x000fe200078ec0ff */
[----:B------:R-:W3:Y:S04]  /*21d8d0*/  LDL.LU R27, [R1+0x2db8] ;  /* 0x002db800011b7983 */ /* 0x000ee80000300800 */
[----:B------:R-:W3:Y:S01]  /*21d8e0*/  LDL.LU R17, [R1+0x2408] ;  /* 0x0024080001117983 */ /* 0x000ee20000300800 */
[----:B------:R-:W-:-:S03]  /*21d8f0*/  LOP3.LUT R5, R28, 0xffff, RZ, 0xc0, !PT ;  /* 0x0000ffff1c057812 */ /* 0x000fc600078ec0ff */
[----:B------:R-:W3:Y:S01]  /*21d900*/  LDL.LU R19, [R1+0x2578] ;  /* 0x0025780001137983 */ /* 0x000ee20000300800 */
[----:B0-----:R-:W-:-:S04]  /*21d910*/  SHF.R.U32.HI R0, RZ, 0x8, R4 ;  /* 0x00000008ff007819 */ /* 0x001fc80000011604 */
[----:B------:R-:W-:-:S04]  /*21d920*/  LOP3.LUT R0, R0, 0xffff, RZ, 0xc0, !PT ;  /* 0x0000ffff00007812 */ /* 0x000fc800078ec0ff */
[----:B------:R-:W-:Y:S02]  /*21d930*/  PRMT R2, R2, 0x3340, R0 ;  /* 0x0000334002027816 */ /* 0x000fe40000000000 */
[----:B------:R-:W-:-:S03]  /*21d940*/  PRMT R0, R3, 0x3340, R1 ;  /* 0x0000334003007816 */ /* 0x000fc60000000001 */
[----:B------:R-:W-:Y:S04]  /*21d950*/  STL [R1+0x420], R2 ;  /* 0x0004200201007387 */ /* 0x000fe80000100800 */
[----:B------:R0:W-:Y:S04]  /*21d960*/  STL [R1+0x130], R0 ;  /* 0x0001300001007387 */ /* 0x0001e80000100800 */
[----:B------:R-:W3:Y:S01]  /*21d970*/  LDL.LU R28, [R1+0x2dac] ;  /* 0x002dac00011c7983 */ /* 0x000ee20000300800 */
[----:B----4-:R-:W-:-:S03]  /*21d980*/  LOP3.LUT R3, R24, 0xffff, RZ, 0xc0, !PT ;  /* 0x0000ffff18037812 */ /* 0x010fc600078ec0ff */
[----:B------:R-:W4:Y:S01]  /*21d990*/  LDL.LU R24, [R1+0x240c] ;  /* 0x00240c0001187983 */ /* 0x000f220000300800 */
[----:B0-----:R-:W-:Y:S02]  /*21d9a0*/  PRMT R0, R3, 0x3340, R1 ;  /* 0x0000334003007816 */ /* 0x001fe40000000001 */
[----:B--2---:R-:W-:-:S04]  /*21d9b0*/  LOP3.LUT R4, R20, 0xffff, RZ, 0xc0, !PT ;  /* 0x0000ffff14047812 */ /* 0x004fc800078ec0ff */
[----:B------:R-:W-:-:S04]  /*21d9c0*/  PRMT R2, R5, 0x3340, R4 ;  /* 0x0000334005027816 */ /* 0x000fc80000000004 */
[----:B------:R-:W-:Y:S02]  /*21d9d0*/  PRMT R0, R2, 0x5410, R0 ;  /* 0x0000541002007816 */ /* 0x000fe40000000000 */
[----:B------:R-:W-:-:S03]  /*21d9e0*/  SHF.R.U32.HI R2, RZ, 0x8, R5 ;  /* 0x00000008ff027819 */ /* 0x000fc60000011605 */
[----:B------:R0:W-:Y:S04]  /*21d9f0*/  STL [R1+0x71c], R0 ;  /* 0x00071c0001007387 */ /* 0x0001e80000100800 */
[----:B------:R-:W2:Y:S04]  /*21da00*/  LDL.LU R20, [R1+0x257c] ;  /* 0x00257c0001147983 */ /* 0x000ea80000300800 */
[----:B------:R-:W4:Y:S01]  /*21da10*/  LDL.LU R5, [R1+0x25fc] ;  /* 0x0025fc0001057983 */ /* 0x000f220000300800 */
[----:B------:R-:W-:Y:S02]  /*21da20*/  SHF.R.U32.HI R3, RZ, 0x8, R3 ;  /* 0x00000008ff037819 */ /* 0x000fe40000011603 */
[----:B------:R-:W-:-:S02]  /*21da30*/  LOP3.LUT R2, R2, 0xffff, RZ, 0xc0, !PT ;  /* 0x0000ffff02027812 */ /* 0x000fc400078ec0ff */
[----:B0-----:R-:W-:Y:S02]  /*21da40*/  SHF.R.U32.HI R0, RZ, 0x8, R4 ;  /* 0x00000008ff007819 */ /* 0x001fe40000011604 */
[----:B------:R-:W-:Y:S02]  /*21da50*/  LOP3.LUT R3, R3, 0xffff, RZ, 0xc0, !PT ;  /* 0x0000ffff03037812 */ /* 0x000fe400078ec0ff */
[----:B------:R-:W-:-:S04]  /*21da60*/  LOP3.LUT R0, R0, 0xffff, RZ, 0xc0, !PT ;  /* 0x0000ffff00007812 */ /* 0x000fc800078ec0ff */
[----:B------:R-:W-:Y:S02]  /*21da70*/  PRMT R2, R2, 0x3340, R0 ;  /* 0x0000334002027816 */ /* 0x000fe40000000000 */
[----:B------:R-:W-:-:S03]  /*21da80*/  PRMT R0, R3, 0x3340, R1 ;  /* 0x0000334003007816 */ /* 0x000fc60000000001 */
[----:B------:R-:W-:Y:S04]  /*21da90*/  STL [R1+0x41c], R2 ;  /* 0x00041c0201007387 */ /* 0x000fe80000100800 */
[----:B------:R0:W-:Y:S01]  /*21daa0*/  STL [R1+0x12c], R0 ;  /* 0x00012c0001007387 */ /* 0x0001e20000100800 */
[----:B---3--:R-:W-:Y:S02]  /*21dab0*/  LOP3.LUT R3, R19, 0xffff, RZ, 0xc0, !PT ;  /* 0x0000ffff13037812 */ /* 0x008fe400078ec0ff */
[----:B------:R-:W-:Y:S02]  /*21dac0*/  LOP3.LUT R6, R6, 0xffff, RZ, 0xc0, !PT ;  /* 0x0000ffff06067812 */ /* 0x000fe400078ec0ff */
[----:B------:R-:W-:-:S04]  /*21dad0*/  LOP3.LUT R8, R8, 0xffff, RZ, 0xc0, !PT ;  /* 0x0000ffff08087812 */ /* 0x000fc800078ec0ff */
[----:B0-----:R-:W-:Y:S02]  /*21dae0*/  PRMT R0, R8, 0x3340, R1 ;  /* 0x0000334008007816 */ /* 0x001fe40000000001 */
[----:B------:R-:W-:Y:S02]  /*21daf0*/  LOP3.LUT R17, R17, 0xffff, RZ, 0xc0, !PT ;  /* 0x0000ffff11117812 */ /* 0x000fe400078ec0ff */
[----:B----4-:R-:W-:Y:S02]  /*21db00*/  LOP3.LUT R4, R5, 0xffff, RZ, 0xc0, !PT ;  /* 0x0000ffff05047812 */ /* 0x010fe400078ec0ff */
[----:B------:R-:W-:Y:S02]  /*21db10*/  LOP3.LUT R5, R27, 0xffff, RZ, 0xc0, !PT ;  /* 0x0000ffff1b057812 */ /* 0x000fe400078ec0ff */
[----:B------:R-:W3:Y:S04]  /*21db20*/  LDL.LU R27, [R1+0x59d0] ;  /* 0x0059d000011b7983 */ /* 0x000ee80000300800 */
[----:B------:R-:W4:Y:S01]  /*21db30*/  LDL.LU R19, [R1+0x24d8] ;  /* 0x0024d80001137983 */ /* 0x000f220000300800 */
[----:B------:R-:W-:-:S04]  /*21db40*/  PRMT R2, R6, 0x3340, R4 ;  /* 0x0000334006027816 */ /* 0x000fc80000000004 */
[----:B------:R-:W-:Y:S02]  /*21db50*/  PRMT R0, R2, 0x5410, R0 ;  /* 0x0000541002007816 */ /* 0x000fe40000000000 */
[----:B------:R-:W-:-:S03]  /*21db60*/  PRMT R2, R5, 0x3340, R3 ;  /* 0x0000334005027816 */ /* 0x000fc60000000003 */
[----:B------:R0:W-:Y:S02]  /*21db70*/  STL [R1+0x720], R0 ;  /* 0x0007200001007387 */ /* 0x0001e40000100800 */
[----:B0-----:R-:W-:-:S04]  /*21db80*/  PRMT R0, R17, 0x3340, R1 ;  /* 0x0000334011007816 */ /* 0x001fc80000000001 */
[----:B------:R-:W-:Y:S02]  /*21db90*/  PRMT R0, R2, 0x5410, R0 ;  /* 0x0000541002007816 */ /* 0x000fe40000000000 */
[----:B------:R-:W-:Y:S02]  /*21dba0*/  SHF.R.U32.HI R2, RZ, 0x8, R6 ;  /* 0x00000008ff027819 */ /* 0x000fe40000011606 */
[----:B------:R-:W-:Y:S01]  /*21dbb0*/  SHF.R.U32.HI R3, RZ, 0x8, R3 ;  /* 0x00000008ff037819 */ /* 0x000fe20000011603 */
[----:B------:R0:W-:Y:S01]  /*21dbc0*/  STL [R1+0x690], R0 ;  /* 0x0006900001007387 */ /* 0x0001e20000100800 */
[----:B------:R-:W-:Y:S02]  /*21dbd0*/  LOP3.LUT R2, R2, 0xffff, RZ, 0xc0, !PT ;  /* 0x0000ffff02027812 */ /* 0x000fe400078ec0ff */
[----:B------:R-:W-:Y:S02]  /*21dbe0*/  LOP3.LUT R3, R3, 0xffff, RZ, 0xc0, !PT ;  /* 0x0000ffff03037812 */ /* 0x000fe400078ec0ff */
[----:B0-----:R-:W-:-:S02]  /*21dbf0*/  SHF.R.U32.HI R0, RZ, 0x8, R4 ;  /* 0x00000008ff007819 */ /* 0x001fc40000011604 */
[----:B------:R-:W-:Y:S02]  /*21dc00*/  SHF.R.U32.HI R4, RZ, 0x8, R5 ;  /* 0x00000008ff047819 */ /* 0x000fe40000011605 */
[----:B------:R-:W-:Y:S02]  /*21dc10*/  LOP3.LUT R0, R0, 0xffff, RZ, 0xc0, !PT ;  /* 0x0000ffff00007812 */ /* 0x000fe400078ec0ff */
[----:B------:R-:W-:Y:S02]  /*21dc20*/  LOP3.LUT R4, R4, 0xffff, RZ, 0xc0, !PT ;  /* 0x0000ffff04047812 */ /* 0x000fe400078ec0ff */
[----:B------:R-:W-:Y:S02]  /*21dc30*/  PRMT R2, R2, 0x3340, R0 ;  /* 0x0000334002027816 */ /* 0x000fe40000000000 */
[----:B------:R-:W-:Y:S02]  /*21dc40*/  PRMT R0, R4, 0x3340, R3 ;  /* 0x0000334004007816 */ /* 0x000fe40000000003 */
[----:B------:R-:W-:-:S02]  /*21dc50*/  LOP3.LUT R5, R28, 0xffff, RZ, 0xc0, !PT ;  /* 0x0000ffff1c057812 */ /* 0x000fc400078ec0ff */
[----:B------:R-:W-:Y:S02]  /*21dc60*/  LOP3.LUT R3, R24, 0xffff, RZ, 0xc0, !PT ;  /* 0x0000ffff18037812 */ /* 0x000fe400078ec0ff */
[----:B--2---:R-:W-:Y:S01]  /*21dc70*/  LOP3.LUT R4, R20, 0xffff, RZ, 0xc0, !PT ;  /* 0x0000ffff14047812 */ /* 0x004fe200078ec0ff */
[----:B------:R0:W-:Y:S04]  /*21dc80*/  STL [R1+0x4c4], R2 ;  /* 0x0004c40201007387 */ /* 0x0001e80000100800 */
[----:B------:R1:W-:Y:S04]  /*21dc90*/  STL [R1+0x418], R0 ;  /* 0x0004180001007387 */ /* 0x0003e80000100800 */
[----:B------:R-:W2:Y:S04]  /*21dca0*/  LDL.LU R24, [R1+0x1670] ;  /* 0x0016700001187983 */ /* 0x000ea80000300800 */
[----:B------:R-:W2:Y:S01]  /*21dcb0*/  LDL.LU R20, [R1+0x2558] ;  /* 0x0025580001147983 */ /* 0x000ea20000300800 */
[----:B0-----:R-:W-:-:S02]  /*21dcc0*/  PRMT R2, R5, 0x3340, R4 ;  /* 0x0000334005027816 */ /* 0x001fc40000000004 */
[----:B-1----:R-:W-:-:S04]  /*21dcd0*/  PRMT R0, R3, 0x3340, R1 ;  /* 0x0000334003007816 */ /* 0x002fc80000000001 */
[----:B------:R-:W-:Y:S02]  /*21dce0*/  PRMT R0, R2, 0x5410, R0 ;  /* 0x0000541002007816 */ /* 0x000fe40000000000 */
[----:B------:R-:W-:Y:S02]  /*21dcf0*/  SHF.R.U32.HI R2, RZ, 0x8, R5 ;  /* 0x00000008ff027819 */ /* 0x000fe40000011605 */
[----:B------:R-:W2:Y:S04]  /*21dd00*/  LDL.LU R5, [R1+0x2bd8] ;  /* 0x002bd80001057983 */ /* 0x000ea80000300800 */
[----:B------:R0:W-:Y:S01]  /*21dd10*/  STL [R1+0x68c], R0 ;  /* 0x00068c0001007387 */ /* 0x0001e20000100800 */
[----:B------:R-:W-:Y:S02]  /*21dd20*/  LOP3.LUT R2, R2, 0xffff, RZ, 0xc0, !PT ;  /* 0x0000ffff02027812 */ /* 0x000fe400078ec0ff */
[----:B0-----:R-:W-:-:S04]  /*21dd30*/  SHF.R.U32.HI R0, RZ, 0x8, R4 ;  /* 0x00000008ff007819 */ /* 0x001fc80000011604 */
[----:B------:R-:W-:-:S04]  /*21dd40*/  LOP3.LUT R0, R0, 0xffff, RZ, 0xc0, !PT ;  /* 0x0000ffff00007812 */ /* 0x000fc800078ec0ff */
[----:B------:R-:W-:Y:S02]  /*21dd50*/  PRMT R4, R2, 0x3340, R0 ;  /* 0x0000334002047816 */ /* 0x000fe40000000000 */
[----:B------:R-:W2:Y:S01]  /*21dd60*/  LDL.LU R0, [R1+0x27f8] ;  /* 0x0027f80001007983 */ /* 0x000ea20000300800 */
[----:B------:R-:W-:-:S04]  /*21dd70*/  SHF.R.U32.HI R3, RZ, 0x8, R3 ;  /* 0x00000008ff037819 */ /* 0x000fc80000011603 */
[----:B------:R-:W-:-:S04]  /*21dd80*/  LOP3.LUT R3, R3, 0xffff, RZ, 0xc0, !PT ;  /* 0x0000ffff03037812 */ /* 0x000fc800078ec0ff */
[----:B------:R-:W-:Y:S01]  /*21dd90*/  PRMT R2, R3, 0x3340, R1 ;  /* 0x0000334003027816 */ /* 0x000fe20000000001 */
[----:B------:R3:W-:Y:S04]  /*21dda0*/  STL [R1+0x3e0], R4 ;  /* 0x0003e00401007387 */ /* 0x0007e80000100800 */
[----:B------:R0:W-:Y:S04]  /*21ddb0*/  STL [R1+0x128], R2 ;  /* 0x0001280201007387 */ /* 0x0001e80000100800 */
[----:B------:R-:W2:Y:S01]  /*21ddc0*/  LDL.LU R28, [R1+0x2f98] ;  /* 0x002f9800011c7983 */ /* 0x000ea20000300800 */
[----:B---3--:R-:W-:-:S02]  /*21ddd0*/  LOP3.LUT R4, R27, 0xffff, RZ, 0xc0, !PT ;  /* 0x0000ffff1b047812 */ /* 0x008fc400078ec0ff */
[----:B----4-:R-:W-:Y:S01]  /*21dde0*/  LOP3.LUT R6, R19, 0xffff, RZ, 0xc0, !PT ;  /* 0x0000ffff13067812 */ /* 0x010fe200078ec0ff */
[----:B------:R-:W3:Y:S04]  /*21ddf0*/  LDL.LU R27, [R1+0x2478] ;  /* 0x00247800011b7983 */ /* 0x000ee80000300800 */
[----:B------:R-:W4:Y:S01]  /*21de00*/  LDL.LU R19, [R1+0x2618] ;  /* 0x0026180001137983 */ /* 0x000f220000300800 */
[----:B--2---:R-:W-:Y:S02]  /*21de10*/  LOP3.LUT R3, R0, 0xffff, RZ, 0xc0, !PT ;  /* 0x0000ffff00037812 */ /* 0x004fe400078ec0ff */
[----:B------:R-:W-:Y:S02]  /*21de20*/  PRMT R0, R6, 0x3340, R1 ;  /* 0x0000334006007816 */ /* 0x000fe40000000001 */
[----:B0-----:R-:W-:-:S04]  /*21de30*/  PRMT R2, R4, 0x3340, R3 ;  /* 0x0000334004027816 */ /* 0x001fc80000000003 */
[----:B------:R-:W-:Y:S02]  /*21de40*/  PRMT R2, R2, 0x5410, R0 ;  /* 0x0000541002027816 */ /* 0x000fe40000000000 */
[----:B------:R-:W-:Y:S02]  /*21de50*/  SHF.R.U32.HI R0, RZ, 0x8, R17 ;  /* 0x00000008ff007819 */ /* 0x000fe40000011611 */
[----:B------:R-:W-:Y:S01]  /*21de60*/  SHF.R.U32.HI R4, RZ, 0x8, R4 ;  /* 0x00000008ff047819 */ /* 0x000fe20000011604 */
[----:B------:R-:W2:Y:S04]  /*21de70*/  LDL.LU R17, [R1+0x7978] ;  /* 0x0079780001117983 */ /* 0x000ea80000300800 */
[----:B------:R0:W-:Y:S01]  /*21de80*/  STL [R1+0x718], R2 ;  /* 0x0007180201007387 */ /* 0x0001e20000100800 */
[----:B------:R-:W-:-:S02]  /*21de90*/  LOP3.LUT R0, R0, 0xffff, RZ, 0xc0, !PT ;  /* 0x0000ffff00007812 */ /* 0x000fc400078ec0ff */
[----:B0-----:R-:W-:Y:S02]  /*21dea0*/  SHF.R.U32.HI R2, RZ, 0x8, R3 ;  /* 0x00000008ff027819 */ /* 0x001fe40000011603 */
[----:B------:R-:W-:Y:S02]  /*21deb0*/  LOP3.LUT R3, R4, 0xffff, RZ, 0xc0, !PT ;  /* 0x0000ffff04037812 */ /* 0x000fe400078ec0ff */
[----:B------:R-:W-:Y:S02]  /*21dec0*/  PRMT R4, R0, 0x3340, R1 ;  /* 0x0000334000047816 */ /* 0x000fe40000000001 */
[----:B------:R-:W-:Y:S02]  /*21ded0*/  LOP3.LUT R2, R2, 0xffff, RZ, 0xc0, !PT ;  /* 0x0000ffff02027812 */ /* 0x000fe400078ec0ff */
[----:B------:R-:W-:Y:S01]  /*21dee0*/  LOP3.LUT R5, R5, 0xffff, RZ, 0xc0, !PT ;  /* 0x0000ffff05057812 */ /* 0x000fe200078ec0ff */
[----:B------:R0:W-:Y:S01]  /*21def0*/  STL [R1+0x124], R4 ;  /* 0x0001240401007387 */ /* 0x0001e20000100800 */
[----:B------:R-:W-:-:S02]  /*21df00*/  PRMT R0, R3, 0x3340, R2 ;  /* 0x0000334003007816 */ /* 0x000fc40000000002 */
[----:B------:R-:W-:-:S03]  /*21df10*/  LOP3.LUT R3, R24, 0xffff, RZ, 0xc0, !PT ;  /* 0x0000ffff18037812 */ /* 0x000fc600078ec0ff */
[----:B------:R1:W-:Y:S04]  /*21df20*/  STL [R1+0x414], R0 ;  /* 0x0004140001007387 */ /* 0x0003e80000100800 */
[----:B------:R-:W2:Y:S01]  /*21df30*/  LDL.LU R24, [R1+0x24f8] ;  /* 0x0024f80001187983 */ /* 0x000ea20000300800 */
[----:B0-----:R-:W-:-:S03]  /*21df40*/  LOP3.LUT R4, R20, 0xffff, RZ, 0xc0, !PT ;  /* 0x0000ffff14047812 */ /* 0x001fc600078ec0ff */
[----:B------:R-:W2:Y:S01]  /*21df50*/  LDL.LU R20, [R1+0x27ec] ;  /* 0x0027ec0001147983 */ /* 0x000ea20000300800 */
[----:B------:R-:W-:Y:S02]  /*21df60*/  PRMT R2, R5, 0x3340, R4 ;  /* 0x0000334005027816 */ /* 0x000fe40000000004 */
[----:B-1----:R-:W-:-:S04]  /*21df70*/  PRMT R0, R3, 0x3340, R1 ;  /* 0x0000334003007816 */ /* 0x002fc80000000001 */
[----:B------:R-:W-:Y:S02]  /*21df80*/  PRMT R0, R2, 0x5410, R0 ;  /* 0x0000541002007816 */ /* 0x000fe40000000000 */
[----:B------:R-:W-:Y:S02]  /*21df90*/  SHF.R.U32.HI R2, RZ, 0x8, R5 ;  /* 0x00000008ff027819 */ /* 0x000fe40000011605 */
[----:B------:R-:W-:Y:S01]  /*21dfa0*/  SHF.R.U32.HI R3, RZ, 0x8, R3 ;  /* 0x00000008ff037819 */ /* 0x000fe20000011603 */
[----:B------:R0:W-:Y:S01]  /*21dfb0*/  STL [R1+0x680], R0 ;  /* 0x0006800001007387 */ /* 0x0001e20000100800 */
[----:B------:R-:W-:Y:S02]  /*21dfc0*/  LOP3.LUT R2, R2, 0xffff, RZ, 0xc0, !PT ;  /* 0x0000ffff02027812 */ /* 0x000fe400078ec0ff */
[----:B------:R-:W-:Y:S02]  /*21dfd0*/  LOP3.LUT R3, R3, 0xffff, RZ, 0xc0, !PT ;  /* 0x0000ffff03037812 */ /* 0x000fe400078ec0ff */
[----:B0-----:R-:W-:-:S04]  /*21dfe0*/  SHF.R.U32.HI R0, RZ, 0x8, R4 ;  /* 0x00000008ff007819 */ /* 0x001fc80000011604 */
[----:B------:R-:W-:Y:S02]  /*21dff0*/  LOP3.LUT R0, R0, 0xffff, RZ, 0xc0, !PT ;  /* 0x0000ffff00007812 */ /* 0x000fe400078ec0ff */
[----:B------:R-:W-:Y:S02]  /*21e000*/  LOP3.LUT R4, R28, 0xffff, RZ, 0xc0, !PT ;  /* 0x0000ffff1c047812 */ /* 0x000fe400078ec0ff */
[----:B------:R-:W-:Y:S02]  /*21e010*/  PRMT R2, R2, 0x3340, R0 ;  /* 0x0000334002027816 */ /* 0x000fe40000000000 */
[----:B------:R-:W-:-:S03]  /*21e020*/  PRMT R0, R3, 0x3340, R1 ;  /* 0x0000334003007816 */ /* 0x000fc60000000001 */
[----:B------:R-:W-:Y:S04]  /*21e030*/  STL [R1+0x3cc], R2 ;  /* 0x0003cc0201007387 */ /* 0x000fe80000100800 */
[----:B------:R0:W-:Y:S04]  /*21e040*/  STL [R1+0x120], R0 ;  /* 0x0001200001007387 */ /* 0x0001e80000100800 */
[----:B------:R-:W2:Y:S01]  /*21e050*/  LDL.LU R28, [R1+0x2f8c] ;  /* 0x002f8c00011c7983 */ /* 0x000ea20000300800 */
[----:B---3--:R-:W-:Y:S02]  /*21e060*/  LOP3.LUT R5, R27, 0xffff, RZ, 0xc0, !PT ;  /* 0x0000ffff1b057812 */ /* 0x008fe400078ec0ff */
[----:B----4-:R-:W-:-:S02]  /*21e070*/  LOP3.LUT R3, R19, 0xffff, RZ, 0xc0, !PT ;  /* 0x0000ffff13037812 */ /* 0x010fc400078ec0ff */
[----:B------:R-:W3:Y:S01]  /*21e080*/  LDL.LU R19, [R1+0x247c] ;  /* 0x00247c0001137983 */ /* 0x000ee20000300800 */
[----:B0-----:R-:W-:Y:S02]  /*21e090*/  PRMT R0, R5, 0x3340, R1 ;  /* 0x0000334005007816 */ /* 0x001fe40000000001 */
[----:B------:R-:W-:Y:S01]  /*21e0a0*/  PRMT R2, R4, 0x3340, R3 ;  /* 0x0000334004027816 */ /* 0x000fe20000000003 */
[----:B------:R-:W4:Y:S03]  /*21e0b0*/  LDL.LU R27, [R1+0x260c] ;  /* 0x00260c00011b7983 */ /* 0x000f260000300800 */
[----:B------:R-:W-:Y:S02]  /*21e0c0*/  PRMT R2, R2, 0x5410, R0 ;  /* 0x0000541002027816 */ /* 0x000fe40000000000 */
[----:B------:R-:W-:Y:S02]  /*21e0d0*/  SHF.R.U32.HI R0, RZ, 0x8, R6 ;  /* 0x00000008ff007819 */ /* 0x000fe40000011606 */
[----:B------:R-:W3:Y:S01]  /*21e0e0*/  LDL.LU R6, [R1+0x59d4] ;  /* 0x0059d40001067983 */ /* 0x000ee20000300800 */
[----:B------:R-:W-:-:S03]  /*21e0f0*/  SHF.R.U32.HI R4, RZ, 0x8, R4 ;  /* 0x00000008ff047819 */ /* 0x000fc60000011604 */
[----:B------:R0:W-:Y:S01]  /*21e100*/  STL [R1+0x714], R2 ;  /* 0x0007140201007387 */ /* 0x0001e20000100800 */
[----:B------:R-:W-:Y:S02]  /*21e110*/  LOP3.LUT R0, R0, 0xffff, RZ, 0xc0, !PT ;  /* 0x0000ffff00007812 */ /* 0x000fe400078ec0ff */
[----:B0-----:R-:W-:Y:S02]  /*21e120*/  SHF.R.U32.HI R2, RZ, 0x8, R3 ;  /* 0x00000008ff027819 */ /* 0x001fe40000011603 */
[----:B------:R-:W-:Y:S02]  /*21e130*/  LOP3.LUT R3, R4, 0xffff, RZ, 0xc0, !PT ;  /* 0x0000ffff04037812 */ /* 0x000fe400078ec0ff */
[----:B------:R-:W-:Y:S02]  /*21e140*/  PRMT R4, R0, 0x3340, R1 ;  /* 0x0000334000047816 */ /* 0x000fe40000000001 */
[----:B------:R-:W-:-:S03]  /*21e150*/  LOP3.LUT R2, R2, 0xffff, RZ, 0xc0, !PT ;  /* 0x0000ffff02027812 */ /* 0x000fc600078ec0ff */
[----:B------:R3:W-:Y:S01]  /*21e160*/  STL [R1+0x11c], R4 ;  /* 0x00011c0401007387 */ /* 0x0007e20000100800 */
[----:B------:R-:W-:-:S05]  /*21e170*/  PRMT R0, R3, 0x3340, R2 ;  /* 0x0000334003007816 */ /* 0x000fca0000000002 */
[----:B------:R0:W-:Y:S01]  /*21e180*/  STL [R1+0x40c], R0 ;  /* 0x00040c0001007387 */ /* 0x0001e20000100800 */
[----:B--2---:R-:W-:Y:S02]  /*21e190*/  LOP3.LUT R3, R20, 0xffff, RZ, 0xc0, !PT ;  /* 0x0000ffff14037812 */ /* 0x004fe400078ec0ff */
[----:B---3--:R-:W-:Y:S02]  /*21e1a0*/  LOP3.LUT R4, R6, 0xffff, RZ, 0xc0, !PT ;  /* 0x0000ffff06047812 */ /* 0x008fe400078ec0ff */
[----:B------:R-:W-:Y:S02]  /*21e1b0*/  LOP3.LUT R6, R24, 0xffff, RZ, 0xc0, !PT ;  /* 0x0000ffff18067812 */ /* 0x000fe400078ec0ff */
[----:B------:R-:W2:Y:S01]  /*21e1c0*/  LDL.LU R24, [R1+0x1674] ;  /* 0x0016740001187983 */ /* 0x000ea20000300800 */
[----:B------:R-:W-:Y:S02]  /*21e1d0*/  PRMT R2, R4, 0x3340, R3 ;  /* 0x0000334004027816 */ /* 0x000fe40000000003 */
[----:B0-----:R-:W-:Y:S01]  /*21e1e0*/  PRMT R0, R6, 0x3340, R1 ;  /* 0x0000334006007816 */ /* 0x001fe20000000001 */
[----:B------:R-:W3:Y:S03]  /*21e1f0*/  LDL.LU R20, [R1+0x255c] ;  /* 0x00255c0001147983 */ /* 0x000ee60000300800 */
[----:B------:R-:W-:-:S02]  /*21e200*/  PRMT R2, R2, 0x5410, R0 ;  /* 0x0000541002027816 */ /* 0x000fc40000000000 */
[----:B------:R-:W-:Y:S02]  /*21e210*/  SHF.R.U32.HI R0, RZ, 0x8, R5 ;  /* 0x00000008ff007819 */ /* 0x000fe40000011605 */
[----:B------:R-:W2:Y:S04]  /*21e220*/  LDL.LU R5, [R1+0x2bcc] ;  /* 0x002bcc0001057983 */ /* 0x000ea80000300800 */
[----:B------:R0:W-:Y:S01]  /*21e230*/  STL [R1+0x67c], R2 ;  /* 0x00067c0201007387 */ /* 0x0001e20000100800 */
[----:B------:R-:W-:Y:S02]  /*21e240*/  SHF.R.U32.HI R4, RZ, 0x8, R4 ;  /* 0x00000008ff047819 */ /* 0x000fe40000011604 */
[----:B------:R-:W-:Y:S02]  /*21e250*/  LOP3.LUT R0, R0, 0xffff, RZ, 0xc0, !PT ;  /* 0x0000ffff00007812 */ /* 0x000fe400078ec0ff */
[----:B0-----:R-:W-:-:S02]  /*21e260*/  SHF.R.U32.HI R2, RZ, 0x8, R3 ;  /* 0x00000008ff027819 */ /* 0x001fc40000011603 */
[----:B------:R-:W-:Y:S02]  /*21e270*/  LOP3.LUT R3, R4, 0xffff, RZ, 0xc0, !PT ;  /* 0x0000ffff04037812 */ /* 0x000fe400078ec0ff */
[----:B------:R-:W-:Y:S02]  /*21e280*/  PRMT R4, R0, 0x3340, R1 ;  /* 0x0000334000047816 */ /* 0x000fe40000000001 */
[----:B------:R-:W-:Y:S02]  /*21e290*/  LOP3.LUT R2, R2, 0xffff, RZ, 0xc0, !PT ;  /* 0x0000ffff02027812 */ /* 0x000fe400078ec0ff */
[----:B------:R-:W-:Y:S01]  /*21e2a0*/  LOP3.LUT R19, R19, 0xffff, RZ, 0xc0, !PT ;  /* 0x0000ffff13137812 */ /* 0x000fe200078ec0ff */
[----:B------:R0:W-:Y:S01]  /*21e2b0*/  STL [R1+0x118], R4 ;  /* 0x0001180401007387 */ /* 0x0001e20000100800 */
[----:B------:R-:W-:Y:S02]  /*21e2c0*/  PRMT R0, R3, 0x3340, R2 ;  /* 0x0000334003007816 */ /* 0x000fe40000000002 */
[----:B----4-:R-:W-:-:S03]  /*21e2d0*/  LOP3.LUT R3, R27, 0xffff, RZ, 0xc0, !PT ;  /* 0x0000ffff1b037812 */ /* 0x010fc600078ec0ff */
[----:B------:R1:W-:Y:S01]  /*21e2e0*/  STL [R1+0x408], R0 ;  /* 0x0004080001007387 */ /* 0x0003e20000100800 */
[----:B0-----:R-:W-:-:S03]  /*21e2f0*/  LOP3.LUT R4, R28, 0xffff, RZ, 0xc0, !PT ;  /* 0x0000ffff1c047812 */ /* 0x001fc600078ec0ff */
[----:B------:R-:W4:Y:S04]  /*21e300*/  LDL.LU R28, [R1+0x2498] ;  /* 0x00249800011c7983 */ /* 0x000f280000300800 */
[----:B------:R-:W4:Y:S01]  /*21e310*/  LDL.LU R27, [R1+0x25ec] ;  /* 0x0025ec00011b7983 */ /* 0x000f220000300800 */
[----:B------:R-:W-:Y:S02]  /*21e320*/  PRMT R2, R4, 0x3340, R3 ;  /* 0x0000334004027816 */ /* 0x000fe40000000003 */
[----:B-1----:R-:W-:-:S04]  /*21e330*/  PRMT R0, R19, 0x3340, R1 ;  /* 0x0000334013007816 */ /* 0x002fc80000000001 */
[----:B------:R-:W-:-:S05]  /*21e340*/  PRMT R0, R2, 0x5410, R0 ;  /* 0x0000541002007816 */ /* 0x000fca0000000000 */
[----:B------:R0:W-:Y:S02]  /*21e350*/  STL [R1+0x684], R0 ;  /* 0x0006840001007387 */ /* 0x0001e40000100800 */
[----:B0-----:R-:W-:Y:S02]  /*21e360*/  SHF.R.U32.HI R0, RZ, 0x8, R6 ;  /* 0x00000008ff007819 */ /* 0x001fe40000011606 */
[----:B------:R-:W4:Y:S01]  /*21e370*/  LDL.LU R6, [R1+0x2f6c] ;  /* 0x002f6c0001067983 */ /* 0x000f220000300800 */
[----:B------:R-:W-:Y:S02]  /*21e380*/  SHF.R.U32.HI R4, RZ, 0x8, R4 ;  /* 0x00000008ff047819 */ /* 0x000fe40000011604 */
[----:B------:R-:W-:Y:S02]  /*21e390*/  LOP3.LUT R0, R0, 0xffff, RZ, 0xc0, !PT ;  /* 0x0000ffff00007812 */ /* 0x000fe400078ec0ff */
[----:B------:R-:W-:Y:S02]  /*21e3a0*/  SHF.R.U32.HI R2, RZ, 0x8, R3 ;  /* 0x00000008ff027819 */ /* 0x000fe40000011603 */
[----:B------:R-:W-:-:S02]  /*21e3b0*/  LOP3.LUT R3, R4, 0xffff, RZ, 0xc0, !PT ;  /* 0x0000ffff04037812 */ /* 0x000fc400078ec0ff */
[----:B------:R-:W-:Y:S02]  /*21e3c0*/  PRMT R4, R0, 0x3340, R1 ;  /* 0x0000334000047816 */ /* 0x000fe40000000001 */
[----:B------:R-:W-:-:S04]  /*21e3d0*/  LOP3.LUT R2, R2, 0xffff, RZ, 0xc0, !PT ;  /* 0x0000ffff02027812 */ /* 0x000fc800078ec0ff */
[----:B------:R-:W-:Y:S01]  /*21e3e0*/  PRMT R0, R3, 0x3340, R2 ;  /* 0x0000334003007816 */ /* 0x000fe20000000002 */
[----:B------:R2:W-:Y:S04]  /*21e3f0*/  STL [R1+0x114], R4 ;  /* 0x0001140401007387 */ /* 0x0005e80000100800 */
[----:B------:R0:W-:Y:S01]  /*21e400*/  STL [R1+0x404], R0 ;  /* 0x0004040001007387 */ /* 0x0001e20000100800 */
[----:B---3--:R-:W-:Y:S02]  /*21e410*/  LOP3.LUT R3, R20, 0xffff, RZ, 0xc0, !PT ;  /* 0x0000ffff14037812 */ /* 0x008fe400078ec0ff */
[----:B--2---:R-:W-:Y:S02]  /*21e420*/  LOP3.LUT R4, R5, 0xffff, RZ, 0xc0, !PT ;  /* 0x0000ffff05047812 */ /* 0x004fe400078ec0ff */
[----:B------:R-:W-:-:S02]  /*21e430*/  LOP3.LUT R5, R24, 0xffff, RZ, 0xc0, !PT ;  /* 0x0000ffff18057812 */ /* 0x000fc400078ec0ff */
[----:B------:R-:W-:Y:S02]  /*21e440*/  PRMT R2, R4, 0x3340, R3 ;  /* 0x0000334004027816 */ /* 0x000fe40000000003 */
[----:B0-----:R-:W-:-:S04]  /*21e450*/  PRMT R0, R5, 0x3340, R1 ;  /* 0x0000334005007816 */ /* 0x001fc80000000001 */
[----:B------:R-:W-:Y:S02]  /*21e460*/  PRMT R2, R2, 0x5410, R0 ;  /* 0x0000541002027816 */ /* 0x000fe40000000000 */
[----:B------:R-:W-:-:S03]  /*21e470*/  SHF.R.U32.HI R0, RZ, 0x8, R19 ;  /* 0x00000008ff007819 */ /* 0x000fc60000011613 */
[----:B------:R0:W-:Y:S04]  /*21e480*/  STL [R1+0x688], R2 ;  /* 0x0006880201007387 */ /* 0x0001e80000100800 */
[----:B------:R-:W2:Y:S04]  /*21e490*/  LDL.LU R24, [R1+0x2b9c] ;  /* 0x002b9c0001187983 */ /* 0x000ea80000300800 */
[----:B------:R-:W3:Y:S04]  /*21e4a0*/  LDL.LU R20, [R1+0x1678] ;  /* 0x0016780001147983 */ /* 0x000ee80000300800 */
[----:B------:R-:W3:Y:S01]  /*21e4b0*/  LDL.LU R19, [R1+0x2568] ;  /* 0x0025680001137983 */ /* 0x000ee20000300800 */
[----:B------:R-:W-:-:S02]  /*21e4c0*/  SHF.R.U32.HI R4, RZ, 0x8, R4 ;  /* 0x00000008ff047819 */ /* 0x000fc40000011604 */
[----:B------:R-:W-:Y:S02]  /*21e4d0*/  LOP3.LUT R0, R0, 0xffff, RZ, 0xc0, !PT ;  /* 0x0000ffff00007812 */ /* 0x000fe400078ec0ff */
[----:B0-----:R-:W-:Y:S02]  /*21e4e0*/  SHF.R.U32.HI R2, RZ, 0x8, R3 ;  /* 0x00000008ff027819 */ /* 0x001fe40000011603 */
[----:B------:R-:W-:Y:S02]  /*21e4f0*/  LOP3.LUT R3, R4, 0xffff, RZ, 0xc0, !PT ;  /* 0x0000ffff04037812 */ /* 0x000fe400078ec0ff */
[----:B------:R-:W-:Y:S02]  /*21e500*/  PRMT R4, R0, 0x3340, R1 ;  /* 0x0000334000047816 */ /* 0x000fe40000000001 */
[----:B------:R-:W-:Y:S02]  /*21e510*/  LOP3.LUT R2, R2, 0xffff, RZ, 0xc0, !PT ;  /* 0x0000ffff02027812 */ /* 0x000fe400078ec0ff */
[----:B------:R-:W-:-:S02]  /*21e520*/  SHF.R.U32.HI R0, RZ, 0x8, R5 ;  /* 0x00000008ff007819 */ /* 0x000fc40000011605 */
[----:B------:R-:W-:Y:S02]  /*21e530*/  PRMT R3, R3, 0x3340, R2 ;  /* 0x0000334003037816 */ /* 0x000fe40000000002 */
[----:B------:R-:W-:Y:S02]  /*21e540*/  SHF.R.U32.HI R2, RZ, 0x8, R8 ;  /* 0x00000008ff027819 */ /* 0x000fe40000011608 */
[----:B------:R-:W-:Y:S01]  /*21e550*/  LOP3.LUT R0, R0, 0xffff, RZ, 0xc0, !PT ;  /* 0x0000ffff00007812 */ /* 0x000fe200078ec0ff */
[----:B------:R-:W-:Y:S04]  /*21e560*/  STL [R1+0x110], R4 ;  /* 0x0001100401007387 */ /* 0x000fe80000100800 */
[----:B------:R0:W-:Y:S01]  /*21e570*/  STL [R1+0x400], R3 ;  /* 0x0004000301007387 */ /* 0x0001e20000100800 */
[----:B------:R-:W-:-:S03]  /*21e580*/  LOP3.LUT R2, R2, 0xffff, RZ, 0xc0, !PT ;  /* 0x0000ffff02027812 */ /* 0x000fc600078ec0ff */
[----:B------:R-:W3:Y:S01]  /*21e590*/  LDL.LU R8, [R1+0x7974] ;  /* 0x0079740001087983 */ /* 0x000ee20000300800 */
[--C-:B0-----:R-:W-:Y:S02]  /*21e5a0*/  PRMT R3, R0, 0x3340, R1.reuse ;  /* 0x0000334000037816 */ /* 0x101fe40000000001 */
[----:B------:R-:W-:-:S03]  /*21e5b0*/  PRMT R0, R2, 0x3340, R1 ;  /* 0x0000334002007816 */ /* 0x000fc60000000001 */
[----:B------:R0:W-:Y:S01]  /*21e5c0*/  STL [R1+0x10c], R3 ;  /* 0x00010c0301007387 */ /* 0x0001e20000100800 */
[----:B----4-:R-:W-:Y:S02]  /*21e5d0*/  LOP3.LUT R4, R6, 0xffff, RZ, 0xc0, !PT ;  /* 0x0000ffff06047812 */ /* 0x010fe400078ec0ff */
[----:B------:R-:W-:Y:S01]  /*21e5e0*/  LOP3.LUT R6, R28, 0xffff, RZ, 0xc0, !PT ;  /* 0x0000ffff1c067812 */ /* 0x000fe200078ec0ff */
[----:B------:R1:W-:Y:S01]  /*21e5f0*/  STL [R1+0x108], R0 ;  /* 0x0001080001007387 */ /* 0x0003e20000100800 */
[----:B0-----:R-:W-:-:S04]  /*21e600*/  LOP3.LUT R3, R27, 0xffff, RZ, 0xc0, !PT ;  /* 0x0000ffff1b037812 */ /* 0x001fc800078ec0ff */
[----:B------:R-:W-:Y:S02]  /*21e610*/  PRMT R2, R4, 0x3340, R3 ;  /* 0x0000334004027816 */ /* 0x000fe40000000003 */
[----:B-1----:R-:W-:-:S04]  /*21e620*/  PRMT R0, R6, 0x3340, R1 ;  /* 0x0000334006007816 */ /* 0x002fc80000000001 */
[----:B------:R-:W-:Y:S02]  /*21e630*/  PRMT R2, R2, 0x5410, R0 ;  /* 0x0000541002027816 */ /* 0x000fe40000000000 */
[----:B------:R-:W-:Y:S02]  /*21e640*/  SHF.R.U32.HI R0, RZ, 0x8, R11 ;  /* 0x00000008ff007819 */ /* 0x000fe4000001160b */
[----:B------:R-:W4:Y:S04]  /*21e650*/  LDL.LU R11, [R1+0x2f3c] ;  /* 0x002f3c00010b7983 */ /* 0x000f280000300800 */
[----:B------:R0:W-:Y:S04]  /*21e660*/  STL [R1+0x73c], R2 ;  /* 0x00073c0201007387 */ /* 0x0001e80000100800 */
[----:B------:R-:W4:Y:S04]  /*21e670*/  LDL.LU R28, [R1+0x24b8] ;  /* 0x0024b800011c7983 */ /* 0x000f280000300800 */
[----:B------:R-:W4:Y:S01]  /*21e680*/  LDL.LU R27, [R1+0x261c] ;  /* 0x00261c00011b7983 */ /* 0x000f220000300800 */
[----:B------:R-:W-:-:S02]  /*21e690*/  SHF.R.U32.HI R4, RZ, 0x8, R4 ;  /* 0x00000008ff047819 */ /* 0x000fc40000011604 */
        /* <DEDUP_REMOVED lines=10> */
[----:B------:R-:W-:Y:S01]  /*21e740*/  LOP3.LUT R3, R19, 0xffff, RZ, 0xc0, !PT ;  /* 0x0000ffff13037812 */ /* 0x000fe200078ec0ff */
[----:B------:R-:W2:Y:S04]  /*21e750*/  LDL.LU R24, [R1+0x2968] ;  /* 0x0029680001187983 */ /* 0x000ea80000300800 */
[----:B------:R-:W3:Y:S01]  /*21e760*/  LDL.LU R20, [R1+0x167c] ;  /* 0x00167c0001147983 */ /* 0x000ee20000300800 */
[----:B0-----:R-:W-:-:S02]  /*21e770*/  PRMT R0, R5, 0x3340, R1 ;  /* 0x0000334005007816 */ /* 0x001fc40000000001 */
[----:B------:R-:W-:-:S04]  /*21e780*/  PRMT R2, R4, 0x3340, R3 ;  /* 0x0000334004027816 */ /* 0x000fc80000000003 */
[----:B------:R-:W-:Y:S02]  /*21e790*/  PRMT R0, R2, 0x5410, R0 ;  /* 0x0000541002007816 */ /* 0x000fe40000000000 */
[----:B------:R-:W-:-:S03]  /*21e7a0*/  SHF.R.U32.HI R4, RZ, 0x8, R4 ;  /* 0x00000008ff047819 */ /* 0x000fc60000011604 */
[----:B------:R0:W-:Y:S04]  /*21e7b0*/  STL [R1+0x75c], R0 ;  /* 0x00075c0001007387 */ /* 0x0001e80000100800 */
[----:B------:R-:W3:Y:S01]  /*21e7c0*/  LDL.LU R19, [R1+0x256c] ;  /* 0x00256c0001137983 */ /* 0x000ee20000300800 */
[----:B------:R-:W-:Y:S02]  /*21e7d0*/  SHF.R.U32.HI R2, RZ, 0x8, R3 ;  /* 0x00000008ff027819 */ /* 0x000fe40000011603 */
[----:B------:R-:W-:Y:S02]  /*21e7e0*/  LOP3.LUT R3, R4, 0xffff, RZ, 0xc0, !PT ;  /* 0x0000ffff04037812 */ /* 0x000fe400078ec0ff */
[----:B0-----:R-:W-:Y:S02]  /*21e7f0*/  SHF.R.U32.HI R0, RZ, 0x8, R6 ;  /* 0x00000008ff007819 */ /* 0x001fe40000011606 */
[----:B------:R-:W-:-:S02]  /*21e800*/  LOP3.LUT R2, R2, 0xffff, RZ, 0xc0, !PT ;  /* 0x0000ffff02027812 */ /* 0x000fc400078ec0ff */
[----:B------:R-:W-:Y:S02]  /*21e810*/  LOP3.LUT R0, R0, 0xffff, RZ, 0xc0, !PT ;  /* 0x0000ffff00007812 */ /* 0x000fe400078ec0ff */
[----:B------:R-:W-:Y:S02]  /*21e820*/  PRMT R3, R3, 0x3340, R2 ;  /* 0x0000334003037816 */ /* 0x000fe40000000002 */
[----:B------:R-:W-:Y:S02]  /*21e830*/  PRMT R4, R0, 0x3340, R1 ;  /* 0x0000334000047816 */ /* 0x000fe40000000001 */
[----:B------:R-:W-:Y:S02]  /*21e840*/  SHF.R.U32.HI R0, RZ, 0x8, R5 ;  /* 0x00000008ff007819 */ /* 0x000fe40000011605 */
        /* <DEDUP_REMOVED lines=8> */
[----:B------:R0:W-:Y:S04]  /*21e8d0*/  STL [R1+0xfc], R3 ;  /* 0x0000fc0301007387 */ /* 0x0001e80000100800 */
[----:B------:R1:W-:Y:S01]  /*21e8e0*/  STL [R1+0xf8], R0 ;  /* 0x0000f80001007387 */ /* 0x0003e20000100800 */
[----:B----4-:R-:W-:Y:S02]  /*21e8f0*/  LOP3.LUT R4, R11, 0xffff, RZ, 0xc0, !PT ;  /* 0x0000ffff0b047812 */ /* 0x010fe400078ec0ff */
[----:B------:R-:W-:Y:S02]  /*21e900*/  LOP3.LUT R6, R28, 0xffff, RZ, 0xc0, !PT ;  /* 0x0000ffff1c067812 */ /* 0x000fe400078ec0ff */
[----:B------:R-:W4:Y:S01]  /*21e910*/  LDL.LU R28, [R1+0x2f08] ;  /* 0x002f0800011c7983 */ /* 0x000f220000300800 */
[----:B0-----:R-:W-:-:S02]  /*21e920*/  LOP3.LUT R3, R27, 0xffff, RZ, 0xc0, !PT ;  /* 0x0000ffff1b037812 */ /* 0x001fc400078ec0ff */
[----:B-1----:R-:W-:Y:S02]  /*21e930*/  PRMT R0, R6, 0x3340, R1 ;  /* 0x0000334006007816 */ /* 0x002fe40000000001 */
[----:B------:R-:W-:-:S04]  /*21e940*/  PRMT R2, R4, 0x3340, R3 ;  /* 0x0000334004027816 */ /* 0x000fc80000000003 */
[----:B------:R-:W-:Y:S02]  /*21e950*/  PRMT R2, R2, 0x5410, R0 ;  /* 0x0000541002027816 */ /* 0x000fe40000000000 */
[----:B------:R-:W-:-:S03]  /*21e960*/  SHF.R.U32.HI R0, RZ, 0x8, R25 ;  /* 0x00000008ff007819 */ /* 0x000fc60000011619 */
[----:B------:R0:W-:Y:S04]  /*21e970*/  STL [R1+0x77c], R2 ;  /* 0x00077c0201007387 */ /* 0x0001e80000100800 */
[----:B------:R-:W4:Y:S04]  /*21e980*/  LDL.LU R27, [R1+0x24c8] ;  /* 0x0024c800011b7983 */ /* 0x000f280000300800 */
[----:B------:R-:W4:Y:S01]  /*21e990*/  LDL.LU R25, [R1+0x2648] ;  /* 0x0026480001197983 */ /* 0x000f220000300800 */
[----:B------:R-:W-:Y:S02]  /*21e9a0*/  SHF.R.U32.HI R4, RZ, 0x8, R4 ;  /* 0x00000008ff047819 */ /* 0x000fe40000011604 */
[----:B------:R-:W-:-:S02]  /*21e9b0*/  LOP3.LUT R0, R0, 0xffff, RZ, 0xc0, !PT ;  /* 0x0000ffff00007812 */ /* 0x000fc400078ec0ff */
        /* <DEDUP_REMOVED lines=8> */
[----:B---3--:R-:W-:Y:S01]  /*21ea40*/  LOP3.LUT R5, R20, 0xffff, RZ, 0xc0, !PT ;  /* 0x0000ffff14057812 */ /* 0x008fe200078ec0ff */
[----:B------:R-:W2:Y:S04]  /*21ea50*/  LDL.LU R24, [R1+0x2938] ;  /* 0x0029380001187983 */ /* 0x000ea80000300800 */
[----:B------:R-:W3:Y:S01]  /*21ea60*/  LDL.LU R20, [R1+0x1738] ;  /* 0x0017380001147983 */ /* 0x000ee20000300800 */
[----:B0-----:R-:W-:Y:S02]  /*21ea70*/  PRMT R0, R5, 0x3340, R1 ;  /* 0x0000334005007816 */ /* 0x001fe40000000001 */
[----:B------:R-:W-:-:S04]  /*21ea80*/  LOP3.LUT R3, R19, 0xffff, RZ, 0xc0, !PT ;  /* 0x0000ffff13037812 */ /* 0x000fc800078ec0ff */
        /* <DEDUP_REMOVED lines=20> */
[----:B------:R-:W-:Y:S02]  /*21ebd0*/  PRMT R0, R2, 0x3340, R1 ;  /* 0x0000334002007816 */ /* 0x000fe40000000001 */
[----:B----4-:R-:W-:Y:S01]  /*21ebe0*/  LOP3.LUT R4, R28, 0xffff, RZ, 0xc0, !PT ;  /* 0x0000ffff1c047812 */ /* 0x010fe200078ec0ff */
[----:B------:R0:W-:Y:S04]  /*21ebf0*/  STL [R1+0xec], R3 ;  /* 0x0000ec0301007387 */ /* 0x0001e80000100800 */
[----:B------:R1:W-:Y:S04]  /*21ec00*/  STL [R1+0xe8], R0 ;  /* 0x0000e80001007387 */ /* 0x0003e80000100800 */
[----:B------:R-:W4:Y:S01]  /*21ec10*/  LDL.LU R28, [R1+0x2ed8] ;  /* 0x002ed800011c7983 */ /* 0x000f220000300800 */
[----:B------:R-:W-:-:S02]  /*21ec20*/  LOP3.LUT R6, R27, 0xffff, RZ, 0xc0, !PT ;  /* 0x0000ffff1b067812 */ /* 0x000fc400078ec0ff */
[----:B0-----:R-:W-:Y:S02]  /*21ec30*/  LOP3.LUT R3, R25, 0xffff, RZ, 0xc0, !PT ;  /* 0x0000ffff19037812 */ /* 0x001fe400078ec0ff */
[----:B-1----:R-:W-:Y:S02]  /*21ec40*/  PRMT R0, R6, 0x3340, R1 ;  /* 0x0000334006007816 */ /* 0x002fe40000000001 */
[----:B------:R-:W-:-:S04]  /*21ec50*/  PRMT R2, R4, 0x3340, R3 ;  /* 0x0000334004027816 */ /* 0x000fc80000000003 */
[----:B------:R-:W-:-:S05]  /*21ec60*/  PRMT R2, R2, 0x5410, R0 ;  /* 0x0000541002027816 */ /* 0x000fca0000000000 */
[----:B------:R0:W-:Y:S04]  /*21ec70*/  STL [R1+0x7bc], R2 ;  /* 0x0007bc0201007387 */ /* 0x0001e80000100800 */
[----:B------:R-:W4:Y:S04]  /*21ec80*/  LDL.LU R27, [R1+0x24cc] ;  /* 0x0024cc00011b7983 */ /* 0x000f280000300800 */
[----:B------:R-:W4:Y:S01]  /*21ec90*/  LDL.LU R25, [R1+0x264c] ;  /* 0x00264c0001197983 */ /* 0x000f220000300800 */
[----:B------:R-:W-:Y:S02]  /*21eca0*/  SHF.R.U32.HI R4, RZ, 0x8, R4 ;  /* 0x00000008ff047819 */ /* 0x000fe40000011604 */
[----:B------:R-:W-:-:S02]  /*21ecb0*/  SHF.R.U32.HI R0, RZ, 0x8, R10 ;  /* 0x00000008ff007819 */ /* 0x000fc4000001160a */
[----:B0-----:R-:W-:Y:S02]  /*21ecc0*/  SHF.R.U32.HI R2, RZ, 0x8, R3 ;  /* 0x00000008ff027819 */ /* 0x001fe40000011603 */
[----:B------:R-:W-:Y:S02]  /*21ecd0*/  LOP3.LUT R3, R4, 0xffff, RZ, 0xc0, !PT ;  /* 0x0000ffff04037812 */ /* 0x000fe400078ec0ff */
[----:B------:R-:W-:Y:S02]  /*21ece0*/  LOP3.LUT R0, R0, 0xffff, RZ, 0xc0, !PT ;  /* 0x0000ffff00007812 */ /* 0x000fe400078ec0ff */
[----:B------:R-:W-:Y:S02]  /*21ecf0*/  LOP3.LUT R2, R2, 0xffff, RZ, 0xc0, !PT ;  /* 0x0000ffff02027812 */ /* 0x000fe400078ec0ff */
[----:B------:R-:W-:Y:S02]  /*21ed00*/  PRMT R0, R0, 0x3340, R1 ;  /* 0x0000334000007816 */ /* 0x000fe40000000001 */
[----:B------:R-:W-:-:S05]  /*21ed10*/  PRMT R10, R3, 0x3340, R2 ;  /* 0x00003340030a7816 */ /* 0x000fca0000000002 */
[----:B------:R-:W-:Y:S04]  /*21ed20*/  STL [R1+0x7570], R10 ;  /* 0x0075700a01007387 */ /* 0x000fe80000100800 */
[----:B------:R0:W-:Y:S01]  /*21ed30*/  STL [R1+0xe4], R0 ;  /* 0x0000e40001007387 */ /* 0x0001e20000100800 */
[----:B--2---:R-:W-:Y:S02]  /*21ed40*/  LOP3.LUT R4, R24, 0xffff, RZ, 0xc0, !PT ;  /* 0x0000ffff18047812 */ /* 0x004fe400078ec0ff */
[----:B---3--:R-:W-:Y:S01]  /*21ed50*/  LOP3.LUT R5, R20, 0xffff, RZ, 0xc0, !PT ;  /* 0x0000ffff14057812 */ /* 0x008fe200078ec0ff */
[----:B------:R-:W2:Y:S04]  /*21ed60*/  LDL.LU R24, [R1+0x2908] ;  /* 0x0029080001187983 */ /* 0x000ea80000300800 */
[----:B------:R-:W3:Y:S01]  /*21ed70*/  LDL.LU R20, [R1+0x1740] ;  /* 0x0017400001147983 */ /* 0x000ee20000300800 */
[----:B0-----:R-:W-:-:S02]  /*21ed80*/  PRMT R0, R5, 0x3340, R1 ;  /* 0x0000334005007816 */ /* 0x001fc40000000001 */
        /* <DEDUP_REMOVED lines=18> */
[----:B------:R-:W-:-:S02]  /*21eeb0*/  LOP3.LUT R2, R2, 0xffff, RZ, 0xc0, !PT ;  /* 0x0000ffff02027812 */ /* 0x000fc400078ec0ff */
[--C-:B0-----:R-:W-:Y:S02]  /*21eec0*/  PRMT R3, R0, 0x3340, R1.reuse ;  /* 0x0000334000037816 */ /* 0x101fe40000000001 */
[----:B------:R-:W-:Y:S02]  /*21eed0*/  PRMT R0, R2, 0x3340, R1 ;  /* 0x0000334002007816 */ /* 0x000fe40000000001 */
[----:B----4-:R-:W-:Y:S01]  /*21eee0*/  LOP3.LUT R4, R28, 0xffff, RZ, 0xc0, !PT ;  /* 0x0000ffff1c047812 */ /* 0x010fe200078ec0ff */
[----:B------:R0:W-:Y:S04]  /*21eef0*/  STL [R1+0xdc], R3 ;  /* 0x0000dc0301007387 */ /* 0x0001e80000100800 */
[----:B------:R1:W-:Y:S01]  /*21ef00*/  STL [R1+0xd8], R0 ;  /* 0x0000d80001007387 */ /* 0x0003e20000100800 */
[----:B------:R-:W-:-:S02]  /*21ef10*/  LOP3.LUT R6, R27, 0xffff, RZ, 0xc0, !PT ;  /* 0x0000ffff1b067812 */ /* 0x000fc400078ec0ff */
[----:B0-----:R-:W-:Y:S01]  /*21ef20*/  LOP3.LUT R3, R25, 0xffff, RZ, 0xc0, !PT ;  /* 0x0000ffff19037812 */ /* 0x001fe200078ec0ff */
[----:B------:R-:W4:Y:S01]  /*21ef30*/  LDL.LU R27, [R1+0x2ea8] ;  /* 0x002ea800011b7983 */ /* 0x000f220000300800 */
        /* <DEDUP_REMOVED lines=73> */
[----:B------:R0:W-:Y:S01]  /*21f3d0*/  STL [R1+0x7d0], R0 ;  /* 0x0007d00001007387 */ /* 0x0001e20000100800 */
[----:B------:R-:W-:-:S03]  /*21f3e0*/  SHF.R.U32.HI R2, RZ, 0x8, R3 ;  /* 0x00000008ff027819 */ /* 0x000fc60000011603 */
[----:B------:R-:W3:Y:S01]  /*21f3f0*/  LDL.LU R19, [R1+0x259c] ;  /* 0x00259c0001137983 */ /* 0x000ee20000300800 */
[----:B------:R-:W-:Y:S02]  /*21f400*/  LOP3.LUT R3, R4, 0xffff, RZ, 0xc0, !PT ;  /* 0x0000ffff04037812 */ /* 0x000fe400078ec0ff */
[----:B0-----:R-:W-:Y:S02]  /*21f410*/  SHF.R.U32.HI R0, RZ, 0x8, R6 ;  /* 0x00000008ff007819 */ /* 0x001fe40000011606 */
[----:B------:R-:W-:Y:S02]  /*21f420*/  LOP3.LUT R2, R2, 0xffff, RZ, 0xc0, !PT ;  /* 0x0000ffff02027812 */ /* 0x000fe400078ec0ff */
[----:B------:R-:W-:Y:S02]  /*21f430*/  LOP3.LUT R0, R0, 0xffff, RZ, 0xc0, !PT ;  /* 0x0000ffff00007812 */ /* 0x000fe400078ec0ff */
[----:B------:R-:W-:Y:S02]  /*21f440*/  PRMT R3, R3, 0x3340, R2 ;  /* 0x0000334003037816 */ /* 0x000fe40000000002 */
[----:B------:R-:W-:-:S02]  /*21f450*/  PRMT R4, R0, 0x3340, R1 ;  /* 0x0000334000047816 */ /* 0x000fc40000000001 */
[----:B------:R-:W-:Y:S02]  /*21f460*/  SHF.R.U32.HI R0, RZ, 0x8, R5 ;  /* 0x00000008ff007819 */ /* 0x000fe40000011605 */
[----:B------:R-:W-:Y:S02]  /*21f470*/  SHF.R.U32.HI R2, RZ, 0x8, R18 ;  /* 0x00000008ff027819 */ /* 0x000fe40000011612 */
[----:B------:R-:W-:Y:S01]  /*21f480*/  LOP3.LUT R0, R0, 0xffff, RZ, 0xc0, !PT ;  /* 0x0000ffff00007812 */ /* 0x000fe200078ec0ff */
[----:B------:R-:W-:Y:S04]  /*21f490*/  STL [R1+0xc0], R4 ;  /* 0x0000c00401007387 */ /* 0x000fe80000100800 */
[----:B------:R0:W-:Y:S01]  /*21f4a0*/  STL [R1+0x4c8], R3 ;  /* 0x0004c80301007387 */ /* 0x0001e20000100800 */
[----:B------:R-:W-:-:S02]  /*21f4b0*/  LOP3.LUT R2, R2, 0xffff, RZ, 0xc0, !PT ;  /* 0x0000ffff02027812 */ /* 0x000fc400078ec0ff */
[--C-:B0-----:R-:W-:Y:S02]  /*21f4c0*/  PRMT R3, R0, 0x3340, R1.reuse ;  /* 0x0000334000037816 */ /* 0x101fe40000000001 */
[----:B------:R-:W-:-:S03]  /*21f4d0*/  PRMT R0, R2, 0x3340, R1 ;  /* 0x0000334002007816 */ /* 0x000fc60000000001 */
[----:B------:R0:W-:Y:S01]  /*21f4e0*/  STL [R1+0xbc], R3 ;  /* 0x0000bc0301007387 */ /* 0x0001e20000100800 */
[----:B----4-:R-:W-:-:S03]  /*21f4f0*/  LOP3.LUT R4, R25, 0xffff, RZ, 0xc0, !PT ;  /* 0x0000ffff19047812 */ /* 0x010fc600078ec0ff */
[----:B------:R1:W-:Y:S01]  /*21f500*/  STL [R1+0xb8], R0 ;  /* 0x0000b80001007387 */ /* 0x0003e20000100800 */
[----:B------:R-:W-:Y:S02]  /*21f510*/  LOP3.LUT R6, R23, 0xffff, RZ, 0xc0, !PT ;  /* 0x0000ffff17067812 */ /* 0x000fe400078ec0ff */
        /* <DEDUP_REMOVED lines=20> */
[----:B------:R-:W2:Y:S02]  /*21f660*/  LDL.LU R20, [R1+0x2878] ;  /* 0x0028780001147983 */ /* 0x000ea40000300800 */
[----:B0-----:R-:W-:Y:S02]  /*21f670*/  PRMT R0, R5, 0x3340, R1 ;  /* 0x0000334005007816 */ /* 0x001fe40000000001 */
[----:B------:R-:W-:-:S04]  /*21f680*/  LOP3.LUT R3, R19, 0xffff, RZ, 0xc0, !PT ;  /* 0x0000ffff13037812 */ /* 0x000fc800078ec0ff */
[----:B------:R-:W-:-:S04]  /*21f690*/  PRMT R2, R4, 0x3340, R3 ;  /* 0x0000334004027816 */ /* 0x000fc80000000003 */
[----:B------:R-:W-:-:S05]  /*21f6a0*/  PRMT R0, R2, 0x5410, R0 ;  /* 0x0000541002007816 */ /* 0x000fca0000000000 */
[----:B------:R0:W-:Y:S01]  /*21f6b0*/  STL [R1+0x1654], R0 ;  /* 0x0016540001007387 */ /* 0x0001e20000100800 */
[----:B------:R-:W-:Y:S02]  /*21f6c0*/  SHF.R.U32.HI R4, RZ, 0x8, R4 ;  /* 0x00000008ff047819 */ /* 0x000fe40000011604 */
[----:B------:R-:W-:Y:S01]  /*21f6d0*/  SHF.R.U32.HI R2, RZ, 0x8, R3 ;  /* 0x00000008ff027819 */ /* 0x000fe20000011603 */
[----:B------:R-:W3:Y:S01]  /*21f6e0*/  LDL.LU R19, [R1+0x25a8] ;  /* 0x0025a80001137983 */ /* 0x000ee20000300800 */
[----:B0-----:R-:W-:-:S04]  /*21f6f0*/  SHF.R.U32.HI R0, RZ, 0x8, R6 ;  /* 0x00000008ff007819 */ /* 0x001fc80000011606 */
[----:B------:R-:W-:Y:S02]  /*21f700*/  LOP3.LUT R0, R0, 0xffff, RZ, 0xc0, !PT ;  /* 0x0000ffff00007812 */ /* 0x000fe400078ec0ff */
[----:B------:R-:W-:Y:S02]  /*21f710*/  LOP3.LUT R3, R4, 0xffff, RZ, 0xc0, !PT ;  /* 0x0000ffff04037812 */ /* 0x000fe400078ec0ff */
[----:B------:R-:W-:Y:S02]  /*21f720*/  LOP3.LUT R2, R2, 0xffff, RZ, 0xc0, !PT ;  /* 0x0000ffff02027812 */ /* 0x000fe400078ec0ff */
[----:B------:R-:W-:Y:S02]  /*21f730*/  PRMT R0, R0, 0x3340, R1 ;  /* 0x0000334000007816 */ /* 0x000fe40000000001 */
[----:B------:R-:W-:Y:S02]  /*21f740*/  PRMT R18, R3, 0x3340, R2 ;  /* 0x0000334003127816 */ /* 0x000fe40000000002 */
[----:B------:R-:W-:Y:S01]  /*21f750*/  SHF.R.U32.HI R2, RZ, 0x8, R16 ;  /* 0x00000008ff027819 */ /* 0x000fe20000011610 */
[----:B------:R0:W-:Y:S03]  /*21f760*/  STL [R1+0xb0], R0 ;  /* 0x0000b00001007387 */ /* 0x0001e60000100800 */
[----:B------:R-:W-:-:S02]  /*21f770*/  LOP3.LUT R2, R2, 0xffff, RZ, 0xc0, !PT ;  /* 0x0000ffff02027812 */ /* 0x000fc400078ec0ff */
[----:B0-----:R-:W-:-:S04]  /*21f780*/  SHF.R.U32.HI R0, RZ, 0x8, R5 ;  /* 0x00000008ff007819 */ /* 0x001fc80000011605 */
[----:B------:R-:W-:Y:S02]  /*21f790*/  LOP3.LUT R0, R0, 0xffff, RZ, 0xc0, !PT ;  /* 0x0000ffff00007812 */ /* 0x000fe400078ec0ff */
[----:B----4-:R-:W-:Y:S02]  /*21f7a0*/  LOP3.LUT R4, R23, 0xffff, RZ, 0xc0, !PT ;  /* 0x0000ffff17047812 */ /* 0x010fe400078ec0ff */
[--C-:B------:R-:W-:Y:S02]  /*21f7b0*/  PRMT R11, R0, 0x3340, R1.reuse ;  /* 0x00003340000b7816 */ /* 0x100fe40000000001 */
[----:B------:R-:W-:Y:S01]  /*21f7c0*/  PRMT R26, R2, 0x3340, R1 ;  /* 0x00003340021a7816 */ /* 0x000fe20000000001 */
[----:B------:R-:W-:Y:S01]  /*21f7d0*/  STL [R1+0x750c], R18 ;  /* 0x00750c1201007387 */ /* 0x000fe20000100800 */
[----:B------:R-:W-:Y:S02]  /*21f7e0*/  LOP3.LUT R6, R21, 0xffff, RZ, 0xc0, !PT ;  /* 0x0000ffff15067812 */ /* 0x000fe400078ec0ff */
[----:B------:R-:W-:-:S02]  /*21f7f0*/  LOP3.LUT R3, R17, 0xffff, RZ, 0xc0, !PT ;  /* 0x0000ffff11037812 */ /* 0x000fc400078ec0ff */
[----:B------:R-:W-:Y:S02]  /*21f800*/  PRMT R0, R6, 0x3340, R1 ;  /* 0x0000334006007816 */ /* 0x000fe40000000001 */
[----:B------:R-:W-:Y:S01]  /*21f810*/  PRMT R2, R4, 0x3340, R3 ;  /* 0x0000334004027816 */ /* 0x000fe20000000003 */
[----:B------:R-:W-:Y:S03]  /*21f820*/  STL [R1+0x7510], R11 ;  /* 0x0075100b01007387 */ /* 0x000fe60000100800 */
[----:B------:R-:W-:Y:S01]  /*21f830*/  PRMT R2, R2, 0x5410, R0 ;  /* 0x0000541002027816 */ /* 0x000fe20000000000 */
[----:B------:R-:W-:Y:S04]  /*21f840*/  STL [R1+0x7514], R26 ;  /* 0x0075141a01007387 */ /* 0x000fe80000100800 */
[----:B------:R-:W4:Y:S01]  /*21f850*/  LDL.LU R23, [R1+0x2e18] ;  /* 0x002e180001177983 */ /* 0x000f220000300800 */
[----:B------:R-:W-:-:S02]  /*21f860*/  SHF.R.U32.HI R0, RZ, 0x8, R15 ;  /* 0x00000008ff007819 */ /* 0x000fc4000001160f */
[----:B------:R-:W-:Y:S01]  /*21f870*/  SHF.R.U32.HI R4, RZ, 0x8, R4 ;  /* 0x00000008ff047819 */ /* 0x000fe20000011604 */
[----:B------:R0:W-:Y:S04]  /*21f880*/  STL [R1+0x1658], R2 ;  /* 0x0016580201007387 */ /* 0x0001e80000100800 */
[----:B------:R-:W4:Y:S01]  /*21f890*/  LDL.LU R17, [R1+0x266c] ;  /* 0x00266c0001117983 */ /* 0x000f220000300800 */
[----:B------:R-:W-:Y:S02]  /*21f8a0*/  LOP3.LUT R0, R0, 0xffff, RZ, 0xc0, !PT ;  /* 0x0000ffff00007812 */ /* 0x000fe400078ec0ff */
[----:B0-----:R-:W-:Y:S02]  /*21f8b0*/  SHF.R.U32.HI R2, RZ, 0x8, R3 ;  /* 0x00000008ff027819 */ /* 0x001fe40000011603 */
[----:B------:R-:W-:-:S02]  /*21f8c0*/  LOP3.LUT R3, R4, 0xffff, RZ, 0xc0, !PT ;  /* 0x0000ffff04037812 */ /* 0x000fc400078ec0ff */
[----:B------:R-:W-:Y:S02]  /*21f8d0*/  LOP3.LUT R2, R2, 0xffff, RZ, 0xc0, !PT ;  /* 0x0000ffff02027812 */ /* 0x000fe400078ec0ff */
[--C-:B------:R-:W-:Y:S02]  /*21f8e0*/  PRMT R16, R0, 0x3340, R1.reuse ;  /* 0x0000334000107816 */ /* 0x100fe40000000001 */
[----:B------:R-:W-:Y:S02]  /*21f8f0*/  PRMT R15, R3, 0x3340, R2 ;  /* 0x00003340030f7816 */ /* 0x000fe40000000002 */
[----:B------:R-:W-:Y:S01]  /*21f900*/  LOP3.LUT R5, R13, 0xffff, RZ, 0xc0, !PT ;  /* 0x0000ffff0d057812 */ /* 0x000fe200078ec0ff */
[----:B------:R-:W-:Y:S04]  /*21f910*/  STL [R1+0x7518], R16 ;  /* 0x0075181001007387 */ /* 0x000fe80000100800 */
[----:B------:R-:W-:Y:S04]  /*21f920*/  STL [R1+0x751c], R15 ;  /* 0x00751c0f01007387 */ /* 0x000fe80000100800 */
[----:B------:R-:W4:Y:S01]  /*21f930*/  LDL.LU R13, [R1+0x7968] ;  /* 0x00796800010d7983 */ /* 0x000f220000300800 */
[----:B------:R-:W-:-:S03]  /*21f940*/  PRMT R0, R5, 0x3340, R1 ;  /* 0x0000334005007816 */ /* 0x000fc60000000001 */
[----:B------:R-:W4:Y:S01]  /*21f950*/  LDL.LU R21, [R1+0x2848] ;  /* 0x0028480001157983 */ /* 0x000f220000300800 */
[----:B--2---:R-:W-:Y:S02]  /*21f960*/  LOP3.LUT R4, R20, 0xffff, RZ, 0xc0, !PT ;  /* 0x0000ffff14047812 */ /* 0x004fe400078ec0ff */
[----:B---3--:R-:W-:-:S04]  /*21f970*/  LOP3.LUT R3, R19, 0xffff, RZ, 0xc0, !PT ;  /* 0x0000ffff13037812 */ /* 0x008fc800078ec0ff */
        /* <DEDUP_REMOVED lines=9> */
[----:B------:R-:W-:Y:S02]  /*21fa10*/  PRMT R19, R3, 0x3340, R2 ;  /* 0x0000334003137816 */ /* 0x000fe40000000002 */
[----:B------:R-:W-:Y:S02]  /*21fa20*/  SHF.R.U32.HI R2, RZ, 0x8, R14 ;  /* 0x00000008ff027819 */ /* 0x000fe4000001160e */
[----:B------:R-:W-:Y:S02]  /*21fa30*/  PRMT R24, R0, 0x3340, R1 ;  /* 0x0000334000187816 */ /* 0x000fe40000000001 */
[----:B------:R-:W-:Y:S02]  /*21fa40*/  SHF.R.U32.HI R0, RZ, 0x8, R5 ;  /* 0x00000008ff007819 */ /* 0x000fe40000011605 */
[----:B------:R-:W-:-:S02]  /*21fa50*/  LOP3.LUT R2, R2, 0xffff, RZ, 0xc0, !PT ;  /* 0x0000ffff02027812 */ /* 0x000fc400078ec0ff */
[----:B------:R-:W-:Y:S02]  /*21fa60*/  LOP3.LUT R0, R0, 0xffff, RZ, 0xc0, !PT ;  /* 0x0000ffff00007812 */ /* 0x000fe400078ec0ff */
[--C-:B------:R-:W-:Y:S02]  /*21fa70*/  PRMT R14, R2, 0x3340, R1.reuse ;  /* 0x00003340020e7816 */ /* 0x100fe40000000001 */
[----:B------:R-:W-:Y:S01]  /*21fa80*/  PRMT R20, R0, 0x3340, R1 ;  /* 0x0000334000147816 */ /* 0x000fe20000000001 */
[----:B------:R-:W-:Y:S04]  /*21fa90*/  STL [R1+0x7520], R24 ;  /* 0x0075201801007387 */ /* 0x000fe80000100800 */
[----:B------:R-:W-:Y:S04]  /*21faa0*/  STL [R1+0x7524], R19 ;  /* 0x0075241301007387 */ /* 0x000fe80000100800 */
[----:B------:R-:W-:Y:S04]  /*21fab0*/  STL [R1+0x7528], R20 ;  /* 0x0075281401007387 */ /* 0x000fe80000100800 */
[----:B------:R-:W-:Y:S01]  /*21fac0*/  STL [R1+0x752c], R14 ;  /* 0x00752c0e01007387 */ /* 0x000fe20000100800 */
[----:B----4-:R-:W-:-:S02]  /*21fad0*/  LOP3.LUT R4, R23, 0xffff, RZ, 0xc0, !PT ;  /* 0x0000ffff17047812 */ /* 0x010fc400078ec0ff */
[----:B------:R-:W-:-:S04]  /*21fae0*/  LOP3.LUT R3, R17, 0xffff, RZ, 0xc0, !PT ;  /* 0x0000ffff11037812 */ /* 0x000fc800078ec0ff */
[----:B------:R-:W-:Y:S02]  /*21faf0*/  PRMT R2, R4, 0x3340, R3 ;  /* 0x0000334004027816 */ /* 0x000fe40000000003 */
[----:B------:R-:W-:Y:S02]  /*21fb00*/  LOP3.LUT R6, R13, 0xffff, RZ, 0xc0, !PT ;  /* 0x0000ffff0d067812 */ /* 0x000fe400078ec0ff */
[----:B------:R-:W2:Y:S04]  /*21fb10*/  LDL.LU R13, [R1+0x7964] ;  /* 0x00796400010d7983 */ /* 0x000ea80000300800 */
[----:B------:R-:W3:Y:S01]  /*21fb20*/  LDL.LU R25, [R1+0x2de8] ;  /* 0x002de80001197983 */ /* 0x000ee20000300800 */
[----:B------:R-:W-:-:S04]  /*21fb30*/  PRMT R0, R6, 0x3340, R1 ;  /* 0x0000334006007816 */ /* 0x000fc80000000001 */
[----:B------:R-:W-:Y:S02]  /*21fb40*/  PRMT R2, R2, 0x5410, R0 ;  /* 0x0000541002027816 */ /* 0x000fe40000000000 */
[----:B------:R-:W-:Y:S02]  /*21fb50*/  SHF.R.U32.HI R0, RZ, 0x8, R12 ;  /* 0x00000008ff007819 */ /* 0x000fe4000001160c */
[----:B------:R-:W-:Y:S01]  /*21fb60*/  SHF.R.U32.HI R4, RZ, 0x8, R4 ;  /* 0x00000008ff047819 */ /* 0x000fe20000011604 */
[----:B------:R0:W-:Y:S01]  /*21fb70*/  STL [R1+0x1660], R2 ;  /* 0x0016600201007387 */ /* 0x0001e20000100800 */
[----:B------:R-:W-:-:S03]  /*21fb80*/  LOP3.LUT R0, R0, 0xffff, RZ, 0xc0, !PT ;  /* 0x0000ffff00007812 */ /* 0x000fc600078ec0ff */
[----:B------:R-:W4:Y:S01]  /*21fb90*/  LDL.LU R23, [R1+0x2678] ;  /* 0x0026780001177983 */ /* 0x000f220000300800 */
[----:B0-----:R-:W-:Y:S02]  /*21fba0*/  SHF.R.U32.HI R2, RZ, 0x8, R3 ;  /* 0x00000008ff027819 */ /* 0x001fe40000011603 */
[----:B------:R-:W-:Y:S02]  /*21fbb0*/  LOP3.LUT R3, R4, 0xffff, RZ, 0xc0, !PT ;  /* 0x0000ffff04037812 */ /* 0x000fe400078ec0ff */
[----:B------:R-:W-:Y:S02]  /*21fbc0*/  LOP3.LUT R2, R2, 0xffff, RZ, 0xc0, !PT ;  /* 0x0000ffff02027812 */ /* 0x000fe400078ec0ff */
[----:B------:R-:W-:Y:S02]  /*21fbd0*/  PRMT R17, R0, 0x3340, R1 ;  /* 0x0000334000117816 */ /* 0x000fe40000000001 */
[----:B------:R-:W-:Y:S02]  /*21fbe0*/  PRMT R12, R3, 0x3340, R2 ;  /* 0x00003340030c7816 */ /* 0x000fe40000000002 */
[----:B------:R-:W-:Y:S01]  /*21fbf0*/  LOP3.LUT R5, R9, 0xffff, RZ, 0xc0, !PT ;  /* 0x0000ffff09057812 */ /* 0x000fe200078ec0ff */
[----:B------:R-:W-:Y:S04]  /*21fc00*/  STL [R1+0x7530], R17 ;  /* 0x0075301101007387 */ /* 0x000fe80000100800 */
[----:B------:R-:W-:Y:S04]  /*21fc10*/  STL [R1+0x7534], R12 ;  /* 0x0075340c01007387 */ /* 0x000fe80000100800 */
[----:B------:R-:W3:Y:S01]  /*21fc20*/  LDL.LU R9, [R1+0x7960] ;  /* 0x0079600001097983 */ /* 0x000ee20000300800 */
[----:B------:R-:W-:-:S02]  /*21fc30*/  LOP3.LUT R4, R21, 0xffff, RZ, 0xc0, !PT ;  /* 0x0000ffff15047812 */ /* 0x000fc400078ec0ff */
[----:B------:R-:W-:Y:S01]  /*21fc40*/  PRMT R0, R5, 0x3340, R1 ;  /* 0x0000334005007816 */ /* 0x000fe20000000001 */
[----:B------:R-:W4:Y:S01]  /*21fc50*/  LDL.LU R21, [R1+0x2828] ;  /* 0x0028280001157983 */ /* 0x000f220000300800 */
[----:B--2---:R-:W-:-:S04]  /*21fc60*/  LOP3.LUT R3, R13, 0xffff, RZ, 0xc0, !PT ;  /* 0x0000ffff0d037812 */ /* 0x004fc800078ec0ff */
        /* <DEDUP_REMOVED lines=14> */
[----:B------:R-:W-:Y:S01]  /*21fd50*/  LOP3.LUT R0, R0, 0xffff, RZ, 0xc0, !PT ;  /* 0x0000ffff00007812 */ /* 0x000fe200078ec0ff */
[----:B------:R-:W-:Y:S04]  /*21fd60*/  STL [R1+0x7538], R13 ;  /* 0x0075380d01007387 */ /* 0x000fe80000100800 */
[----:B------:R-:W-:Y:S01]  /*21fd70*/  STL [R1+0x753c], R28 ;  /* 0x00753c1c01007387 */ /* 0x000fe20000100800 */
[--C-:B------:R-:W-:Y:S02]  /*21fd80*/  PRMT R27, R2, 0x3340, R1.reuse ;  /* 0x00003340021b7816 */ /* 0x100fe40000000001 */
[----:B------:R-:W-:Y:S01]  /*21fd90*/  PRMT R29, R0, 0x3340, R1 ;  /* 0x00003340001d7816 */ /* 0x000fe20000000001 */
[----:B------:R-:W2:Y:S01]  /*21fda0*/  LDL.LU R8, [R1+0x795c] ;  /* 0x00795c0001087983 */ /* 0x000ea20000300800 */
[----:B---3--:R-:W-:-:S03]  /*21fdb0*/  LOP3.LUT R6, R9, 0xffff, RZ, 0xc0, !PT ;  /* 0x0000ffff09067812 */ /* 0x008fc600078ec0ff */
[----:B------:R-:W-:Y:S04]  /*21fdc0*/  STL [R1+0x7540], R29 ;  /* 0x0075401d01007387 */ /* 0x000fe80000100800 */
[----:B------:R-:W-:Y:S04]  /*21fdd0*/  STL [R1+0x7544], R27 ;  /* 0x0075441b01007387 */ /* 0x000fe80000100800 */
[----:B------:R-:W3:Y:S01]  /*21fde0*/  LDL.LU R9, [R1+0x7958] ;  /* 0x0079580001097983 */ /* 0x000ee20000300800 */
[----:B------:R-:W-:Y:S02]  /*21fdf0*/  LOP3.LUT R4, R25, 0xffff, RZ, 0xc0, !PT ;  /* 0x0000ffff19047812 */ /* 0x000fe400078ec0ff */
[----:B----4-:R-:W-:-:S02]  /*21fe00*/  LOP3.LUT R3, R23, 0xffff, RZ, 0xc0, !PT ;  /* 0x0000ffff17037812 */ /* 0x010fc400078ec0ff */
[----:B------:R-:W-:Y:S01]  /*21fe10*/  PRMT R0, R6, 0x3340, R1 ;  /* 0x0000334006007816 */ /* 0x000fe20000000001 */
[----:B------:R-:W4:Y:S01]  /*21fe20*/  LDL.LU R26, [R1+0x1f5c] ;  /* 0x001f5c00011a7983 */ /* 0x000f220000300800 */
        /* <DEDUP_REMOVED lines=11> */
[----:B------:R-:W-:-:S03]  /*21fee0*/  PRMT R22, R3, 0x3340, R2 ;  /* 0x0000334003167816 */ /* 0x000fc60000000002 */
[----:B------:R-:W-:Y:S04]  /*21fef0*/  STL [R1+0x7548], R25 ;  /* 0x0075481901007387 */ /* 0x000fe80000100800 */
[----:B------:R-:W-:Y:S01]  /*21ff00*/  STL [R1+0x754c], R22 ;  /* 0x00754c1601007387 */ /* 0x000fe20000100800 */
[----:B--2---:R-:W-:-:S03]  /*21ff10*/  LOP3.LUT R5, R8, 0xffff, RZ, 0xc0, !PT ;  /* 0x0000ffff08057812 */ /* 0x004fc600078ec0ff */
[----:B------:R-:W2:Y:S01]  /*21ff20*/  LDL.LU R8, [R1+0x7954] ;  /* 0x0079540001087983 */ /* 0x000ea20000300800 */
[----:B---3--:R-:W-:-:S03]  /*21ff30*/  LOP3.LUT R3, R9, 0xffff, RZ, 0xc0, !PT ;  /* 0x0000ffff09037812 */ /* 0x008fc600078ec0ff */
[----:B------:R-:W3:Y:S04]  /*21ff40*/  LDL.LU R9, [R1+0x7950] ;  /* 0x0079500001097983 */ /* 0x000ee80000300800 */
[----:B------:R-:W3:Y:S04]  /*21ff50*/  LDL.LU R18, [R1+0x1794] ;  /* 0x0017940001127983 */ /* 0x000ee80000300800 */
[----:B------:R-:W3:Y:S01]  /*21ff60*/  LDL.LU R10, [R1+0x25bc] ;  /* 0x0025bc00010a7983 */ /* 0x000ee20000300800 */
[----:B------:R-:W-:Y:S02]  /*21ff70*/  LOP3.LUT R4, R21, 0xffff, RZ, 0xc0, !PT ;  /* 0x0000ffff15047812 */ /* 0x000fe400078ec0ff */
[----:B------:R-:W-:-:S02]  /*21ff80*/  PRMT R0, R5, 0x3340, R1 ;  /* 0x0000334005007816 */ /* 0x000fc40000000001 */
[----:B------:R-:W-:-:S04]  /*21ff90*/  PRMT R2, R4, 0x3340, R3 ;  /* 0x0000334004027816 */ /* 0x000fc80000000003 */
        /* <DEDUP_REMOVED lines=8> */
[----:B----4-:R-:W-:Y:S02]  /*220020*/  SHF.R.U32.HI R5, RZ, 0x8, R26 ;  /* 0x00000008ff057819 */ /* 0x010fe4000001161a */
[----:B------:R-:W-:Y:S02]  /*220030*/  LOP3.LUT R0, R0, 0xffff, RZ, 0xc0, !PT ;  /* 0x0000ffff00007812 */ /* 0x000fe400078ec0ff */
[----:B------:R-:W-:Y:S02]  /*220040*/  LOP3.LUT R6, R6, 0xffff, RZ, 0xc0, !PT ;  /* 0x0000ffff06067812 */ /* 0x000fe400078ec0ff */
[----:B------:R-:W-:Y:S02]  /*220050*/  LOP3.LUT R5, R5, 0xffff, RZ, 0xc0, !PT ;  /* 0x0000ffff05057812 */ /* 0x000fe400078ec0ff */
[----:B------:R-:W-:-:S02]  /*220060*/  PRMT R21, R3, 0x3340, R2 ;  /* 0x0000334003157816 */ /* 0x000fc40000000002 */
[--C-:B------:R-:W-:Y:S02]  /*220070*/  PRMT R23, R0, 0x3340, R1.reuse ;  /* 0x0000334000177816 */ /* 0x100fe40000000001 */
[--C-:B------:R-:W-:Y:S02]  /*220080*/  PRMT R6, R6, 0x3340, R1.reuse ;  /* 0x0000334006067816 */ /* 0x100fe40000000001 */
[----:B------:R-:W-:Y:S01]  /*220090*/  PRMT R5, R5, 0x3340, R1 ;  /* 0x0000334005057816 */ /* 0x000fe20000000001 */
[----:B------:R-:W-:Y:S04]  /*2200a0*/  STL [R1+0x7550], R23 ;  /* 0x0075501701007387 */ /* 0x000fe80000100800 */
[----:B------:R-:W-:Y:S04]  /*2200b0*/  STL [R1+0x7554], R21 ;  /* 0x0075541501007387 */ /* 0x000fe80000100800 */
[----:B------:R-:W-:Y:S04]  /*2200c0*/  STL [R1+0x7558], R6 ;  /* 0x0075580601007387 */ /* 0x000fe80000100800 */
[----:B------:R2:W-:Y:S01]  /*2200d0*/  STL [R1+0x755c], R5 ;  /* 0x00755c0501007387 */ /* 0x0005e20000100800 */
[----:B------:R-:W-:-:S02]  /*2200e0*/  LOP3.LUT R4, R11, 0xffff, RZ, 0xc0, !PT ;  /* 0x0000ffff0b047812 */ /* 0x000fc400078ec0ff */
[----:B--2---:R-:W-:Y:S02]  /*2200f0*/  LOP3.LUT R5, R8, 0xffff, RZ, 0xc0, !PT ;  /* 0x0000ffff08057812 */ /* 0x004fe400078ec0ff */
[----:B------:R-:W2:Y:S01]  /*220100*/  LDL.LU R8, [R1+0x794c] ;  /* 0x00794c0001087983 */ /* 0x000ea20000300800 */
[----:B---3--:R-:W-:Y:S02]  /*220110*/  LOP3.LUT R3, R9, 0xffff, RZ, 0xc0, !PT ;  /* 0x0000ffff09037812 */ /* 0x008fe400078ec0ff */
[----:B------:R-:W-:Y:S02]  /*220120*/  PRMT R0, R5, 0x3340, R1 ;  /* 0x0000334005007816 */ /* 0x000fe40000000001 */
[----:B------:R-:W-:-:S04]  /*220130*/  PRMT R2, R4, 0x3340, R3 ;  /* 0x0000334004027816 */ /* 0x000fc80000000003 */
[----:B------:R-:W-:Y:S02]  /*220140*/  PRMT R2, R2, 0x5410, R0 ;  /* 0x0000541002027816 */ /* 0x000fe40000000000 */
[----:B------:R-:W-:Y:S02]  /*220150*/  SHF.R.U32.HI R0, RZ, 0x8, R7 ;  /* 0x00000008ff007819 */ /* 0x000fe40000011607 */
[----:B------:R-:W3:Y:S04]  /*220160*/  LDL.LU R7, [R1+0x2df8] ;  /* 0x002df80001077983 */ /* 0x000ee80000300800 */
[----:B------:R0:W-:Y:S04]  /*220170*/  STL [R1+0x1670], R2 ;  /* 0x0016700201007387 */ /* 0x0001e80000100800 */
[----:B------:R-:W4:Y:S04]  /*220180*/  LDL.LU R16, [R1+0x2538] ;  /* 0x0025380001107983 */ /* 0x000f280000300800 */
[----:B------:R-:W4:Y:S01]  /*220190*/  LDL.LU R26, [R1+0x2688] ;  /* 0x00268800011a7983 */ /* 0x000f220000300800 */
[----:B------:R-:W-:-:S02]  /*2201a0*/  SHF.R.U32.HI R3, RZ, 0x8, R3 ;  /* 0x00000008ff037819 */ /* 0x000fc40000011603 */
[----:B0-----:R-:W-:Y:S02]  /*2201b0*/  SHF.R.U32.HI R2, RZ, 0x8, R4 ;  /* 0x00000008ff027819 */ /* 0x001fe40000011604 */
[----:B------:R-:W-:Y:S02]  /*2201c0*/  LOP3.LUT R4, R0, 0xffff, RZ, 0xc0, !PT ;  /* 0x0000ffff00047812 */ /* 0x000fe400078ec0ff */
[----:B------:R-:W-:Y:S02]  /*2201d0*/  LOP3.LUT R0, R3, 0xffff, RZ, 0xc0, !PT ;  /* 0x0000ffff03007812 */ /* 0x000fe400078ec0ff */
[----:B------:R-:W-:Y:S02]  /*2201e0*/  LOP3.LUT R2, R2, 0xffff, RZ, 0xc0, !PT ;  /* 0x0000ffff02027812 */ /* 0x000fe400078ec0ff */
[----:B------:R-:W-:Y:S02]  /*2201f0*/  PRMT R4, R4, 0x3340, R1 ;  /* 0x0000334004047816 */ /* 0x000fe40000000001 */
[----:B------:R-:W-:-:S03]  /*220200*/  PRMT R9, R2, 0x3340, R0 ;  /* 0x0000334002097816 */ /* 0x000fc60000000000 */
[----:B------:R0:W-:Y:S04]  /*220210*/  STL [R1+0x7560], R4 ;  /* 0x0075600401007387 */ /* 0x0001e80000100800 */
[----:B------:R-:W-:Y:S01]  /*220220*/  STL [R1+0x7564], R9 ;  /* 0x0075640901007387 */ /* 0x000fe20000100800 */
[----:B------:R-:W-:-:S03]  /*220230*/  LOP3.LUT R6, R18, 0xffff, RZ, 0xc0, !PT ;  /* 0x0000ffff12067812 */ /* 0x000fc600078ec0ff */
[----:B------:R-:W4:Y:S04]  /*220240*/  LDL.LU R11, [R1+0x2dbc] ;  /* 0x002dbc00010b7983 */ /* 0x000f280000300800 */
[----:B------:R-:W4:Y:S01]  /*220250*/  LDL.LU R18, [R1+0x2548] ;  /* 0x0025480001127983 */ /* 0x000f220000300800 */
[----:B------:R-:W-:-:S03]  /*220260*/  LOP3.LUT R3, R10, 0xffff, RZ, 0xc0, !PT ;  /* 0x0000ffff0a037812 */ /* 0x000fc600078ec0ff */
[----:B------:R-:W4:Y:S01]  /*220270*/  LDL.LU R10, [R1+0x268c] ;  /* 0x00268c00010a7983 */ /* 0x000f220000300800 */
[----:B------:R-:W-:Y:S02]  /*220280*/  PRMT R0, R6, 0x3340, R1 ;  /* 0x0000334006007816 */ /* 0x000fe40000000001 */
[----:B--2---:R-:W-:-:S04]  /*220290*/  LOP3.LUT R8, R8, 0xffff, RZ, 0xc0, !PT ;  /* 0x0000ffff08087812 */ /* 0x004fc800078ec0ff */
[----:B------:R-:W-:-:S04]  /*2202a0*/  PRMT R2, R8, 0x3340, R3 ;  /* 0x0000334008027816 */ /* 0x000fc80000000003 */
[----:B0-----:R-:W-:Y:S02]  /*2202b0*/  PRMT R4, R2, 0x5410, R0 ;  /* 0x0000541002047816 */ /* 0x001fe40000000000 */
[----:B------:R-:W-:Y:S02]  /*2202c0*/  SHF.R.U32.HI R0, RZ, 0x8, R5 ;  /* 0x00000008ff007819 */ /* 0x000fe40000011605 */
[----:B------:R-:W-:Y:S01]  /*2202d0*/  SHF.R.U32.HI R2, RZ, 0x8, R8 ;  /* 0x00000008ff027819 */ /* 0x000fe20000011608 */
[----:B------:R0:W-:Y:S03]  /*2202e0*/  STL [R1+0x1674], R4 ;  /* 0x0016740401007387 */ /* 0x0001e60000100800 */
[----:B------:R-:W-:Y:S02]  /*2202f0*/  LOP3.LUT R2, R2, 0xffff, RZ, 0xc0, !PT ;  /* 0x0000ffff02027812 */ /* 0x000fe400078ec0ff */
[----:B---3--:R-:W-:-:S02]  /*220300*/  LOP3.LUT R7, R7, 0xffff, RZ, 0xc0, !PT ;  /* 0x0000ffff07077812 */ /* 0x008fc400078ec0ff */
[----:B----4-:R-:W-:Y:S02]  /*220310*/  LOP3.LUT R5, R26, 0xffff, RZ, 0xc0, !PT ;  /* 0x0000ffff1a057812 */ /* 0x010fe400078ec0ff */
[----:B0-----:R-:W-:Y:S02]  /*220320*/  SHF.R.U32.HI R4, RZ, 0x8, R3 ;  /* 0x00000008ff047819 */ /* 0x001fe40000011603 */
[----:B------:R-:W-:Y:S02]  /*220330*/  LOP3.LUT R3, R0, 0xffff, RZ, 0xc0, !PT ;  /* 0x0000ffff00037812 */ /* 0x000fe400078ec0ff */
[----:B------:R-:W-:Y:S02]  /*220340*/  LOP3.LUT R0, R4, 0xffff, RZ, 0xc0, !PT ;  /* 0x0000ffff04007812 */ /* 0x000fe400078ec0ff */
[----:B------:R-:W-:Y:S02]  /*220350*/  LOP3.LUT R4, R16, 0xffff, RZ, 0xc0, !PT ;  /* 0x0000ffff10047812 */ /* 0x000fe400078ec0ff */
[----:B------:R-:W-:-:S02]  /*220360*/  PRMT R8, R2, 0x3340, R0 ;  /* 0x0000334002087816 */ /* 0x000fc40000000000 */
[----:B------:R-:W-:Y:S02]  /*220370*/  PRMT R0, R4, 0x3340, R1 ;  /* 0x0000334004007816 */ /* 0x000fe40000000001 */
[----:B------:R-:W-:Y:S02]  /*220380*/  PRMT R2, R7, 0x3340, R5 ;  /* 0x0000334007027816 */ /* 0x000fe40000000005 */
[----:B------:R-:W-:Y:S02]  /*220390*/  PRMT R3, R3, 0x3340, R1 ;  /* 0x0000334003037816 */ /* 0x000fe40000000001 */
[----:B------:R-:W-:Y:S02]  /*2203a0*/  PRMT R0, R2, 0x5410, R0 ;  /* 0x0000541002007816 */ /* 0x000fe40000000000 */
[----:B------:R-:W-:Y:S01]  /*2203b0*/  SHF.R.U32.HI R2, RZ, 0x8, R6 ;  /* 0x00000008ff027819 */ /* 0x000fe20000011606 */
[----:B------:R0:W-:Y:S04]  /*2203c0*/  STL [R1+0x7568], R3 ;  /* 0x0075680301007387 */ /* 0x0001e80000100800 */
[----:B------:R-:W-:Y:S04]  /*2203d0*/  STL [R1+0x756c], R8 ;  /* 0x00756c0801007387 */ /* 0x000fe80000100800 */
[----:B------:R1:W-:Y:S01]  /*2203e0*/  STL [R1+0x167c], R0 ;  /* 0x00167c0001007387 */ /* 0x0003e20000100800 */
[----:B------:R-:W-:-:S02]  /*2203f0*/  LOP3.LUT R2, R2, 0xffff, RZ, 0xc0, !PT ;  /* 0x0000ffff02027812 */ /* 0x000fc400078ec0ff */
[----:B0-----:R-:W-:Y:S02]  /*220400*/  SHF.R.U32.HI R3, RZ, 0x8, R7 ;  /* 0x00000008ff037819 */ /* 0x001fe40000011607 */
[----:B-1----:R-:W-:Y:S02]  /*220410*/  SHF.R.U32.HI R0, RZ, 0x8, R5 ;  /* 0x00000008ff007819 */ /* 0x002fe40000011605 */
[----:B------:R-:W-:Y:S02]  /*220420*/  PRMT R2, R2, 0x3340, R1 ;  /* 0x0000334002027816 */ /* 0x000fe40000000001 */
[----:B------:R-:W-:Y:S02]  /*220430*/  LOP3.LUT R3, R3, 0xffff, RZ, 0xc0, !PT ;  /* 0x0000ffff03037812 */ /* 0x000fe400078ec0ff */
[----:B------:R-:W-:Y:S01]  /*220440*/  LOP3.LUT R0, R0, 0xffff, RZ, 0xc0, !PT ;  /* 0x0000ffff00007812 */ /* 0x000fe200078ec0ff */
[----:B------:R0:W-:Y:S03]  /*220450*/  STL [R1+0x7574], R2 ;  /* 0x0075740201007387 */ /* 0x0001e60000100800 */
[----:B------:R-:W-:-:S02]  /*220460*/  PRMT R7, R3, 0x3340, R0 ;  /* 0x0000334003077816 */ /* 0x000fc40000000000 */
[----:B------:R-:W-:Y:S02]  /*220470*/  LOP3.LUT R0, R18, 0xffff, RZ, 0xc0, !PT ;  /* 0x0000ffff12007812 */ /* 0x000fe400078ec0ff */
[----:B------:R-:W-:Y:S01]  /*220480*/  LOP3.LUT R3, R10, 0xffff, RZ, 0xc0, !PT ;  /* 0x0000ffff0a037812 */ /* 0x000fe200078ec0ff */
[----:B------:R-:W-:Y:S01]  /*220490*/  STL [R1+0x7578], R7 ;  /* 0x0075780701007387 */ /* 0x000fe20000100800 */
[----:B0-----:R-:W-:-:S03]  /*2204a0*/  LOP3.LUT R2, R11, 0xffff, RZ, 0xc0, !PT ;  /* 0x0000ffff0b027812 */ /* 0x001fc600078ec0ff */
[----:B------:R0:W-:Y:S01]  /*2204b0*/  STL [R1+0x3d0], R0 ;  /* 0x0003d00001007387 */ /* 0x0001e20000100800 */
[----:B------:R-:W-:Y:S02]  /*2204c0*/  PRMT R5, R2, 0x3340, R3 ;  /* 0x0000334002057816 */ /* 0x000fe40000000003 */
[----:B0-----:R-:W-:-:S04]  /*2204d0*/  PRMT R0, R0, 0x3340, R1 ;  /* 0x0000334000007816 */ /* 0x001fc80000000001 */
[----:B------:R-:W-:-:S05]  /*2204e0*/  PRMT R5, R5, 0x5410, R0 ;  /* 0x0000541005057816 */ /* 0x000fca0000000000 */
[----:B------:R-:W-:Y:S04]  /*2204f0*/  STL [R1+0x1678], R5 ;  /* 0x0016780501007387 */ /* 0x000fe80000100800 */
[----:B------:R-:W2:Y:S04]  /*220500*/  LDL.LU R7, [R1+0x89c] ;  /* 0x00089c0001077983 */ /* 0x000ea80000300800 */
[----:B--2---:R0:W-:Y:S04]  /*220510*/  STL [R1+0x7910], R7 ;  /* 0x0079100701007387 */ /* 0x0041e80000100800 */
[----:B0-----:R-:W2:Y:S04]  /*220520*/  LDL.LU R7, [R1+0x8ac] ;  /* 0x0008ac0001077983 */ /* 0x001ea80000300800 */
        /* <DEDUP_REMOVED lines=9> */
[----:B0-----:R-:W2:Y:S01]  /*2205c0*/  LDL.LU R7, [R1+0x11c8] ;  /* 0x0011c80001077983 */ /* 0x001ea20000300800 */
[----:B------:R-:W-:-:S03]  /*2205d0*/  SHF.R.U32.HI R2, RZ, 0x8, R2 ;  /* 0x00000008ff027819 */ /* 0x000fc60000011602 */
[----:B--2---:R0:W-:Y:S04]  /*2205e0*/  STL [R1+0x793c], R7 ;  /* 0x00793c0701007387 */ /* 0x0041e80000100800 */
[----:B0-----:R-:W2:Y:S04]  /*2205f0*/  LDL.LU R7, [R1+0x4f0] ;  /* 0x0004f00001077983 */ /* 0x001ea80000300800 */
[----:B--2---:R0:W-:Y:S02]  /*220600*/  STL [R1+0x7944], R7 ;  /* 0x0079440701007387 */ /* 0x0041e40000100800 */
[----:B0-----:R-:W-:-:S02]  /*220610*/  IMAD.MOV.U32 R7, RZ, RZ, R2 ;  /* 0x000000ffff077224 */ /* 0x001fc400078e0002 */
        /* <DEDUP_REMOVED lines=13> */
[----:B0-----:R-:W2:Y:S01]  /*2206f0*/  LDL.LU R2, [R1+0x3d0] ;  /* 0x0003d00001027983 */ /* 0x001ea20000300800 */
[----:B------:R-:W-:Y:S02]  /*220700*/  SHF.R.U32.HI R0, RZ, 0x8, R4 ;  /* 0x00000008ff007819 */ /* 0x000fe40000011604 */
[----:B------:R-:W-:Y:S02]  /*220710*/  LOP3.LUT R7, R7, 0xffff, RZ, 0xc0, !PT ;  /* 0x0000ffff07077812 */ /* 0x000fe400078ec0ff */
[----:B------:R-:W-:-:S04]  /*220720*/  LOP3.LUT R0, R0, 0xffff, RZ, 0xc0, !PT ;  /* 0x0000ffff00007812 */ /* 0x000fc800078ec0ff */
[----:B------:R-:W-:Y:S01]  /*220730*/  PRMT R0, R0, 0x3340, R1 ;  /* 0x0000334000007816 */ /* 0x000fe20000000001 */
[----:B--2---:R0:W-:Y:S04]  /*220740*/  STL [R1+0x7948], R2 ;  /* 0x0079480201007387 */ /* 0x0041e80000100800 */
[----:B------:R-:W2:Y:S01]  /*220750*/  LDL.LU R8, [R1+0x890] ;  /* 0x0008900001087983 */ /* 0x000ea20000300800 */
[----:B0-----:R-:W-:-:S03]  /*220760*/  IMAD.MOV.U32 R2, RZ, RZ, R3 ;  /* 0x000000ffff027224 */ /* 0x001fc600078e0003 */
        /* <DEDUP_REMOVED lines=20> */
[----:B------:R-:W-:-:S03]  /*2208b0*/  LOP3.LUT R2, R2, 0xffff, RZ, 0xc0, !PT ;  /* 0x0000ffff02027812 */ /* 0x000fc600078ec0ff */
[----:B------:R-:W4:Y:S04]  /*2208c0*/  LDL.LU R16, [R1+0x1d28] ;  /* 0x001d280001107983 */ /* 0x000f280000300800 */
[----:B------:R-:W4:Y:S04]  /*2208d0*/  LDL.LU R26, [R1+0x848] ;  /* 0x00084800011a7983 */ /* 0x000f280000300800 */
[----:B------:R-:W4:Y:S04]  /*2208e0*/  LDL.LU R11, [R1+0x1d14] ;  /* 0x001d1400010b7983 */ /* 0x000f280000300800 */
[----:B------:R-:W4:Y:S01]  /*2208f0*/  LDL.LU R18, [R1+0x83c] ;  /* 0x00083c0001127983 */ /* 0x000f220000300800 */
[----:B------:R-:W-:-:S03]  /*220900*/  PRMT R7, R7, 0x3340, R2 ;  /* 0x0000334007077816 */ /* 0x000fc60000000002 */
[----:B------:R-:W4:Y:S04]  /*220910*/  LDL.LU R10, [R1+0x1d00] ;  /* 0x001d0000010a7983 */ /* 0x000f280000300800 */
[----:B------:R0:W-:Y:S04]  /*220920*/  STL [R1+0x757c], R0 ;  /* 0x00757c0001007387 */ /* 0x0001e80000100800 */
[----:B0-----:R-:W2:Y:S04]  /*220930*/  LDL.LU R0, [R1+0x1da0] ;  /* 0x001da00001007983 */ /* 0x001ea80000300800 */
[----:B------:R-:W3:Y:S04]  /*220940*/  LDL.LU R2, [R1+0x7948] ;  /* 0x0079480001027983 */ /* 0x000ee80000300800 */
[----:B------:R0:W-:Y:S04]  /*220950*/  STL [R1+0x678], R7 ;  /* 0x0006780701007387 */ /* 0x0001e80000100800 */
[----:B0-----:R-:W4:Y:S01]  /*220960*/  LDL.LU R7, [R1+0x7944] ;  /* 0x0079440001077983 */ /* 0x001f220000300800 */
[----:B---3--:R-:W-:-:S04]  /*220970*/  SHF.R.U32.HI R2, RZ, 0x8, R2 ;  /* 0x00000008ff027819 */ /* 0x008fc80000011602 */
[----:B------:R-:W-:Y:S02]  /*220980*/  LOP3.LUT R2, R2, 0xffff, RZ, 0xc0, !PT ;  /* 0x0000ffff02027812 */ /* 0x000fe400078ec0ff */
[----:B----4-:R-:W-:Y:S02]  /*220990*/  SHF.R.U32.HI R7, RZ, 0x8, R7 ;  /* 0x00000008ff077819 */ /* 0x010fe40000011607 */
[----:B------:R-:W-:Y:S02]  /*2209a0*/  PRMT R2, R2, 0x3340, R1 ;  /* 0x0000334002027816 */ /* 0x000fe40000000001 */
[----:B------:R-:W-:-:S04]  /*2209b0*/  LOP3.LUT R7, R7, 0xffff, RZ, 0xc0, !PT ;  /* 0x0000ffff07077812 */ /* 0x000fc800078ec0ff */
[----:B------:R-:W-:Y:S01]  /*2209c0*/  PRMT R7, R7, 0x3340, R1 ;  /* 0x0000334007077816 */ /* 0x000fe20000000001 */
[----:B------:R0:W-:Y:S04]  /*2209d0*/  STL [R1+0x240], R2 ;  /* 0x0002400201007387 */ /* 0x0001e80000100800 */
[----:B0-----:R-:W3:Y:S04]  /*2209e0*/  LDL.LU R2, [R1+0x7940] ;  /* 0x0079400001027983 */ /* 0x001ee80000300800 */
[----:B------:R0:W-:Y:S04]  /*2209f0*/  STL [R1+0x244], R7 ;  /* 0x0002440701007387 */ /* 0x0001e80000100800 */
[----:B0-----:R-:W3:Y:S02]  /*220a00*/  LDL.LU R7, [R1+0x793c] ;  /* 0x00793c0001077983 */ /* 0x001ee40000300800 */
[----:B---3--:R-:W-:-:S02]  /*220a10*/  PRMT R7, R7, 0x5410, R2 ;  /* 0x0000541007077816 */ /* 0x008fc40000000002 */
[----:B------:R-:W3:Y:S04]  /*220a20*/  LDL.LU R2, [R1+0x7938] ;  /* 0x0079380001027983 */ /* 0x000ee80000300800 */
        /* <DEDUP_REMOVED lines=17> */
[----:B0-----:R-:W2:Y:S02]  /*220b40*/  LDL.LU R7, [R1+0x7914] ;  /* 0x0079140001077983 */ /* 0x001ea40000300800 */
[----:B--2---:R-:W-:-:S02]  /*220b50*/  PRMT R0, R0, 0x5410, R7 ;  /* 0x0000541000007816 */ /* 0x004fc40000000007 */
[----:B------:R-:W3:Y:S04]  /*220b60*/  LDL.LU R7, [R1+0x7910] ;  /* 0x0079100001077983 */ /* 0x000ee80000300800 */
[----:B------:R0:W-:Y:S02]  /*220b70*/  STL [R1+0x164c], R0 ;  /* 0x00164c0001007387 */ /* 0x0001e40000100800 */
[----:B0-----:R-:W-:Y:S02]  /*220b80*/  PRMT R0, R4, 0x5410, R9 ;  /* 0x0000541004007816 */ /* 0x001fe40000000009 */
[----:B---3--:R-:W-:Y:S02]  /*220b90*/  PRMT R7, R2, 0x5410, R7 ;  /* 0x0000541002077816 */ /* 0x008fe40000000007 */
[----:B------:R-:W-:-:S02]  /*220ba0*/  PRMT R2, R3, 0x5410, R8 ;  /* 0x0000541003027816 */ /* 0x000fc40000000008 */
[----:B------:R-:W-:Y:S01]  /*220bb0*/  PRMT R3, R6, 0x5410, R5 ;  /* 0x0000541006037816 */ /* 0x000fe20000000005 */
[----:B------:R-:W-:Y:S04]  /*220bc0*/  STL [R1+0x4ec], R7 ;  /* 0x0004ec0701007387 */ /* 0x000fe80000100800 */
[----:B------:R0:W-:Y:S04]  /*220bd0*/  STL [R1+0x4f4], R2 ;  /* 0x0004f40201007387 */ /* 0x0001e80000100800 */
[----:B------:R1:W-:Y:S04]  /*220be0*/  STL [R1+0x4f0], R0 ;  /* 0x0004f00001007387 */ /* 0x0003e80000100800 */
[----:B------:R2:W-:Y:S01]  /*220bf0*/  STL [R1+0x4fc], R3 ;  /* 0x0004fc0301007387 */ /* 0x0005e20000100800 */
[----:B0-----:R-:W-:-:S02]  /*220c00*/  PRMT R2, R23, 0x5410, R21 ;  /* 0x0000541017027816 */ /* 0x001fc40000000015 */
[----:B-1----:R-:W-:Y:S02]  /*220c10*/  PRMT R0, R25, 0x5410, R22 ;  /* 0x0000541019007816 */ /* 0x002fe40000000016 */
[----:B--2---:R-:W-:Y:S01]  /*220c20*/  PRMT R3, R29, 0x5410, R27 ;  /* 0x000054101d037816 */ /* 0x004fe2000000001b */
        /* <DEDUP_REMOVED lines=8> */
[----:B------:R-:W-:Y:S01]  /*220cb0*/  STL [R1+0x508], R3 ;  /* 0x0005080301007387 */ /* 0x000fe20000100800 */
[----:B0-----:R-:W-:-:S02]  /*220cc0*/  PRMT R2, R24, 0x5410, R19 ;  /* 0x0000541018027816 */ /* 0x001fc40000000013 */
[----:B-1----:R-:W-:-:S03]  /*220cd0*/  PRMT R0, R16, 0x5410, R15 ;  /* 0x0000541010007816 */ /* 0x002fc6000000000f */
[----:B------:R-:W-:Y:S04]  /*220ce0*/  STL [R1+0x50c], R2 ;  /* 0x00050c0201007387 */ /* 0x000fe80000100800 */
[----:B------:R0:W-:Y:S04]  /*220cf0*/  STL [R1+0x520], R0 ;  /* 0x0005200001007387 */ /* 0x0001e80000100800 */
[----:B0-----:R-:W2:Y:S01]  /*220d00*/  LDL.LU R0, [R1+0x1bd4] ;  /* 0x001bd40001007983 */ /* 0x001ea20000300800 */
[----:B------:R-:W-:Y:S02]  /*220d10*/  PRMT R3, R11, 0x5410, R26 ;  /* 0x000054100b037816 */ /* 0x000fe4000000001a */
[----:B------:R-:W-:-:S03]  /*220d20*/  PRMT R2, R10, 0x5410, R18 ;  /* 0x000054100a027816 */ /* 0x000fc60000000012 */
[----:B------:R-:W-:Y:S04]  /*220d30*/  STL [R1+0x524], R3 ;  /* 0x0005240301007387 */ /* 0x000fe80000100800 */
[----:B--2---:R0:W-:Y:S04]  /*220d40*/  STL [R1+0x7890], R0 ;  /* 0x0078900001007387 */ /* 0x0041e80000100800 */
[----:B------:R-:W-:Y:S04]  /*220d50*/  STL [R1+0x528], R2 ;  /* 0x0005280201007387 */ /* 0x000fe80000100800 */
        /* <DEDUP_REMOVED lines=31> */
[----:B------:R-:W3:Y:S04]  /*220f50*/  LDL.LU R7, [R1+0x4dc] ;  /* 0x0004dc0001077983 */ /* 0x000ee80000300800 */
[----:B---3--:R0:W-:Y:S04]  /*220f60*/  STL [R1+0x788c], R7 ;  /* 0x00788c0701007387 */ /* 0x0081e80000100800 */
[----:B0-----:R-:W3:Y:S04]  /*220f70*/  LDL.LU R7, [R1+0x4e8] ;  /* 0x0004e80001077983 */ /* 0x001ee80000300800 */
        /* <DEDUP_REMOVED lines=31> */
[----:B0-----:R-:W2:Y:S04]  /*221170*/  LDL.LU R7, [R1+0x6f4] ;  /* 0x0006f40001077983 */ /* 0x001ea80000300800 */
[----:B------:R-:W3:Y:S04]  /*221180*/  LDL.LU R2, [R1+0x1bb8] ;  /* 0x001bb80001027983 */ /* 0x000ee80000300800 */
[----:B------:R-:W4:Y:S04]  /*221190*/  LDL.LU R8, [R1+0x4d8] ;  /* 0x0004d80001087983 */ /* 0x000f280000300800 */
[----:B------:R-:W4:Y:S04]  /*2211a0*/  LDL.LU R3, [R1+0x1ba0] ;  /* 0x001ba00001037983 */ /* 0x000f280000300800 */
        /* <DEDUP_REMOVED lines=24> */
[----:B--2---:R-:W-:-:S03]  /*221330*/  PRMT R0, R0, 0x5410, R7 ;  /* 0x0000541000007816 */ /* 0x004fc60000000007 */
[----:B------:R-:W2:Y:S04]  /*221340*/  LDL.LU R7, [R1+0x790c] ;  /* 0x00790c0001077983 */ /* 0x000ea80000300800 */
[----:B------:R0:W-:Y:S04]  /*221350*/  STL [R1+0x52c], R0 ;  /* 0x00052c0001007387 */ /* 0x0001e80000100800 */
[----:B0-----:R-:W2:Y:S02]  /*221360*/  LDL.LU R0, [R1+0x7908] ;  /* 0x0079080001007983 */ /* 0x001ea40000300800 */
[----:B--2---:R-:W-:-:S02]  /*221370*/  PRMT R0, R0, 0x5410, R7 ;  /* 0x0000541000007816 */ /* 0x004fc40000000007 */
        /* <DEDUP_REMOVED lines=61> */
[----:B------:R3:W-:Y:S02]  /*221750*/  STL [R1+0x560], R0 ;  /* 0x0005600001007387 */ /* 0x0007e40000100800 */
[----:B---3--:R-:W-:Y:S02]  /*221760*/  PRMT R0, R4, 0x5410, R9 ;  /* 0x0000541004007816 */ /* 0x008fe40000000009 */
[----:B--2---:R-:W-:Y:S02]  /*221770*/  PRMT R7, R2, 0x5410, R7 ;  /* 0x0000541002077816 */ /* 0x004fe40000000007 */
[----:B----4-:R-:W-:-:S02]  /*221780*/  PRMT R2, R3, 0x5410, R8 ;  /* 0x0000541003027816 */ /* 0x010fc40000000008 */
        /* <DEDUP_REMOVED lines=1123> */
[----:B0-----:R-:W2:Y:S01]  /*225dc0*/  LDL.LU R0, [R1+0x7580] ;  /* 0x0075800001007983 */ /* 0x001ea20000300800 */
[----:B---3--:R-:W-:Y:S02]  /*225dd0*/  PRMT R10, R10, 0x5410, R2 ;  /* 0x000054100a0a7816 */ /* 0x008fe40000000002 */
[----:B--2---:R-:W-:-:S02]  /*225de0*/  PRMT R7, R7, 0x5410, R0 ;  /* 0x0000541007077816 */ /* 0x004fc40000000000 */
[----:B------:R-:W2:Y:S04]  /*225df0*/  LDL.LU R0, [R1+0x757c] ;  /* 0x00757c0001007983 */ /* 0x000ea80000300800 */
[----:B------:R0:W-:Y:S04]  /*225e00*/  STL [R1+0x278], R7 ;  /* 0x0002780701007387 */ /* 0x0001e80000100800 */
[----:B0-----:R-:W2:Y:S04]  /*225e10*/  LDL.LU R7, [R1+0x7578] ;  /* 0x0075780001077983 */ /* 0x001ea80000300800 */
[----:B------:R-:W3:Y:S04]  /*225e20*/  LDL.LU R2, [R1+0x7574] ;  /* 0x0075740001027983 */ /* 0x000ee80000300800 */
[----:B------:R0:W-:Y:S04]  /*225e30*/  STL [R1+0x2c4], R10 ;  /* 0x0002c40a01007387 */ /* 0x0001e80000100800 */
[----:B0-----:R-:W2:Y:S01]  /*225e40*/  LDL.LU R10, [R1+0x7570] ;  /* 0x00757000010a7983 */ /* 0x001ea20000300800 */
[----:B----4-:R-:W-:-:S02]  /*225e50*/  PRMT R9, R9, 0x5410, R3 ;  /* 0x0000541009097816 */ /* 0x010fc40000000003 */
[----:B------:R-:W-:Y:S02]  /*225e60*/  PRMT R5, R5, 0x5410, R4 ;  /* 0x0000541005057816 */ /* 0x000fe40000000004 */
[----:B------:R-:W-:Y:S02]  /*225e70*/  PRMT R21, R21, 0x5410, R6 ;  /* 0x0000541015157816 */ /* 0x000fe40000000006 */
[----:B------:R-:W-:Y:S02]  /*225e80*/  PRMT R22, R22, 0x5410, R23 ;  /* 0x0000541016167816 */ /* 0x000fe40000000017 */
[----:B------:R-:W-:Y:S02]  /*225e90*/  PRMT R27, R27, 0x5410, R25 ;  /* 0x000054101b1b7816 */ /* 0x000fe40000000019 */
[----:B------:R-:W-:Y:S02]  /*225ea0*/  PRMT R28, R28, 0x5410, R29 ;  /* 0x000054101c1c7816 */ /* 0x000fe4000000001d */
[----:B------:R-:W-:-:S02]  /*225eb0*/  PRMT R12, R12, 0x5410, R13 ;  /* 0x000054100c0c7816 */ /* 0x000fc4000000000d */
[----:B------:R-:W-:Y:S02]  /*225ec0*/  PRMT R14, R14, 0x5410, R17 ;  /* 0x000054100e0e7816 */ /* 0x000fe40000000011 */
[----:B------:R-:W-:Y:S02]  /*225ed0*/  PRMT R19, R19, 0x5410, R20 ;  /* 0x0000541013137816 */ /* 0x000fe40000000014 */
[----:B------:R-:W-:Y:S02]  /*225ee0*/  PRMT R15, R15, 0x5410, R24 ;  /* 0x000054100f0f7816 */ /* 0x000fe40000000018 */
[----:B------:R-:W-:Y:S02]  /*225ef0*/  PRMT R26, R26, 0x5410, R16 ;  /* 0x000054101a1a7816 */ /* 0x000fe40000000010 */
[----:B------:R-:W-:Y:S02]  /*225f00*/  PRMT R18, R18, 0x5410, R11 ;  /* 0x0000541012127816 */ /* 0x000fe4000000000b */
[----:B--2---:R-:W-:-:S02]  /*225f10*/  PRMT R10, R10, 0x5410, R8 ;  /* 0x000054100a0a7816 */ /* 0x004fc40000000008 */
[----:B------:R-:W3:Y:S04]  /*225f20*/  LDL.LU R8, [R1+0x756c] ;  /* 0x00756c0001087983 */ /* 0x000ee80000300800 */
[----:B------:R0:W-:Y:S04]  /*225f30*/  STL [R1+0x2c0], R10 ;  /* 0x0002c00a01007387 */ /* 0x0001e80000100800 */
[----:B0-----:R-:W2:Y:S04]  /*225f40*/  LDL R10, [R1+0x12c0] ;  /* 0x0012c000010a7983 */ /* 0x001ea80000100800 */
[----:B------:R-:W4:Y:S04]  /*225f50*/  LDL.LU R3, [R1+0x7568] ;  /* 0x0075680001037983 */ /* 0x000f280000300800 */
[----:B------:R0:W-:Y:S04]  /*225f60*/  STL [R1+0x300], R9 ;  /* 0x0003000901007387 */ /* 0x0001e80000100800 */
[----:B0-----:R-:W4:Y:S04]  /*225f70*/  LDL.LU R9, [R1+0x7564] ;  /* 0x0075640001097983 */ /* 0x001f280000300800 */
[----:B------:R-:W2:Y:S04]  /*225f80*/  LDL.LU R4, [R1+0x7560] ;  /* 0x0075600001047983 */ /* 0x000ea80000300800 */
[----:B------:R0:W-:Y:S04]  /*225f90*/  STL [R1+0x350], R5 ;  /* 0x0003500501007387 */ /* 0x0001e80000100800 */
[----:B0-----:R-:W2:Y:S04]  /*225fa0*/  LDL.LU R5, [R1+0x755c] ;  /* 0x00755c0001057983 */ /* 0x001ea80000300800 */
[----:B------:R-:W3:Y:S04]  /*225fb0*/  LDL.LU R6, [R1+0x7558] ;  /* 0x0075580001067983 */ /* 0x000ee80000300800 */
[----:B------:R0:W-:Y:S04]  /*225fc0*/  STL [R1+0x394], R21 ;  /* 0x0003941501007387 */ /* 0x0001e80000100800 */
[----:B0-----:R-:W3:Y:S04]  /*225fd0*/  LDL.LU R21, [R1+0x7554] ;  /* 0x0075540001157983 */ /* 0x001ee80000300800 */
        /* <DEDUP_REMOVED lines=23> */
[----:B0-----:R-:W4:Y:S04]  /*226150*/  LDL.LU R26, [R1+0x7514] ;  /* 0x00751400011a7983 */ /* 0x001f280000300800 */
[----:B------:R-:W2:Y:S04]  /*226160*/  LDL.LU R11, [R1+0x7510] ;  /* 0x00751000010b7983 */ /* 0x000ea80000300800 */
[----:B------:R0:W-:Y:S04]  /*226170*/  STL [R1+0x694], R18 ;  /* 0x0006941201007387 */ /* 0x0001e80000100800 */
[----:B0-----:R-:W2:Y:S02]  /*226180*/  LDL.LU R18, [R1+0x750c] ;  /* 0x00750c0001127983 */ /* 0x001ea40000300800 */
[----:B--2---:R-:W-:-:S02]  /*226190*/  PRMT R18, R18, 0x5410, R11 ;  /* 0x0000541012127816 */ /* 0x004fc4000000000b */
[----:B------:R-:W2:Y:S04]  /*2261a0*/  LDL.LU R11, [R1+0x7508] ;  /* 0x00750800010b7983 */ /* 0x000ea80000300800 */
[----:B------:R0:W-:Y:S04]  /*2261b0*/  STL [R1+0x698], R18 ;  /* 0x0006981201007387 */ /* 0x0001e80000100800 */
[----:B0-----:R-:W4:Y:S02]  /*2261c0*/  LDL.LU R18, [R1+0x7504] ;  /* 0x0075040001127983 */ /* 0x001f240000300800 */
[----:B----4-:R-:W-:-:S02]  /*2261d0*/  PRMT R18, R18, 0x5410, R26 ;  /* 0x0000541012127816 */ /* 0x010fc4000000001a */
[----:B------:R-:W3:Y:S04]  /*2261e0*/  LDL.LU R26, [R1+0x7500] ;  /* 0x00750000011a7983 */ /* 0x000ee80000300800 */
[----:B------:R0:W-:Y:S04]  /*2261f0*/  STL [R1+0x69c], R18 ;  /* 0x00069c1201007387 */ /* 0x0001e80000100800 */
[----:B0-----:R-:W4:Y:S01]  /*226200*/  LDL.LU R18, [R1+0x74fc] ;  /* 0x0074fc0001127983 */ /* 0x001f220000300800 */
[----:B------:R-:W-:Y:S02]  /*226210*/  PRMT R15, R15, 0x5410, R24 ;  /* 0x000054100f0f7816 */ /* 0x000fe40000000018 */
[----:B------:R-:W-:-:S02]  /*226220*/  PRMT R19, R19, 0x5410, R20 ;  /* 0x0000541013137816 */ /* 0x000fc40000000014 */
[----:B---3--:R-:W-:Y:S02]  /*226230*/  PRMT R26, R26, 0x5410, R16 ;  /* 0x000054101a1a7816 */ /* 0x008fe40000000010 */
[----:B------:R-:W3:Y:S04]  /*226240*/  LDL.LU R16, [R1+0x74f8] ;  /* 0x0074f80001107983 */ /* 0x000ee80000300800 */
[----:B------:R0:W-:Y:S04]  /*226250*/  STL [R1+0x6a4], R26 ;  /* 0x0006a41a01007387 */ /* 0x0001e80000100800 */
[----:B0-----:R-:W2:Y:S04]  /*226260*/  LDL.LU R26, [R1+0x74f4] ;  /* 0x0074f400011a7983 */ /* 0x001ea80000300800 */
[----:B------:R-:W2:Y:S04]  /*226270*/  LDL.LU R24, [R1+0x74f0] ;  /* 0x0074f00001187983 */ /* 0x000ea80000300800 */
[----:B------:R0:W-:Y:S01]  /*226280*/  STL [R1+0x6a0], R15 ;  /* 0x0006a00f01007387 */ /* 0x0001e20000100800 */
[----:B----4-:R-:W-:-:S03]  /*226290*/  PRMT R18, R18, 0x5410, R14 ;  /* 0x0000541012127816 */ /* 0x010fc6000000000e */
[----:B0-----:R-:W4:Y:S04]  /*2262a0*/  LDL.LU R15, [R1+0x74ec] ;  /* 0x0074ec00010f7983 */ /* 0x001f280000300800 */
[----:B------:R-:W4:Y:S04]  /*2262b0*/  LDL.LU R20, [R1+0x74e8] ;  /* 0x0074e80001147983 */ /* 0x000f280000300800 */
[----:B------:R0:W-:Y:S04]  /*2262c0*/  STL [R1+0x6a8], R19 ;  /* 0x0006a81301007387 */ /* 0x0001e80000100800 */
[----:B0-----:R-:W4:Y:S04]  /*2262d0*/  LDL.LU R19, [R1+0x74e4] ;  /* 0x0074e40001137983 */ /* 0x001f280000300800 */
[----:B------:R-:W4:Y:S04]  /*2262e0*/  LDL.LU R14, [R1+0x74e0] ;  /* 0x0074e000010e7983 */ /* 0x000f280000300800 */
[----:B------:R0:W-:Y:S01]  /*2262f0*/  STL [R1+0x7ec], R18 ;  /* 0x0007ec1201007387 */ /* 0x0001e20000100800 */
[----:B------:R-:W-:-:S02]  /*226300*/  PRMT R12, R12, 0x5410, R13 ;  /* 0x000054100c0c7816 */ /* 0x000fc4000000000d */
[----:B------:R-:W-:Y:S02]  /*226310*/  PRMT R28, R28, 0x5410, R29 ;  /* 0x000054101c1c7816 */ /* 0x000fe4000000001d */
[----:B------:R-:W-:Y:S02]  /*226320*/  PRMT R22, R22, 0x5410, R23 ;  /* 0x0000541016167816 */ /* 0x000fe40000000017 */
[----:B------:R-:W-:Y:S01]  /*226330*/  PRMT R6, R21, 0x5410, R6 ;  /* 0x0000541015067816 */ /* 0x000fe20000000006 */
[----:B0-----:R-:W4:Y:S01]  /*226340*/  LDL.LU R18, [R1+0x74dc] ;  /* 0x0074dc0001127983 */ /* 0x001f220000300800 */
[----:B------:R-:W-:Y:S02]  /*226350*/  PRMT R3, R9, 0x5410, R3 ;  /* 0x0000541009037816 */ /* 0x000fe40000000003 */
[----:B------:R-:W-:Y:S01]  /*226360*/  PRMT R2, R8, 0x5410, R2 ;  /* 0x0000541008027816 */ /* 0x000fe20000000002 */
[C---:B------:R-:W-:Y:S01]  /*226370*/  VIADD R29, R10.reuse, 0xa ;  /* 0x0000000a0a1d7836 */ /* 0x040fe20000000000 */
[----:B------:R-:W-:Y:S01]  /*226380*/  PRMT R0, R7, 0x5410, R0 ;  /* 0x0000541007007816 */ /* 0x000fe20000000000 */
[----:B------:R-:W-:-:S02]  /*226390*/  VIADD R7, R10, 0xc ;  /* 0x0000000c0a077836 */ /* 0x000fc40000000000 */
[----:B------:R-:W-:Y:S01]  /*2263a0*/  VIADD R23, R10, 0x3b ;  /* 0x0000003b0a177836 */ /* 0x000fe20000000000 */
[----:B---3--:R-:W-:Y:S02]  /*2263b0*/  PRMT R16, R16, 0x5410, R17 ;  /* 0x0000541010107816 */ /* 0x008fe40000000011 */
[----:B------:R-:W3:Y:S04]  /*2263c0*/  LDL.LU R17, [R1+0x74d8] ;  /* 0x0074d80001117983 */ /* 0x000ee80000300800 */
[----:B------:R0:W-:Y:S01]  /*2263d0*/  STL [R1+0x80c], R16 ;  /* 0x00080c1001007387 */ /* 0x0001e20000100800 */
[----:B--2---:R-:W-:Y:S02]  /*2263e0*/  PRMT R26, R26, 0x5410, R27 ;  /* 0x000054101a1a7816 */ /* 0x004fe4000000001b */
[----:B------:R-:W-:Y:S01]  /*2263f0*/  PRMT R24, R24, 0x5410, R25 ;  /* 0x0000541018187816 */ /* 0x000fe20000000019 */
[----:B0-----:R-:W2:Y:S04]  /*226400*/  LDL.LU R16, [R1+0x74d4] ;  /* 0x0074d40001107983 */ /* 0x001ea80000300800 */
[----:B------:R-:W3:Y:S04]  /*226410*/  LDL.LU R13, [R1+0x74d0] ;  /* 0x0074d000010d7983 */ /* 0x000ee80000300800 */
[----:B------:R0:W-:Y:S01]  /*226420*/  STL [R1+0x7fc], R12 ;  /* 0x0007fc0c01007387 */ /* 0x0001e20000100800 */
[----:B----4-:R-:W-:-:S03]  /*226430*/  PRMT R5, R15, 0x5410, R5 ;  /* 0x000054100f057816 */ /* 0x010fc60000000005 */
[----:B0-----:R-:W4:Y:S04]  /*226440*/  LDL.LU R12, [R1+0x74cc] ;  /* 0x0074cc00010c7983 */ /* 0x001f280000300800 */
[----:B------:R-:W-:Y:S04]  /*226450*/  STL [R1+0x81c], R28 ;  /* 0x00081c1c01007387 */ /* 0x000fe80000100800 */
[----:B------:R-:W-:Y:S04]  /*226460*/  STL [R1+0x84c], R26 ;  /* 0x00084c1a01007387 */ /* 0x000fe80000100800 */
[----:B------:R-:W-:Y:S04]  /*226470*/  STL [R1+0x85c], R24 ;  /* 0x00085c1801007387 */ /* 0x000fe80000100800 */
[----:B------:R-:W-:Y:S04]  /*226480*/  STL [R1+0x858], R22 ;  /* 0x0008581601007387 */ /* 0x000fe80000100800 */
[----:B------:R-:W-:Y:S04]  /*226490*/  STL [R1+0x86c], R6 ;  /* 0x00086c0601007387 */ /* 0x000fe80000100800 */
[----:B------:R-:W-:Y:S01]  /*2264a0*/  STL [R1+0x878], R5 ;  /* 0x0008780501007387 */ /* 0x000fe20000100800 */
[----:B------:R-:W-:-:S05]  /*2264b0*/  PRMT R4, R14, 0x5410, R4 ;  /* 0x000054100e047816 */ /* 0x000fca0000000004 */
[----:B------:R-:W-:Y:S04]  /*2264c0*/  STL [R1+0xfac], R4 ;  /* 0x000fac0401007387 */ /* 0x000fe80000100800 */
[----:B------:R-:W-:Y:S04]  /*2264d0*/  STL [R1+0x8cc], R3 ;  /* 0x0008cc0301007387 */ /* 0x000fe80000100800 */
[----:B------:R-:W-:Y:S04]  /*2264e0*/  STL [R1+0x1020], R2 ;  /* 0x0010200201007387 */ /* 0x000fe80000100800 */
[----:B------:R0:W-:Y:S04]  /*2264f0*/  STL [R1+0x73f0], R29 ;  /* 0x0073f01d01007387 */ /* 0x0001e80000100800 */
[----:B------:R-:W-:Y:S04]  /*226500*/  STL [R1+0x10a0], R0 ;  /* 0x0010a00001007387 */ /* 0x000fe80000100800 */
[----:B------:R1:W-:Y:S01]  /*226510*/  STL [R1+0x73f4], R7 ;  /* 0x0073f40701007387 */ /* 0x0003e20000100800 */
[----:B0-----:R-:W-:-:S02]  /*226520*/  VIADD R29, R10, 0xd ;  /* 0x0000000d0a1d7836 */ /* 0x001fc40000000000 */
[----:B-1----:R-:W-:-:S03]  /*226530*/  VIADD R7, R10, 0xf ;  /* 0x0000000f0a077836 */ /* 0x002fc60000000000 */
[----:B------:R0:W-:Y:S04]  /*226540*/  STL [R1+0x73f8], R29 ;  /* 0x0073f81d01007387 */ /* 0x0001e80000100800 */
[----:B------:R1:W-:Y:S01]  /*226550*/  STL [R1+0x73fc], R7 ;  /* 0x0073fc0701007387 */ /* 0x0003e20000100800 */
[C---:B------:R-:W-:Y:S02]  /*226560*/  VIADD R28, R10.reuse, 0x13 ;  /* 0x000000130a1c7836 */ /* 0x040fe40000000000 */
[C---:B0-----:R-:W-:Y:S02]  /*226570*/  VIADD R29, R10.reuse, 0x10 ;  /* 0x000000100a1d7836 */ /* 0x041fe40000000000 */
[----:B-1----:R-:W-:-:S03]  /*226580*/  VIADD R7, R10, 0x12 ;  /* 0x000000120a077836 */ /* 0x002fc60000000000 */
[----:B------:R0:W-:Y:S04]  /*226590*/  STL [R1+0x7404], R29 ;  /* 0x0074041d01007387 */ /* 0x0001e80000100800 */
[----:B------:R1:W-:Y:S04]  /*2265a0*/  STL [R1+0x7408], R7 ;  /* 0x0074080701007387 */ /* 0x0003e80000100800 */
[----:B------:R1:W-:Y:S01]  /*2265b0*/  STL [R1+0x740c], R28 ;  /* 0x00740c1c01007387 */ /* 0x0003e20000100800 */
[C---:B0-----:R-:W-:Y:S02]  /*2265c0*/  VIADD R29, R10.reuse, 0x14 ;  /* 0x000000140a1d7836 */ /* 0x041fe40000000000 */
[----:B-1----:R-:W-:-:S02]  /*2265d0*/  VIADD R7, R10, 0x16 ;  /* 0x000000160a077836 */ /* 0x002fc40000000000 */
[C---:B------:R-:W-:Y:S01]  /*2265e0*/  VIADD R28, R10.reuse, 0x17 ;  /* 0x000000170a1c7836 */ /* 0x040fe20000000000 */
[----:B------:R0:W-:Y:S04]  /*2265f0*/  STL [R1+0x7410], R29 ;  /* 0x0074101d01007387 */ /* 0x0001e80000100800 */
[----:B------:R1:W-:Y:S01]  /*226600*/  STL [R1+0x7418], R7 ;  /* 0x0074180701007387 */ /* 0x0003e20000100800 */
[----:B------:R-:W-:-:S03]  /*226610*/  VIADD R27, R10, 0x1a ;  /* 0x0000001a0a1b7836 */ /* 0x000fc60000000000 */
[----:B------:R1:W-:Y:S01]  /*226620*/  STL [R1+0x741c], R28 ;  /* 0x00741c1c01007387 */ /* 0x0003e20000100800 */
[C---:B0-----:R-:W-:Y:S02]  /*226630*/  VIADD R29, R10.reuse, 0x18 ;  /* 0x000000180a1d7836 */ /* 0x041fe40000000000 */
[C---:B-1----:R-:W-:Y:S02]  /*226640*/  VIADD R7, R10.reuse, 0x1b ;  /* 0x0000001b0a077836 */ /* 0x042fe40000000000 */
[C---:B------:R-:W-:Y:S01]  /*226650*/  VIADD R28, R10.reuse, 0x1c ;  /* 0x0000001c0a1c7836 */ /* 0x040fe20000000000 */
[----:B------:R0:W-:Y:S04]  /*226660*/  STL [R1+0x7420], R29 ;  /* 0x0074201d01007387 */ /* 0x0001e80000100800 */
[----:B------:R1:W-:Y:S04]  /*226670*/  STL [R1+0x7424], R27 ;  /* 0x0074241b01007387 */ /* 0x0003e80000100800 */
[----:B------:R1:W-:Y:S04]  /*226680*/  STL [R1+0x7428], R7 ;  /* 0x0074280701007387 */ /* 0x0003e80000100800 */
[----:B------:R1:W-:Y:S01]  /*226690*/  STL [R1+0x742c], R28 ;  /* 0x00742c1c01007387 */ /* 0x0003e20000100800 */
[----:B0-----:R-:W-:-:S02]  /*2266a0*/  VIADD R29, R10, 0x1d ;  /* 0x0000001d0a1d7836 */ /* 0x001fc40000000000 */
[C---:B-1----:R-:W-:Y:S02]  /*2266b0*/  VIADD R27, R10.reuse, 0x1f ;  /* 0x0000001f0a1b7836 */ /* 0x042fe40000000000 */
[C---:B------:R-:W-:Y:S02]  /*2266c0*/  VIADD R7, R10.reuse, 0x20 ;  /* 0x000000200a077836 */ /* 0x040fe40000000000 */
[C---:B------:R-:W-:Y:S01]  /*2266d0*/  VIADD R28, R10.reuse, 0x21 ;  /* 0x000000210a1c7836 */ /* 0x040fe20000000000 */
[----:B------:R0:W-:Y:S01]  /*2266e0*/  STL [R1+0x7430], R29 ;  /* 0x0074301d01007387 */ /* 0x0001e20000100800 */
[----:B------:R-:W-:-:S03]  /*2266f0*/  VIADD R26, R10, 0x23 ;  /* 0x000000230a1a7836 */ /* 0x000fc60000000000 */
[----:B------:R1:W-:Y:S04]  /*226700*/  STL [R1+0x7438], R27 ;  /* 0x0074381b01007387 */ /* 0x0003e80000100800 */
[----:B------:R1:W-:Y:S04]  /*226710*/  STL [R1+0x743c], R7 ;  /* 0x00743c0701007387 */ /* 0x0003e80000100800 */
[----:B------:R1:W-:Y:S01]  /*226720*/  STL [R1+0x7440], R28 ;  /* 0x0074401c01007387 */ /* 0x0003e20000100800 */
[C---:B0-----:R-:W-:Y:S02]  /*226730*/  VIADD R29, R10.reuse, 0x22 ;  /* 0x000000220a1d7836 */ /* 0x041fe40000000000 */
[----:B-1----:R-:W-:-:S02]  /*226740*/  VIADD R27, R10, 0x25 ;  /* 0x000000250a1b7836 */ /* 0x002fc40000000000 */
[C---:B------:R-:W-:Y:S02]  /*226750*/  VIADD R7, R10.reuse, 0x26 ;  /* 0x000000260a077836 */ /* 0x040fe40000000000 */
[C---:B------:R-:W-:Y:S01]  /*226760*/  VIADD R28, R10.reuse, 0x27 ;  /* 0x000000270a1c7836 */ /* 0x040fe20000000000 */
[----:B------:R0:W-:Y:S04]  /*226770*/  STL [R1+0x7444], R29 ;  /* 0x0074441d01007387 */ /* 0x0001e80000100800 */
[----:B------:R1:W-:Y:S04]  /*226780*/  STL [R1+0x7448], R26 ;  /* 0x0074481a01007387 */ /* 0x0003e80000100800 */
[----:B------:R1:W-:Y:S01]  /*226790*/  STL [R1+0x7450], R27 ;  /* 0x0074501b01007387 */ /* 0x0003e20000100800 */
[----:B------:R-:W-:-:S03]  /*2267a0*/  VIADD R25, R10, 0x2a ;  /* 0x0000002a0a197836 */ /* 0x000fc60000000000 */
[----:B------:R1:W-:Y:S04]  /*2267b0*/  STL [R1+0x7454], R7 ;  /* 0x0074540701007387 */ /* 0x0003e80000100800 */
[----:B------:R1:W-:Y:S01]  /*2267c0*/  STL [R1+0x7458], R28 ;  /* 0x0074581c01007387 */ /* 0x0003e20000100800 */
[C---:B0-----:R-:W-:Y:S02]  /*2267d0*/  VIADD R29, R10.reuse, 0x28 ;  /* 0x000000280a1d7836 */ /* 0x041fe40000000000 */
[C---:B-1----:R-:W-:Y:S02]  /*2267e0*/  VIADD R26, R10.reuse, 0x29 ;  /* 0x000000290a1a7836 */ /* 0x042fe40000000000 */
[C---:B------:R-:W-:Y:S02]  /*2267f0*/  VIADD R27, R10.reuse, 0x2c ;  /* 0x0000002c0a1b7836 */ /* 0x040fe40000000000 */
[C---:B------:R-:W-:Y:S01]  /*226800*/  VIADD R7, R10.reuse, 0x2d ;  /* 0x0000002d0a077836 */ /* 0x040fe20000000000 */
[----:B------:R0:W-:Y:S01]  /*226810*/  STL [R1+0x745c], R29 ;  /* 0x00745c1d01007387 */ /* 0x0001e20000100800 */
[----:B------:R-:W-:-:S03]  /*226820*/  VIADD R28, R10, 0x2e ;  /* 0x0000002e0a1c7836 */ /* 0x000fc60000000000 */
[----:B------:R1:W-:Y:S04]  /*226830*/  STL [R1+0x7460], R26 ;  /* 0x0074601a01007387 */ /* 0x0003e80000100800 */
[----:B------:R1:W-:Y:S04]  /*226840*/  STL [R1+0x7464], R25 ;  /* 0x0074641901007387 */ /* 0x0003e80000100800 */
[----:B------:R1:W-:Y:S04]  /*226850*/  STL [R1+0x746c], R27 ;  /* 0x00746c1b01007387 */ /* 0x0003e80000100800 */
[----:B------:R1:W-:Y:S01]  /*226860*/  STL [R1+0x7470], R7 ;  /* 0x0074700701007387 */ /* 0x0003e20000100800 */
[----:B------:R-:W-:-:S02]  /*226870*/  VIADD R24, R10, 0x33 ;  /* 0x000000330a187836 */ /* 0x000fc40000000000 */
[C---:B0-----:R-:W-:Y:S02]  /*226880*/  VIADD R29, R10.reuse, 0x2f ;  /* 0x0000002f0a1d7836 */ /* 0x041fe40000000000 */
[C---:B-1----:R-:W-:Y:S02]  /*226890*/  VIADD R26, R10.reuse, 0x30 ;  /* 0x000000300a1a7836 */ /* 0x042fe40000000000 */
[C---:B------:R-:W-:Y:S01]  /*2268a0*/  VIADD R25, R10.reuse, 0x31 ;  /* 0x000000310a197836 */ /* 0x040fe20000000000 */
[----:B------:R0:W-:Y:S01]  /*2268b0*/  STL [R1+0x7474], R28 ;  /* 0x0074741c01007387 */ /* 0x0001e20000100800 */
[----:B------:R-:W-:-:S03]  /*2268c0*/  VIADD R27, R10, 0x34 ;  /* 0x000000340a1b7836 */ /* 0x000fc60000000000 */
[----:B------:R1:W-:Y:S01]  /*2268d0*/  STL [R1+0x7478], R29 ;  /* 0x0074781d01007387 */ /* 0x0003e20000100800 */
[----:B------:R-:W-:-:S03]  /*2268e0*/  VIADD R7, R10, 0x35 ;  /* 0x000000350a077836 */ /* 0x000fc60000000000 */
[----:B------:R1:W-:Y:S04]  /*2268f0*/  STL [R1+0x747c], R26 ;  /* 0x00747c1a01007387 */ /* 0x0003e80000100800 */
[----:B------:R1:W-:Y:S04]  /*226900*/  STL [R1+0x7480], R25 ;  /* 0x0074801901007387 */ /* 0x0003e80000100800 */
[----:B------:R1:W-:Y:S04]  /*226910*/  STL [R1+0x7488], R24 ;  /* 0x0074881801007387 */ /* 0x0003e80000100800 */
[----:B------:R1:W-:Y:S01]  /*226920*/  STL [R1+0x748c], R27 ;  /* 0x00748c1b01007387 */ /* 0x0003e20000100800 */
[----:B0-----:R-:W-:-:S03]  /*226930*/  VIADD R28, R10, 0x36 ;  /* 0x000000360a1c7836 */ /* 0x001fc60000000000 */
[----:B------:R0:W-:Y:S01]  /*226940*/  STL [R1+0x7490], R7 ;  /* 0x0074900701007387 */ /* 0x0001e20000100800 */
[C---:B-1----:R-:W-:Y:S02]  /*226950*/  VIADD R29, R10.reuse, 0x37 ;  /* 0x000000370a1d7836 */ /* 0x042fe40000000000 */
[C---:B------:R-:W-:Y:S02]  /*226960*/  VIADD R26, R10.reuse, 0x38 ;  /* 0x000000380a1a7836 */ /* 0x040fe40000000000 */
[C---:B------:R-:W-:Y:S01]  /*226970*/  VIADD R25, R10.reuse, 0x39 ;  /* 0x000000390a197836 */ /* 0x040fe20000000000 */
[----:B------:R1:W-:Y:S01]  /*226980*/  STL [R1+0x7494], R28 ;  /* 0x0074941c01007387 */ /* 0x0003e20000100800 */
[----:B------:R-:W-:-:S03]  /*226990*/  VIADD R24, R10, 0x3c ;  /* 0x0000003c0a187836 */ /* 0x000fc60000000000 */
[----:B------:R1:W-:Y:S01]  /*2269a0*/  STL [R1+0x7498], R29 ;  /* 0x0074981d01007387 */ /* 0x0003e20000100800 */
[----:B------:R-:W-:-:S03]  /*2269b0*/  VIADD R27, R10, 0x3d ;  /* 0x0000003d0a1b7836 */ /* 0x000fc60000000000 */
[----:B------:R-:W-:Y:S01]  /*2269c0*/  STL [R1+0x749c], R26 ;  /* 0x00749c1a01007387 */ /* 0x000fe20000100800 */
[----:B0-----:R-:W-:-:S03]  /*2269d0*/  VIADD R7, R10, 0x3e ;  /* 0x0000003e0a077836 */ /* 0x001fc60000000000 */
[----:B------:R-:W-:Y:S04]  /*2269e0*/  STL [R1+0x74a0], R25 ;  /* 0x0074a01901007387 */ /* 0x000fe80000100800 */
[----:B------:R-:W-:Y:S01]  /*2269f0*/  STL [R1+0x74a8], R23 ;  /* 0x0074a81701007387 */ /* 0x000fe20000100800 */
[----:B-1----:R-:W-:-:S03]  /*226a00*/  VIADD R28, R10, 0x3f ;  /* 0x0000003f0a1c7836 */ /* 0x002fc60000000000 */
[----:B------:R-:W-:Y:S04]  /*226a10*/  STL [R1+0x74ac], R24 ;  /* 0x0074ac1801007387 */ /* 0x000fe80000100800 */
[----:B------:R-:W-:Y:S01]  /*226a20*/  STL [R1+0x74b0], R27 ;  /* 0x0074b01b01007387 */ /* 0x000fe20000100800 */
[----:B------:R-:W-:-:S03]  /*226a30*/  VIADD R29, R10, 0x40 ;  /* 0x000000400a1d7836 */ /* 0x000fc60000000000 */
[----:B------:R-:W-:Y:S04]  /*226a40*/  STL [R1+0x74b4], R7 ;  /* 0x0074b40701007387 */ /* 0x000fe80000100800 */
[----:B------:R-:W-:Y:S04]  /*226a50*/  STL [R1+0x74b8], R28 ;  /* 0x0074b81c01007387 */ /* 0x000fe80000100800 */
[----:B------:R-:W-:Y:S04]  /*226a60*/  STL [R1+0x74bc], R29 ;  /* 0x0074bc1d01007387 */ /* 0x000fe80000100800 */
[----:B------:R-:W2:Y:S04]  /*226a70*/  LDL R9, [R1+0x3788] ;  /* 0x0037880001097983 */ /* 0x000ea80000100800 */
[----:B------:R-:W3:Y:S04]  /*226a80*/  LDL R8, [R1+0x378c] ;  /* 0x00378c0001087983 */ /* 0x000ee80000100800 */
[----:B------:R-:W3:Y:S04]  /*226a90*/  LDL R15, [R1+0x3784] ;  /* 0x00378400010f7983 */ /* 0x000ee80000100800 */
[----:B------:R-:W3:Y:S01]  /*226aa0*/  LDL R14, [R1+0x3780] ;  /* 0x00378000010e7983 */ /* 0x000ee20000100800 */
[----:B------:R-:W-:-:S05]  /*226ab0*/  VIADD R0, R10, 0x99 ;  /* 0x000000990a007836 */ /* 0x000fca0000000000 */
[----:B------:R-:W-:Y:S01]  /*226ac0*/  ISETP.GE.AND P3, PT, R0, UR43, PT ;  /* 0x0000002b00007c0c */ /* 0x000fe2000bf66270 */
[----:B------:R-:W-:Y:S01]  /*226ad0*/  VIADD R0, R10, 0x98 ;  /* 0x000000980a007836 */ /* 0x000fe20000000000 */
[----:B------:R-:W-:Y:S01]  /*226ae0*/  LOP3.LUT R11, R11, 0x7fffffff, RZ, 0xc0, !PT ;  /* 0x7fffffff0b0b7812 */ /* 0x000fe200078ec0ff */
[----:B------:R-:W-:Y:S01]  /*226af0*/  ULDC UR43, c[0x0][0x228] ;  /* 0x00008a00002b7ab9 */ /* 0x000fe20000000800 */
[----:B----4-:R-:W-:Y:S02]  /*226b00*/  LOP3.LUT R12, R12, 0xdfffffff, RZ, 0xc0, !PT ;  /* 0xdfffffff0c0c7812 */ /* 0x010fe400078ec0ff */
[----:B--2---:R-:W-:Y:S02]  /*226b10*/  ISETP.LT.AND P6, PT, R9, UR10, !P3 ;  /* 0x0000000a09007c0c */ /* 0x004fe4000dfc1270 */
[----:B---3--:R-:W-:Y:S02]  /*226b20*/  ISETP.LT.AND P5, PT, R8, UR6, !P3 ;  /* 0x0000000608007c0c */ /* 0x008fe4000dfa1270 */
[----:B------:R-:W-:-:S09]  /*226b30*/  ISETP.LT.AND P4, PT, R15, UR7, !P3 ;  /* 0x000000070f007c0c */ /* 0x000fd2000df81270 */
[----:B------:R-:W-:Y:S01]  /*226b40*/  @P6 LOP3.LUT R12, R12, 0x20000000, RZ, 0xfc, !PT ;  /* 0x200000000c0c6812 */ /* 0x000fe200078efcff */
[----:B------:R-:W-:-:S03]  /*226b50*/  ULDC.64 UR6, c[0x0][0x228] ;  /* 0x00008a0000067ab9 */ /* 0x000fc60000000a00 */
[----:B------:R-:W-:Y:S02]  /*226b60*/  LOP3.LUT R12, R12, 0xefffffff, RZ, 0xc0, !PT ;  /* 0xefffffff0c0c7812 */ /* 0x000fe400078ec0ff */
[----:B------:R-:W-:Y:S02]  /*226b70*/  ISETP.LT.AND P3, PT, R14, UR36, !P3 ;  /* 0x000000240e007c0c */ /* 0x000fe4000df61270 */
[----:B------:R-:W-:Y:S01]  /*226b80*/  LOP3.LUT R13, R13, 0x7fffffff, RZ, 0xc0, !PT ;  /* 0x7fffffff0d0d7812 */ /* 0x000fe200078ec0ff */
        /* <DEDUP_REMOVED lines=123> */
[----:B------:R-:W-:Y:S02]  /*227340*/  ISETP.LT.AND P3, PT, R14, UR48, !P3 ;  /* 0x000000300e007c0c */ /* 0x000fe4000df61270 */
[----:B------:R-:W-:Y:S01]  /*227350*/  @P4 LOP3.LUT R11, R11, 0x80000000, RZ, 0xfc, !PT ;  /* 0x800000000b0b4812 */ /* 0x000fe200078efcff */
[----:B------:R-:W2:Y:S01]  /*227360*/  LDL.LU R14, [R1+0x74c8] ;  /* 0x0074c800010e7983 */ /* 0x000ea20000300800 */
[----:B------:R-:W-:Y:S01]  /*227370*/  @P5 LOP3.LUT R12, R12, 0x1, RZ, 0xfc, !PT ;  /* 0x000000010c0c5812 */ /* 0x000fe200078efcff */
[----:B------:R-:W-:-:S04]  /*227380*/  ULDC UR48, c[0x0][0x228] ;  /* 0x00008a0000307ab9 */ /* 0x000fc80000000800 */
[----:B------:R0:W-:Y:S04]  /*227390*/  STL [R1+0x73dc], R12 ;  /* 0x0073dc0c01007387 */ /* 0x0001e80000100800 */
[----:B0-----:R-:W3:Y:S01]  /*2273a0*/  LDL R12, [R1+0x3780] ;  /* 0x00378000010c7983 */ /* 0x001ee20000100800 */
        /* <DEDUP_REMOVED lines=9> */
[----:B------:R-:W-:Y:S01]  /*227440*/  ULDC UR40, c[0x0][0x228] ;  /* 0x00008a0000287ab9 */ /* 0x000fe20000000800 */
[----:B------:R-:W-:-:S05]  /*227450*/  ULDC UR41, c[0x0][0x228] ;  /* 0x00008a0000297ab9 */ /* 0x000fca0000000800 */
[----:B------:R-:W-:-:S04]  /*227460*/  @P6 LOP3.LUT R11, R11, 0x20000000, RZ, 0xfc, !PT ;  /* 0x200000000b0b6812 */ /* 0x000fc800078efcff */
[----:B------:R-:W-:-:S04]  /*227470*/  LOP3.LUT R11, R11, 0xefffffff, RZ, 0xc0, !PT ;  /* 0xefffffff0b0b7812 */ /* 0x000fc800078ec0ff */
[----:B------:R-:W-:-:S04]  /*227480*/  @P5 LOP3.LUT R11, R11, 0x10000000, RZ, 0xfc, !PT ;  /* 0x100000000b0b5812 */ /* 0x000fc800078efcff */
[----:B------:R-:W-:-:S04]  /*227490*/  LOP3.LUT R11, R11, 0xf7ffffff, RZ, 0xc0, !PT ;  /* 0xf7ffffff0b0b7812 */ /* 0x000fc800078ec0ff */
[----:B------:R-:W-:-:S04]  /*2274a0*/  @P4 LOP3.LUT R11, R11, 0x8000000, RZ, 0xfc, !PT ;  /* 0x080000000b0b4812 */ /* 0x000fc800078efcff */
[----:B------:R-:W-:Y:S02]  /*2274b0*/  LOP3.LUT R11, R11, 0xfbffffff, RZ, 0xc0, !PT ;  /* 0xfbffffff0b0b7812 */ /* 0x000fe400078ec0ff */
[----:B---3--:R-:W-:Y:S02]  /*2274c0*/  ISETP.LT.AND P3, PT, R12, UR39, !P3 ;  /* 0x000000270c007c0c */ /* 0x008fe4000df61270 */
[----:B--2---:R-:W-:Y:S01]  /*2274d0*/  LOP3.LUT R14, R14, 0x7fffffff, RZ, 0xc0, !PT ;  /* 0x7fffffff0e0e7812 */ /* 0x004fe200078ec0ff */
[----:B------:R-:W-:-:S10]  /*2274e0*/  ULDC UR39, c[0x0][0x228] ;  /* 0x00008a0000277ab9 */ /* 0x000fd40000000800 */
        /* <DEDUP_REMOVED lines=116> */
[----:B------:R-:W2:Y:S01]  /*227c30*/  LDL.LU R15, [R1+0x74c4] ;  /* 0x0074c400010f7983 */ /* 0x000ea20000300800 */
[----:B------:R-:W-:Y:S01]  /*227c40*/  ULDC.64 UR10, c[0x0][0x228] ;  /* 0x00008a00000a7ab9 */ /* 0x000fe20000000a00 */
[----:B------:R-:W-:-:S05]  /*227c50*/  ULDC UR28, c[0x0][0x228] ;  /* 0x00008a00001c7ab9 */ /* 0x000fca0000000800 */
[----:B------:R-:W-:Y:S01]  /*227c60*/  @P6 LOP3.LUT R11, R11, 0x2, RZ, 0xfc, !PT ;  /* 0x000000020b0b6812 */ /* 0x000fe200078efcff */
[----:B------:R-:W-:Y:S01]  /*227c70*/  ULDC UR12, c[0x0][0x228] ;  /* 0x00008a00000c7ab9 */ /* 0x000fe20000000800 */
[----:B------:R-:W-:Y:S02]  /*227c80*/  ULDC UR13, c[0x0][0x228] ;  /* 0x00008a00000d7ab9 */ /* 0x000fe40000000800 */
[----:B------:R-:W-:-:S04]  /*227c90*/  LOP3.LUT R11, R11, 0xfffffffe, RZ, 0xc0, !PT ;  /* 0xfffffffe0b0b7812 */ /* 0x000fc800078ec0ff */
[----:B------:R-:W-:-:S05]  /*227ca0*/  @P5 LOP3.LUT R11, R11, 0x1, RZ, 0xfc, !PT ;  /* 0x000000010b0b5812 */ /* 0x000fca00078efcff */
[----:B------:R0:W-:Y:S04]  /*227cb0*/  STL [R1+0x73e0], R11 ;  /* 0x0073e00b01007387 */ /* 0x0001e80000100800 */
[----:B0-----:R-:W3:Y:S01]  /*227cc0*/  LDL R11, [R1+0x3784] ;  /* 0x00378400010b7983 */ /* 0x001ee20000100800 */
[----:B------:R-:W-:Y:S02]  /*227cd0*/  ISETP.LT.AND P3, PT, R12, UR22, !P3 ;  /* 0x000000160c007c0c */ /* 0x000fe4000df61270 */
[----:B------:R-:W-:Y:S01]  /*227ce0*/  @P4 LOP3.LUT R13, R13, 0x80000000, RZ, 0xfc, !PT ;  /* 0x800000000d0d4812 */ /* 0x000fe200078efcff */
[----:B------:R-:W-:-:S03]  /*227cf0*/  ULDC UR22, c[0x0][0x228] ;  /* 0x00008a0000167ab9 */ /* 0x000fc60000000800 */
[----:B------:R-:W-:-:S07]  /*227d00*/  LOP3.LUT R13, R13, 0xbfffffff, RZ, 0xc0, !PT ;  /* 0xbfffffff0d0d7812 */ /* 0x000fce00078ec0ff */
[----:B------:R-:W-:Y:S02]  /*227d10*/  @P3 LOP3.LUT R13, R13, 0x40000000, RZ, 0xfc, !PT ;  /* 0x400000000d0d3812 */ /* 0x000fe400078efcff */
[----:B------:R-:W-:Y:S02]  /*227d20*/  ISETP.GE.AND P3, PT, R0, UR35, PT ;  /* 0x0000002300007c0c */ /* 0x000fe4000bf66270 */
[----:B------:R-:W-:Y:S02]  /*227d30*/  LOP3.LUT R13, R13, 0xdfffffff, RZ, 0xc0, !PT ;  /* 0xdfffffff0d0d7812 */ /* 0x000fe400078ec0ff */
[----:B------:R-:W-:Y:S02]  /*227d40*/  ISETP.LT.AND P6, PT, R9, UR10, !P3 ;  /* 0x0000000a09007c0c */ /* 0x000fe4000dfc1270 */
[----:B------:R-:W-:Y:S01]  /*227d50*/  ISETP.LT.AND P5, PT, R8, UR50, !P3 ;  /* 0x0000003208007c0c */ /* 0x000fe2000dfa1270 */
[----:B------:R-:W-:Y:S01]  /*227d60*/  VIADD R0, R10, 0x88 ;  /* 0x000000880a007836 */ /* 0x000fe20000000000 */
[----:B------:R-:W-:Y:S01]  /*227d70*/  ULDC.64 UR34, c[0x0][0x228] ;  /* 0x00008a0000227ab9 */ /* 0x000fe20000000a00 */
[----:B------:R-:W-:Y:S01]  /*227d80*/  ULDC UR50, c[0x0][0x228] ;  /* 0x00008a0000327ab9 */ /* 0x000fe20000000800 */
[----:B------:R-:W-:-:S07]  /*227d90*/  ULDC UR10, c[0x0][0x228] ;  /* 0x00008a00000a7ab9 */ /* 0x000fce0000000800 */
[----:B------:R-:W-:-:S04]  /*227da0*/  @P6 LOP3.LUT R13, R13, 0x20000000, RZ, 0xfc, !PT ;  /* 0x200000000d0d6812 */ /* 0x000fc800078efcff */
[----:B------:R-:W-:-:S04]  /*227db0*/  LOP3.LUT R13, R13, 0xefffffff, RZ, 0xc0, !PT ;  /* 0xefffffff0d0d7812 */ /* 0x000fc800078ec0ff */
[----:B------:R-:W-:-:S04]  /*227dc0*/  @P5 LOP3.LUT R13, R13, 0x10000000, RZ, 0xfc, !PT ;  /* 0x100000000d0d5812 */ /* 0x000fc800078efcff */
[----:B------:R-:W-:Y:S02]  /*227dd0*/  LOP3.LUT R13, R13, 0xf7ffffff, RZ, 0xc0, !PT ;  /* 0xf7ffffff0d0d7812 */ /* 0x000fe400078ec0ff */
[----:B---3--:R-:W-:Y:S02]  /*227de0*/  ISETP.LT.AND P4, PT, R11, UR37, !P3 ;  /* 0x000000250b007c0c */ /* 0x008fe4000df81270 */
[----:B------:R-:W-:Y:S02]  /*227df0*/  ISETP.LT.AND P3, PT, R12, UR44, !P3 ;  /* 0x0000002c0c007c0c */ /* 0x000fe4000df61270 */
[----:B--2---:R-:W-:Y:S02]  /*227e00*/  LOP3.LUT R15, R15, 0x7fffffff, RZ, 0xc0, !PT ;  /* 0x7fffffff0f0f7812 */ /* 0x004fe400078ec0ff */
[----:B------:R-:W-:Y:S01]  /*227e10*/  LOP3.LUT R16, R16, 0x7fffffff, RZ, 0xc0, !PT ;  /* 0x7fffffff10107812 */ /* 0x000fe200078ec0ff */
[----:B------:R-:W-:-:S06]  /*227e20*/  ULDC UR44, c[0x0][0x228] ;  /* 0x00008a00002c7ab9 */ /* 0x000fcc0000000800 */
        /* <DEDUP_REMOVED lines=127> */
[----:B------:R-:W-:-:S02]  /*228620*/  LOP3.LUT R13, R13, 0xfffffffe, RZ, 0xc0, !PT ;  /* 0xfffffffe0d0d7812 */ /* 0x000fc400078ec0ff */
[----:B------:R-:W-:Y:S01]  /*228630*/  ISETP.LT.AND P4, PT, R11, UR53, !P3 ;  /* 0x000000350b007c0c */ /* 0x000fe2000df81270 */
[----:B------:R-:W-:Y:S01]  /*228640*/  VIADD R0, R10, 0x80 ;  /* 0x000000800a007836 */ /* 0x000fe20000000000 */
[----:B------:R-:W-:Y:S01]  /*228650*/  ULDC.64 UR34, c[0x0][0x228] ;  /* 0x00008a0000227ab9 */ /* 0x000fe20000000a00 */
[----:B------:R-:W-:Y:S02]  /*228660*/  @P5 LOP3.LUT R13, R13, 0x1, RZ, 0xfc, !PT ;  /* 0x000000010d0d5812 */ /* 0x000fe400078efcff */
[----:B------:R-:W-:Y:S01]  /*228670*/  ISETP.LT.AND P5, PT, R8, UR54, !P3 ;  /* 0x0000003608007c0c */ /* 0x000fe2000dfa1270 */
[----:B------:R-:W-:-:S03]  /*228680*/  ULDC UR36, c[0x0][0x228] ;  /* 0x00008a0000247ab9 */ /* 0x000fc60000000800 */
[----:B------:R-:W-:Y:S01]  /*228690*/  @P6 LOP3.LUT R14, R14, 0x20000000, RZ, 0xfc, !PT ;  /* 0x200000000e0e6812 */ /* 0x000fe200078efcff */
[----:B------:R-:W-:Y:S01]  /*2286a0*/  ULDC UR54, c[0x0][0x228] ;  /* 0x00008a0000367ab9 */ /* 0x000fe20000000800 */
[----:B------:R-:W-:Y:S02]  /*2286b0*/  ULDC UR53, c[0x0][0x228] ;  /* 0x00008a0000357ab9 */ /* 0x000fe40000000800 */
[----:B------:R-:W-:Y:S02]  /*2286c0*/  LOP3.LUT R14, R14, 0xefffffff, RZ, 0xc0, !PT ;  /* 0xefffffff0e0e7812 */ /* 0x000fe400078ec0ff */
[----:B------:R-:W-:Y:S01]  /*2286d0*/  ISETP.LT.AND P3, PT, R12, UR52, !P3 ;  /* 0x000000340c007c0c */ /* 0x000fe2000df61270 */
[----:B------:R-:W-:Y:S02]  /*2286e0*/  ULDC UR52, c[0x0][0x228] ;  /* 0x00008a0000347ab9 */ /* 0x000fe40000000800 */
        /* <DEDUP_REMOVED lines=66> */
[----:B------:R-:W-:Y:S01]  /*228b10*/  LOP3.LUT R17, R17, 0x7fffffff, RZ, 0xc0, !PT ;  /* 0x7fffffff11117812 */ /* 0x000fe200078ec0ff */
[----:B------:R-:W-:-:S04]  /*228b20*/  ULDC UR16, c[0x0][0x228] ;  /* 0x00008a0000107ab9 */ /* 0x000fc80000000800 */
        /* <DEDUP_REMOVED lines=49> */
[----:B------:R-:W-:Y:S02]  /*228e40*/  ISETP.LT.AND P4, PT, R11, UR7, !P3 ;  /* 0x000000070b007c0c */ /* 0x000fe4000df81270 */
[----:B------:R-:W-:Y:S02]  /*228e50*/  ISETP.LT.AND P6, PT, R9, UR28, !P3 ;  /* 0x0000001c09007c0c */ /* 0x000fe4000dfc1270 */
[----:B------:R-:W-:-:S02]  /*228e60*/  ISETP.LT.AND P5, PT, R8, UR6, !P3 ;  /* 0x0000000608007c0c */ /* 0x000fc4000dfa1270 */
[----:B------:R-:W-:Y:S02]  /*228e70*/  ISETP.LT.AND P3, PT, R12, UR30, !P3 ;  /* 0x0000001e0c007c0c */ /* 0x000fe4000df61270 */
[----:B------:R-:W-:Y:S01]  /*228e80*/  LOP3.LUT R14, R14, 0xfffffffd, RZ, 0xc0, !PT ;  /* 0xfffffffd0e0e7812 */ /* 0x000fe200078ec0ff */
[----:B------:R-:W-:Y:S01]  /*228e90*/  ULDC.64 UR6, c[0x0][0x228] ;  /* 0x00008a0000067ab9 */ /* 0x000fe20000000a00 */
[----:B------:R-:W-:-:S03]  /*228ea0*/  ULDC UR30, c[0x0][0x228] ;  /* 0x00008a00001e7ab9 */ /* 0x000fc60000000800 */
        /* <DEDUP_REMOVED lines=84> */
[----:B------:R-:W-:Y:S01]  /*2293f0*/  LOP3.LUT R18, R18, 0x7fffffff, RZ, 0xc0, !PT ;  /* 0x7fffffff12127812 */ /* 0x000fe200078ec0ff */
[----:B------:R-:W-:-:S05]  /*229400*/  ULDC UR6, c[0x0][0x228] ;  /* 0x00008a0000067ab9 */ /* 0x000fca0000000800 */
        /* <DEDUP_REMOVED lines=55> */
[----:B------:R-:W-:Y:S01]  /*229780*/  ULDC UR46, c[0x0][0x228] ;  /* 0x00008a00002e7ab9 */ /* 0x000fe20000000800 */
[----:B------:R-:W-:Y:S01]  /*229790*/  LOP3.LUT R19, R19, 0x7fffffff, RZ, 0xc0, !PT ;  /* 0x7fffffff13137812 */ /* 0x000fe200078ec0ff */
[----:B------:R-:W-:Y:S01]  /*2297a0*/  ULDC UR45, c[0x0][0x228] ;  /* 0x00008a00002d7ab9 */ /* 0x000fe20000000800 */
[----:B------:R-:W-:Y:S01]  /*2297b0*/  ULDC UR47, c[0x0][0x228] ;  /* 0x00008a00002f7ab9 */ /* 0x000fe20000000800 */
        /* <DEDUP_REMOVED lines=156> */
[----:B------:R-:W-:Y:S01]  /*22a180*/  ULDC UR35, c[0x0][0x228] ;  /* 0x00008a0000237ab9 */ /* 0x000fe20000000800 */
[----:B------:R-:W-:Y:S02]  /*22a190*/  @P5 LOP3.LUT R16, R16, 0x1, RZ, 0xfc, !PT ;  /* 0x0000000110105812 */ /* 0x000fe400078efcff */
[----:B------:R-:W-:Y:S01]  /*22a1a0*/  ISETP.LT.AND P5, PT, R8, UR31, !P3 ;  /* 0x0000001f08007c0c */ /* 0x000fe2000dfa1270 */
[----:B------:R-:W-:-:S03]  /*22a1b0*/  ULDC UR26, c[0x0][0x228] ;  /* 0x00008a00001a7ab9 */ /* 0x000fc60000000800 */
[----:B------:R-:W-:Y:S01]  /*22a1c0*/  @P6 LOP3.LUT R17, R17, 0x20000000, RZ, 0xfc, !PT ;  /* 0x2000000011116812 */ /* 0x000fe200078efcff */
[----:B------:R-:W-:-:S03]  /*22a1d0*/  ULDC UR31, c[0x0][0x228] ;  /* 0x00008a00001f7ab9 */ /* 0x000fc60000000800 */
[----:B------:R-:W-:Y:S02]  /*22a1e0*/  LOP3.LUT R17, R17, 0xefffffff, RZ, 0xc0, !PT ;  /* 0xefffffff11117812 */ /* 0x000fe400078ec0ff */
[----:B------:R-:W-:Y:S01]  /*22a1f0*/  ISETP.LT.AND P3, PT, R12, UR14, !P3 ;  /* 0x0000000e0c007c0c */ /* 0x000fe2000df61270 */
[----:B------:R-:W-:Y:S02]  /*22a200*/  ULDC.64 UR14, c[0x0][0x228] ;  /* 0x00008a00000e7ab9 */ /* 0x000fe40000000a00 */
        /* <DEDUP_REMOVED lines=26> */
[----:B------:R-:W-:Y:S01]  /*22a3b0*/  LOP3.LUT R20, R20, 0x7fffffff, RZ, 0xc0, !PT ;  /* 0x7fffffff14147812 */ /* 0x000fe200078ec0ff */
[----:B------:R-:W-:-:S02]  /*22a3c0*/  VIADD R2, R10, 0x50 ;  /* 0x000000500a027836 */ /* 0x000fc40000000000 */
[C---:B------:R-:W-:Y:S02]  /*22a3d0*/  VIADD R3, R10.reuse, 0x4f ;  /* 0x0000004f0a037836 */ /* 0x040fe40000000000 */
[C---:B------:R-:W-:Y:S02]  /*22a3e0*/  VIADD R4, R10.reuse, 0x4e ;  /* 0x0000004e0a047836 */ /* 0x040fe40000000000 */
[----:B------:R-:W-:Y:S01]  /*22a3f0*/  VIADD R5, R10, 0x4d ;  /* 0x0000004d0a057836 */ /* 0x000fe20000000000 */
[----:B------:R-:W-:Y:S01]  /*22a400*/  ULDC UR29, c[0x0][0x228] ;  /* 0x00008a00001d7ab9 */ /* 0x000fe20000000800 */
        /* <DEDUP_REMOVED lines=67> */
[C---:B------:R-:W-:Y:S01]  /*22a840*/  VIADD R0, R10.reuse, 0x62 ;  /* 0x000000620a007836 */ /* 0x040fe20000000000 */
[----:B------:R-:W-:Y:S01]  /*22a850*/  ULDC.64 UR24, c[0x0][0x228] ;  /* 0x00008a0000187ab9 */ /* 0x000fe20000000a00 */
[----:B------:R-:W-:Y:S01]  /*22a860*/  VIADD R6, R10, 0x4c ;  /* 0x0000004c0a067836 */ /* 0x000fe20000000000 */
        /* <DEDUP_REMOVED lines=20> */
[----:B------:R-:W-:Y:S01]  /*22a9b0*/  ULDC.64 UR12, c[0x0][0x228] ;  /* 0x00008a00000c7ab9 */ /* 0x000fe20000000a00 */
[C---:B------:R-:W-:Y:S01]  /*22a9c0*/  VIADD R21, R10.reuse, 0x4b ;  /* 0x0000004b0a157836 */ /* 0x040fe20000000000 */
[----:B------:R0:W-:Y:S01]  /*22a9d0*/  STL [R1+0x73e4], R13 ;  /* 0x0073e40d01007387 */ /* 0x0001e20000100800 */
[C---:B------:R-:W-:Y:S01]  /*22a9e0*/  VIADD R29, R10.reuse, 0x4a ;  /* 0x0000004a0a1d7836 */ /* 0x040fe20000000000 */
[----:B------:R-:W-:Y:S01]  /*22a9f0*/  ULDC UR11, c[0x0][0x228] ;  /* 0x00008a00000b7ab9 */ /* 0x000fe20000000800 */
[C---:B------:R-:W-:Y:S02]  /*22aa00*/  VIADD R28, R10.reuse, 0x49 ;  /* 0x000000490a1c7836 */ /* 0x040fe40000000000 */
[----:B------:R-:W-:-:S02]  /*22aa10*/  VIADD R7, R10, 0x48 ;  /* 0x000000480a077836 */ /* 0x000fc40000000000 */
[----:B------:R-:W-:Y:S01]  /*22aa20*/  VIADD R27, R10, 0x47 ;  /* 0x000000470a1b7836 */ /* 0x000fe20000000000 */
[----:B------:R-:W-:Y:S01]  /*22aa30*/  @P4 LOP3.LUT R18, R18, 0x80000000, RZ, 0xfc, !PT ;  /* 0x8000000012124812 */ /* 0x000fe200078efcff */
[----:B------:R-:W-:Y:S01]  /*22aa40*/  VIADD R24, R10, 0x46 ;  /* 0x000000460a187836 */ /* 0x000fe20000000000 */
[----:B------:R-:W-:Y:S02]  /*22aa50*/  ULDC UR24, c[0x0][0x228] ;  /* 0x00008a0000187ab9 */ /* 0x000fe40000000800 */
        /* <DEDUP_REMOVED lines=12> */
[----:B------:R-:W-:Y:S01]  /*22ab20*/  ULDC.64 UR18, c[0x0][0x228] ;  /* 0x00008a0000127ab9 */ /* 0x000fe20000000a00 */
[----:B------:R-:W-:Y:S02]  /*22ab30*/  ULDC UR14, c[0x0][0x228] ;  /* 0x00008a00000e7ab9 */ /* 0x000fe40000000800 */
[----:B------:R-:W-:Y:S01]  /*22ab40*/  @P6 LOP3.LUT R18, R18, 0x20000000, RZ, 0xfc, !PT ;  /* 0x2000000012126812 */ /* 0x000fe200078efcff */
[----:B------:R-:W-:-:S03]  /*22ab50*/  ULDC UR28, c[0x0][0x228] ;  /* 0x00008a00001c7ab9 */ /* 0x000fc60000000800 */
        /* <DEDUP_REMOVED lines=127> */
[C---:B------:R-:W-:Y:S02]  /*22b350*/  VIADD R23, R10.reuse, 0x45 ;  /* 0x000000450a177836 */ /* 0x040fe40000000000 */
[C---:B0-----:R-:W-:Y:S02]  /*22b360*/  VIADD R13, R10.reuse, 0x44 ;  /* 0x000000440a0d7836 */ /* 0x041fe40000000000 */
[C---:B------:R-:W-:Y:S02]  /*22b370*/  VIADD R22, R10.reuse, 0x43 ;  /* 0x000000430a167836 */ /* 0x040fe40000000000 */
[----:B------:R-:W-:-:S02]  /*22b380*/  VIADD R25, R10, 0x42 ;  /* 0x000000420a197836 */ /* 0x000fc40000000000 */
[----:B------:R-:W-:Y:S01]  /*22b390*/  VIADD R26, R10, 0x41 ;  /* 0x000000410a1a7836 */ /* 0x000fe20000000000 */
        /* <DEDUP_REMOVED lines=148> */
[----:B------:R-:W-:Y:S01]  /*22bce0*/  @P6 LOP3.LUT R19, R19, 0x2, RZ, 0xfc, !PT ;  /* 0x0000000213136812 */ /* 0x000fe200078efcff */
[----:B------:R-:W-:Y:S01]  /*22bcf0*/  ULDC.64 UR34, c[0x0][0x228] ;  /* 0x00008a0000227ab9 */ /* 0x000fe20000000a00 */
[----:B------:R-:W-:Y:S02]  /*22bd00*/  ISETP.LT.AND P4, PT, R9, UR36, !P3 ;  /* 0x0000002409007c0c */ /* 0x000fe4000df81270 */
[----:B------:R-:W-:Y:S02]  /*22bd10*/  ISETP.LT.AND P6, PT, R8, UR59, !P3 ;  /* 0x0000003b08007c0c */ /* 0x000fe4000dfc1270 */
[----:B------:R-:W-:-:S02]  /*22bd20*/  LOP3.LUT R20, R20, 0xdfffffff, RZ, 0xc0, !PT ;  /* 0xdfffffff14147812 */ /* 0x000fc400078ec0ff */
[----:B------:R-:W-:Y:S01]  /*22bd30*/  LOP3.LUT R19, R19, 0xfffffffe, RZ, 0xc0, !PT ;  /* 0xfffffffe13137812 */ /* 0x000fe200078ec0ff */
[----:B------:R-:W-:-:S03]  /*22bd40*/  ULDC UR59, c[0x0][0x228] ;  /* 0x00008a00003b7ab9 */ /* 0x000fc60000000800 */
[----:B------:R-:W-:Y:S02]  /*22bd50*/  @P5 LOP3.LUT R19, R19, 0x1, RZ, 0xfc, !PT ;  /* 0x0000000113135812 */ /* 0x000fe400078efcff */
[----:B------:R-:W-:Y:S01]  /*22bd60*/  ISETP.LT.AND P5, PT, R11, UR60, !P3 ;  /* 0x0000003c0b007c0c */ /* 0x000fe2000dfa1270 */
[----:B------:R-:W-:Y:S01]  /*22bd70*/  ULDC UR60, c[0x0][0x228] ;  /* 0x00008a00003c7ab9 */ /* 0x000fe20000000800 */
[----:B------:R-:W-:-:S04]  /*22bd80*/  @P4 LOP3.LUT R20, R20, 0x20000000, RZ, 0xfc, !PT ;  /* 0x2000000014144812 */ /* 0x000fc800078efcff */
[----:B------:R-:W-:Y:S02]  /*22bd90*/  LOP3.LUT R20, R20, 0xefffffff, RZ, 0xc0, !PT ;  /* 0xefffffff14147812 */ /* 0x000fe400078ec0ff */
[----:B------:R-:W-:Y:S02]  /*22bda0*/  ISETP.LT.AND P4, PT, R12, UR61, !P3 ;  /* 0x0000003d0c007c0c */ /* 0x000fe4000df81270 */
[----:B------:R-:W-:Y:S02]  /*22bdb0*/  @P6 LOP3.LUT R20, R20, 0x10000000, RZ, 0xfc, !PT ;  /* 0x1000000014146812 */ /* 0x000fe400078efcff */
[----:B------:R-:W-:Y:S01]  /*22bdc0*/  ISETP.GE.AND P3, PT, R2, UR33, PT ;  /* 0x0000002102007c0c */ /* 0x000fe2000bf66270 */
[----:B------:R-:W-:Y:S01]  /*22bdd0*/  ULDC.64 UR32, c[0x0][0x228] ;  /* 0x00008a0000207ab9 */ /* 0x000fe20000000a00 */
[----:B------:R-:W-:Y:S01]  /*22bde0*/  ULDC UR61, c[0x0][0x228] ;  /* 0x00008a00003d7ab9 */ /* 0x000fe20000000800 */
[----:B------:R-:W-:Y:S02]  /*22bdf0*/  LOP3.LUT R20, R20, 0xf7ffffff, RZ, 0xc0, !PT ;  /* 0xf7ffffff14147812 */ /* 0x000fe400078ec0ff */
[----:B------:R-:W-:Y:S01]  /*22be00*/  ISETP.LT.AND P6, PT, R9, UR34, !P3 ;  /* 0x0000002209007c0c */ /* 0x000fe2000dfc1270 */
[----:B------:R-:W-:Y:S01]  /*22be10*/  ULDC UR34, c[0x0][0x228] ;  /* 0x00008a0000227ab9 */ /* 0x000fe20000000800 */
[----:B------:R-:W-:-:S04]  /*22be20*/  @P5 LOP3.LUT R20, R20, 0x8000000, RZ, 0xfc, !PT ;  /* 0x0800000014145812 */ /* 0x000fc800078efcff */
[----:B------:R-:W-:Y:S02]  /*22be30*/  LOP3.LUT R20, R20, 0xfbffffff, RZ, 0xc0, !PT ;  /* 0xfbffffff14147812 */ /* 0x000fe400078ec0ff */
[----:B------:R-:W-:Y:S01]  /*22be40*/  ISETP.LT.AND P5, PT, R8, UR56, !P3 ;  /* 0x0000003808007c0c */ /* 0x000fe2000dfa1270 */
[----:B------:R-:W-:Y:S01]  /*22be50*/  ULDC UR56, c[0x0][0x228] ;  /* 0x00008a0000387ab9 */ /* 0x000fe20000000800 */
[----:B------:R-:W-:-:S04]  /*22be60*/  @P4 LOP3.LUT R20, R20, 0x4000000, RZ, 0xfc, !PT ;  /* 0x0400000014144812 */ /* 0x000fc800078efcff */
[----:B------:R-:W-:Y:S02]  /*22be70*/  LOP3.LUT R20, R20, 0xfdffffff, RZ, 0xc0, !PT ;  /* 0xfdffffff14147812 */ /* 0x000fe400078ec0ff */
[----:B------:R-:W-:Y:S02]  /*22be80*/  ISETP.LT.AND P4, PT, R11, UR55, !P3 ;  /* 0x000000370b007c0c */ /* 0x000fe4000df81270 */
        /* <DEDUP_REMOVED lines=11> */
[----:B------:R-:W-:-:S03]  /*22bf40*/  ULDC.64 UR30, c[0x0][0x228] ;  /* 0x00008a00001e7ab9 */ /* 0x000fc60000000a00 */
[----:B------:R-:W-:Y:S02]  /*22bf50*/  ISETP.LT.AND P6, PT, R9, UR32, !P3 ;  /* 0x0000002009007c0c */ /* 0x000fe4000dfc1270 */
[----:B------:R-:W-:Y:S02]  /*22bf60*/  ISETP.LT.AND P5, PT, R8, UR59, !P3 ;  /* 0x0000003b08007c0c */ /* 0x000fe4000dfa1270 */
[----:B------:R-:W-:Y:S02]  /*22bf70*/  LOP3.LUT R20, R20, 0xffdfffff, RZ, 0xc0, !PT ;  /* 0xffdfffff14147812 */ /* 0x000fe400078ec0ff */
[----:B------:R-:W-:Y:S01]  /*22bf80*/  ISETP.LT.AND P4, PT, R11, UR60, !P3 ;  /* 0x0000003c0b007c0c */ /* 0x000fe2000df81270 */
[----:B------:R-:W-:Y:S01]  /*22bf90*/  ULDC UR59, c[0x0][0x228] ;  /* 0x00008a00003b7ab9 */ /* 0x000fe20000000800 */
        /* <DEDUP_REMOVED lines=32> */
[----:B------:R-:W-:Y:S02]  /*22c1a0*/  ISETP.LT.AND P6, PT, R8, UR29, !P3 ;  /* 0x0000001d08007c0c */ /* 0x000fe4000dfc1270 */
[----:B------:R-:W-:Y:S02]  /*22c1b0*/  LOP3.LUT R20, R20, 0xffffdfff, RZ, 0xc0, !PT ;  /* 0xffffdfff14147812 */ /* 0x000fe400078ec0ff */
[----:B------:R-:W-:Y:S01]  /*22c1c0*/  ISETP.LT.AND P5, PT, R11, UR28, !P3 ;  /* 0x0000001c0b007c0c */ /* 0x000fe2000dfa1270 */
[----:B------:R-:W-:Y:S01]  /*22c1d0*/  ULDC.64 UR28, c[0x0][0x228] ;  /* 0x00008a00001c7ab9 */ /* 0x000fe20000000a00 */
[----:B------:R-:W-:-:S05]  /*22c1e0*/  ULDC UR36, c[0x0][0x228] ;  /* 0x00008a0000247ab9 */ /* 0x000fca0000000800 */
[----:B------:R-:W-:-:S04]  /*22c1f0*/  @P4 LOP3.LUT R20, R20, 0x2000, RZ, 0xfc, !PT ;  /* 0x0000200014144812 */ /* 0x000fc800078efcff */
[----:B------:R-:W-:Y:S02]  /*22c200*/  LOP3.LUT R20, R20, 0xffffefff, RZ, 0xc0, !PT ;  /* 0xffffefff14147812 */ /* 0x000fe400078ec0ff */
[----:B------:R-:W-:Y:S02]  /*22c210*/  ISETP.LT.AND P4, PT, R12, UR27, !P3 ;  /* 0x0000001b0c007c0c */ /* 0x000fe4000df81270 */
[----:B------:R-:W-:Y:S02]  /*22c220*/  @P6 LOP3.LUT R20, R20, 0x1000, RZ, 0xfc, !PT ;  /* 0x0000100014146812 */ /* 0x000fe400078efcff */
[----:B------:R-:W-:Y:S01]  /*22c230*/  ISETP.GE.AND P3, PT, R6, UR33, PT ;  /* 0x0000002106007c0c */ /* 0x000fe2000bf66270 */
[----:B------:R-:W-:Y:S01]  /*22c240*/  ULDC UR27, c[0x0][0x228] ;  /* 0x00008a00001b7ab9 */ /* 0x000fe20000000800 */
[----:B------:R-:W-:Y:S01]  /*22c250*/  ULDC UR33, c[0x0][0x228] ;  /* 0x00008a0000217ab9 */ /* 0x000fe20000000800 */
[----:B------:R-:W-:Y:S02]  /*22c260*/  LOP3.LUT R20, R20, 0xfffff7ff, RZ, 0xc0, !PT ;  /* 0xfffff7ff14147812 */ /* 0x000fe400078ec0ff */
[----:B------:R-:W-:-:S02]  /*22c270*/  ISETP.LT.AND P6, PT, R9, UR28, !P3 ;  /* 0x0000001c09007c0c */ /* 0x000fc4000dfc1270 */
[----:B------:R-:W-:-:S04]  /*22c280*/  @P5 LOP3.LUT R20, R20, 0x800, RZ, 0xfc, !PT ;  /* 0x0000080014145812 */ /* 0x000fc800078efcff */
[----:B------:R-:W-:Y:S02]  /*22c290*/  LOP3.LUT R20, R20, 0xfffffbff, RZ, 0xc0, !PT ;  /* 0xfffffbff14147812 */ /* 0x000fe400078ec0ff */
[----:B------:R-:W-:Y:S01]  /*22c2a0*/  ISETP.LT.AND P5, PT, R8, UR54, !P3 ;  /* 0x0000003608007c0c */ /* 0x000fe2000dfa1270 */
[----:B------:R-:W-:Y:S01]  /*22c2b0*/  ULDC UR54, c[0x0][0x228] ;  /* 0x00008a0000367ab9 */ /* 0x000fe20000000800 */
[----:B------:R-:W-:-:S04]  /*22c2c0*/  @P4 LOP3.LUT R20, R20, 0x400, RZ, 0xfc, !PT ;  /* 0x0000040014144812 */ /* 0x000fc800078efcff */
[----:B------:R-:W-:Y:S02]  /*22c2d0*/  LOP3.LUT R20, R20, 0xfffffdff, RZ, 0xc0, !PT ;  /* 0xfffffdff14147812 */ /* 0x000fe400078ec0ff */
[----:B------:R-:W-:Y:S02]  /*22c2e0*/  ISETP.LT.AND P4, PT, R11, UR17, !P3 ;  /* 0x000000110b007c0c */ /* 0x000fe4000df81270 */
        /* <DEDUP_REMOVED lines=10> */
[----:B------:R-:W2:Y:S02]  /*22c390*/  LDL.LU R21, [R1+0x74c0] ;  /* 0x0074c00001157983 */ /* 0x000ea40000300800 */
[----:B------:R-:W-:Y:S02]  /*22c3a0*/  ISETP.LT.AND P6, PT, R9, UR16, !P3 ;  /* 0x0000001009007c0c */ /* 0x000fe4000dfc1270 */
[----:B------:R-:W-:Y:S02]  /*22c3b0*/  ISETP.LT.AND P5, PT, R8, UR15, !P3 ;  /* 0x0000000f08007c0c */ /* 0x000fe4000dfa1270 */
[----:B------:R-:W-:-:S02]  /*22c3c0*/  LOP3.LUT R20, R20, 0xffffffdf, RZ, 0xc0, !PT ;  /* 0xffffffdf14147812 */ /* 0x000fc400078ec0ff */
[----:B------:R-:W-:Y:S01]  /*22c3d0*/  ISETP.LT.AND P4, PT, R11, UR14, !P3 ;  /* 0x0000000e0b007c0c */ /* 0x000fe2000df81270 */
        /* <DEDUP_REMOVED lines=10> */
[----:B------:R-:W-:Y:S01]  /*22c480*/  ISETP.GE.AND P3, PT, R29, UR37, PT ;  /* 0x000000251d007c0c */ /* 0x000fe2000bf66270 */
[----:B------:R-:W-:Y:S01]  /*22c490*/  ULDC UR37, c[0x0][0x228] ;  /* 0x00008a0000257ab9 */ /* 0x000fe20000000800 */
[----:B------:R-:W3:Y:S02]  /*22c4a0*/  LDL.LU R29, [R1+0x74bc] ;  /* 0x0074bc00011d7983 */ /* 0x000ee40000300800 */
[----:B------:R-:W-:Y:S02]  /*22c4b0*/  ISETP.LT.AND P4, PT, R11, UR11, !P3 ;  /* 0x0000000b0b007c0c */ /* 0x000fe4000df81270 */
[----:B------:R-:W-:Y:S02]  /*22c4c0*/  ISETP.LT.AND P6, PT, R9, UR14, !P3 ;  /* 0x0000000e09007c0c */ /* 0x000fe4000dfc1270 */
[----:B------:R-:W-:-:S02]  /*22c4d0*/  ISETP.LT.AND P5, PT, R8, UR12, !P3 ;  /* 0x0000000c08007c0c */ /* 0x000fc4000dfa1270 */
[----:B------:R-:W-:Y:S02]  /*22c4e0*/  ISETP.LT.AND P3, PT, R12, UR10, !P3 ;  /* 0x0000000a0c007c0c */ /* 0x000fe4000df61270 */
[----:B------:R-:W-:Y:S01]  /*22c4f0*/  LOP3.LUT R20, R20, 0xfffffffd, RZ, 0xc0, !PT ;  /* 0xfffffffd14147812 */ /* 0x000fe200078ec0ff */
[----:B------:R-:W-:Y:S01]  /*22c500*/  ULDC.64 UR10, c[0x0][0x228] ;  /* 0x00008a00000a7ab9 */ /* 0x000fe20000000a00 */
[----:B------:R-:W-:-:S05]  /*22c510*/  ULDC.64 UR12, c[0x0][0x228] ;  /* 0x00008a00000c7ab9 */ /* 0x000fca0000000a00 */
[----:B------:R-:W-:-:S04]  /*22c520*/  @P6 LOP3.LUT R20, R20, 0x2, RZ, 0xfc, !PT ;  /* 0x0000000214146812 */ /* 0x000fc800078efcff */
[----:B------:R-:W-:-:S04]  /*22c530*/  LOP3.LUT R20, R20, 0xfffffffe, RZ, 0xc0, !PT ;  /* 0xfffffffe14147812 */ /* 0x000fc800078ec0ff */
[----:B------:R-:W-:Y:S02]  /*22c540*/  @P5 LOP3.LUT R20, R20, 0x1, RZ, 0xfc, !PT ;  /* 0x0000000114145812 */ /* 0x000fe400078efcff */
[----:B--2---:R-:W-:-:S04]  /*22c550*/  LOP3.LUT R21, R21, 0x7fffffff, RZ, 0xc0, !PT ;  /* 0x7fffffff15157812 */ /* 0x004fc800078ec0ff */
[----:B------:R-:W-:-:S04]  /*22c560*/  @P4 LOP3.LUT R21, R21, 0x80000000, RZ, 0xfc, !PT ;  /* 0x8000000015154812 */ /* 0x000fc800078efcff */
[----:B------:R-:W-:-:S04]  /*22c570*/  LOP3.LUT R21, R21, 0xbfffffff, RZ, 0xc0, !PT ;  /* 0xbfffffff15157812 */ /* 0x000fc800078ec0ff */
[----:B------:R-:W-:Y:S02]  /*22c580*/  @P3 LOP3.LUT R21, R21, 0x40000000, RZ, 0xfc, !PT ;  /* 0x4000000015153812 */ /* 0x000fe400078efcff */
[----:B------:R-:W-:Y:S01]  /*22c590*/  ISETP.GE.AND P3, PT, R28, UR29, PT ;  /* 0x0000001d1c007c0c */ /* 0x000fe2000bf66270 */
[----:B------:R-:W-:Y:S01]  /*22c5a0*/  ULDC.64 UR28, c[0x0][0x228] ;  /* 0x00008a00001c7ab9 */ /* 0x000fe20000000a00 */
[----:B------:R-:W2:Y:S02]  /*22c5b0*/  LDL.LU R28, [R1+0x74b8] ;  /* 0x0074b800011c7983 */ /* 0x000ea40000300800 */
[----:B------:R-:W-:Y:S02]  /*22c5c0*/  ISETP.LT.AND P6, PT, R9, UR10, !P3 ;  /* 0x0000000a09007c0c */ /* 0x000fe4000dfc1270 */
[----:B------:R-:W-:Y:S02]  /*22c5d0*/  ISETP.LT.AND P5, PT, R8, UR53, !P3 ;  /* 0x0000003508007c0c */ /* 0x000fe4000dfa1270 */
[----:B------:R-:W-:-:S02]  /*22c5e0*/  LOP3.LUT R21, R21, 0xdfffffff, RZ, 0xc0, !PT ;  /* 0xdfffffff15157812 */ /* 0x000fc400078ec0ff */
[----:B------:R-:W-:Y:S01]  /*22c5f0*/  ISETP.LT.AND P4, PT, R11, UR9, !P3 ;  /* 0x000000090b007c0c */ /* 0x000fe2000df81270 */
        /* <DEDUP_REMOVED lines=11> */
[----:B------:R-:W-:Y:S01]  /*22c6b0*/  ULDC UR17, c[0x0][0x228] ;  /* 0x00008a0000117ab9 */ /* 0x000fe20000000800 */
[----:B------:R-:W4:Y:S02]  /*22c6c0*/  LDL.LU R7, [R1+0x74b4] ;  /* 0x0074b40001077983 */ /* 0x000f240000300800 */
[----:B------:R-:W-:Y:S02]  /*22c6d0*/  ISETP.LT.AND P4, PT, R9, UR8, !P3 ;  /* 0x0000000809007c0c */ /* 0x000fe4000df81270 */
[----:B------:R-:W-:Y:S02]  /*22c6e0*/  ISETP.LT.AND P6, PT, R8, UR7, !P3 ;  /* 0x0000000708007c0c */ /* 0x000fe4000dfc1270 */
[----:B------:R-:W-:-:S02]  /*22c6f0*/  LOP3.LUT R21, R21, 0xfdffffff, RZ, 0xc0, !PT ;  /* 0xfdffffff15157812 */ /* 0x000fc400078ec0ff */
[----:B------:R-:W-:Y:S01]  /*22c700*/  ISETP.LT.AND P5, PT, R11, UR6, !P3 ;  /* 0x000000060b007c0c */ /* 0x000fe2000dfa1270 */
[----:B------:R-:W-:Y:S01]  /*22c710*/  ULDC.64 UR6, c[0x0][0x228] ;  /* 0x00008a0000067ab9 */ /* 0x000fe20000000a00 */
        /* <DEDUP_REMOVED lines=8> */
[----:B------:R-:W-:Y:S01]  /*22c7a0*/  ISETP.GE.AND P3, PT, R27, UR15, PT ;  /* 0x0000000f1b007c0c */ /* 0x000fe2000bf66270 */
[----:B------:R-:W-:Y:S01]  /*22c7b0*/  ULDC.64 UR14, c[0x0][0x228] ;  /* 0x00008a00000e7ab9 */ /* 0x000fe20000000a00 */
[----:B------:R-:W4:Y:S01]  /*22c7c0*/  LDL.LU R27, [R1+0x74b0] ;  /* 0x0074b000011b7983 */ /* 0x000f220000300800 */
[----:B------:R-:W-:-:S04]  /*22c7d0*/  LOP3.LUT R21, R21, 0xffbfffff, RZ, 0xc0, !PT ;  /* 0xffbfffff15157812 */ /* 0x000fc800078ec0ff */
[----:B------:R-:W-:Y:S02]  /*22c7e0*/  @P4 LOP3.LUT R21, R21, 0x400000, RZ, 0xfc, !PT ;  /* 0x0040000015154812 */ /* 0x000fe400078efcff */
[----:B------:R-:W-:Y:S02]  /*22c7f0*/  ISETP.LT.AND P4, PT, R9, UR6, !P3 ;  /* 0x0000000609007c0c */ /* 0x000fe4000df81270 */
[----:B------:R-:W-:Y:S02]  /*22c800*/  ISETP.LT.AND P6, PT, R8, UR22, !P3 ;  /* 0x0000001608007c0c */ /* 0x000fe4000dfc1270 */
[----:B------:R-:W-:Y:S02]  /*22c810*/  ISETP.LT.AND P5, PT, R11, UR19, !P3 ;  /* 0x000000130b007c0c */ /* 0x000fe4000dfa1270 */
[----:B------:R-:W-:Y:S01]  /*22c820*/  LOP3.LUT R21, R21, 0xffdfffff, RZ, 0xc0, !PT ;  /* 0xffdfffff15157812 */ /* 0x000fe200078ec0ff */
[----:B------:R-:W-:Y:S01]  /*22c830*/  ULDC UR6, c[0x0][0x228] ;  /* 0x00008a0000067ab9 */ /* 0x000fe20000000800 */
[----:B------:R-:W-:-:S05]  /*22c840*/  ULDC UR19, c[0x0][0x228] ;  /* 0x00008a0000137ab9 */ /* 0x000fca0000000800 */
[----:B------:R-:W-:-:S04]  /*22c850*/  @P4 LOP3.LUT R21, R21, 0x200000, RZ, 0xfc, !PT ;  /* 0x0020000015154812 */ /* 0x000fc800078efcff */
[----:B------:R-:W-:Y:S02]  /*22c860*/  LOP3.LUT R21, R21, 0xffefffff, RZ, 0xc0, !PT ;  /* 0xffefffff15157812 */ /* 0x000fe400078ec0ff */
[----:B------:R-:W-:Y:S02]  /*22c870*/  ISETP.LT.AND P4, PT, R12, UR18, !P3 ;  /* 0x000000120c007c0c */ /* 0x000fe4000df81270 */
[----:B------:R-:W-:Y:S02]  /*22c880*/  @P6 LOP3.LUT R21, R21, 0x100000, RZ, 0xfc, !PT ;  /* 0x0010000015156812 */ /* 0x000fe400078efcff */
[----:B------:R-:W-:Y:S01]  /*22c890*/  ISETP.GE.AND P3, PT, R24, UR11, PT ;  /* 0x0000000b18007c0c */ /* 0x000fe2000bf66270 */
[----:B------:R-:W-:Y:S01]  /*22c8a0*/  ULDC.64 UR10, c[0x0][0x228] ;  /* 0x00008a00000a7ab9 */ /* 0x000fe20000000a00 */
[----:B------:R-:W4:Y:S01]  /*22c8b0*/  LDL.LU R24, [R1+0x74ac] ;  /* 0x0074ac0001187983 */ /* 0x000f220000300800 */
[----:B------:R-:W-:Y:S02]  /*22c8c0*/  LOP3.LUT R21, R21, 0xfff7ffff, RZ, 0xc0, !PT ;  /* 0xfff7ffff15157812 */ /* 0x000fe400078ec0ff */
[----:B------:R-:W-:Y:S01]  /*22c8d0*/  ISETP.LT.AND P6, PT, R9, UR12, !P3 ;  /* 0x0000000c09007c0c */ /* 0x000fe2000dfc1270 */
[----:B------:R-:W-:Y:S01]  /*22c8e0*/  ULDC UR12, c[0x0][0x228] ;  /* 0x00008a00000c7ab9 */ /* 0x000fe20000000800 */
[----:B------:R-:W-:Y:S01]  /*22c8f0*/  ULDC UR18, c[0x0][0x228] ;  /* 0x00008a0000127ab9 */ /* 0x000fe20000000800 */
[----:B------:R-:W-:-:S04]  /*22c900*/  @P5 LOP3.LUT R21, R21, 0x80000, RZ, 0xfc, !PT ;  /* 0x0008000015155812 */ /* 0x000fc800078efcff */
[----:B------:R-:W-:Y:S02]  /*22c910*/  LOP3.LUT R21, R21, 0xfffbffff, RZ, 0xc0, !PT ;  /* 0xfffbffff15157812 */ /* 0x000fe400078ec0ff */
[----:B------:R-:W-:Y:S02]  /*22c920*/  ISETP.LT.AND P5, PT, R8, UR25, !P3 ;  /* 0x0000001908007c0c */ /* 0x000fe4000dfa1270 */
[----:B------:R-:W-:-:S04]  /*22c930*/  @P4 LOP3.LUT R21, R21, 0x40000, RZ, 0xfc, !PT ;  /* 0x0004000015154812 */ /* 0x000fc800078efcff */
[----:B------:R-:W-:Y:S02]  /*22c940*/  LOP3.LUT R21, R21, 0xfffdffff, RZ, 0xc0, !PT ;  /* 0xfffdffff15157812 */ /* 0x000fe400078ec0ff */
[----:B------:R-:W-:Y:S02]  /*22c950*/  ISETP.LT.AND P4, PT, R11, UR24, !P3 ;  /* 0x000000180b007c0c */ /* 0x000fe4000df81270 */
        /* <DEDUP_REMOVED lines=17> */
[----:B------:R-:W-:Y:S01]  /*22ca70*/  ULDC UR39, c[0x0][0x228] ;  /* 0x00008a0000277ab9 */ /* 0x000fe20000000800 */
[----:B------:R-:W-:-:S05]  /*22ca80*/  ULDC UR10, c[0x0][0x228] ;  /* 0x00008a00000a7ab9 */ /* 0x000fca0000000800 */
        /* <DEDUP_REMOVED lines=32> */
[----:B------:R-:W-:-:S02]  /*22cc90*/  LOP3.LUT R21, R21, 0xffffffdf, RZ, 0xc0, !PT ;  /* 0xffffffdf15157812 */ /* 0x000fc400078ec0ff */
[----:B------:R-:W-:Y:S01]  /*22cca0*/  ISETP.LT.AND P4, PT, R11, UR44, !P3 ;  /* 0x0000002c0b007c0c */ /* 0x000fe2000df81270 */
        /* <DEDUP_REMOVED lines=16> */
[----:B------:R-:W-:-:S02]  /*22cdb0*/  ISETP.LT.AND P5, PT, R8, UR52, !P3 ;  /* 0x0000003408007c0c */ /* 0x000fc4000dfa1270 */
[----:B------:R-:W-:Y:S02]  /*22cdc0*/  ISETP.LT.AND P3, PT, R12, UR50, !P3 ;  /* 0x000000320c007c0c */ /* 0x000fe4000df61270 */
[----:B------:R-:W-:Y:S01]  /*22cdd0*/  LOP3.LUT R21, R21, 0xfffffffd, RZ, 0xc0, !PT ;  /* 0xfffffffd15157812 */ /* 0x000fe200078ec0ff */
[----:B------:R-:W-:Y:S01]  /*22cde0*/  ULDC UR52, c[0x0][0x228] ;  /* 0x00008a0000347ab9 */ /* 0x000fe20000000800 */
[----:B------:R-:W-:Y:S01]  /*22cdf0*/  ULDC UR51, c[0x0][0x228] ;  /* 0x00008a0000337ab9 */ /* 0x000fe20000000800 */
[----:B------:R-:W-:-:S04]  /*22ce00*/  ULDC UR50, c[0x0][0x228] ;  /* 0x00008a0000327ab9 */ /* 0x000fc80000000800 */
[----:B------:R-:W-:-:S04]  /*22ce10*/  @P6 LOP3.LUT R21, R21, 0x2, RZ, 0xfc, !PT ;  /* 0x0000000215156812 */ /* 0x000fc800078efcff */
[----:B------:R-:W-:-:S04]  /*22ce20*/  LOP3.LUT R21, R21, 0xfffffffe, RZ, 0xc0, !PT ;  /* 0xfffffffe15157812 */ /* 0x000fc800078ec0ff */
[----:B------:R-:W-:Y:S02]  /*22ce30*/  @P5 LOP3.LUT R21, R21, 0x1, RZ, 0xfc, !PT ;  /* 0x0000000115155812 */ /* 0x000fe400078efcff */
[----:B---3--:R-:W-:-:S04]  /*22ce40*/  LOP3.LUT R22, R22, 0x7fffffff, RZ, 0xc0, !PT ;  /* 0x7fffffff16167812 */ /* 0x008fc800078ec0ff */
        /* <DEDUP_REMOVED lines=23> */
[----:B------:R-:W-:Y:S01]  /*22cfc0*/  ULDC.64 UR22, c[0x0][0x228] ;  /* 0x00008a0000167ab9 */ /* 0x000fe20000000a00 */
[----:B------:R-:W3:Y:S02]  /*22cfd0*/  LDL.LU R29, [R1+0x7498] ;  /* 0x00749800011d7983 */ /* 0x000ee40000300800 */
        /* <DEDUP_REMOVED lines=13> */
[----:B--2---:R-:W-:Y:S01]  /*22d0b0*/  ISETP.GE.AND P3, PT, R28, UR25, PT ;  /* 0x000000191c007c0c */ /* 0x004fe2000bf66270 */
[----:B------:R-:W-:Y:S01]  /*22d0c0*/  ULDC.64 UR24, c[0x0][0x228] ;  /* 0x00008a0000187ab9 */ /* 0x000fe20000000a00 */
[----:B------:R-:W2:Y:S01]  /*22d0d0*/  LDL.LU R28, [R1+0x7494] ;  /* 0x00749400011c7983 */ /* 0x000ea20000300800 */
        /* <DEDUP_REMOVED lines=11> */
[----:B------:R-:W-:Y:S01]  /*22d190*/  @P6 LOP3.LUT R22, R22, 0x100000, RZ, 0xfc, !PT ;  /* 0x0010000016166812 */ /* 0x000fe200078efcff */
[----:B------:R-:W-:-:S03]  /*22d1a0*/  ULDC.64 UR36, c[0x0][0x228] ;  /* 0x00008a0000247ab9 */ /* 0x000fc60000000a00 */
[----:B------:R-:W-:-:S04]  /*22d1b0*/  LOP3.LUT R22, R22, 0xfff7ffff, RZ, 0xc0, !PT ;  /* 0xfff7ffff16167812 */ /* 0x000fc800078ec0ff */
[----:B------:R-:W-:Y:S02]  /*22d1c0*/  @P5 LOP3.LUT R22, R22, 0x80000, RZ, 0xfc, !PT ;  /* 0x0008000016165812 */ /* 0x000fe400078efcff */
[----:B----4-:R-:W-:Y:S01]  /*22d1d0*/  ISETP.GE.AND P3, PT, R7, UR29, PT ;  /* 0x0000001d07007c0c */ /* 0x010fe2000bf66270 */
[----:B------:R-:W-:Y:S01]  /*22d1e0*/  ULDC UR29, c[0x0][0x228] ;  /* 0x00008a00001d7ab9 */ /* 0x000fe20000000800 */
        /* <DEDUP_REMOVED lines=43> */
[----:B------:R-:W-:-:S06]  /*22d4a0*/  ULDC.64 UR32, c[0x0][0x228] ;  /* 0x00008a0000207ab9 */ /* 0x000fcc0000000a00 */
        /* <DEDUP_REMOVED lines=34> */
[----:B------:R-:W-:Y:S01]  /*22d6d0*/  ULDC.64 UR34, c[0x0][0x228] ;  /* 0x00008a0000227ab9 */ /* 0x000fe20000000a00 */
[----:B------:R-:W-:Y:S01]  /*22d6e0*/  ULDC UR38, c[0x0][0x228] ;  /* 0x00008a0000267ab9 */ /* 0x000fe20000000800 */
[----:B------:R-:W-:Y:S01]  /*22d6f0*/  ULDC UR39, c[0x0][0x228] ;  /* 0x00008a0000277ab9 */ /* 0x000fe20000000800 */
[----:B---3--:R-:W-:Y:S01]  /*22d700*/  LOP3.LUT R23, R23, 0x7fffffff, RZ, 0xc0, !PT ;  /* 0x7fffffff17177812 */ /* 0x008fe200078ec0ff */
[----:B------:R-:W-:Y:S01]  /*22d710*/  VIADD R13, R10, 0x32 ;  /* 0x000000320a0d7836 */ /* 0x000fe20000000000 */
[----:B------:R-:W-:Y:S02]  /*22d720*/  ULDC UR23, c[0x0][0x228] ;  /* 0x00008a0000177ab9 */ /* 0x000fe40000000800 */
[----:B------:R-:W-:-:S04]  /*22d730*/  @P4 LOP3.LUT R23, R23, 0x80000000, RZ, 0xfc, !PT ;  /* 0x8000000017174812 */ /* 0x000fc800078efcff */
[----:B------:R-:W-:-:S04]  /*22d740*/  LOP3.LUT R23, R23, 0xbfffffff, RZ, 0xc0, !PT ;  /* 0xbfffffff17177812 */ /* 0x000fc800078ec0ff */
[----:B------:R-:W-:Y:S02]  /*22d750*/  @P3 LOP3.LUT R23, R23, 0x40000000, RZ, 0xfc, !PT ;  /* 0x4000000017173812 */ /* 0x000fe400078efcff */
[----:B------:R-:W-:Y:S02]  /*22d760*/  ISETP.GE.AND P3, PT, R25, UR37, PT ;  /* 0x0000002519007c0c */ /* 0x000fe4000bf66270 */
[----:B------:R-:W-:Y:S01]  /*22d770*/  @P6 LOP3.LUT R22, R22, 0x2, RZ, 0xfc, !PT ;  /* 0x0000000216166812 */ /* 0x000fe200078efcff */
[----:B------:R-:W-:Y:S01]  /*22d780*/  ULDC.64 UR36, c[0x0][0x228] ;  /* 0x00008a0000247ab9 */ /* 0x000fe20000000a00 */
[----:B------:R-:W-:Y:S02]  /*22d790*/  LOP3.LUT R23, R23, 0xdfffffff, RZ, 0xc0, !PT ;  /* 0xdfffffff17177812 */ /* 0x000fe400078ec0ff */
[----:B------:R-:W-:Y:S02]  /*22d7a0*/  ISETP.LT.AND P6, PT, R9, UR34, !P3 ;  /* 0x0000002209007c0c */ /* 0x000fe4000dfc1270 */
[----:B------:R-:W-:Y:S01]  /*22d7b0*/  LOP3.LUT R22, R22, 0xfffffffe, RZ, 0xc0, !PT ;  /* 0xfffffffe16167812 */ /* 0x000fe200078ec0ff */
[----:B------:R-:W3:Y:S03]  /*22d7c0*/  LDL.LU R25, [R1+0x7480] ;  /* 0x0074800001197983 */ /* 0x000ee60000300800 */
[----:B------:R-:W-:-:S02]  /*22d7d0*/  @P5 LOP3.LUT R22, R22, 0x1, RZ, 0xfc, !PT ;  /* 0x0000000116165812 */ /* 0x000fc400078efcff */
        /* <DEDUP_REMOVED lines=50> */
[----:B--2---:R-:W-:Y:S01]  /*22db00*/  ISETP.GE.AND P3, PT, R28, UR35, PT ;  /* 0x000000231c007c0c */ /* 0x004fe2000bf66270 */
[----:B------:R-:W-:Y:S01]  /*22db10*/  ULDC.64 UR34, c[0x0][0x228] ;  /* 0x00008a0000227ab9 */ /* 0x000fe20000000a00 */
[----:B------:R-:W2:Y:S02]  /*22db20*/  LDL.LU R28, [R1+0x7474] ;  /* 0x00747400011c7983 */ /* 0x000ea40000300800 */
        /* <DEDUP_REMOVED lines=16> */
[----:B----4-:R-:W-:Y:S01]  /*22dc30*/  ISETP.GE.AND P3, PT, R7, UR37, PT ;  /* 0x0000002507007c0c */ /* 0x010fe2000bf66270 */
[----:B------:R-:W-:Y:S01]  /*22dc40*/  ULDC.64 UR36, c[0x0][0x228] ;  /* 0x00008a0000247ab9 */ /* 0x000fe20000000a00 */
        /* <DEDUP_REMOVED lines=57> */
[----:B------:R-:W-:Y:S02]  /*22dfe0*/  ISETP.LT.AND P5, PT, R8, UR7, !P3 ;  /* 0x0000000708007c0c */ /* 0x000fe4000dfa1270 */
[----:B------:R-:W-:Y:S02]  /*22dff0*/  ISETP.LT.AND P3, PT, R12, UR14, !P3 ;  /* 0x0000000e0c007c0c */ /* 0x000fe4000df61270 */
[----:B------:R-:W-:Y:S02]  /*22e000*/  LOP3.LUT R23, R23, 0xfffffffd, RZ, 0xc0, !PT ;  /* 0xfffffffd17177812 */ /* 0x000fe400078ec0ff */
[----:B---3--:R-:W-:Y:S01]  /*22e010*/  LOP3.LUT R24, R24, 0x7fffffff, RZ, 0xc0, !PT ;  /* 0x7fffffff18187812 */ /* 0x008fe200078ec0ff */
[----:B------:R-:W-:Y:S01]  /*22e020*/  VIADD R13, R10, 0x2b ;  /* 0x0000002b0a0d7836 */ /* 0x000fe20000000000 */
[----:B------:R-:W-:Y:S01]  /*22e030*/  ULDC UR8, c[0x0][0x228] ;  /* 0x00008a0000087ab9 */ /* 0x000fe20000000800 */
[----:B------:R-:W-:Y:S01]  /*22e040*/  ULDC UR12, c[0x0][0x228] ;  /* 0x00008a00000c7ab9 */ /* 0x000fe20000000800 */
[----:B------:R-:W-:Y:S01]  /*22e050*/  @P4 LOP3.LUT R24, R24, 0x80000000, RZ, 0xfc, !PT ;  /* 0x8000000018184812 */ /* 0x000fe200078efcff */
[----:B------:R-:W-:Y:S01]  /*22e060*/  ULDC UR7, c[0x0][0x228] ;  /* 0x00008a0000077ab9 */ /* 0x000fe20000000800 */
[----:B------:R-:W-:-:S02]  /*22e070*/  ULDC UR14, c[0x0][0x228] ;  /* 0x00008a00000e7ab9 */ /* 0x000fc40000000800 */
[----:B------:R-:W-:-:S04]  /*22e080*/  LOP3.LUT R24, R24, 0xbfffffff, RZ, 0xc0, !PT ;  /* 0xbfffffff18187812 */ /* 0x000fc800078ec0ff */
[----:B------:R-:W-:Y:S02]  /*22e090*/  @P3 LOP3.LUT R24, R24, 0x40000000, RZ, 0xfc, !PT ;  /* 0x4000000018183812 */ /* 0x000fe400078efcff */
[----:B------:R-:W-:Y:S02]  /*22e0a0*/  ISETP.GE.AND P3, PT, R25, UR37, PT ;  /* 0x0000002519007c0c */ /* 0x000fe4000bf66270 */
[----:B------:R-:W-:Y:S01]  /*22e0b0*/  @P6 LOP3.LUT R23, R23, 0x2, RZ, 0xfc, !PT ;  /* 0x0000000217176812 */ /* 0x000fe200078efcff */
[----:B------:R-:W3:Y:S01]  /*22e0c0*/  LDL.LU R25, [R1+0x7464] ;  /* 0x0074640001197983 */ /* 0x000ee20000300800 */
[----:B------:R-:W-:Y:S02]  /*22e0d0*/  LOP3.LUT R24, R24, 0xdfffffff, RZ, 0xc0, !PT ;  /* 0xdfffffff18187812 */ /* 0x000fe400078ec0ff */
[----:B------:R-:W-:Y:S02]  /*22e0e0*/  ISETP.LT.AND P6, PT, R9, UR40, !P3 ;  /* 0x0000002809007c0c */ /* 0x000fe4000dfc1270 */
[----:B------:R-:W-:Y:S01]  /*22e0f0*/  LOP3.LUT R23, R23, 0xfffffffe, RZ, 0xc0, !PT ;  /* 0xfffffffe17177812 */ /* 0x000fe200078ec0ff */
[----:B------:R-:W-:-:S03]  /*22e100*/  ULDC UR37, c[0x0][0x228] ;  /* 0x00008a0000257ab9 */ /* 0x000fc60000000800 */
[----:B------:R-:W-:Y:S02]  /*22e110*/  @P5 LOP3.LUT R23, R23, 0x1, RZ, 0xfc, !PT ;  /* 0x0000000117175812 */ /* 0x000fe400078efcff */
[----:B------:R-:W-:Y:S02]  /*22e120*/  ISETP.LT.AND P5, PT, R8, UR13, !P3 ;  /* 0x0000000d08007c0c */ /* 0x000fe4000dfa1270 */
[----:B------:R-:W-:-:S03]  /*22e130*/  ISETP.LT.AND P4, PT, R11, UR17, !P3 ;  /* 0x000000110b007c0c */ /* 0x000fc6000df81270 */
        /* <DEDUP_REMOVED lines=16> */
[----:B------:R-:W-:-:S07]  /*22e240*/  ISETP.LT.AND P4, PT, R11, UR18, !P3 ;  /* 0x000000120b007c0c */ /* 0x000fce000df81270 */
        /* <DEDUP_REMOVED lines=35> */
[----:B------:R-:W-:Y:S01]  /*22e480*/  ULDC UR35, c[0x0][0x228] ;  /* 0x00008a0000237ab9 */ /* 0x000fe20000000800 */
[----:B------:R-:W-:-:S04]  /*22e490*/  ULDC UR42, c[0x0][0x228] ;  /* 0x00008a00002a7ab9 */ /* 0x000fc80000000800 */
[----:B------:R-:W-:-:S04]  /*22e4a0*/  @P4 LOP3.LUT R24, R24, 0x20000, RZ, 0xfc, !PT ;  /* 0x0002000018184812 */ /* 0x000fc800078efcff */
[----:B------:R-:W-:Y:S02]  /*22e4b0*/  LOP3.LUT R24, R24, 0xfffeffff, RZ, 0xc0, !PT ;  /* 0xfffeffff18187812 */ /* 0x000fe400078ec0ff */
[----:B------:R-:W-:Y:S02]  /*22e4c0*/  ISETP.LT.AND P4, PT, R12, UR31, !P3 ;  /* 0x0000001f0c007c0c */ /* 0x000fe4000df81270 */
[----:B------:R-:W-:Y:S01]  /*22e4d0*/  @P6 LOP3.LUT R24, R24, 0x10000, RZ, 0xfc, !PT ;  /* 0x0001000018186812 */ /* 0x000fe200078efcff */
[----:B------:R-:W-:-:S03]  /*22e4e0*/  ULDC UR31, c[0x0][0x228] ;  /* 0x00008a00001f7ab9 */ /* 0x000fc60000000800 */
[----:B------:R-:W-:-:S04]  /*22e4f0*/  LOP3.LUT R24, R24, 0xffff7fff, RZ, 0xc0, !PT ;  /* 0xffff7fff18187812 */ /* 0x000fc800078ec0ff */
[----:B------:R-:W-:Y:S02]  /*22e500*/  @P5 LOP3.LUT R24, R24, 0x8000, RZ, 0xfc, !PT ;  /* 0x0000800018185812 */ /* 0x000fe400078efcff */
[----:B----4-:R-:W-:Y:S01]  /*22e510*/  ISETP.GE.AND P3, PT, R7, UR17, PT ;  /* 0x0000001107007c0c */ /* 0x010fe2000bf66270 */
        /* <DEDUP_REMOVED lines=15> */
[----:B------:R-:W-:Y:S01]  /*22e610*/  ULDC UR31, c[0x0][0x228] ;  /* 0x00008a00001f7ab9 */ /* 0x000fe20000000800 */
[----:B------:R-:W-:Y:S01]  /*22e620*/  ULDC.64 UR18, c[0x0][0x228] ;  /* 0x00008a0000127ab9 */ /* 0x000fe20000000a00 */
[----:B------:R-:W-:Y:S02]  /*22e630*/  LOP3.LUT R24, R24, 0xfffff7ff, RZ, 0xc0, !PT ;  /* 0xfffff7ff18187812 */ /* 0x000fe400078ec0ff */
[----:B------:R-:W-:Y:S01]  /*22e640*/  ISETP.LT.AND P6, PT, R9, UR16, !P3 ;  /* 0x0000001009007c0c */ /* 0x000fe2000dfc1270 */
[----:B------:R-:W4:Y:S01]  /*22e650*/  LDL.LU R27, [R1+0x7450] ;  /* 0x00745000011b7983 */ /* 0x000f220000300800 */
        /* <DEDUP_REMOVED lines=25> */
[----:B------:R-:W-:Y:S02]  /*22e7f0*/  @P4 LOP3.LUT R24, R24, 0x20, RZ, 0xfc, !PT ;  /* 0x0000002018184812 */ /* 0x000fe400078efcff */
[----:B------:R-:W-:Y:S01]  /*22e800*/  ISETP.LT.AND P4, PT, R12, UR28, !P3 ;  /* 0x0000001c0c007c0c */ /* 0x000fe2000df81270 */
[----:B------:R-:W-:Y:S01]  /*22e810*/  ULDC.64 UR28, c[0x0][0x228] ;  /* 0x00008a00001c7ab9 */ /* 0x000fe20000000a00 */
[----:B---3--:R-:W-:Y:S02]  /*22e820*/  ISETP.GE.AND P3, PT, R25, UR41, PT ;  /* 0x0000002919007c0c */ /* 0x008fe4000bf66270 */
[----:B------:R-:W-:Y:S01]  /*22e830*/  LOP3.LUT R24, R24, 0xffffffef, RZ, 0xc0, !PT ;  /* 0xffffffef18187812 */ /* 0x000fe200078ec0ff */
[----:B------:R-:W3:Y:S01]  /*22e840*/  LDL.LU R25, [R1+0x744c] ;  /* 0x00744c0001197983 */ /* 0x000ee20000300800 */
[----:B------:R-:W-:Y:S02]  /*22e850*/  ULDC.64 UR40, c[0x0][0x228] ;  /* 0x00008a0000287ab9 */ /* 0x000fe40000000a00 */
[----:B------:R-:W-:-:S04]  /*22e860*/  @P6 LOP3.LUT R24, R24, 0x10, RZ, 0xfc, !PT ;  /* 0x0000001018186812 */ /* 0x000fc800078efcff */
[----:B------:R-:W-:-:S04]  /*22e870*/  LOP3.LUT R24, R24, 0xfffffff7, RZ, 0xc0, !PT ;  /* 0xfffffff718187812 */ /* 0x000fc800078ec0ff */
[----:B------:R-:W-:-:S04]  /*22e880*/  @P5 LOP3.LUT R24, R24, 0x8, RZ, 0xfc, !PT ;  /* 0x0000000818185812 */ /* 0x000fc800078efcff */
[----:B------:R-:W-:-:S04]  /*22e890*/  LOP3.LUT R24, R24, 0xfffffffb, RZ, 0xc0, !PT ;  /* 0xfffffffb18187812 */ /* 0x000fc800078ec0ff */
[----:B------:R-:W-:Y:S02]  /*22e8a0*/  @P4 LOP3.LUT R24, R24, 0x4, RZ, 0xfc, !PT ;  /* 0x0000000418184812 */ /* 0x000fe400078efcff */
[----:B------:R-:W-:Y:S02]  /*22e8b0*/  ISETP.LT.AND P4, PT, R9, UR28, !P3 ;  /* 0x0000001c09007c0c */ /* 0x000fe4000df81270 */
[----:B------:R-:W-:Y:S02]  /*22e8c0*/  ISETP.LT.AND P6, PT, R8, UR61, !P3 ;  /* 0x0000003d08007c0c */ /* 0x000fe4000dfc1270 */
[----:B------:R-:W-:Y:S02]  /*22e8d0*/  ISETP.LT.AND P5, PT, R11, UR60, !P3 ;  /* 0x0000003c0b007c0c */ /* 0x000fe4000dfa1270 */
[----:B------:R-:W-:Y:S01]  /*22e8e0*/  LOP3.LUT R24, R24, 0xfffffffd, RZ, 0xc0, !PT ;  /* 0xfffffffd18187812 */ /* 0x000fe200078ec0ff */
[----:B------:R-:W-:Y:S01]  /*22e8f0*/  ULDC UR60, c[0x0][0x228] ;  /* 0x00008a00003c7ab9 */ /* 0x000fe20000000800 */
[----:B------:R-:W-:Y:S01]  /*22e900*/  ULDC UR61, c[0x0][0x228] ;  /* 0x00008a00003d7ab9 */ /* 0x000fe20000000800 */
[----:B------:R-:W-:-:S04]  /*22e910*/  ULDC UR28, c[0x0][0x228] ;  /* 0x00008a00001c7ab9 */ /* 0x000fc80000000800 */
[----:B------:R-:W-:Y:S02]  /*22e920*/  @P4 LOP3.LUT R24, R24, 0x2, RZ, 0xfc, !PT ;  /* 0x0000000218184812 */ /* 0x000fe400078efcff */
[----:B------:R-:W-:Y:S02]  /*22e930*/  ISETP.LT.AND P4, PT, R12, UR27, !P3 ;  /* 0x0000001b0c007c0c */ /* 0x000fe4000df81270 */
[----:B------:R-:W-:Y:S02]  /*22e940*/  ISETP.GE.AND P3, PT, R26, UR17, PT ;  /* 0x000000111a007c0c */ /* 0x000fe4000bf66270 */
[----:B------:R-:W-:Y:S01]  /*22e950*/  LOP3.LUT R24, R24, 0xfffffffe, RZ, 0xc0, !PT ;  /* 0xfffffffe18187812 */ /* 0x000fe200078ec0ff */
[----:B------:R-:W4:Y:S01]  /*22e960*/  LDL.LU R26, [R1+0x7448] ;  /* 0x00744800011a7983 */ /* 0x000f220000300800 */
[----:B------:R-:W-:Y:S02]  /*22e970*/  ULDC.64 UR16, c[0x0][0x228] ;  /* 0x00008a0000107ab9 */ /* 0x000fe40000000a00 */
[----:B------:R-:W-:-:S02]  /*22e980*/  @P6 LOP3.LUT R24, R24, 0x1, RZ, 0xfc, !PT ;  /* 0x0000000118186812 */ /* 0x000fc400078efcff */
[----:B------:R-:W-:Y:S01]  /*22e990*/  ISETP.LT.AND P6, PT, R8, UR26, !P3 ;  /* 0x0000001a08007c0c */ /* 0x000fe2000dfc1270 */
[----:B------:R-:W-:Y:S01]  /*22e9a0*/  ULDC.64 UR26, c[0x0][0x228] ;  /* 0x00008a00001a7ab9 */ /* 0x000fe20000000a00 */
[----:B---3--:R-:W-:-:S04]  /*22e9b0*/  LOP3.LUT R25, R25, 0x7fffffff, RZ, 0xc0, !PT ;  /* 0x7fffffff19197812 */ /* 0x008fc800078ec0ff */
[----:B------:R-:W-:-:S04]  /*22e9c0*/  @P5 LOP3.LUT R25, R25, 0x80000000, RZ, 0xfc, !PT ;  /* 0x8000000019195812 */ /* 0x000fc800078efcff */
[----:B------:R-:W-:-:S04]  /*22e9d0*/  LOP3.LUT R25, R25, 0xbfffffff, RZ, 0xc0, !PT ;  /* 0xbfffffff19197812 */ /* 0x000fc800078ec0ff */
[----:B------:R-:W-:Y:S02]  /*22e9e0*/  @P4 LOP3.LUT R25, R25, 0x40000000, RZ, 0xfc, !PT ;  /* 0x4000000019194812 */ /* 0x000fe400078efcff */
[----:B------:R-:W-:Y:S02]  /*22e9f0*/  ISETP.LT.AND P4, PT, R9, UR40, !P3 ;  /* 0x0000002809007c0c */ /* 0x000fe4000df81270 */
[----:B------:R-:W-:Y:S01]  /*22ea00*/  ISETP.LT.AND P5, PT, R11, UR25, !P3 ;  /* 0x000000190b007c0c */ /* 0x000fe2000dfa1270 */
[----:B------:R-:W-:Y:S01]  /*22ea10*/  ULDC UR40, c[0x0][0x228] ;  /* 0x00008a0000287ab9 */ /* 0x000fe20000000800 */
[----:B------:R-:W-:-:S09]  /*22ea20*/  LOP3.LUT R25, R25, 0xdfffffff, RZ, 0xc0, !PT ;  /* 0xdfffffff19197812 */ /* 0x000fd200078ec0ff */
[----:B------:R-:W-:-:S04]  /*22ea30*/  @P4 LOP3.LUT R25, R25, 0x20000000, RZ, 0xfc, !PT ;  /* 0x2000000019194812 */ /* 0x000fc800078efcff */
[----:B------:R-:W-:Y:S02]  /*22ea40*/  LOP3.LUT R25, R25, 0xefffffff, RZ, 0xc0, !PT ;  /* 0xefffffff19197812 */ /* 0x000fe400078ec0ff */
[----:B------:R-:W-:Y:S02]  /*22ea50*/  ISETP.LT.AND P4, PT, R12, UR24, !P3 ;  /* 0x000000180c007c0c */ /* 0x000fe4000df81270 */
[----:B------:R-:W-:Y:S01]  /*22ea60*/  @P6 LOP3.LUT R25, R25, 0x10000000, RZ, 0xfc, !PT ;  /* 0x1000000019196812 */ /* 0x000fe200078efcff */
[----:B------:R-:W-:-:S03]  /*22ea70*/  ULDC.64 UR24, c[0x0][0x228] ;  /* 0x00008a0000187ab9 */ /* 0x000fc60000000a00 */
[----:B------:R-:W-:-:S04]  /*22ea80*/  LOP3.LUT R25, R25, 0xf7ffffff, RZ, 0xc0, !PT ;  /* 0xf7ffffff19197812 */ /* 0x000fc800078ec0ff */
[----:B------:R-:W-:Y:S02]  /*22ea90*/  @P5 LOP3.LUT R25, R25, 0x8000000, RZ, 0xfc, !PT ;  /* 0x0800000019195812 */ /* 0x000fe400078efcff */
[----:B------:R-:W-:Y:S01]  /*22eaa0*/  ISETP.GE.AND P3, PT, R29, UR19, PT ;  /* 0x000000131d007c0c */ /* 0x000fe2000bf66270 */
[----:B------:R-:W-:Y:S01]  /*22eab0*/  ULDC.64 UR18, c[0x0][0x228] ;  /* 0x00008a0000127ab9 */ /* 0x000fe20000000a00 */
[----:B------:R-:W3:Y:S01]  /*22eac0*/  LDL.LU R29, [R1+0x7444] ;  /* 0x00744400011d7983 */ /* 0x000ee20000300800 */
[----:B------:R-:W-:-:S04]  /*22ead0*/  LOP3.LUT R25, R25, 0xfbffffff, RZ, 0xc0, !PT ;  /* 0xfbffffff19197812 */ /* 0x000fc800078ec0ff */
[----:B------:R-:W-:Y:S02]  /*22eae0*/  @P4 LOP3.LUT R25, R25, 0x4000000, RZ, 0xfc, !PT ;  /* 0x0400000019194812 */ /* 0x000fe400078efcff */
[----:B------:R-:W-:Y:S02]  /*22eaf0*/  ISETP.LT.AND P4, PT, R9, UR16, !P3 ;  /* 0x0000001009007c0c */ /* 0x000fe4000df81270 */
[----:B------:R-:W-:Y:S02]  /*22eb00*/  ISETP.LT.AND P6, PT, R8, UR23, !P3 ;  /* 0x0000001708007c0c */ /* 0x000fe4000dfc1270 */
[----:B------:R-:W-:Y:S02]  /*22eb10*/  LOP3.LUT R25, R25, 0xfdffffff, RZ, 0xc0, !PT ;  /* 0xfdffffff19197812 */ /* 0x000fe400078ec0ff */
[----:B------:R-:W-:Y:S01]  /*22eb20*/  ISETP.LT.AND P5, PT, R11, UR22, !P3 ;  /* 0x000000160b007c0c */ /* 0x000fe2000dfa1270 */
[----:B------:R-:W-:-:S06]  /*22eb30*/  ULDC.64 UR22, c[0x0][0x228] ;  /* 0x00008a0000167ab9 */ /* 0x000fcc0000000a00 */
[----:B------:R-:W-:-:S04]  /*22eb40*/  @P4 LOP3.LUT R25, R25, 0x2000000, RZ, 0xfc, !PT ;  /* 0x0200000019194812 */ /* 0x000fc800078efcff */
[----:B------:R-:W-:Y:S02]  /*22eb50*/  LOP3.LUT R25, R25, 0xfeffffff, RZ, 0xc0, !PT ;  /* 0xfeffffff19197812 */ /* 0x000fe400078ec0ff */
[----:B------:R-:W-:Y:S02]  /*22eb60*/  ISETP.LT.AND P4, PT, R12, UR15, !P3 ;  /* 0x0000000f0c007c0c */ /* 0x000fe4000df81270 */
[----:B------:R-:W-:-:S04]  /*22eb70*/  @P6 LOP3.LUT R25, R25, 0x1000000, RZ, 0xfc, !PT ;  /* 0x0100000019196812 */ /* 0x000fc800078efcff */
[----:B------:R-:W-:-:S04]  /*22eb80*/  LOP3.LUT R25, R25, 0xff7fffff, RZ, 0xc0, !PT ;  /* 0xff7fffff19197812 */ /* 0x000fc800078ec0ff */
[----:B------:R-:W-:Y:S02]  /*22eb90*/  @P5 LOP3.LUT R25, R25, 0x800000, RZ, 0xfc, !PT ;  /* 0x0080000019195812 */ /* 0x000fe400078efcff */
[----:B--2---:R-:W-:Y:S01]  /*22eba0*/  ISETP.GE.AND P3, PT, R28, UR29, PT ;  /* 0x0000001d1c007c0c */ /* 0x004fe2000bf66270 */
[----:B------:R-:W-:Y:S01]  /*22ebb0*/  ULDC UR29, c[0x0][0x228] ;  /* 0x00008a00001d7ab9 */ /* 0x000fe20000000800 */
        /* <DEDUP_REMOVED lines=90> */
[----:B------:R-:W-:-:S04]  /*22f160*/  @P3 LOP3.LUT R25, R25, 0x4, RZ, 0xfc, !PT ;  /* 0x0000000419193812 */ /* 0x000fc800078efcff */
[----:B------:R-:W-:Y:S02]  /*22f170*/  LOP3.LUT R25, R25, 0xfffffffd, RZ, 0xc0, !PT ;  /* 0xfffffffd19197812 */ /* 0x000fe400078ec0ff */
[----:B---3--:R-:W-:Y:S02]  /*22f180*/  ISETP.GE.AND P3, PT, R29, UR27, PT ;  /* 0x0000001b1d007c0c */ /* 0x008fe4000bf66270 */
[----:B------:R-:W3:Y:S02]  /*22f190*/  LDL.LU R29, [R1+0x7430] ;  /* 0x00743000011d7983 */ /* 0x000ee40000300800 */
[----:B------:R-:W-:Y:S02]  /*22f1a0*/  ISETP.LT.AND P4, PT, R11, UR6, !P3 ;  /* 0x000000060b007c0c */ /* 0x000fe4000df81270 */
[----:B------:R-:W-:Y:S02]  /*22f1b0*/  ISETP.LT.AND P6, PT, R9, UR16, !P3 ;  /* 0x0000001009007c0c */ /* 0x000fe4000dfc1270 */
[----:B------:R-:W-:-:S02]  /*22f1c0*/  ISETP.LT.AND P5, PT, R8, UR33, !P3 ;  /* 0x0000002108007c0c */ /* 0x000fc4000dfa1270 */
[----:B------:R-:W-:Y:S01]  /*22f1d0*/  ISETP.LT.AND P3, PT, R12, UR5, !P3 ;  /* 0x000000050c007c0c */ /* 0x000fe2000df61270 */
[----:B------:R-:W-:-:S08]  /*22f1e0*/  ULDC UR5, c[0x0][0x228] ;  /* 0x00008a0000057ab9 */ /* 0x000fd00000000800 */
        /* <DEDUP_REMOVED lines=16> */
[----:B------:R-:W-:-:S04]  /*22f2f0*/  @P4 LOP3.LUT R26, R26, 0x20000000, RZ, 0xfc, !PT ;  /* 0x200000001a1a4812 */ /* 0x000fc800078efcff */
[----:B------:R-:W-:Y:S02]  /*22f300*/  LOP3.LUT R26, R26, 0xefffffff, RZ, 0xc0, !PT ;  /* 0xefffffff1a1a7812 */ /* 0x000fe400078ec0ff */
[----:B------:R-:W-:Y:S02]  /*22f310*/  ISETP.LT.AND P4, PT, R12, UR10, !P3 ;  /* 0x0000000a0c007c0c */ /* 0x000fe4000df81270 */
[----:B------:R-:W-:Y:S02]  /*22f320*/  @P6 LOP3.LUT R26, R26, 0x10000000, RZ, 0xfc, !PT ;  /* 0x100000001a1a6812 */ /* 0x000fe400078efcff */
[----:B----4-:R-:W-:Y:S01]  /*22f330*/  ISETP.GE.AND P3, PT, R7, UR23, PT ;  /* 0x0000001707007c0c */ /* 0x010fe2000bf66270 */
[----:B------:R-:W-:Y:S01]  /*22f340*/  ULDC.64 UR22, c[0x0][0x228] ;  /* 0x00008a0000167ab9 */ /* 0x000fe20000000a00 */
[----:B------:R-:W4:Y:S01]  /*22f350*/  LDL.LU R7, [R1+0x7428] ;  /* 0x0074280001077983 */ /* 0x000f220000300800 */
[----:B------:R-:W-:Y:S02]  /*22f360*/  LOP3.LUT R26, R26, 0xf7ffffff, RZ, 0xc0, !PT ;  /* 0xf7ffffff1a1a7812 */ /* 0x000fe400078ec0ff */
[----:B------:R-:W-:-:S02]  /*22f370*/  ISETP.LT.AND P6, PT, R9, UR18, !P3 ;  /* 0x0000001209007c0c */ /* 0x000fc4000dfc1270 */
[----:B------:R-:W-:-:S04]  /*22f380*/  @P5 LOP3.LUT R26, R26, 0x8000000, RZ, 0xfc, !PT ;  /* 0x080000001a1a5812 */ /* 0x000fc800078efcff */
[----:B------:R-:W-:Y:S02]  /*22f390*/  LOP3.LUT R26, R26, 0xfbffffff, RZ, 0xc0, !PT ;  /* 0xfbffffff1a1a7812 */ /* 0x000fe400078ec0ff */
[----:B------:R-:W-:Y:S02]  /*22f3a0*/  ISETP.LT.AND P5, PT, R8, UR8, !P3 ;  /* 0x0000000808007c0c */ /* 0x000fe4000dfa1270 */
        /* <DEDUP_REMOVED lines=48> */
[----:B---3--:R-:W-:Y:S01]  /*22f6b0*/  ISETP.GE.AND P3, PT, R29, UR19, PT ;  /* 0x000000131d007c0c */ /* 0x008fe2000bf66270 */
[----:B------:R-:W-:Y:S01]  /*22f6c0*/  ULDC.64 UR18, c[0x0][0x228] ;  /* 0x00008a0000127ab9 */ /* 0x000fe20000000a00 */
[----:B------:R-:W3:Y:S02]  /*22f6d0*/  LDL.LU R29, [R1+0x7420] ;  /* 0x00742000011d7983 */ /* 0x000ee40000300800 */
[----:B------:R-:W-:Y:S02]  /*22f6e0*/  ISETP.LT.AND P4, PT, R9, UR12, !P3 ;  /* 0x0000000c09007c0c */ /* 0x000fe4000df81270 */
[----:B------:R-:W-:Y:S02]  /*22f6f0*/  ISETP.LT.AND P6, PT, R8, UR39, !P3 ;  /* 0x0000002708007c0c */ /* 0x000fe4000dfc1270 */
[----:B------:R-:W-:-:S02]  /*22f700*/  LOP3.LUT R26, R26, 0xffffdfff, RZ, 0xc0, !PT ;  /* 0xffffdfff1a1a7812 */ /* 0x000fc400078ec0ff */
[----:B------:R-:W-:Y:S01]  /*22f710*/  ISETP.LT.AND P5, PT, R11, UR9, !P3 ;  /* 0x000000090b007c0c */ /* 0x000fe2000dfa1270 */
[----:B------:R-:W-:-:S06]  /*22f720*/  ULDC.64 UR8, c[0x0][0x228] ;  /* 0x00008a0000087ab9 */ /* 0x000fcc0000000a00 */
        /* <DEDUP_REMOVED lines=8> */
[----:B------:R-:W-:-:S04]  /*22f7b0*/  @P4 LOP3.LUT R26, R26, 0x400, RZ, 0xfc, !PT ;  /* 0x000004001a1a4812 */ /* 0x000fc800078efcff */
[----:B------:R-:W-:Y:S02]  /*22f7c0*/  LOP3.LUT R26, R26, 0xfffffdff, RZ, 0xc0, !PT ;  /* 0xfffffdff1a1a7812 */ /* 0x000fe400078ec0ff */
[----:B--2---:R-:W-:Y:S01]  /*22f7d0*/  ISETP.GE.AND P3, PT, R28, UR23, PT ;  /* 0x000000171c007c0c */ /* 0x004fe2000bf66270 */
[----:B------:R-:W-:Y:S01]  /*22f7e0*/  ULDC.64 UR22, c[0x0][0x228] ;  /* 0x00008a0000167ab9 */ /* 0x000fe20000000a00 */
[----:B------:R-:W2:Y:S02]  /*22f7f0*/  LDL.LU R28, [R1+0x741c] ;  /* 0x00741c00011c7983 */ /* 0x000ea40000300800 */
[----:B------:R-:W-:Y:S02]  /*22f800*/  ISETP.LT.AND P4, PT, R9, UR14, !P3 ;  /* 0x0000000e09007c0c */ /* 0x000fe4000df81270 */
[----:B------:R-:W-:Y:S02]  /*22f810*/  ISETP.LT.AND P6, PT, R8, UR59, !P3 ;  /* 0x0000003b08007c0c */ /* 0x000fe4000dfc1270 */
[----:B------:R-:W-:Y:S01]  /*22f820*/  ISETP.LT.AND P5, PT, R11, UR60, !P3 ;  /* 0x0000003c0b007c0c */ /* 0x000fe2000dfa1270 */
[----:B------:R-:W-:Y:S01]  /*22f830*/  ULDC UR59, c[0x0][0x228] ;  /* 0x00008a00003b7ab9 */ /* 0x000fe20000000800 */
[----:B------:R-:W-:Y:S01]  /*22f840*/  ULDC UR60, c[0x0][0x228] ;  /* 0x00008a00003c7ab9 */ /* 0x000fe20000000800 */
[----:B------:R-:W-:-:S06]  /*22f850*/  ULDC UR14, c[0x0][0x228] ;  /* 0x00008a00000e7ab9 */ /* 0x000fcc0000000800 */
[----:B------:R-:W-:-:S04]  /*22f860*/  @P4 LOP3.LUT R26, R26, 0x200, RZ, 0xfc, !PT ;  /* 0x000002001a1a4812 */ /* 0x000fc800078efcff */
[----:B------:R-:W-:Y:S02]  /*22f870*/  LOP3.LUT R26, R26, 0xfffffeff, RZ, 0xc0, !PT ;  /* 0xfffffeff1a1a7812 */ /* 0x000fe400078ec0ff */
[----:B------:R-:W-:Y:S01]  /*22f880*/  ISETP.LT.AND P4, PT, R12, UR61, !P3 ;  /* 0x0000003d0c007c0c */ /* 0x000fe2000df81270 */
[----:B------:R-:W-:Y:S01]  /*22f890*/  ULDC UR61, c[0x0][0x228] ;  /* 0x00008a00003d7ab9 */ /* 0x000fe20000000800 */
[----:B------:R-:W-:Y:S02]  /*22f8a0*/  @P6 LOP3.LUT R26, R26, 0x100, RZ, 0xfc, !PT ;  /* 0x000001001a1a6812 */ /* 0x000fe400078efcff */
[----:B----4-:R-:W-:Y:S01]  /*22f8b0*/  ISETP.GE.AND P3, PT, R7, UR7, PT ;  /* 0x0000000707007c0c */ /* 0x010fe2000bf66270 */
[----:B------:R-:W-:Y:S01]  /*22f8c0*/  ULDC.64 UR6, c[0x0][0x228] ;  /* 0x00008a0000067ab9 */ /* 0x000fe20000000a00 */
[----:B------:R-:W4:Y:S01]  /*22f8d0*/  LDL.LU R7, [R1+0x7418] ;  /* 0x0074180001077983 */ /* 0x000f220000300800 */
        /* <DEDUP_REMOVED lines=25> */
[----:B------:R-:W-:-:S02]  /*22fa70*/  ISETP.LT.AND P5, PT, R8, UR57, !P3 ;  /* 0x0000003908007c0c */ /* 0x000fc4000dfa1270 */
[----:B------:R-:W-:Y:S02]  /*22fa80*/  ISETP.LT.AND P3, PT, R12, UR59, !P3 ;  /* 0x0000003b0c007c0c */ /* 0x000fe4000df61270 */
[----:B------:R-:W-:Y:S01]  /*22fa90*/  LOP3.LUT R26, R26, 0xfffffffd, RZ, 0xc0, !PT ;  /* 0xfffffffd1a1a7812 */ /* 0x000fe200078ec0ff */
[----:B------:R-:W-:Y:S01]  /*22faa0*/  ULDC UR59, c[0x0][0x228] ;  /* 0x00008a00003b7ab9 */ /* 0x000fe20000000800 */
[----:B------:R-:W-:Y:S01]  /*22fab0*/  ULDC UR58, c[0x0][0x228] ;  /* 0x00008a00003a7ab9 */ /* 0x000fe20000000800 */
[----:B------:R-:W-:Y:S01]  /*22fac0*/  ULDC UR57, c[0x0][0x228] ;  /* 0x00008a0000397ab9 */ /* 0x000fe20000000800 */
[----:B------:R-:W-:-:S03]  /*22fad0*/  ULDC UR6, c[0x0][0x228] ;  /* 0x00008a0000067ab9 */ /* 0x000fc60000000800 */
[----:B------:R-:W-:-:S04]  /*22fae0*/  @P6 LOP3.LUT R26, R26, 0x2, RZ, 0xfc, !PT ;  /* 0x000000021a1a6812 */ /* 0x000fc800078efcff */
[----:B------:R-:W-:-:S04]  /*22faf0*/  LOP3.LUT R26, R26, 0xfffffffe, RZ, 0xc0, !PT ;  /* 0xfffffffe1a1a7812 */ /* 0x000fc800078ec0ff */
[----:B------:R-:W-:Y:S02]  /*22fb00*/  @P5 LOP3.LUT R26, R26, 0x1, RZ, 0xfc, !PT ;  /* 0x000000011a1a5812 */ /* 0x000fe400078efcff */
[----:B---3--:R-:W-:-:S04]  /*22fb10*/  LOP3.LUT R27, R27, 0x7fffffff, RZ, 0xc0, !PT ;  /* 0x7fffffff1b1b7812 */ /* 0x008fc800078ec0ff */
        /* <DEDUP_REMOVED lines=42> */
[----:B------:R-:W-:Y:S01]  /*22fdc0*/  ULDC UR7, c[0x0][0x228] ;  /* 0x00008a0000077ab9 */ /* 0x000fe20000000800 */
        /* <DEDUP_REMOVED lines=55> */
[----:B---3--:R-:W-:Y:S01]  /*230140*/  ISETP.GE.AND P3, PT, R29, UR17, PT ;  /* 0x000000111d007c0c */ /* 0x008fe2000bf66270 */
[----:B------:R-:W-:Y:S01]  /*230150*/  ULDC UR17, c[0x0][0x228] ;  /* 0x00008a0000117ab9 */ /* 0x000fe20000000800 */
[----:B------:R-:W3:Y:S02]  /*230160*/  LDL.LU R29, [R1+0x7404] ;  /* 0x00740400011d7983 */ /* 0x000ee40000300800 */
[----:B------:R-:W-:Y:S02]  /*230170*/  ISETP.LT.AND P6, PT, R9, UR24, !P3 ;  /* 0x0000001809007c0c */ /* 0x000fe4000dfc1270 */
[----:B------:R-:W-:Y:S02]  /*230180*/  ISETP.LT.AND P5, PT, R8, UR32, !P3 ;  /* 0x0000002008007c0c */ /* 0x000fe4000dfa1270 */
[----:B------:R-:W-:-:S09]  /*230190*/  ISETP.LT.AND P4, PT, R11, UR48, !P3 ;  /* 0x000000300b007c0c */ /* 0x000fd2000df81270 */
        /* <DEDUP_REMOVED lines=43> */
[----:B--2---:R-:W-:-:S04]  /*230450*/  LOP3.LUT R28, R28, 0x7fffffff, RZ, 0xc0, !PT ;  /* 0x7fffffff1c1c7812 */ /* 0x004fc800078ec0ff */
        /* <DEDUP_REMOVED lines=8> */
[----:B------:R-:W-:Y:S01]  /*2304e0*/  ULDC UR32, c[0x0][0x228] ;  /* 0x00008a0000207ab9 */ /* 0x000fe20000000800 */
[----:B------:R-:W-:Y:S01]  /*2304f0*/  VIADD R13, R10, 0xe ;  /* 0x0000000e0a0d7836 */ /* 0x000fe20000000000 */
[----:B------:R-:W-:-:S06]  /*230500*/  ULDC.64 UR24, c[0x0][0x228] ;  /* 0x00008a0000187ab9 */ /* 0x000fcc0000000a00 */
        /* <DEDUP_REMOVED lines=10> */
[----:B---3--:R-:W-:Y:S01]  /*2305b0*/  ISETP.GE.AND P3, PT, R29, UR23, PT ;  /* 0x000000171d007c0c */ /* 0x008fe2000bf66270 */
        /* <DEDUP_REMOVED lines=16> */
[----:B----4-:R-:W-:Y:S02]  /*2306c0*/  ISETP.GE.AND P3, PT, R7, UR29, PT ;  /* 0x0000001d07007c0c */ /* 0x010fe4000bf66270 */
[----:B------:R-:W3:Y:S02]  /*2306d0*/  LDL.LU R7, [R1+0x73f4] ;  /* 0x0073f40001077983 */ /* 0x000ee40000300800 */
[----:B------:R-:W-:Y:S02]  /*2306e0*/  ISETP.LT.AND P6, PT, R9, UR42, !P3 ;  /* 0x0000002a09007c0c */ /* 0x000fe4000dfc1270 */
[----:B------:R-:W-:Y:S02]  /*2306f0*/  ISETP.LT.AND P5, PT, R8, UR38, !P3 ;  /* 0x0000002608007c0c */ /* 0x000fe4000dfa1270 */
[----:B------:R-:W-:-:S02]  /*230700*/  LOP3.LUT R28, R28, 0xffdfffff, RZ, 0xc0, !PT ;  /* 0xffdfffff1c1c7812 */ /* 0x000fc400078ec0ff */
        /* <DEDUP_REMOVED lines=35> */
[----:B------:R-:W-:-:S08]  /*230940*/  ULDC UR24, c[0x0][0x228] ;  /* 0x00008a0000187ab9 */ /* 0x000fd00000000800 */
        /* <DEDUP_REMOVED lines=9> */
[----:B---3--:R-:W-:Y:S02]  /*2309e0*/  ISETP.GE.AND P3, PT, R7, UR43, PT ;  /* 0x0000002b07007c0c */ /* 0x008fe4000bf66270 */
[----:B------:R-:W-:Y:S01]  /*2309f0*/  ISETP.LT.AND P2, PT, R10, UR41, !P2 ;  /* 0x000000290a007c0c */ /* 0x000fe2000d741270 */
[----:B------:R-:W3:Y:S01]  /*230a00*/  LDL.LU R7, [R1+0x73ec] ;  /* 0x0073ec0001077983 */ /* 0x000ee20000300800 */
[----:B------:R-:W-:Y:S02]  /*230a10*/  LOP3.LUT R28, R28, 0xfffffdff, RZ, 0xc0, !PT ;  /* 0xfffffdff1c1c7812 */ /* 0x000fe400078ec0ff */
[----:B------:R-:W-:Y:S02]  /*230a20*/  ISETP.LT.AND P6, PT, R9, UR26, !P3 ;  /* 0x0000001a09007c0c */ /* 0x000fe4000dfc1270 */
[----:B------:R-:W-:-:S02]  /*230a30*/  ISETP.LT.AND P5, PT, R8, UR45, !P3 ;  /* 0x0000002d08007c0c */ /* 0x000fc4000dfa1270 */
[----:B------:R-:W-:Y:S01]  /*230a40*/  ISETP.LT.AND P4, PT, R11, UR44, !P3 ;  /* 0x0000002c0b007c0c */ /* 0x000fe2000df81270 */
[----:B------:R-:W-:Y:S01]  /*230a50*/  ULDC UR26, c[0x0][0x228] ;  /* 0x00008a00001a7ab9 */ /* 0x000fe20000000800 */
        /* <DEDUP_REMOVED lines=12> */
[----:B---3--:R-:W-:-:S04]  /*230b20*/  LOP3.LUT R7, R7, 0xffbfffff, RZ, 0xc0, !PT ;  /* 0xffbfffff07077812 */ /* 0x008fc800078ec0ff */
[----:B------:R-:W-:Y:S02]  /*230b30*/  @P2 LOP3.LUT R7, R7, 0x400000, RZ, 0xfc, !PT ;  /* 0x0040000007072812 */ /* 0x000fe400078efcff */
[----:B------:R-:W-:-:S04]  /*230b40*/  ISETP.GE.AND P2, PT, R13, UR23, PT ;  /* 0x000000170d007c0c */ /* 0x000fc8000bf46270 */
[----:B------:R-:W-:Y:S02]  /*230b50*/  ISETP.LT.AND P3, PT, R9, UR28, !P2 ;  /* 0x0000001c09007c0c */ /* 0x000fe4000d761270 */
[----:B------:R-:W-:Y:S02]  /*230b60*/  ISETP.LT.AND P5, PT, R8, UR26, !P2 ;  /* 0x0000001a08007c0c */ /* 0x000fe4000d7a1270 */
[----:B------:R-:W-:Y:S01]  /*230b70*/  ISETP.LT.AND P4, PT, R11, UR24, !P2 ;  /* 0x000000180b007c0c */ /* 0x000fe2000d781270 */
[----:B------:R-:W-:Y:S01]  /*230b80*/  ULDC UR26, c[0x0][0x228] ;  /* 0x00008a00001a7ab9 */ /* 0x000fe20000000800 */
[----:B------:R-:W-:-:S07]  /*230b90*/  ULDC UR24, c[0x0][0x228] ;  /* 0x00008a0000187ab9 */ /* 0x000fce0000000800 */
[----:B------:R-:W-:Y:S02]  /*230ba0*/  @P3 LOP3.LUT R28, R28, 0x20, RZ, 0xfc, !PT ;  /* 0x000000201c1c3812 */ /* 0x000fe400078efcff */
[----:B------:R-:W-:Y:S02]  /*230bb0*/  ISETP.LT.AND P3, PT, R12, UR22, !P2 ;  /* 0x000000160c007c0c */ /* 0x000fe4000d761270 */
[----:B--2---:R-:W-:Y:S01]  /*230bc0*/  ISETP.GE.AND P2, PT, R29, UR25, PT ;  /* 0x000000191d007c0c */ /* 0x004fe2000bf46270 */
[----:B------:R-:W-:Y:S01]  /*230bd0*/  ULDC UR22, c[0x0][0x228] ;  /* 0x00008a0000167ab9 */ /* 0x000fe20000000800 */
        /* <DEDUP_REMOVED lines=12> */
[----:B------:R-:W-:Y:S01]  /*230ca0*/  VIADD R13, R10, 0x9 ;  /* 0x000000090a0d7836 */ /* 0x000fe20000000000 */
[----:B------:R-:W-:Y:S01]  /*230cb0*/  ULDC UR22, c[0x0][0x228] ;  /* 0x00008a0000167ab9 */ /* 0x000fe20000000800 */
[----:B------:R-:W-:-:S04]  /*230cc0*/  LOP3.LUT R28, R28, 0xfffffffe, RZ, 0xc0, !PT ;  /* 0xfffffffe1c1c7812 */ /* 0x000fc800078ec0ff */
[----:B------:R-:W-:Y:S02]  /*230cd0*/  @P3 LOP3.LUT R28, R28, 0x1, RZ, 0xfc, !PT ;  /* 0x000000011c1c3812 */ /* 0x000fe400078efcff */
[----:B------:R-:W-:Y:S02]  /*230ce0*/  ISETP.LT.AND P3, PT, R12, UR24, !P2 ;  /* 0x000000180c007c0c */ /* 0x000fe4000d761270 */
[----:B------:R-:W-:-:S04]  /*230cf0*/  ISETP.GE.AND P2, PT, R13, UR27, PT ;  /* 0x0000001b0d007c0c */ /* 0x000fc8000bf46270 */
[----:B------:R-:W-:Y:S01]  /*230d00*/  ISETP.LT.AND P5, PT, R8, UR22, !P2 ;  /* 0x0000001608007c0c */ /* 0x000fe2000d7a1270 */
[----:B------:R-:W-:Y:S01]  /*230d10*/  VIADD R13, R10, 0x8 ;  /* 0x000000080a0d7836 */ /* 0x000fe20000000000 */
[----:B------:R-:W-:Y:S02]  /*230d20*/  LOP3.LUT R7, R7, 0x7fffffff, RZ, 0xc0, !PT ;  /* 0x7fffffff07077812 */ /* 0x000fe400078ec0ff */
[----:B--2---:R-:W-:-:S04]  /*230d30*/  LOP3.LUT R29, R29, 0x7fffffff, RZ, 0xc0, !PT ;  /* 0x7fffffff1d1d7812 */ /* 0x004fc800078ec0ff */
[----:B------:R-:W-:Y:S02]  /*230d40*/  @P4 LOP3.LUT R29, R29, 0x80000000, RZ, 0xfc, !PT ;  /* 0x800000001d1d4812 */ /* 0x000fe400078efcff */
[----:B------:R-:W-:Y:S02]  /*230d50*/  ISETP.LT.AND P4, PT, R9, UR32, !P2 ;  /* 0x0000002009007c0c */ /* 0x000fe4000d781270 */
[----:B------:R-:W-:-:S04]  /*230d60*/  LOP3.LUT R29, R29, 0xbfffffff, RZ, 0xc0, !PT ;  /* 0xbfffffff1d1d7812 */ /* 0x000fc800078ec0ff */
[----:B------:R-:W-:-:S04]  /*230d70*/  @P3 LOP3.LUT R29, R29, 0x40000000, RZ, 0xfc, !PT ;  /* 0x400000001d1d3812 */ /* 0x000fc800078efcff */
[----:B------:R-:W-:Y:S02]  /*230d80*/  LOP3.LUT R29, R29, 0xdfffffff, RZ, 0xc0, !PT ;  /* 0xdfffffff1d1d7812 */ /* 0x000fe400078ec0ff */
[----:B------:R-:W-:Y:S02]  /*230d90*/  ISETP.LT.AND P3, PT, R11, UR61, !P2 ;  /* 0x0000003d0b007c0c */ /* 0x000fe4000d761270 */
[----:B------:R-:W-:-:S04]  /*230da0*/  @P4 LOP3.LUT R29, R29, 0x20000000, RZ, 0xfc, !PT ;  /* 0x200000001d1d4812 */ /* 0x000fc800078efcff */
[----:B------:R-:W-:Y:S02]  /*230db0*/  LOP3.LUT R29, R29, 0xefffffff, RZ, 0xc0, !PT ;  /* 0xefffffff1d1d7812 */ /* 0x000fe400078ec0ff */
[----:B------:R-:W-:Y:S02]  /*230dc0*/  ISETP.LT.AND P4, PT, R12, UR60, !P2 ;  /* 0x0000003c0c007c0c */ /* 0x000fe4000d781270 */
[----:B------:R-:W-:Y:S02]  /*230dd0*/  @P5 LOP3.LUT R29, R29, 0x10000000, RZ, 0xfc, !PT ;  /* 0x100000001d1d5812 */ /* 0x000fe400078efcff */
[----:B------:R-:W-:Y:S02]  /*230de0*/  ISETP.GE.AND P2, PT, R13, UR29, PT ;  /* 0x0000001d0d007c0c */ /* 0x000fe4000bf46270 */
[----:B------:R-:W-:-:S04]  /*230df0*/  LOP3.LUT R29, R29, 0xf7ffffff, RZ, 0xc0, !PT ;  /* 0xf7ffffff1d1d7812 */ /* 0x000fc800078ec0ff */
[----:B------:R-:W-:Y:S02]  /*230e00*/  @P3 LOP3.LUT R29, R29, 0x8000000, RZ, 0xfc, !PT ;  /* 0x080000001d1d3812 */ /* 0x000fe400078efcff */
[----:B------:R-:W-:Y:S02]  /*230e10*/  ISETP.LT.AND P3, PT, R9, UR34, !P2 ;  /* 0x0000002209007c0c */ /* 0x000fe4000d761270 */
[----:B------:R-:W-:Y:S02]  /*230e20*/  LOP3.LUT R29, R29, 0xfbffffff, RZ, 0xc0, !PT ;  /* 0xfbffffff1d1d7812 */ /* 0x000fe400078ec0ff */
[----:B------:R-:W-:Y:S02]  /*230e30*/  ISETP.LT.AND P5, PT, R8, UR59, !P2 ;  /* 0x0000003b08007c0c */ /* 0x000fe4000d7a1270 */
[----:B------:R-:W-:-:S04]  /*230e40*/  @P4 LOP3.LUT R29, R29, 0x4000000, RZ, 0xfc, !PT ;  /* 0x040000001d1d4812 */ /* 0x000fc800078efcff */
[----:B------:R-:W-:Y:S02]  /*230e50*/  LOP3.LUT R29, R29, 0xfdffffff, RZ, 0xc0, !PT ;  /* 0xfdffffff1d1d7812 */ /* 0x000fe400078ec0ff */
[----:B------:R-:W-:Y:S02]  /*230e60*/  ISETP.LT.AND P4, PT, R11, UR58, !P2 ;  /* 0x0000003a0b007c0c */ /* 0x000fe4000d781270 */
[----:B------:R-:W-:-:S04]  /*230e70*/  @P3 LOP3.LUT R29, R29, 0x2000000, RZ, 0xfc, !PT ;  /* 0x020000001d1d3812 */ /* 0x000fc800078efcff */
[----:B------:R-:W-:Y:S01]  /*230e80*/  LOP3.LUT R29, R29, 0xfeffffff, RZ, 0xc0, !PT ;  /* 0xfeffffff1d1d7812 */ /* 0x000fe200078ec0ff */
[----:B------:R-:W-:-:S03]  /*230e90*/  VIADD R13, R10, 0x7 ;  /* 0x000000070a0d7836 */ /* 0x000fc60000000000 */
[----:B------:R-:W-:Y:S02]  /*230ea0*/  @P5 LOP3.LUT R29, R29, 0x1000000, RZ, 0xfc, !PT ;  /* 0x010000001d1d5812 */ /* 0x000fe400078efcff */
[----:B------:R-:W-:Y:S02]  /*230eb0*/  ISETP.LT.AND P3, PT, R12, UR57, !P2 ;  /* 0x000000390c007c0c */ /* 0x000fe4000d761270 */
[----:B------:R-:W-:Y:S02]  /*230ec0*/  LOP3.LUT R29, R29, 0xff7fffff, RZ, 0xc0, !PT ;  /* 0xff7fffff1d1d7812 */ /* 0x000fe400078ec0ff */
[----:B------:R-:W-:Y:S02]  /*230ed0*/  ISETP.GE.AND P2, PT, R13, UR31, PT ;  /* 0x0000001f0d007c0c */ /* 0x000fe4000bf46270 */
[----:B------:R-:W-:Y:S02]  /*230ee0*/  @P4 LOP3.LUT R29, R29, 0x800000, RZ, 0xfc, !PT ;  /* 0x008000001d1d4812 */ /* 0x000fe400078efcff */
[----:B------:R-:W-:-:S02]  /*230ef0*/  ISETP.LT.AND P4, PT, R9, UR36, !P2 ;  /* 0x0000002409007c0c */ /* 0x000fc4000d781270 */
        /* <DEDUP_REMOVED lines=70> */
[----:B------:R-:W-:-:S04]  /*231360*/  LOP3.LUT R29, R29, 0xfffffffb, RZ, 0xc0, !PT ;  /* 0xfffffffb1d1d7812 */ /* 0x000fc800078ec0ff */
[----:B------:R-:W-:Y:S02]  /*231370*/  @P4 LOP3.LUT R29, R29, 0x4, RZ, 0xfc, !PT ;  /* 0x000000041d1d4812 */ /* 0x000fe400078efcff */
[----:B------:R-:W-:Y:S02]  /*231380*/  ISETP.LT.AND P4, PT, R11, UR17, !P2 ;  /* 0x000000110b007c0c */ /* 0x000fe4000d781270 */
[----:B------:R-:W-:Y:S01]  /*231390*/  LOP3.LUT R29, R29, 0xfffffffd, RZ, 0xc0, !PT ;  /* 0xfffffffd1d1d7812 */ /* 0x000fe200078ec0ff */
[----:B------:R-:W-:-:S03]  /*2313a0*/  VIADD R13, R10, 0x1 ;  /* 0x000000010a0d7836 */ /* 0x000fc60000000000 */
[----:B------:R-:W-:Y:S02]  /*2313b0*/  @P3 LOP3.LUT R29, R29, 0x2, RZ, 0xfc, !PT ;  /* 0x000000021d1d3812 */ /* 0x000fe400078efcff */
[----:B------:R-:W-:Y:S02]  /*2313c0*/  ISETP.LT.AND P3, PT, R12, UR18, !P2 ;  /* 0x000000120c007c0c */ /* 0x000fe4000d761270 */
[----:B------:R-:W-:Y:S02]  /*2313d0*/  ISETP.LT.AND P5, PT, R8, UR16, !P2 ;  /* 0x0000001008007c0c */ /* 0x000fe4000d7a1270 */
[----:B------:R-:W-:Y:S02]  /*2313e0*/  ISETP.GE.AND P2, PT, R13, UR45, PT ;  /* 0x0000002d0d007c0c */ /* 0x000fe4000bf46270 */
[----:B------:R-:W-:Y:S02]  /*2313f0*/  @P4 LOP3.LUT R7, R7, 0x80000000, RZ, 0xfc, !PT ;  /* 0x8000000007074812 */ /* 0x000fe400078efcff */
[----:B------:R-:W-:-:S02]  /*231400*/  ISETP.LT.AND P4, PT, R9, UR19, !P2 ;  /* 0x0000001309007c0c */ /* 0x000fc4000d781270 */
[----:B------:R-:W-:Y:S01]  /*231410*/  LOP3.LUT R29, R29, 0xfffffffe, RZ, 0xc0, !PT ;  /* 0xfffffffe1d1d7812 */ /* 0x000fe200078ec0ff */
[----:B------:R-:W2:Y:S01]  /*231420*/  LDL.LU R13, [R1+0x73e4] ;  /* 0x0073e400010d7983 */ /* 0x000ea20000300800 */
[----:B------:R-:W-:-:S04]  /*231430*/  LOP3.LUT R7, R7, 0xbfffffff, RZ, 0xc0, !PT ;  /* 0xbfffffff07077812 */ /* 0x000fc800078ec0ff */
[----:B------:R-:W-:Y:S02]  /*231440*/  @P3 LOP3.LUT R7, R7, 0x40000000, RZ, 0xfc, !PT ;  /* 0x4000000007073812 */ /* 0x000fe400078efcff */
[----:B------:R-:W-:Y:S02]  /*231450*/  @P5 LOP3.LUT R29, R29, 0x1, RZ, 0xfc, !PT ;  /* 0x000000011d1d5812 */ /* 0x000fe400078efcff */
[----:B------:R-:W-:Y:S02]  /*231460*/  ISETP.LT.AND P5, PT, R8, UR48, !P2 ;  /* 0x0000003008007c0c */ /* 0x000fe4000d7a1270 */
[----:B------:R-:W-:Y:S02]  /*231470*/  LOP3.LUT R7, R7, 0xdfffffff, RZ, 0xc0, !PT ;  /* 0xdfffffff07077812 */ /* 0x000fe400078ec0ff */
[----:B------:R-:W-:Y:S02]  /*231480*/  ISETP.LT.AND P3, PT, R11, UR49, !P2 ;  /* 0x000000310b007c0c */ /* 0x000fe4000d761270 */
[----:B------:R-:W3:Y:S01]  /*231490*/  LDL.LU R11, [R1+0x73e0] ;  /* 0x0073e000010b7983 */ /* 0x000ee20000300800 */
[----:B------:R-:W-:-:S04]  /*2314a0*/  @P4 LOP3.LUT R7, R7, 0x20000000, RZ, 0xfc, !PT ;  /* 0x2000000007074812 */ /* 0x000fc800078efcff */
[----:B------:R-:W-:-:S04]  /*2314b0*/  LOP3.LUT R7, R7, 0xefffffff, RZ, 0xc0, !PT ;  /* 0xefffffff07077812 */ /* 0x000fc800078ec0ff */
[----:B------:R-:W-:Y:S02]  /*2314c0*/  @P5 LOP3.LUT R7, R7, 0x10000000, RZ, 0xfc, !PT ;  /* 0x1000000007075812 */ /* 0x000fe400078efcff */
[----:B------:R-:W-:Y:S02]  /*2314d0*/  ISETP.LT.AND P4, PT, R12, UR50, !P2 ;  /* 0x000000320c007c0c */ /* 0x000fe4000d781270 */
[----:B------:R-:W-:Y:S01]  /*2314e0*/  ISETP.GE.AND P2, PT, R10, UR47, PT ;  /* 0x0000002f0a007c0c */ /* 0x000fe2000bf46270 */
[----:B------:R-:W4:Y:S01]  /*2314f0*/  LDL.LU R12, [R1+0x73dc] ;  /* 0x0073dc00010c7983 */ /* 0x000f220000300800 */
[----:B------:R-:W-:-:S03]  /*231500*/  LOP3.LUT R7, R7, 0xfbffffff, RZ, 0xc0, !PT ;  /* 0xfbffffff07077812 */ /* 0x000fc600078ec0ff */
[----:B------:R-:W3:Y:S01]  /*231510*/  LDL.LU R10, [R1+0x73d8] ;  /* 0x0073d800010a7983 */ /* 0x000ee20000300800 */
[----:B------:R-:W-:Y:S02]  /*231520*/  @P3 LOP3.LUT R7, R7, 0x4000000, RZ, 0xfc, !PT ;  /* 0x0400000007073812 */ /* 0x000fe400078efcff */
[----:B------:R-:W-:Y:S02]  /*231530*/  ISETP.LT.AND P3, PT, R9, UR51, !P2 ;  /* 0x0000003309007c0c */ /* 0x000fe4000d761270 */
[----:B------:R-:W-:Y:S01]  /*231540*/  ISETP.LT.AND P2, PT, R8, UR52, !P2 ;  /* 0x0000003408007c0c */ /* 0x000fe2000d741270 */
[----:B------:R-:W3:Y:S04]  /*231550*/  LDL.LU R9, [R1+0x73d4] ;  /* 0x0073d40001097983 */ /* 0x000ee80000300800 */
[----:B------:R-:W3:Y:S01]  /*231560*/  LDL.LU R8, [R1+0x73d0] ;  /* 0x0073d00001087983 */ /* 0x000ee20000300800 */
[----:B------:R-:W-:-:S04]  /*231570*/  LOP3.LUT R7, R7, 0xfdffffff, RZ, 0xc0, !PT ;  /* 0xfdffffff07077812 */ /* 0x000fc800078ec0ff */
[----:B------:R-:W-:-:S04]  /*231580*/  @P4 LOP3.LUT R7, R7, 0x2000000, RZ, 0xfc, !PT ;  /* 0x0200000007074812 */ /* 0x000fc800078efcff */
[----:B------:R-:W-:-:S04]  /*231590*/  LOP3.LUT R7, R7, 0xff7fffff, RZ, 0xc0, !PT ;  /* 0xff7fffff07077812 */ /* 0x000fc800078ec0ff */
[----:B------:R-:W-:-:S04]  /*2315a0*/  LOP3.LUT R7, R7, 0xfeffffff, RZ, 0xc0, !PT ;  /* 0xfeffffff07077812 */ /* 0x000fc800078ec0ff */
[----:B------:R-:W-:-:S04]  /*2315b0*/  @P3 LOP3.LUT R7, R7, 0x1000000, RZ, 0xfc, !PT ;  /* 0x0100000007073812 */ /* 0x000fc800078efcff */
[----:B------:R-:W-:-:S05]  /*2315c0*/  @P2 LOP3.LUT R7, R7, 0x800000, RZ, 0xfc, !PT ;  /* 0x0080000007072812 */ /* 0x000fca00078efcff */
[----:B------:R0:W-:Y:S01]  /*2315d0*/  STL [R1+0x7488], R7 ;  /* 0x0074880701007387 */ /* 0x0001e20000100800 */
[----:B------:R-:W-:Y:S01]  /*2315e0*/  ULDC.64 UR22, c[0x0][0x228] ;  /* 0x00008a0000167ab9 */ /* 0x000fe20000000a00 */
[----:B------:R-:W-:Y:S01]  /*2315f0*/  ULDC.64 UR24, c[0x0][0x228] ;  /* 0x00008a0000187ab9 */ /* 0x000fe20000000a00 */
[----:B------:R-:W-:Y:S01]  /*231600*/  ULDC.64 UR26, c[0x0][0x228] ;  /* 0x00008a00001a7ab9 */ /* 0x000fe20000000a00 */
[----:B------:R-:W-:Y:S01]  /*231610*/  ULDC UR38, c[0x0][0x22c] ;  /* 0x00008b0000267ab9 */ /* 0x000fe20000000800 */
[----:B------:R-:W-:Y:S01]  /*231620*/  ULDC.64 UR28, c[0x0][0x228] ;  /* 0x00008a00001c7ab9 */ /* 0x000fe20000000a00 */
[----:B------:R-:W-:Y:S01]  /*231630*/  ULDC.64 UR30, c[0x0][0x228] ;  /* 0x00008a00001e7ab9 */ /* 0x000fe20000000a00 */
[----:B------:R-:W-:Y:S01]  /*231640*/  ULDC.64 UR32, c[0x0][0x228] ;  /* 0x00008a0000207ab9 */ /* 0x000fe20000000a00 */
[----:B------:R-:W-:Y:S01]  /*231650*/  ULDC.64 UR34, c[0x0][0x228] ;  /* 0x00008a0000227ab9 */ /* 0x000fe20000000a00 */
[----:B------:R-:W-:Y:S01]  /*231660*/  ULDC UR44, c[0x0][0x22c] ;  /* 0x00008b00002c7ab9 */ /* 0x000fe20000000800 */
[----:B0-----:R-:W2:Y:S01]  /*231670*/  LDL.LU R7, [R1+0x1c4] ;  /* 0x0001c40001077983 */ /* 0x001ea20000300800 */
[----:B------:R-:W-:Y:S01]  /*231680*/  ULDC.64 UR36, c[0x0][0x228] ;  /* 0x00008a0000247ab9 */ /* 0x000fe20000000a00 */
[----:B------:R-:W-:Y:S01]  /*231690*/  ULDC.64 UR40, c[0x0][0x228] ;  /* 0x00008a0000287ab9 */ /* 0x000fe20000000a00 */
[----:B------:R-:W-:Y:S01]  /*2316a0*/  ULDC.64 UR42, c[0x0][0x228] ;  /* 0x00008a00002a7ab9 */ /* 0x000fe20000000a00 */
        /* <DEDUP_REMOVED lines=24> */
[----:B0-----:R-:W3:Y:S01]  /*231830*/  LDL.LU R5, [R1+0x67c] ;  /* 0x00067c0001057983 */ /* 0x001ee20000300800 */
        /* <DEDUP_REMOVED lines=12> */
[----:B------:R-:W-:Y:S06]  /*231900*/  BAR.SYNC.DEFER_BLOCKING 0x0 ;  /* 0x0000000000007b1d */ /* 0x000fec0000010000 */
[----:B--2---:R0:W-:Y:S04]  /*231910*/  STL.64 [R1+0x76c0], R6 ;  /* 0x0076c00601007387 */ /* 0x0041e80000100a00 */
[----:B0-----:R-:W2:Y:S04]  /*231920*/  LDL.LU R6, [R1+0x714] ;  /* 0x0007140001067983 */ /* 0x001ea80000300800 */
[----:B------:R-:W2:Y:S04]  /*231930*/  LDL.LU R7, [R1+0x684] ;  /* 0x0006840001077983 */ /* 0x000ea80000300800 */
        /* <DEDUP_REMOVED lines=16> */
[----:B------:R-:W-:Y:S04]  /*231a40*/  STL [R1+0x7410], R24 ;  /* 0x0074101801007387 */ /* 0x000fe80000100800 */
        /* <DEDUP_REMOVED lines=17> */
[----:B0-----:R-:W2:Y:S01]  /*231b60*/  LDL.LU R15, [R1+0x73cc] ;  /* 0x0073cc00010f7983 */ /* 0x001ea20000300800 */
[----:B------:R-:W0:Y:S03]  /*231b70*/  S2R R24, SR_TID.X ;  /* 0x0000000000187919 */ /* 0x000e260000002100 */
[----:B------:R-:W-:Y:S04]  /*231b80*/  STL [R1+0x73e8], R14 ;  /* 0x0073e80e01007387 */ /* 0x000fe80000100800 */
[----:B------:R-:W-:Y:S04]  /*231b90*/  STL [R1+0x73e4], R13 ;  /* 0x0073e40d01007387 */ /* 0x000fe80000100800 */
[----:B----4-:R-:W-:Y:S04]  /*231ba0*/  STL [R1+0x73e0], R12 ;  /* 0x0073e00c01007387 */ /* 0x010fe80000100800 */
[----:B---3--:R-:W-:Y:S04]  /*231bb0*/  STL [R1+0x73dc], R11 ;  /* 0x0073dc0b01007387 */ /* 0x008fe80000100800 */
[----:B------:R-:W-:Y:S04]  /*231bc0*/  STL [R1+0x73d8], R10 ;  /* 0x0073d80a01007387 */ /* 0x000fe80000100800 */
[----:B------:R1:W-:Y:S04]  /*231bd0*/  STL [R1+0x73d4], R9 ;  /* 0x0073d40901007387 */ /* 0x0003e80000100800 */
[----:B------:R3:W-:Y:S01]  /*231be0*/  STL [R1+0x73d0], R8 ;  /* 0x0073d00801007387 */ /* 0x0007e20000100800 */
[----:B0-----:R-:W-:-:S05]  /*231bf0*/  IMAD.SHL.U32 R24, R24, 0x10, RZ ;  /* 0x0000001018187824 */ /* 0x001fca00078e00ff */
[----:B------:R-:W-:Y:S02]  /*231c00*/  LOP3.LUT R24, R24, 0x1f0, RZ, 0xc0, !PT ;  /* 0x000001f018187812 */ /* 0x000fe400078ec0ff */
[----:B--2---:R-:W-:Y:S02]  /*231c10*/  LOP3.LUT R2, R2, 0xffff, RZ, 0xc0, !PT ;  /* 0x0000ffff02027812 */ /* 0x004fe400078ec0ff */
[----:B------:R-:W-:Y:S02]  /*231c20*/  LOP3.LUT R0, R0, 0xffff, RZ, 0xc0, !PT ;  /* 0x0000ffff00007812 */ /* 0x000fe400078ec0ff */
[----:B------:R-:W-:Y:S02]  /*231c30*/  PRMT R3, R3, 0x5410, R29 ;  /* 0x0000541003037816 */ /* 0x000fe4000000001d */
[----:B-1----:R-:W-:Y:S02]  /*231c40*/  LOP3.LUT R9, R21, 0xffff, RZ, 0xc0, !PT ;  /* 0x0000ffff15097812 */ /* 0x002fe400078ec0ff */
[----:B------:R-:W-:-:S02]  /*231c50*/  PRMT R21, R23, 0x4210, R0 ;  /* 0x0000421017157816 */ /* 0x000fc40000000000 */
[----:B------:R-:W-:Y:S02]  /*231c60*/  PRMT R23, R26, 0x4210, R9 ;  /* 0x000042101a177816 */ /* 0x000fe40000000009 */
[----:B------:R-:W-:Y:S02]  /*231c70*/  LOP3.LUT R13, R20, 0xffff, RZ, 0xc0, !PT ;  /* 0x0000ffff140d7812 */ /* 0x000fe400078ec0ff */
[----:B------:R-:W-:Y:S02]  /*231c80*/  PRMT R20, R22, 0x4210, R2 ;  /* 0x0000421016147816 */ /* 0x000fe40000000002 */
[----:B------:R-:W-:Y:S02]  /*231c90*/  PRMT R22, R25, 0x4210, R13 ;  /* 0x0000421019167816 */ /* 0x000fe4000000000d */
[----:B------:R-:W-:-:S04]  /*231ca0*/  LOP3.LUT R10, R19, 0xffff, RZ, 0xc0, !PT ;  /* 0x0000ffff130a7812 */ /* 0x000fc800078ec0ff */
[----:B------:R-:W-:Y:S02]  /*231cb0*/  PRMT R7, R7, 0x4210, R10 ;  /* 0x0000421007077816 */ /* 0x000fe4000000000a */
[----:B------:R-:W-:-:S04]  /*231cc0*/  LOP3.LUT R11, R18, 0xffff, RZ, 0xc0, !PT ;  /* 0x0000ffff120b7812 */ /* 0x000fc800078ec0ff */
[----:B------:R-:W-:Y:S02]  /*231cd0*/  PRMT R6, R6, 0x4210, R11 ;  /* 0x0000421006067816 */ /* 0x000fe4000000000b */
[----:B---3--:R-:W-:-:S04]  /*231ce0*/  LOP3.LUT R8, R17, 0xffff, RZ, 0xc0, !PT ;  /* 0x0000ffff11087812 */ /* 0x008fc800078ec0ff */
[----:B------:R-:W-:Y:S02]  /*231cf0*/  PRMT R5, R5, 0x4210, R8 ;  /* 0x0000421005057816 */ /* 0x000fe40000000008 */
[----:B------:R-:W-:-:S04]  /*231d00*/  LOP3.LUT R12, R16, 0xffff, RZ, 0xc0, !PT ;  /* 0x0000ffff100c7812 */ /* 0x000fc800078ec0ff */
[----:B------:R-:W-:Y:S02]  /*231d10*/  PRMT R4, R4, 0x4210, R12 ;  /* 0x0000421004047816 */ /* 0x000fe4000000000c */
[----:B------:R-:W-:-:S05]  /*231d20*/  IADD3 R24, R24, UR4, R15 ;  /* 0x0000000418187c10 */ /* 0x000fca000fffe00f */
[----:B------:R-:W-:Y:S04]  /*231d30*/  STL [R1+0x8c], R24 ;  /* 0x00008c1801007387 */ /* 0x000fe80000100800 */
[----:B------:R-:W-:Y:S04]  /*231d40*/  STL [R1+0xbc], R12 ;  /* 0x0000bc0c01007387 */ /* 0x000fe80000100800 */
[----:B------:R0:W-:Y:S04]  /*231d50*/  STL [R1+0xc0], R8 ;  /* 0x0000c00801007387 */ /* 0x0001e80000100800 */
[----:B------:R-:W-:Y:S04]  /*231d60*/  STL [R1+0xb8], R13 ;  /* 0x0000b80d01007387 */ /* 0x000fe80000100800 */
[----:B------:R-:W2:Y:S01]  /*231d70*/  LDL.LU R14, [R1+0x1b8] ;  /* 0x0001b800010e7983 */ /* 0x000ea20000300800 */
[----:B0-----:R-:W-:-:S03]  /*231d80*/  PRMT R8, R28, 0x5410, R27 ;  /* 0x000054101c087816 */ /* 0x001fc6000000001b */
[----:B------:R-:W3:Y:S04]  /*231d90*/  LDL.LU R16, [R1+0x1b4] ;  /* 0x0001b40001107983 */ /* 0x000ee80000300800 */
[----:B------:R-:W-:Y:S04]  /*231da0*/  STL [R1+0xfa8], R8 ;  /* 0x000fa80801007387 */ /* 0x000fe80000100800 */
[----:B------:R-:W4:Y:S04]  /*231db0*/  LDL.LU R17, [R1+0x1ac] ;  /* 0x0001ac0001117983 */ /* 0x000f280000300800 */
[----:B------:R-:W2:Y:S04]  /*231dc0*/  LDL.LU R18, [R1+0x1c8] ;  /* 0x0001c80001127983 */ /* 0x000ea80000300800 */
[----:B------:R-:W2:Y:S04]  /*231dd0*/  LDL.LU R19, [R1+0x1c0] ;  /* 0x0001c00001137983 */ /* 0x000ea80000300800 */
[----:B------:R-:W2:Y:S04]  /*231de0*/  LDL.LU R15, [R1+0x1bc] ;  /* 0x0001bc00010f7983 */ /* 0x000ea80000300800 */
[----:B------:R0:W-:Y:S04]  /*231df0*/  STSM.16.M88.4 [R24], R4 ;  /* 0x0000000418007844 */ /* 0x0001e80000000200 */
[----:B------:R-:W-:Y:S04]  /*231e00*/  STL [R1+0x690], R3 ;  /* 0x0006900301007387 */ /* 0x000fe80000100800 */
[----:B------:R1:W-:Y:S04]  /*231e10*/  STSM.16.M88.4 [R24+0x200], R20 ;  /* 0x0002001418007844 */ /* 0x0003e80000000200 */
[----:B0-----:R-:W3:Y:S04]  /*231e20*/  LDL.LU.64 R6, [R1+0x76c0] ;  /* 0x0076c00001067983 */ /* 0x001ee80000300a00 */
[----:B-1----:R-:W4:Y:S04]  /*231e30*/  LDL.LU R20, [R1+0x1914] ;  /* 0x0019140001147983 */ /* 0x002f280000300800 */
[----:B------:R-:W4:Y:S04]  /*231e40*/  LDL.LU R21, [R1+0x1904] ;  /* 0x0019040001157983 */ /* 0x000f280000300800 */
[----:B------:R-:W2:Y:S04]  /*231e50*/  LDL.LU R22, [R1+0x1894] ;  /* 0x0018940001167983 */ /* 0x000ea80000300800 */
[----:B------:R-:W2:Y:S01]  /*231e60*/  LDL.LU R23, [R1+0x1878] ;  /* 0x0018780001177983 */ /* 0x000ea20000300800 */
[----:B------:R-:W0:Y:S01]  /*231e70*/  S2R R8, SR_TID.X ;  /* 0x0000000000087919 */ /* 0x000e220000002100 */
[----:B------:R-:W-:Y:S06]  /*231e80*/  BAR.SYNC.DEFER_BLOCKING 0x0 ;  /* 0x0000000000007b1d */ /* 0x000fec0000010000 */
[----:B--2---:R1:W-:Y:S04]  /*231e90*/  STL.64 [R1+0x76b8], R22 ;  /* 0x0076b81601007387 */ /* 0x0043e80000100a00 */
[----:B-1----:R-:W2:Y:S04]  /*231ea0*/  LDL.LU R22, [R1+0xbc] ;  /* 0x0000bc0001167983 */ /* 0x002ea80000300800 */
[----:B------:R-:W2:Y:S04]  /*231eb0*/  LDL.LU R23, [R1+0xc0] ;  /* 0x0000c00001177983 */ /* 0x000ea80000300800 */
[----:B----4-:R1:W-:Y:S04]  /*231ec0*/  STL.64 [R1+0x76b0], R20 ;  /* 0x0076b01401007387 */ /* 0x0103e80000100a00 */
[----:B-1----:R-:W4:Y:S01]  /*231ed0*/  LDL.LU R21, [R1+0xb8] ;  /* 0x0000b80001157983 */ /* 0x002f220000300800 */
[----:B0-----:R-:W-:-:S03]  /*231ee0*/  LOP3.LUT R8, R8, 0x3f, RZ, 0xc0, !PT ;  /* 0x0000003f08087812 */ /* 0x001fc600078ec0ff */
[----:B------:R-:W4:Y:S01]  /*231ef0*/  LDL.LU R25, [R1+0x1808] ;  /* 0x0018080001197983 */ /* 0x000f220000300800 */
[----:B------:R-:W-:Y:S01]  /*231f00*/  LEA R8, R8, UR4, 0x4 ;  /* 0x0000000408087c11 */ /* 0x000fe2000f8e20ff */
[----:B------:R-:W-:Y:S01]  /*231f10*/  ULDC UR4, c[0x0][0x22c] ;  /* 0x00008b0000047ab9 */ /* 0x000fe20000000800 */
[----:B---3--:R-:W-:Y:S01]  /*231f20*/  PRMT R13, R7, 0x5210, R0 ;  /* 0x00005210070d7816 */ /* 0x008fe20000000000 */
[----:B------:R-:W3:Y:S01]  /*231f30*/  LDL.LU R26, [R1+0x17fc] ;  /* 0x0017fc00011a7983 */ /* 0x000ee20000300800 */
[----:B------:R-:W-:-:S03]  /*231f40*/  PRMT R12, R6, 0x5210, R2 ;  /* 0x00005210060c7816 */ /* 0x000fc60000000002 */
        /* <DEDUP_REMOVED lines=10> */
[----:B------:R-:W-:Y:S01]  /*231ff0*/  STL [R1+0x90], R8 ;  /* 0x0000900801007387 */ /* 0x000fe20000100800 */
[----:B--2---:R-:W-:-:S02]  /*232000*/  PRMT R16, R16, 0x5210, R22 ;  /* 0x0000521010107816 */ /* 0x004fc40000000016 */
[----:B------:R-:W-:Y:S02]  /*232010*/  PRMT R17, R17, 0x5210, R23 ;  /* 0x0000521011117816 */ /* 0x000fe40000000017 */
[----:B----4-:R-:W-:Y:S02]  /*232020*/  PRMT R14, R14, 0x5210, R21 ;  /* 0x000052100e0e7816 */ /* 0x010fe40000000015 */
[----:B------:R-:W0:Y:S04]  /*232030*/  LDS.128 R20, [R8] ;  /* 0x0000000008147984 */ /* 0x000e280000000c00 */
[----:B0-----:R-:W-:Y:S04]  /*232040*/  STL.64 [R1+0xd0], R20 ;  /* 0x0000d01401007387 */ /* 0x001fe80000100a00 */
[----:B------:R-:W-:Y:S04]  /*232050*/  STL.64 [R1+0xd8], R22 ;  /* 0x0000d81601007387 */ /* 0x000fe80000100a00 */
[----:B------:R-:W0:Y:S04]  /*232060*/  LDS.128 R20, [R8+0x400] ;  /* 0x0004000008147984 */ /* 0x000e280000000c00 */
[----:B0-----:R-:W-:Y:S04]  /*232070*/  STL.64 [R1+0xc0], R20 ;  /* 0x0000c01401007387 */ /* 0x001fe80000100a00 */
[----:B------:R0:W-:Y:S04]  /*232080*/  STL.64 [R1+0xc8], R22 ;  /* 0x0000c81601007387 */ /* 0x0001e80000100a00 */
[----:B0-----:R-:W2:Y:S04]  /*232090*/  LDL.LU.64 R22, [R1+0x76b8] ;  /* 0x0076b80001167983 */ /* 0x001ea80000300a00 */
[----:B------:R-:W4:Y:S01]  /*2320a0*/  LDL.LU.64 R20, [R1+0x76b0] ;  /* 0x0076b00001147983 */ /* 0x000f220000300a00 */
[----:B------:R-:W-:-:S02]  /*2320b0*/  PRMT R18, R18, 0x5210, R11 ;  /* 0x0000521012127816 */ /* 0x000fc4000000000b */
[----:B------:R-:W-:Y:S01]  /*2320c0*/  PRMT R19, R19, 0x5210, R10 ;  /* 0x0000521013137816 */ /* 0x000fe2000000000a */
[----:B------:R-:W-:Y:S01]  /*2320d0*/  BAR.SYNC.DEFER_BLOCKING 0x0 ;  /* 0x0000000000007b1d */ /* 0x000fe20000010000 */
[----:B------:R-:W-:Y:S02]  /*2320e0*/  PRMT R15, R15, 0x5210, R9 ;  /* 0x000052100f0f7816 */ /* 0x000fe40000000009 */
[----:B---3--:R-:W-:-:S03]  /*2320f0*/  LOP3.LUT R0, R0, 0xffff, RZ, 0xc0, !PT ;  /* 0x0000ffff00007812 */ /* 0x008fc600078ec0ff */
[----:B------:R-:W-:Y:S04]  /*232100*/  STL [R1+0x76ac], R24 ;  /* 0x0076ac1801007387 */ /* 0x000fe80000100800 */
[----:B------:R-:W-:Y:S04]  /*232110*/  STSM.16.M88.4 [R24], R16 ;  /* 0x0000001018007844 */ /* 0x000fe80000000200 */
[----:B------:R0:W-:Y:S02]  /*232120*/  STSM.16.M88.4 [R24+0x200], R12 ;  /* 0x0002000c18007844 */ /* 0x0001e40000000200 */
[----:B0-----:R-:W-:-:S02]  /*232130*/  LOP3.LUT R15, R25, 0xffff, RZ, 0xc0, !PT ;  /* 0x0000ffff190f7812 */ /* 0x001fc400078ec0ff */
[----:B------:R-:W-:Y:S02]  /*232140*/  LOP3.LUT R14, R26, 0xffff, RZ, 0xc0, !PT ;  /* 0x0000ffff1a0e7812 */ /* 0x000fe400078ec0ff */
[----:B------:R-:W-:Y:S01]  /*232150*/  LOP3.LUT R13, R27, 0xffff, RZ, 0xc0, !PT ;  /* 0x0000ffff1b0d7812 */ /* 0x000fe200078ec0ff */
[----:B------:R-:W-:Y:S03]  /*232160*/  BAR.SYNC.DEFER_BLOCKING 0x0 ;  /* 0x0000000000007b1d */ /* 0x000fe60000010000 */
[----:B------:R-:W-:-:S03]  /*232170*/  PRMT R6, R6, 0x4210, R13 ;  /* 0x0000421006067816 */ /* 0x000fc6000000000d */
[----:B------:R-:W0:Y:S01]  /*232180*/  LDS.128 R24, [R8] ;  /* 0x0000000008187984 */ /* 0x000e220000000c00 */
[----:B----4-:R-:W-:-:S05]  /*232190*/  LOP3.LUT R12, R20, 0xffff, RZ, 0xc0, !PT ;  /* 0x0000ffff140c7812 */ /* 0x010fca00078ec0ff */
[----:B------:R1:W-:Y:S01]  /*2321a0*/  STL [R1+0x104], R12 ;  /* 0x0001040c01007387 */ /* 0x0003e20000100800 */
[----:B------:R-:W-:-:S03]  /*2321b0*/  PRMT R20, R28, 0x4210, R12 ;  /* 0x000042101c147816 */ /* 0x000fc6000000000c */
[----:B------:R-:W-:Y:S04]  /*2321c0*/  STL [R1+0x94], R15 ;  /* 0x0000940f01007387 */ /* 0x000fe80000100800 */
[----:B------:R-:W-:Y:S04]  /*2321d0*/  STL [R1+0x98], R14 ;  /* 0x0000980e01007387 */ /* 0x000fe80000100800 */
[----:B------:R3:W-:Y:S04]  /*2321e0*/  STL [R1+0x9c], R13 ;  /* 0x00009c0d01007387 */ /* 0x0007e80000100800 */
[----:B------:R-:W-:Y:S04]  /*2321f0*/  STL [R1+0x100], R0 ;  /* 0x0001000001007387 */ /* 0x000fe80000100800 */
[----:B-1----:R-:W4:Y:S04]  /*232200*/  LDL.LU R12, [R1+0x1e4] ;  /* 0x0001e400010c7983 */ /* 0x002f280000300800 */
[----:B---3--:R-:W3:Y:S01]  /*232210*/  LDL.LU R13, [R1+0x1e0] ;  /* 0x0001e000010d7983 */ /* 0x008ee20000300800 */
[----:B------:R-:W-:-:S02]  /*232220*/  PRMT R5, R5, 0x4210, R14 ;  /* 0x0000421005057816 */ /* 0x000fc4000000000e */
[----:B------:R-:W-:Y:S01]  /*232230*/  PRMT R4, R4, 0x4210, R15 ;  /* 0x0000421004047816 */ /* 0x000fe2000000000f */
[----:B---3--:R1:W-:Y:S04]  /*232240*/  STL [R1+0x76a8], R13 ;  /* 0x0076a80d01007387 */ /* 0x0083e80000100800 */
[----:B-1----:R-:W4:Y:S04]  /*232250*/  LDL.LU R13, [R1+0x94] ;  /* 0x00009400010d7983 */ /* 0x002f280000300800 */
[----:B------:R-:W3:Y:S04]  /*232260*/  LDL.LU R14, [R1+0x1dc] ;  /* 0x0001dc00010e7983 */ /* 0x000ee80000300800 */
[----:B------:R-:W3:Y:S04]  /*232270*/  LDL.LU R15, [R1+0x1d8] ;  /* 0x0001d800010f7983 */ /* 0x000ee80000300800 */
[----:B------:R-:W3:Y:S04]  /*232280*/  LDL.LU R16, [R1+0x1d4] ;  /* 0x0001d40001107983 */ /* 0x000ee80000300800 */
[----:B------:R-:W3:Y:S04]  /*232290*/  LDL.LU R17, [R1+0x1d0] ;  /* 0x0001d00001117983 */ /* 0x000ee80000300800 */
[----:B------:R-:W3:Y:S04]  /*2322a0*/  LDL.LU R18, [R1+0x1e8] ;  /* 0x0001e80001127983 */ /* 0x000ee80000300800 */
[----:B------:R-:W3:Y:S04]  /*2322b0*/  LDL.LU R19, [R1+0x1cc] ;  /* 0x0001cc0001137983 */ /* 0x000ee80000300800 */
[----:B0-----:R-:W-:Y:S04]  /*2322c0*/  STL.64 [R1+0xb0], R24 ;  /* 0x0000b01801007387 */ /* 0x001fe80000100a00 */
[----:B------:R-:W-:Y:S04]  /*2322d0*/  STL.64 [R1+0xb8], R26 ;  /* 0x0000b81a01007387 */ /* 0x000fe80000100a00 */
[----:B------:R-:W0:Y:S04]  /*2322e0*/  LDS.128 R24, [R8+0x400] ;  /* 0x0004000008187984 */ /* 0x000e280000000c00 */
[----:B0-----:R0:W-:Y:S04]  /*2322f0*/  STL.64 [R1+0xa0], R24 ;  /* 0x0000a01801007387 */ /* 0x0011e80000100a00 */
[----:B------:R-:W-:Y:S04]  /*232300*/  STL.64 [R1+0xa8], R26 ;  /* 0x0000a81a01007387 */ /* 0x000fe80000100a00 */
[----:B0-----:R-:W4:Y:S01]  /*232310*/  LDL.LU R24, [R1+0x76ac] ;  /* 0x0076ac0001187983 */ /* 0x001f220000300800 */
[----:B------:R-:W-:-:S02]  /*232320*/  LOP3.LUT R11, R21, 0xffff, RZ, 0xc0, !PT ;  /* 0x0000ffff150b7812 */ /* 0x000fc400078ec0ff */
[----:B--2---:R-:W-:Y:S02]  /*232330*/  LOP3.LUT R10, R22, 0xffff, RZ, 0xc0, !PT ;  /* 0x0000ffff160a7812 */ /* 0x004fe400078ec0ff */
[----:B------:R-:W-:Y:S02]  /*232340*/  LOP3.LUT R9, R23, 0xffff, RZ, 0xc0, !PT ;  /* 0x0000ffff17097812 */ /* 0x000fe400078ec0ff */
[----:B------:R-:W-:Y:S02]  /*232350*/  PRMT R21, R29, 0x4210, R11 ;  /* 0x000042101d157816 */ /* 0x000fe4000000000b */
[----:B------:R-:W-:Y:S02]  /*232360*/  PRMT R22, R2, 0x4210, R10 ;  /* 0x0000421002167816 */ /* 0x000fe4000000000a */
[----:B------:R-:W-:Y:S01]  /*232370*/  PRMT R23, R3, 0x4210, R9 ;  /* 0x0000421003177816 */ /* 0x000fe20000000009 */
[----:B------:R-:W-:Y:S06]  /*232380*/  BAR.SYNC.DEFER_BLOCKING 0x0 ;  /* 0x0000000000007b1d */ /* 0x000fec0000010000 */
[----:B----4-:R0:W-:Y:S04]  /*232390*/  STSM.16.M88.4 [R24], R20 ;  /* 0x0000001418007844 */ /* 0x0101e80000000200 */
[----:B0-----:R-:W2:Y:S04]  /*2323a0*/  LDL.LU R20, [R1+0x1934] ;  /* 0x0019340001147983 */ /* 0x001ea80000300800 */
[----:B------:R-:W2:Y:S04]  /*2323b0*/  LDL.LU R21, [R1+0x1924] ;  /* 0x0019240001157983 */ /* 0x000ea80000300800 */
[----:B------:R-:W4:Y:S04]  /*2323c0*/  LDL.LU R22, [R1+0x18a4] ;  /* 0x0018a40001167983 */ /* 0x000f280000300800 */
[----:B------:R-:W4:Y:S01]  /*2323d0*/  LDL.LU R23, [R1+0x189c] ;  /* 0x00189c0001177983 */ /* 0x000f220000300800 */
[----:B------:R-:W-:-:S05]  /*2323e0*/  PRMT R7, R7, 0x4210, R0 ;  /* 0x0000421007077816 */ /* 0x000fca0000000000 */
[----:B------:R-:W-:Y:S01]  /*2323f0*/  STSM.16.M88.4 [R24+0x200], R4 ;  /* 0x0002000418007844 */ /* 0x000fe20000000200 */
[----:B------:R-:W-:Y:S01]  /*232400*/  PRMT R12, R12, 0x5210, R13 ;  /* 0x000052100c0c7816 */ /* 0x000fe2000000000d */
[----:B------:R-:W-:Y:S06]  /*232410*/  BAR.SYNC.DEFER_BLOCKING 0x0 ;  /* 0x0000000000007b1d */ /* 0x000fec0000010000 */
[----:B----4-:R0:W-:Y:S04]  /*232420*/  STL.64 [R1+0x76a0], R22 ;  /* 0x0076a01601007387 */ /* 0x0101e80000100a00 */
[----:B0-----:R-:W3:Y:S04]  /*232430*/  LDL.LU R22, [R1+0x100] ;  /* 0x0001000001167983 */ /* 0x001ee80000300800 */
[----:B------:R-:W4:Y:S04]  /*232440*/  LDL.LU R23, [R1+0x104] ;  /* 0x0001040001177983 */ /* 0x000f280000300800 */
[----:B--2---:R0:W-:Y:S04]  /*232450*/  STL.64 [R1+0x7698], R20 ;  /* 0x0076981401007387 */ /* 0x0041e80000100a00 */
        /* <DEDUP_REMOVED lines=15> */
[----:B---3--:R-:W-:-:S02]  /*232550*/  PRMT R15, R15, 0x5210, R22 ;  /* 0x000052100f0f7816 */ /* 0x008fc40000000016 */
[----:B----4-:R-:W-:Y:S02]  /*232560*/  PRMT R16, R16, 0x5210, R23 ;  /* 0x0000521010107816 */ /* 0x010fe40000000017 */
[----:B--2---:R-:W-:Y:S02]  /*232570*/  PRMT R14, R14, 0x5210, R21 ;  /* 0x000052100e0e7816 */ /* 0x004fe40000000015 */
[----:B------:R-:W-:Y:S02]  /*232580*/  PRMT R13, R13, 0x5210, R20 ;  /* 0x000052100d0d7816 */ /* 0x000fe40000000014 */
[----:B------:R-:W0:Y:S04]  /*232590*/  LDS.128 R20, [R8] ;  /* 0x0000000008147984 */ /* 0x000e280000000c00 */
[----:B0-----:R-:W-:Y:S04]  /*2325a0*/  STL.64 [R1+0x110], R20 ;  /* 0x0001101401007387 */ /* 0x001fe80000100a00 */
[----:B------:R-:W-:Y:S04]  /*2325b0*/  STL.64 [R1+0x118], R22 ;  /* 0x0001181601007387 */ /* 0x000fe80000100a00 */
[----:B------:R-:W0:Y:S04]  /*2325c0*/  LDS.128 R20, [R8+0x400] ;  /* 0x0004000008147984 */ /* 0x000e280000000c00 */
[----:B0-----:R-:W-:Y:S04]  /*2325d0*/  STL.64 [R1+0x100], R20 ;  /* 0x0001001401007387 */ /* 0x001fe80000100a00 */
[----:B------:R0:W-:Y:S04]  /*2325e0*/  STL.64 [R1+0x108], R22 ;  /* 0x0001081601007387 */ /* 0x0001e80000100a00 */
[----:B0-----:R-:W2:Y:S04]  /*2325f0*/  LDL.LU.64 R22, [R1+0x76a0] ;  /* 0x0076a00001167983 */ /* 0x001ea80000300a00 */
[----:B------:R-:W3:Y:S01]  /*232600*/  LDL.LU.64 R20, [R1+0x7698] ;  /* 0x0076980001147983 */ /* 0x000ee20000300a00 */
[----:B------:R-:W-:-:S02]  /*232610*/  PRMT R17, R17, 0x5210, R11 ;  /* 0x0000521011117816 */ /* 0x000fc4000000000b */
[----:B------:R-:W-:Y:S02]  /*232620*/  PRMT R18, R18, 0x5210, R10 ;  /* 0x0000521012127816 */ /* 0x000fe4000000000a */
[----:B------:R-:W-:Y:S01]  /*232630*/  PRMT R19, R19, 0x5210, R9 ;  /* 0x0000521013137816 */ /* 0x000fe20000000009 */
[----:B------:R-:W-:Y:S06]  /*232640*/  BAR.SYNC.DEFER_BLOCKING 0x0 ;  /* 0x0000000000007b1d */ /* 0x000fec0000010000 */
[----:B------:R-:W-:Y:S04]  /*232650*/  STL [R1+0x7694], R24 ;  /* 0x0076941801007387 */ /* 0x000fe80000100800 */
[----:B------:R0:W-:Y:S04]  /*232660*/  STSM.16.M88.4 [R24], R16 ;  /* 0x0000001018007844 */ /* 0x0001e80000000200 */
[----:B------:R1:W-:Y:S01]  /*232670*/  STSM.16.M88.4 [R24+0x200], R12 ;  /* 0x0002000c18007844 */ /* 0x0003e20000000200 */
[----:B0-----:R-:W-:-:S02]  /*232680*/  LOP3.LUT R16, R25, 0xffff, RZ, 0xc0, !PT ;  /* 0x0000ffff19107812 */ /* 0x001fc400078ec0ff */
[----:B-1----:R-:W-:Y:S02]  /*232690*/  LOP3.LUT R15, R26, 0xffff, RZ, 0xc0, !PT ;  /* 0x0000ffff1a0f7812 */ /* 0x002fe400078ec0ff */
[----:B------:R-:W-:Y:S01]  /*2326a0*/  LOP3.LUT R14, R27, 0xffff, RZ, 0xc0, !PT ;  /* 0x0000ffff1b0e7812 */ /* 0x000fe200078ec0ff */
[----:B------:R-:W-:Y:S01]  /*2326b0*/  BAR.SYNC.DEFER_BLOCKING 0x0 ;  /* 0x0000000000007b1d */ /* 0x000fe20000010000 */
[----:B------:R-:W-:-:S04]  /*2326c0*/  LOP3.LUT R13, R28, 0xffff, RZ, 0xc0, !PT ;  /* 0x0000ffff1c0d7812 */ /* 0x000fc800078ec0ff */
[----:B------:R-:W-:Y:S01]  /*2326d0*/  PRMT R7, R7, 0x4210, R13 ;  /* 0x0000421007077816 */ /* 0x000fe2000000000d */
[----:B------:R-:W0:Y:S01]  /*2326e0*/  LDS.128 R24, [R8] ;  /* 0x0000000008187984 */ /* 0x000e220000000c00 */
[----:B---3--:R-:W-:-:S05]  /*2326f0*/  LOP3.LUT R12, R20, 0xffff, RZ, 0xc0, !PT ;  /* 0x0000ffff140c7812 */ /* 0x008fca00078ec0ff */
[----:B------:R1:W-:Y:S01]  /*232700*/  STL [R1+0x144], R12 ;  /* 0x0001440c01007387 */ /* 0x0003e20000100800 */
[----:B------:R-:W-:-:S03]  /*232710*/  PRMT R20, R29, 0x4210, R12 ;  /* 0x000042101d147816 */ /* 0x000fc6000000000c */
[----:B------:R-:W-:Y:S04]  /*232720*/  STL [R1+0x94], R16 ;  /* 0x0000941001007387 */ /* 0x000fe80000100800 */
[----:B------:R-:W-:Y:S04]  /*232730*/  STL [R1+0x98], R15 ;  /* 0x0000980f01007387 */ /* 0x000fe80000100800 */
[----:B------:R-:W-:Y:S04]  /*232740*/  STL [R1+0x9c], R14 ;  /* 0x00009c0e01007387 */ /* 0x000fe80000100800 */
[----:B------:R3:W-:Y:S04]  /*232750*/  STL [R1+0x140], R13 ;  /* 0x0001400d01007387 */ /* 0x0007e80000100800 */
[----:B-1----:R-:W4:Y:S04]  /*232760*/  LDL.LU R12, [R1+0x1f4] ;  /* 0x0001f400010c7983 */ /* 0x002f280000300800 */
[----:B---3--:R-:W3:Y:S01]  /*232770*/  LDL.LU R13, [R1+0x208] ;  /* 0x00020800010d7983 */ /* 0x008ee20000300800 */
[----:B------:R-:W-:-:S02]  /*232780*/  PRMT R6, R6, 0x4210, R14 ;  /* 0x0000421006067816 */ /* 0x000fc4000000000e */
[----:B------:R-:W-:Y:S02]  /*232790*/  PRMT R5, R5, 0x4210, R15 ;  /* 0x0000421005057816 */ /* 0x000fe4000000000f */
        /* <DEDUP_REMOVED lines=26> */
[----:B------:R-:W4:Y:S04]  /*232940*/  LDL.LU R23, [R1+0x18b8] ;  /* 0x0018b80001177983 */ /* 0x000f280000300800 */
        /* <DEDUP_REMOVED lines=44> */
[----:B------:R-:W-:Y:S06]  /*232c10*/  BAR.SYNC.DEFER_BLOCKING 0x0 ;  /* 0x0000000000007b1d */ /* 0x000fec0000010000 */
[----:B------:R-:W0:Y:S01]  /*232c20*/  LDS.128 R24, [R8] ;  /* 0x0000000008187984 */ /* 0x000e220000000c00 */
[----:B---3--:R-:W-:-:S02]  /*232c30*/  LOP3.LUT R13, R20, 0xffff, RZ, 0xc0, !PT ;  /* 0x0000ffff140d7812 */ /* 0x008fc400078ec0ff */
[----:B------:R-:W-:-:S03]  /*232c40*/  LOP3.LUT R12, R21, 0xffff, RZ, 0xc0, !PT ;  /* 0x0000ffff150c7812 */ /* 0x000fc600078ec0ff */
[----:B------:R-:W-:Y:S01]  /*232c50*/  STL [R1+0x180], R13 ;  /* 0x0001800d01007387 */ /* 0x000fe20000100800 */
[----:B------:R-:W-:-:S03]  /*232c60*/  PRMT R21, R0, 0x4210, R12 ;  /* 0x0000421000157816 */ /* 0x000fc6000000000c */
[----:B------:R1:W-:Y:S01]  /*232c70*/  STL [R1+0x184], R12 ;  /* 0x0001840c01007387 */ /* 0x0003e20000100800 */
[----:B------:R-:W-:-:S03]  /*232c80*/  PRMT R20, R29, 0x4210, R13 ;  /* 0x000042101d147816 */ /* 0x000fc6000000000d */
[----:B------:R-:W-:Y:S04]  /*232c90*/  STL [R1+0x94], R16 ;  /* 0x0000941001007387 */ /* 0x000fe80000100800 */
[----:B------:R-:W-:Y:S04]  /*232ca0*/  STL [R1+0x98], R15 ;  /* 0x0000980f01007387 */ /* 0x000fe80000100800 */
[----:B------:R-:W-:Y:S04]  /*232cb0*/  STL [R1+0x9c], R14 ;  /* 0x00009c0e01007387 */ /* 0x000fe80000100800 */
[----:B-1----:R-:W3:Y:S04]  /*232cc0*/  LDL.LU R12, [R1+0x224] ;  /* 0x00022400010c7983 */ /* 0x002ee80000300800 */
[----:B------:R-:W4:Y:S01]  /*232cd0*/  LDL.LU R13, [R1+0x220] ;  /* 0x00022000010d7983 */ /* 0x000f220000300800 */
[----:B------:R-:W-:-:S02]  /*232ce0*/  PRMT R6, R6, 0x4210, R14 ;  /* 0x0000421006067816 */ /* 0x000fc4000000000e */
[----:B------:R-:W-:Y:S02]  /*232cf0*/  PRMT R4, R4, 0x4210, R16 ;  /* 0x0000421004047816 */ /* 0x000fe40000000010 */
[----:B------:R-:W-:Y:S01]  /*232d00*/  PRMT R5, R5, 0x4210, R15 ;  /* 0x0000421005057816 */ /* 0x000fe2000000000f */
[----:B----4-:R1:W-:Y:S04]  /*232d10*/  STL [R1+0x7678], R13 ;  /* 0x0076780d01007387 */ /* 0x0103e80000100800 */
[----:B-1----:R-:W3:Y:S04]  /*232d20*/  LDL.LU R13, [R1+0x94] ;  /* 0x00009400010d7983 */ /* 0x002ee80000300800 */
[----:B------:R-:W4:Y:S04]  /*232d30*/  LDL.LU R14, [R1+0x21c] ;  /* 0x00021c00010e7983 */ /* 0x000f280000300800 */
[----:B------:R-:W4:Y:S04]  /*232d40*/  LDL.LU R16, [R1+0x210] ;  /* 0x0002100001107983 */ /* 0x000f280000300800 */
[----:B------:R-:W4:Y:S04]  /*232d50*/  LDL.LU R17, [R1+0x228] ;  /* 0x0002280001117983 */ /* 0x000f280000300800 */
[----:B------:R-:W4:Y:S04]  /*232d60*/  LDL.LU R18, [R1+0x218] ;  /* 0x0002180001127983 */ /* 0x000f280000300800 */
[----:B------:R-:W4:Y:S04]  /*232d70*/  LDL.LU R19, [R1+0x214] ;  /* 0x0002140001137983 */ /* 0x000f280000300800 */
[----:B------:R-:W4:Y:S04]  /*232d80*/  LDL.LU R15, [R1+0x20c] ;  /* 0x00020c00010f7983 */ /* 0x000f280000300800 */
[----:B0-----:R-:W-:Y:S04]  /*232d90*/  STL.64 [R1+0x130], R24 ;  /* 0x0001301801007387 */ /* 0x001fe80000100a00 */
[----:B------:R-:W-:Y:S04]  /*232da0*/  STL.64 [R1+0x138], R26 ;  /* 0x0001381a01007387 */ /* 0x000fe80000100a00 */
[----:B------:R-:W0:Y:S04]  /*232db0*/  LDS.128 R24, [R8+0x400] ;  /* 0x0004000008187984 */ /* 0x000e280000000c00 */
[----:B0-----:R0:W-:Y:S04]  /*232dc0*/  STL.64 [R1+0x120], R24 ;  /* 0x0001201801007387 */ /* 0x0011e80000100a00 */
[----:B------:R-:W-:Y:S04]  /*232dd0*/  STL.64 [R1+0x128], R26 ;  /* 0x0001281a01007387 */ /* 0x000fe80000100a00 */
[----:B0-----:R-:W3:Y:S01]  /*232de0*/  LDL.LU R24, [R1+0x767c] ;  /* 0x00767c0001187983 */ /* 0x001ee20000300800 */
[----:B--2---:R-:W-:-:S02]  /*232df0*/  LOP3.LUT R11, R22, 0xffff, RZ, 0xc0, !PT ;  /* 0x0000ffff160b7812 */ /* 0x004fc400078ec0ff */
[----:B------:R-:W-:Y:S02]  /*232e00*/  LOP3.LUT R10, R23, 0xffff, RZ, 0xc0, !PT ;  /* 0x0000ffff170a7812 */ /* 0x000fe400078ec0ff */
[----:B------:R-:W-:Y:S02]  /*232e10*/  PRMT R22, R2, 0x4210, R11 ;  /* 0x0000421002167816 */ /* 0x000fe4000000000b */
[----:B------:R-:W-:Y:S01]  /*232e20*/  PRMT R23, R3, 0x4210, R10 ;  /* 0x0000421003177816 */ /* 0x000fe2000000000a */
[----:B------:R-:W-:Y:S06]  /*232e30*/  BAR.SYNC.DEFER_BLOCKING 0x0 ;  /* 0x0000000000007b1d */ /* 0x000fec0000010000 */
[----:B---3--:R0:W-:Y:S04]  /*232e40*/  STSM.16.M88.4 [R24], R20 ;  /* 0x0000001418007844 */ /* 0x0081e80000000200 */
[----:B0-----:R-:W2:Y:S04]  /*232e50*/  LDL.LU R20, [R1+0x1a24] ;  /* 0x001a240001147983 */ /* 0x001ea80000300800 */
[----:B------:R-:W2:Y:S04]  /*232e60*/  LDL.LU R21, [R1+0x1994] ;  /* 0x0019940001157983 */ /* 0x000ea80000300800 */
[----:B------:R-:W3:Y:S04]  /*232e70*/  LDL.LU R22, [R1+0x18e4] ;  /* 0x0018e40001167983 */ /* 0x000ee80000300800 */
[----:B------:R-:W3:Y:S01]  /*232e80*/  LDL.LU R23, [R1+0x18dc] ;  /* 0x0018dc0001177983 */ /* 0x000ee20000300800 */
[----:B------:R-:W-:-:S04]  /*232e90*/  LOP3.LUT R9, R28, 0xffff, RZ, 0xc0, !PT ;  /* 0x0000ffff1c097812 */ /* 0x000fc800078ec0ff */
[----:B------:R-:W-:-:S05]  /*232ea0*/  PRMT R7, R7, 0x4210, R9 ;  /* 0x0000421007077816 */ /* 0x000fca0000000009 */
[----:B------:R-:W-:Y:S01]  /*232eb0*/  STSM.16.M88.4 [R24+0x200], R4 ;  /* 0x0002000418007844 */ /* 0x000fe20000000200 */
[----:B------:R-:W-:Y:S01]  /*232ec0*/  PRMT R12, R12, 0x5210, R13 ;  /* 0x000052100c0c7816 */ /* 0x000fe2000000000d */
[----:B------:R-:W-:Y:S06]  /*232ed0*/  BAR.SYNC.DEFER_BLOCKING 0x0 ;  /* 0x0000000000007b1d */ /* 0x000fec0000010000 */
[----:B---3--:R0:W-:Y:S04]  /*232ee0*/  STL.64 [R1+0x7670], R22 ;  /* 0x0076701601007387 */ /* 0x0081e80000100a00 */
[----:B0-----:R-:W4:Y:S04]  /*232ef0*/  LDL.LU R22, [R1+0x180] ;  /* 0x0001800001167983 */ /* 0x001f280000300800 */
[----:B------:R-:W3:Y:S04]  /*232f00*/  LDL.LU R23, [R1+0x184] ;  /* 0x0001840001177983 */ /* 0x000ee80000300800 */
        /* <DEDUP_REMOVED lines=16> */
[----:B----4-:R-:W-:-:S02]  /*233010*/  PRMT R16, R16, 0x5210, R22 ;  /* 0x0000521010107816 */ /* 0x010fc40000000016 */
[----:B---3--:R-:W-:Y:S02]  /*233020*/  PRMT R17, R17, 0x5210, R23 ;  /* 0x0000521011117816 */ /* 0x008fe40000000017 */
        /* <DEDUP_REMOVED lines=11> */
[----:B------:R-:W-:Y:S01]  /*2330e0*/  PRMT R19, R19, 0x5210, R10 ;  /* 0x0000521013137816 */ /* 0x000fe2000000000a */
[----:B------:R-:W-:Y:S01]  /*2330f0*/  BAR.SYNC.DEFER_BLOCKING 0x0 ;  /* 0x0000000000007b1d */ /* 0x000fe20000010000 */
[----:B------:R-:W-:Y:S02]  /*233100*/  PRMT R15, R15, 0x5210, R9 ;  /* 0x000052100f0f7816 */ /* 0x000fe40000000009 */
[----:B------:R-:W-:-:S03]  /*233110*/  LOP3.LUT R0, R0, 0xffff, RZ, 0xc0, !PT ;  /* 0x0000ffff00007812 */ /* 0x000fc600078ec0ff */
        /* <DEDUP_REMOVED lines=9> */
[----:B---3--:R-:W-:-:S05]  /*2331b0*/  LOP3.LUT R12, R20, 0xffff, RZ, 0xc0, !PT ;  /* 0x0000ffff140c7812 */ /* 0x008fca00078ec0ff */
        /* <DEDUP_REMOVED lines=419> */
[----:B------:R0:W-:Y:S04]  /*234bf0*/  STSM.16.M88.4 [R24], R16 ;  /* 0x0000001018007844 */ /* 0x0001e80000000200 */
[----:B------:R1:W-:Y:S04]  /*234c00*/  STSM.16.M88.4 [R24+0x200], R12 ;  /* 0x0002000c18007844 */ /* 0x0003e80000000200 */
[----:B------:R-:W-:Y:S01]  /*234c10*/  STL [R1+0x75e8], R24 ;  /* 0x0075e81801007387 */ /* 0x000fe20000100800 */
[----:B0-----:R-:W-:-:S02]  /*234c20*/  LOP3.LUT R16, R25, 0xffff, RZ, 0xc0, !PT ;  /* 0x0000ffff19107812 */ /* 0x001fc400078ec0ff */
[----:B-1----:R-:W-:Y:S02]  /*234c30*/  LOP3.LUT R13, R26, 0xffff, RZ, 0xc0, !PT ;  /* 0x0000ffff1a0d7812 */ /* 0x002fe400078ec0ff */
[----:B------:R-:W-:Y:S01]  /*234c40*/  LOP3.LUT R15, R27, 0xffff, RZ, 0xc0, !PT ;  /* 0x0000ffff1b0f7812 */ /* 0x000fe200078ec0ff */
[----:B------:R-:W-:Y:S06]  /*234c50*/  BAR.SYNC.DEFER_BLOCKING 0x0 ;  /* 0x0000000000007b1d */ /* 0x000fec0000010000 */
[----:B------:R-:W0:Y:S01]  /*234c60*/  LDS.128 R24, [R8] ;  /* 0x0000000008187984 */ /* 0x000e220000000c00 */
[----:B------:R-:W-:-:S02]  /*234c70*/  PRMT R4, R4, 0x4210, R16 ;  /* 0x0000421004047816 */ /* 0x000fc40000000010 */
[----:B------:R-:W-:Y:S02]  /*234c80*/  PRMT R6, R6, 0x4210, R15 ;  /* 0x0000421006067816 */ /* 0x000fe4000000000f */
[----:B---3--:R-:W-:Y:S02]  /*234c90*/  LOP3.LUT R14, R20, 0xffff, RZ, 0xc0, !PT ;  /* 0x0000ffff140e7812 */ /* 0x008fe400078ec0ff */
[----:B------:R-:W-:-:S03]  /*234ca0*/  LOP3.LUT R12, R21, 0xffff, RZ, 0xc0, !PT ;  /* 0x0000ffff150c7812 */ /* 0x000fc600078ec0ff */
[----:B------:R-:W-:Y:S01]  /*234cb0*/  STL [R1+0x320], R14 ;  /* 0x0003200e01007387 */ /* 0x000fe20000100800 */
[----:B------:R-:W-:-:S03]  /*234cc0*/  PRMT R21, R0, 0x4210, R12 ;  /* 0x0000421000157816 */ /* 0x000fc6000000000c */
[----:B------:R1:W-:Y:S01]  /*234cd0*/  STL [R1+0x324], R12 ;  /* 0x0003240c01007387 */ /* 0x0003e20000100800 */
[----:B------:R-:W-:-:S03]  /*234ce0*/  PRMT R20, R29, 0x4210, R14 ;  /* 0x000042101d147816 */ /* 0x000fc6000000000e */
[----:B------:R3:W-:Y:S04]  /*234cf0*/  STL [R1+0x94], R16 ;  /* 0x0000941001007387 */ /* 0x0007e80000100800 */
[----:B------:R4:W-:Y:S04]  /*234d00*/  STL [R1+0x9c], R15 ;  /* 0x00009c0f01007387 */ /* 0x0009e80000100800 */
[----:B-1----:R-:W2:Y:S04]  /*234d10*/  LDL.LU R12, [R1+0x31c] ;  /* 0x00031c00010c7983 */ /* 0x002ea80000300800 */
[----:B------:R-:W2:Y:S04]  /*234d20*/  LDL.LU R29, [R1+0x318] ;  /* 0x00031800011d7983 */ /* 0x000ea80000300800 */
[----:B------:R-:W2:Y:S04]  /*234d30*/  LDL.LU R14, [R1+0x314] ;  /* 0x00031400010e7983 */ /* 0x000ea80000300800 */
[----:B---3--:R-:W3:Y:S04]  /*234d40*/  LDL.LU R16, [R1+0x310] ;  /* 0x0003100001107983 */ /* 0x008ee80000300800 */
[----:B------:R-:W3:Y:S04]  /*234d50*/  LDL.LU R17, [R1+0x30c] ;  /* 0x00030c0001117983 */ /* 0x000ee80000300800 */
[----:B------:R-:W3:Y:S04]  /*234d60*/  LDL.LU R18, [R1+0x308] ;  /* 0x0003080001127983 */ /* 0x000ee80000300800 */
[----:B------:R-:W3:Y:S04]  /*234d70*/  LDL.LU R19, [R1+0x304] ;  /* 0x0003040001137983 */ /* 0x000ee80000300800 */
[----:B----4-:R-:W4:Y:S04]  /*234d80*/  LDL.LU R15, [R1+0x300] ;  /* 0x00030000010f7983 */ /* 0x010f280000300800 */
[----:B0-----:R-:W-:Y:S04]  /*234d90*/  STL.64 [R1+0x2b0], R24 ;  /* 0x0002b01801007387 */ /* 0x001fe80000100a00 */
[----:B------:R-:W-:Y:S04]  /*234da0*/  STL.64 [R1+0x2b8], R26 ;  /* 0x0002b81a01007387 */ /* 0x000fe80000100a00 */
[----:B------:R-:W0:Y:S04]  /*234db0*/  LDS.128 R24, [R8+0x400] ;  /* 0x0004000008187984 */ /* 0x000e280000000c00 */
[----:B0-----:R0:W-:Y:S04]  /*234dc0*/  STL.64 [R1+0x2a0], R24 ;  /* 0x0002a01801007387 */ /* 0x0011e80000100a00 */
[----:B------:R-:W-:Y:S04]  /*234dd0*/  STL.64 [R1+0x2a8], R26 ;  /* 0x0002a81a01007387 */ /* 0x000fe80000100a00 */
[----:B0-----:R-:W3:Y:S01]  /*234de0*/  LDL.LU R24, [R1+0x75e8] ;  /* 0x0075e80001187983 */ /* 0x001ee20000300800 */
[----:B--2---:R-:W-:-:S02]  /*234df0*/  LOP3.LUT R11, R22, 0xffff, RZ, 0xc0, !PT ;  /* 0x0000ffff160b7812 */ /* 0x004fc400078ec0ff */
[----:B------:R-:W-:Y:S01]  /*234e00*/  LOP3.LUT R10, R23, 0xffff, RZ, 0xc0, !PT ;  /* 0x0000ffff170a7812 */ /* 0x000fe200078ec0ff */
[----:B------:R-:W2:Y:S01]  /*234e10*/  LDL.LU R0, [R1+0x1b04] ;  /* 0x001b040001007983 */ /* 0x000ea20000300800 */
[----:B------:R-:W-:Y:S02]  /*234e20*/  PRMT R22, R2, 0x4210, R11 ;  /* 0x0000421002167816 */ /* 0x000fe4000000000b */
[----:B------:R-:W-:Y:S01]  /*234e30*/  PRMT R23, R3, 0x4210, R10 ;  /* 0x0000421003177816 */ /* 0x000fe2000000000a */
[----:B------:R-:W-:Y:S06]  /*234e40*/  BAR.SYNC.DEFER_BLOCKING 0x0 ;  /* 0x0000000000007b1d */ /* 0x000fec0000010000 */
[----:B---3--:R0:W-:Y:S04]  /*234e50*/  STSM.16.M88.4 [R24], R20 ;  /* 0x0000001418007844 */ /* 0x0081e80000000200 */
[----:B0-----:R-:W3:Y:S04]  /*234e60*/  LDL.LU R20, [R1+0x1afc] ;  /* 0x001afc0001147983 */ /* 0x001ee80000300800 */
[----:B------:R-:W3:Y:S04]  /*234e70*/  LDL.LU R21, [R1+0x1a70] ;  /* 0x001a700001157983 */ /* 0x000ee80000300800 */
[----:B------:R-:W4:Y:S04]  /*234e80*/  LDL.LU R22, [R1+0x1a64] ;  /* 0x001a640001167983 */ /* 0x000f280000300800 */
[----:B------:R-:W4:Y:S01]  /*234e90*/  LDL.LU R23, [R1+0x192c] ;  /* 0x00192c0001177983 */ /* 0x000f220000300800 */
[----:B------:R-:W-:-:S02]  /*234ea0*/  LOP3.LUT R9, R28, 0xffff, RZ, 0xc0, !PT ;  /* 0x0000ffff1c097812 */ /* 0x000fc400078ec0ff */
[----:B------:R-:W-:Y:S02]  /*234eb0*/  PRMT R5, R5, 0x4210, R13 ;  /* 0x0000421005057816 */ /* 0x000fe4000000000d */
[----:B------:R-:W-:-:S05]  /*234ec0*/  PRMT R7, R7, 0x4210, R9 ;  /* 0x0000421007077816 */ /* 0x000fca0000000009 */
[----:B------:R-:W-:Y:S04]  /*234ed0*/  STSM.16.M88.4 [R24+0x200], R4 ;  /* 0x0002000418007844 */ /* 0x000fe80000000200 */
[----:B----4-:R0:W-:Y:S04]  /*234ee0*/  STL.64 [R1+0x75e0], R22 ;  /* 0x0075e01601007387 */ /* 0x0101e80000100a00 */
[----:B0-----:R-:W4:Y:S04]  /*234ef0*/  LDL.LU R22, [R1+0x320] ;  /* 0x0003200001167983 */ /* 0x001f280000300800 */
[----:B------:R-:W2:Y:S04]  /*234f00*/  LDL.LU R23, [R1+0x324] ;  /* 0x0003240001177983 */ /* 0x000ea80000300800 */
[----:B---3--:R0:W-:Y:S04]  /*234f10*/  STL.64 [R1+0x75d8], R20 ;  /* 0x0075d81401007387 */ /* 0x0081e80000100a00 */
[----:B0-----:R-:W3:Y:S04]  /*234f20*/  LDL.LU R20, [R1+0x94] ;  /* 0x0000940001147983 */ /* 0x001ee80000300800 */
[----:B------:R-:W3:Y:S04]  /*234f30*/  LDL.LU R21, [R1+0x9c] ;  /* 0x00009c0001157983 */ /* 0x000ee80000300800 */
[----:B------:R-:W3:Y:S04]  /*234f40*/  LDL.LU R4, [R1+0x191c] ;  /* 0x00191c0001047983 */ /* 0x000ee80000300800 */
[----:B------:R-:W3:Y:S04]  /*234f50*/  LDL.LU R25, [R1+0x188c] ;  /* 0x00188c0001197983 */ /* 0x000ee80000300800 */
[----:B------:R-:W3:Y:S04]  /*234f60*/  LDL.LU R26, [R1+0x1888] ;  /* 0x00188800011a7983 */ /* 0x000ee80000300800 */
[----:B------:R-:W3:Y:S04]  /*234f70*/  LDL.LU R27, [R1+0x16c8] ;  /* 0x0016c800011b7983 */ /* 0x000ee80000300800 */
[----:B------:R-:W3:Y:S04]  /*234f80*/  LDL.LU R28, [R1+0x16c0] ;  /* 0x0016c000011c7983 */ /* 0x000ee80000300800 */
[----:B------:R-:W3:Y:S01]  /*234f90*/  LDL.LU R2, [R1+0x16a8] ;  /* 0x0016a80001027983 */ /* 0x000ee20000300800 */
[----:B------:R-:W-:-:S03]  /*234fa0*/  PRMT R13, R29, 0x5210, R13 ;  /* 0x000052101d0d7816 */ /* 0x000fc6000000000d */
[----:B------:R-:W3:Y:S04]  /*234fb0*/  LDL.LU R7, [R1+0x169c] ;  /* 0x00169c0001077983 */ /* 0x000ee80000300800 */
[----:B------:R-:W3:Y:S04]  /*234fc0*/  LDL.LU R3, [R1+0x1698] ;  /* 0x0016980001037983 */ /* 0x000ee80000300800 */
[----:B------:R-:W3:Y:S04]  /*234fd0*/  LDL.LU R5, [R1+0x1690] ;  /* 0x0016900001057983 */ /* 0x000ee80000300800 */
[----:B------:R-:W3:Y:S04]  /*234fe0*/  LDL.LU R6, [R1+0x168c] ;  /* 0x00168c0001067983 */ /* 0x000ee80000300800 */
[----:B------:R-:W3:Y:S01]  /*234ff0*/  LDL.LU R29, [R1+0x16a4] ;  /* 0x0016a400011d7983 */ /* 0x000ee20000300800 */
[----:B------:R-:W-:Y:S01]  /*235000*/  BAR.SYNC.DEFER_BLOCKING 0x0 ;  /* 0x0000000000007b1d */ /* 0x000fe20000010000 */
[----:B----4-:R-:W-:-:S02]  /*235010*/  PRMT R16, R16, 0x5210, R22 ;  /* 0x0000521010107816 */ /* 0x010fc40000000016 */
[----:B--2---:R-:W-:Y:S02]  /*235020*/  PRMT R17, R17, 0x5210, R23 ;  /* 0x0000521011117816 */ /* 0x004fe40000000017 */
[----:B---3--:R-:W-:Y:S02]  /*235030*/  PRMT R12, R12, 0x5210, R20 ;  /* 0x000052100c0c7816 */ /* 0x008fe40000000014 */
        /* <DEDUP_REMOVED lines=12> */
[----:B------:R-:W-:-:S05]  /*235100*/  PRMT R15, R15, 0x5210, R9 ;  /* 0x000052100f0f7816 */ /* 0x000fca0000000009 */
[----:B------:R-:W-:Y:S04]  /*235110*/  STSM.16.M88.4 [R24], R16 ;  /* 0x0000001018007844 */ /* 0x000fe80000000200 */
[----:B------:R0:W-:Y:S04]  /*235120*/  STSM.16.M88.4 [R24+0x200], R12 ;  /* 0x0002000c18007844 */ /* 0x0001e80000000200 */
[----:B------:R-:W-:Y:S01]  /*235130*/  STL [R1+0x75d0], R24 ;  /* 0x0075d01801007387 */ /* 0x000fe20000100800 */
[----:B0-----:R-:W-:Y:S02]  /*235140*/  LOP3.LUT R13, R25, 0xffff, RZ, 0xc0, !PT ;  /* 0x0000ffff190d7812 */ /* 0x001fe400078ec0ff */
[----:B------:R-:W-:-:S02]  /*235150*/  LOP3.LUT R15, R26, 0xffff, RZ, 0xc0, !PT ;  /* 0x0000ffff1a0f7812 */ /* 0x000fc400078ec0ff */
[----:B------:R-:W-:Y:S02]  /*235160*/  LOP3.LUT R0, R0, 0xffff, RZ, 0xc0, !PT ;  /* 0x0000ffff00007812 */ /* 0x000fe400078ec0ff */
[----:B------:R-:W-:Y:S02]  /*235170*/  LOP3.LUT R4, R4, 0xffff, RZ, 0xc0, !PT ;  /* 0x0000ffff04047812 */ /* 0x000fe400078ec0ff */
[----:B------:R-:W-:Y:S01]  /*235180*/  PRMT R7, R7, 0x4210, R0 ;  /* 0x0000421007077816 */ /* 0x000fe20000000000 */
[----:B------:R0:W-:Y:S04]  /*235190*/  STL [R1+0x364], R0 ;  /* 0x0003640001007387 */ /* 0x0001e80000100800 */
[----:B------:R-:W-:Y:S01]  /*2351a0*/  STL [R1+0x9c], R13 ;  /* 0x00009c0d01007387 */ /* 0x000fe20000100800 */
[----:B------:R-:W-:Y:S01]  /*2351b0*/  BAR.SYNC.DEFER_BLOCKING 0x0 ;  /* 0x0000000000007b1d */ /* 0x000fe20000010000 */
[----:B--2---:R-:W-:-:S02]  /*2351c0*/  LOP3.LUT R12, R23, 0xffff, RZ, 0xc0, !PT ;  /* 0x0000ffff170c7812 */ /* 0x004fc400078ec0ff */
[----:B---3--:R-:W-:Y:S02]  /*2351d0*/  LOP3.LUT R11, R20, 0xffff, RZ, 0xc0, !PT ;  /* 0x0000ffff140b7812 */ /* 0x008fe400078ec0ff */
[----:B------:R-:W-:Y:S02]  /*2351e0*/  PRMT R20, R27, 0x4210, R12 ;  /* 0x000042101b147816 */ /* 0x000fe4000000000c */
[----:B------:R-:W1:Y:S01]  /*2351f0*/  LDS.128 R24, [R8] ;  /* 0x0000000008187984 */ /* 0x000e620000000c00 */
[----:B------:R-:W-:Y:S02]  /*235200*/  LOP3.LUT R10, R21, 0xffff, RZ, 0xc0, !PT ;  /* 0x0000ffff150a7812 */ /* 0x000fe400078ec0ff */
[----:B------:R-:W-:Y:S02]  /*235210*/  LOP3.LUT R9, R22, 0xffff, RZ, 0xc0, !PT ;  /* 0x0000ffff16097812 */ /* 0x000fe400078ec0ff */
[----:B------:R-:W-:Y:S02]  /*235220*/  PRMT R22, R2, 0x4210, R13 ;  /* 0x0000421002167816 */ /* 0x000fe4000000000d */
[----:B------:R-:W-:-:S02]  /*235230*/  PRMT R23, R29, 0x4210, R15 ;  /* 0x000042101d177816 */ /* 0x000fc4000000000f */
[----:B------:R-:W-:Y:S02]  /*235240*/  PRMT R21, R28, 0x4210, R4 ;  /* 0x000042101c157816 */ /* 0x000fe40000000004 */
[----:B------:R-:W-:Y:S02]  /*235250*/  PRMT R2, R5, 0x4210, R10 ;  /* 0x0000421005027816 */ /* 0x000fe4000000000a */
[----:B0-----:R-:W-:Y:S01]  /*235260*/  PRMT R0, R6, 0x4210, R9 ;  /* 0x0000421006007816 */ /* 0x001fe20000000009 */
[----:B------:R-:W2:Y:S04]  /*235270*/  LDL.LU R5, [R1+0x340] ;  /* 0x0003400001057983 */ /* 0x000ea80000300800 */
[----:B------:R-:W3:Y:S04]  /*235280*/  LDL.LU R6, [R1+0x344] ;  /* 0x0003440001067983 */ /* 0x000ee80000300800 */
[----:B------:R-:W-:Y:S04]  /*235290*/  STL.64 [R1+0x75c8], R22 ;  /* 0x0075c81601007387 */ /* 0x000fe80000100a00 */
[----:B------:R0:W-:Y:S04]  /*2352a0*/  STL.64 [R1+0x75c0], R20 ;  /* 0x0075c01401007387 */ /* 0x0001e80000100a00 */
[----:B------:R-:W4:Y:S01]  /*2352b0*/  LDL.LU R14, [R1+0x348] ;  /* 0x00034800010e7983 */ /* 0x000f220000300800 */
[----:B0-----:R-:W-:-:S03]  /*2352c0*/  IMAD.MOV.U32 R20, RZ, RZ, R7 ;  /* 0x000000ffff147224 */ /* 0x001fc600078e0007 */
[----:B------:R-:W4:Y:S04]  /*2352d0*/  LDL.LU R7, [R1+0x34c] ;  /* 0x00034c0001077983 */ /* 0x000f280000300800 */
[----:B------:R-:W4:Y:S04]  /*2352e0*/  LDL.LU R16, [R1+0x354] ;  /* 0x0003540001107983 */ /* 0x000f280000300800 */
[----:B------:R-:W4:Y:S04]  /*2352f0*/  LDL.LU R17, [R1+0x35c] ;  /* 0x00035c0001117983 */ /* 0x000f280000300800 */
[----:B------:R-:W4:Y:S04]  /*235300*/  LDL.LU R18, [R1+0x358] ;  /* 0x0003580001127983 */ /* 0x000f280000300800 */
[----:B------:R-:W4:Y:S04]  /*235310*/  LDL.LU R19, [R1+0x350] ;  /* 0x0003500001137983 */ /* 0x000f280000300800 */
[----:B-1----:R-:W-:Y:S04]  /*235320*/  STL.64 [R1+0x310], R24 ;  /* 0x0003101801007387 */ /* 0x002fe80000100a00 */
[----:B------:R-:W-:Y:S04]  /*235330*/  STL.64 [R1+0x318], R26 ;  /* 0x0003181a01007387 */ /* 0x000fe80000100a00 */
[----:B------:R-:W0:Y:S04]  /*235340*/  LDS.128 R24, [R8+0x400] ;  /* 0x0004000008187984 */ /* 0x000e280000000c00 */
[----:B0-----:R0:W-:Y:S04]  /*235350*/  STL.64 [R1+0x300], R24 ;  /* 0x0003001801007387 */ /* 0x0011e80000100a00 */
[----:B------:R-:W-:Y:S04]  /*235360*/  STL.64 [R1+0x308], R26 ;  /* 0x0003081a01007387 */ /* 0x000fe80000100a00 */
[----:B0-----:R-:W2:Y:S01]  /*235370*/  LDL.LU R24, [R1+0x75d0] ;  /* 0x0075d00001187983 */ /* 0x001ea20000300800 */
[----:B------:R-:W-:Y:S01]  /*235380*/  PRMT R3, R3, 0x4210, R11 ;  /* 0x0000421003037816 */ /* 0x000fe2000000000b */
[----:B------:R-:W-:-:S02]  /*235390*/  IMAD.MOV.U32 R22, RZ, RZ, R2 ;  /* 0x000000ffff167224 */ /* 0x000fc400078e0002 */
[----:B------:R-:W-:Y:S02]  /*2353a0*/  IMAD.MOV.U32 R23, RZ, RZ, R0 ;  /* 0x000000ffff177224 */ /* 0x000fe400078e0000 */
[----:B------:R-:W-:Y:S01]  /*2353b0*/  IMAD.MOV.U32 R21, RZ, RZ, R3 ;  /* 0x000000ffff157224 */ /* 0x000fe200078e0003 */
[----:B------:R-:W-:Y:S06]  /*2353c0*/  BAR.SYNC.DEFER_BLOCKING 0x0 ;  /* 0x0000000000007b1d */ /* 0x000fec0000010000 */
[----:B--2---:R0:W-:Y:S04]  /*2353d0*/  STSM.16.M88.4 [R24], R20 ;  /* 0x0000001418007844 */ /* 0x0041e80000000200 */
[----:B0-----:R-:W2:Y:S04]  /*2353e0*/  LDL.LU.64 R22, [R1+0x75c8] ;  /* 0x0075c80001167983 */ /* 0x001ea80000300a00 */
[----:B------:R-:W2:Y:S04]  /*2353f0*/  LDL.LU.64 R20, [R1+0x75c0] ;  /* 0x0075c00001147983 */ /* 0x000ea80000300a00 */
[----:B--2---:R0:W-:Y:S04]  /*235400*/  STSM.16.M88.4 [R24+0x200], R20 ;  /* 0x0002001418007844 */ /* 0x0041e80000000200 */
[----:B0-----:R-:W2:Y:S04]  /*235410*/  LDL.LU R20, [R1+0x1b30] ;  /* 0x001b300001147983 */ /* 0x001ea80000300800 */
[----:B------:R-:W2:Y:S04]  /*235420*/  LDL.LU R21, [R1+0x1b28] ;  /* 0x001b280001157983 */ /* 0x000ea80000300800 */
[----:B------:R-:W2:Y:S04]  /*235430*/  LDL.LU R22, [R1+0x1a94] ;  /* 0x001a940001167983 */ /* 0x000ea80000300800 */
[----:B------:R-:W2:Y:S01]  /*235440*/  LDL.LU R23, [R1+0x1a88] ;  /* 0x001a880001177983 */ /* 0x000ea20000300800 */
[----:B---3--:R-:W-:-:S02]  /*235450*/  PRMT R13, R6, 0x5210, R4 ;  /* 0x00005210060d7816 */ /* 0x008fc40000000004 */
[----:B------:R-:W-:Y:S02]  /*235460*/  PRMT R12, R5, 0x5210, R12 ;  /* 0x00005210050c7816 */ /* 0x000fe4000000000c */
[----:B----4-:R-:W-:Y:S01]  /*235470*/  PRMT R15, R7, 0x5210, R15 ;  /* 0x00005210070f7816 */ /* 0x010fe2000000000f */
[----:B------:R-:W-:Y:S06]  /*235480*/  BAR.SYNC.DEFER_BLOCKING 0x0 ;  /* 0x0000000000007b1d */ /* 0x000fec0000010000 */
[----:B--2---:R0:W-:Y:S04]  /*235490*/  STL.64 [R1+0x75b8], R22 ;  /* 0x0075b81601007387 */ /* 0x0041e80000100a00 */
[----:B0-----:R-:W2:Y:S04]  /*2354a0*/  LDL.LU R22, [R1+0x9c] ;  /* 0x00009c0001167983 */ /* 0x001ea80000300800 */
[----:B------:R-:W3:Y:S04]  /*2354b0*/  LDL.LU R23, [R1+0x364] ;  /* 0x0003640001177983 */ /* 0x000ee80000300800 */
[----:B------:R-:W-:Y:S04]  /*2354c0*/  STL.64 [R1+0x75b0], R20 ;  /* 0x0075b01401007387 */ /* 0x000fe80000100a00 */
        /* <DEDUP_REMOVED lines=12> */
[----:B--2---:R-:W-:-:S02]  /*235590*/  PRMT R14, R14, 0x5210, R22 ;  /* 0x000052100e0e7816 */ /* 0x004fc40000000016 */
[----:B---3--:R-:W-:Y:S02]  /*2355a0*/  PRMT R16, R16, 0x5210, R23 ;  /* 0x0000521010107816 */ /* 0x008fe40000000017 */
        /* <DEDUP_REMOVED lines=12> */
[----:B------:R-:W-:Y:S04]  /*235670*/  STSM.16.M88.4 [R24], R16 ;  /* 0x0000001018007844 */ /* 0x000fe80000000200 */
[----:B------:R4:W-:Y:S04]  /*235680*/  STSM.16.M88.4 [R24+0x200], R12 ;  /* 0x0002000c18007844 */ /* 0x0009e80000000200 */
[----:B------:R-:W-:Y:S01]  /*235690*/  STL [R1+0x75a8], R24 ;  /* 0x0075a81801007387 */ /* 0x000fe20000100800 */
[----:B----4-:R-:W-:-:S02]  /*2356a0*/  LOP3.LUT R12, R25, 0xffff, RZ, 0xc0, !PT ;  /* 0x0000ffff190c7812 */ /* 0x010fc400078ec0ff */
[----:B------:R-:W-:Y:S02]  /*2356b0*/  LOP3.LUT R13, R26, 0xffff, RZ, 0xc0, !PT ;  /* 0x0000ffff1a0d7812 */ /* 0x000fe400078ec0ff */
[----:B------:R-:W-:Y:S02]  /*2356c0*/  LOP3.LUT R0, R0, 0xffff, RZ, 0xc0, !PT ;  /* 0x0000ffff00007812 */ /* 0x000fe400078ec0ff */
[----:B------:R-:W-:Y:S01]  /*2356d0*/  LOP3.LUT R3, R3, 0xffff, RZ, 0xc0, !PT ;  /* 0x0000ffff03037812 */ /* 0x000fe200078ec0ff */
[----:B------:R-:W-:Y:S04]  /*2356e0*/  STL [R1+0x9c], R13 ;  /* 0x00009c0d01007387 */ /* 0x000fe80000100800 */
[----:B------:R-:W-:Y:S01]  /*2356f0*/  STL [R1+0x3a0], R0 ;  /* 0x0003a00001007387 */ /* 0x000fe20000100800 */
[----:B------:R-:W-:Y:S01]  /*235700*/  BAR.SYNC.DEFER_BLOCKING 0x0 ;  /* 0x0000000000007b1d */ /* 0x000fe20000010000 */
[----:B---3--:R-:W-:-:S02]  /*235710*/  LOP3.LUT R16, R20, 0xffff, RZ, 0xc0, !PT ;  /* 0x0000ffff14107812 */ /* 0x008fc400078ec0ff */
[----:B------:R-:W-:-:S03]  /*235720*/  PRMT R20, R27, 0x4210, R12 ;  /* 0x000042101b147816 */ /* 0x000fc6000000000c */
[----:B------:R-:W0:Y:S01]  /*235730*/  LDS.128 R24, [R8] ;  /* 0x0000000008187984 */ /* 0x000e220000000c00 */
[----:B--2---:R-:W-:Y:S02]  /*235740*/  LOP3.LUT R10, R22, 0xffff, RZ, 0xc0, !PT ;  /* 0x0000ffff160a7812 */ /* 0x004fe400078ec0ff */
[----:B------:R-:W-:Y:S02]  /*235750*/  LOP3.LUT R9, R23, 0xffff, RZ, 0xc0, !PT ;  /* 0x0000ffff17097812 */ /* 0x000fe400078ec0ff */
[----:B------:R-:W-:Y:S02]  /*235760*/  LOP3.LUT R11, R21, 0xffff, RZ, 0xc0, !PT ;  /* 0x0000ffff150b7812 */ /* 0x000fe400078ec0ff */
[----:B------:R-:W-:Y:S02]  /*235770*/  PRMT R22, R29, 0x4210, R13 ;  /* 0x000042101d167816 */ /* 0x000fe4000000000d */
[----:B------:R-:W-:Y:S02]  /*235780*/  PRMT R23, R2, 0x4210, R0 ;  /* 0x0000421002177816 */ /* 0x000fe40000000000 */
[----:B------:R-:W-:-:S03]  /*235790*/  PRMT R21, R28, 0x4210, R3 ;  /* 0x000042101c157816 */ /* 0x000fc60000000003 */
[----:B------:R1:W-:Y:S04]  /*2357a0*/  STL.64 [R1+0x75a0], R22 ;  /* 0x0075a01601007387 */ /* 0x0003e80000100a00 */
[----:B------:R2:W-:Y:S01]  /*2357b0*/  STL.64 [R1+0x7598], R20 ;  /* 0x0075981401007387 */ /* 0x0005e20000100a00 */
[----:B-1----:R-:W-:Y:S02]  /*2357c0*/  PRMT R22, R6, 0x4210, R10 ;  /* 0x0000421006167816 */ /* 0x002fe4000000000a */
[----:B--2---:R-:W-:Y:S02]  /*2357d0*/  PRMT R20, R4, 0x4210, R16 ;  /* 0x0000421004147816 */ /* 0x004fe40000000010 */
[----:B------:R-:W2:Y:S04]  /*2357e0*/  LDL.LU R4, [R1+0x380] ;  /* 0x0003800001047983 */ /* 0x000ea80000300800 */
[----:B------:R-:W3:Y:S04]  /*2357f0*/  LDL.LU R6, [R1+0x384] ;  /* 0x0003840001067983 */ /* 0x000ee80000300800 */
[----:B------:R-:W4:Y:S01]  /*235800*/  LDL.LU R14, [R1+0x388] ;  /* 0x00038800010e7983 */ /* 0x000f220000300800 */
[----:B------:R-:W-:-:S03]  /*235810*/  PRMT R23, R7, 0x4210, R9 ;  /* 0x0000421007177816 */ /* 0x000fc60000000009 */
[----:B------:R-:W4:Y:S04]  /*235820*/  LDL.LU R15, [R1+0x38c] ;  /* 0x00038c00010f7983 */ /* 0x000f280000300800 */
[----:B------:R-:W2:Y:S04]  /*235830*/  LDL.LU R17, [R1+0x39c] ;  /* 0x00039c0001117983 */ /* 0x000ea80000300800 */
        /* <DEDUP_REMOVED lines=9> */
[----:B------:R-:W-:Y:S01]  /*2358d0*/  PRMT R21, R5, 0x4210, R11 ;  /* 0x0000421005157816 */ /* 0x000fe2000000000b */
[----:B------:R-:W-:Y:S06]  /*2358e0*/  BAR.SYNC.DEFER_BLOCKING 0x0 ;  /* 0x0000000000007b1d */ /* 0x000fec0000010000 */
[----:B---3--:R0:W-:Y:S04]  /*2358f0*/  STSM.16.M88.4 [R24], R20 ;  /* 0x0000001418007844 */ /* 0x0081e80000000200 */
[----:B0-----:R-:W3:Y:S04]  /*235900*/  LDL.LU.64 R22, [R1+0x75a0] ;  /* 0x0075a00001167983 */ /* 0x001ee80000300a00 */
[----:B------:R-:W3:Y:S04]  /*235910*/  LDL.LU.64 R20, [R1+0x7598] ;  /* 0x0075980001147983 */ /* 0x000ee80000300a00 */
[----:B---3--:R0:W-:Y:S04]  /*235920*/  STSM.16.M88.4 [R24+0x200], R20 ;  /* 0x0002001418007844 */ /* 0x0081e80000000200 */
[----:B0-----:R-:W3:Y:S04]  /*235930*/  LDL.LU R20, [R1+0x1b50] ;  /* 0x001b500001147983 */ /* 0x001ee80000300800 */
[----:B------:R-:W3:Y:S04]  /*235940*/  LDL.LU R21, [R1+0x1b48] ;  /* 0x001b480001157983 */ /* 0x000ee80000300800 */
[----:B------:R-:W4:Y:S04]  /*235950*/  LDL.LU R22, [R1+0x1ac0] ;  /* 0x001ac00001167983 */ /* 0x000f280000300800 */
[----:B------:R-:W4:Y:S01]  /*235960*/  LDL.LU R23, [R1+0x1ab4] ;  /* 0x001ab40001177983 */ /* 0x000f220000300800 */
[----:B------:R-:W-:-:S02]  /*235970*/  PRMT R13, R6, 0x5210, R3 ;  /* 0x00005210060d7816 */ /* 0x000fc40000000003 */
[----:B--2---:R-:W-:Y:S02]  /*235980*/  PRMT R16, R17, 0x5210, R16 ;  /* 0x0000521011107816 */ /* 0x004fe40000000010 */
[----:B------:R-:W-:Y:S01]  /*235990*/  PRMT R12, R4, 0x5210, R12 ;  /* 0x00005210040c7816 */ /* 0x000fe2000000000c */
[----:B------:R-:W-:Y:S06]  /*2359a0*/  BAR.SYNC.DEFER_BLOCKING 0x0 ;  /* 0x0000000000007b1d */ /* 0x000fec0000010000 */
[----:B----4-:R0:W-:Y:S04]  /*2359b0*/  STL.64 [R1+0x7590], R22 ;  /* 0x0075901601007387 */ /* 0x0101e80000100a00 */
[----:B0-----:R-:W2:Y:S04]  /*2359c0*/  LDL.LU R22, [R1+0x9c] ;  /* 0x00009c0001167983 */ /* 0x001ea80000300800 */
[----:B------:R-:W4:Y:S04]  /*2359d0*/  LDL.LU R23, [R1+0x3a0] ;  /* 0x0003a00001177983 */ /* 0x000f280000300800 */
[----:B---3--:R-:W-:Y:S04]  /*2359e0*/  STL.64 [R1+0x7588], R20 ;  /* 0x0075881401007387 */ /* 0x008fe80000100a00 */
[----:B------:R-:W3:Y:S04]  /*2359f0*/  LDL.LU R25, [R1+0x199c] ;  /* 0x00199c0001197983 */ /* 0x000ee80000300800 */
[----:B------:R-:W3:Y:S04]  /*235a00*/  LDL.LU R26, [R1+0x198c] ;  /* 0x00198c00011a7983 */ /* 0x000ee80000300800 */
[----:B------:R-:W3:Y:S04]  /*235a10*/  LDL.LU R27, [R1+0x18cc] ;  /* 0x0018cc00011b7983 */ /* 0x000ee80000300800 */
[----:B------:R-:W3:Y:S04]  /*235a20*/  LDL.LU R5, [R1+0x18c8] ;  /* 0x0018c80001057983 */ /* 0x000ee80000300800 */
[----:B------:R-:W3:Y:S01]  /*235a30*/  LDL.LU R28, [R1+0x1798] ;  /* 0x00179800011c7983 */ /* 0x000ee20000300800 */
[----:B------:R-:W-:-:S03]  /*235a40*/  PRMT R17, R18, 0x5210, R11 ;  /* 0x0000521012117816 */ /* 0x000fc6000000000b */
[----:B------:R-:W3:Y:S01]  /*235a50*/  LDL.LU R29, [R1+0x1788] ;  /* 0x00178800011d7983 */ /* 0x000ee20000300800 */
[----:B------:R-:W-:-:S03]  /*235a60*/  PRMT R18, R19, 0x5210, R10 ;  /* 0x0000521013127816 */ /* 0x000fc6000000000a */
[----:B------:R-:W3:Y:S01]  /*235a70*/  LDL.LU R0, [R1+0x1778] ;  /* 0x0017780001007983 */ /* 0x000ee20000300800 */
[----:B------:R-:W-:-:S03]  /*235a80*/  PRMT R19, R7, 0x5210, R9 ;  /* 0x0000521007137816 */ /* 0x000fc60000000009 */
[----:B------:R-:W3:Y:S04]  /*235a90*/  LDL.LU R2, [R1+0x7c8] ;  /* 0x0007c80001027983 */ /* 0x000ee80000300800 */
[----:B------:R-:W3:Y:S04]  /*235aa0*/  LDL.LU R3, [R1+0x1770] ;  /* 0x0017700001037983 */ /* 0x000ee80000300800 */
[----:B------:R-:W3:Y:S04]  /*235ab0*/  LDL.LU R4, [R1+0x175c] ;  /* 0x00175c0001047983 */ /* 0x000ee80000300800 */
[----:B------:R-:W3:Y:S04]  /*235ac0*/  LDL.LU R6, [R1+0x174c] ;  /* 0x00174c0001067983 */ /* 0x000ee80000300800 */
[----:B------:R-:W3:Y:S01]  /*235ad0*/  LDL.LU R7, [R1+0x1754] ;  /* 0x0017540001077983 */ /* 0x000ee20000300800 */
[----:B--2---:R-:W-:-:S02]  /*235ae0*/  PRMT R14, R14, 0x5210, R22 ;  /* 0x000052100e0e7816 */ /* 0x004fc40000000016 */
[----:B----4-:R-:W-:Y:S02]  /*235af0*/  PRMT R15, R15, 0x5210, R23 ;  /* 0x000052100f0f7816 */ /* 0x010fe40000000017 */
[----:B------:R-:W0:Y:S04]  /*235b00*/  LDS.128 R20, [R8] ;  /* 0x0000000008147984 */ /* 0x000e280000000c00 */
[----:B0-----:R-:W-:Y:S04]  /*235b10*/  STL.64 [R1+0x350], R20 ;  /* 0x0003501401007387 */ /* 0x001fe80000100a00 */
[----:B------:R-:W-:Y:S04]  /*235b20*/  STL.64 [R1+0x358], R22 ;  /* 0x0003581601007387 */ /* 0x000fe80000100a00 */
[----:B------:R-:W0:Y:S01]  /*235b30*/  LDS.128 R20, [R8+0x400] ;  /* 0x0004000008147984 */ /* 0x000e220000000c00 */
[----:B------:R-:W-:Y:S06]  /*235b40*/  BAR.SYNC.DEFER_BLOCKING 0x0 ;  /* 0x0000000000007b1d */ /* 0x000fec0000010000 */
[----:B0-----:R-:W-:Y:S04]  /*235b50*/  STL.64 [R1+0x3b0], R20 ;  /* 0x0003b01401007387 */ /* 0x001fe80000100a00 */
[----:B------:R0:W-:Y:S04]  /*235b60*/  STL.64 [R1+0x3b8], R22 ;  /* 0x0003b81601007387 */ /* 0x0001e80000100a00 */
[----:B0-----:R-:W2:Y:S04]  /*235b70*/  LDL.LU.64 R22, [R1+0x7590] ;  /* 0x0075900001167983 */ /* 0x001ea80000300a00 */
[----:B------:R-:W4:Y:S04]  /*235b80*/  LDL.LU.64 R20, [R1+0x7588] ;  /* 0x0075880001147983 */ /* 0x000f280000300a00 */
[----:B------:R-:W-:Y:S04]  /*235b90*/  STSM.16.M88.4 [R24], R16 ;  /* 0x0000001018007844 */ /* 0x000fe80000000200 */
[----:B------:R3:W-:Y:S04]  /*235ba0*/  STSM.16.M88.4 [R24+0x200], R12 ;  /* 0x0002000c18007844 */ /* 0x0007e80000000200 */
[----:B------:R-:W-:Y:S01]  /*235bb0*/  STL [R1+0x7580], R24 ;  /* 0x0075801801007387 */ /* 0x000fe20000100800 */
[----:B---3--:R-:W-:-:S02]  /*235bc0*/  LOP3.LUT R14, R25, 0xffff, RZ, 0xc0, !PT ;  /* 0x0000ffff190e7812 */ /* 0x008fc400078ec0ff */
[----:B------:R-:W-:Y:S02]  /*235bd0*/  LOP3.LUT R13, R26, 0xffff, RZ, 0xc0, !PT ;  /* 0x0000ffff1a0d7812 */ /* 0x000fe400078ec0ff */
[----:B------:R-:W-:Y:S01]  /*235be0*/  LOP3.LUT R12, R27, 0xffff, RZ, 0xc0, !PT ;  /* 0x0000ffff1b0c7812 */ /* 0x000fe200078ec0ff */
[----:B------:R-:W-:Y:S01]  /*235bf0*/  BAR.SYNC.DEFER_BLOCKING 0x0 ;  /* 0x0000000000007b1d */ /* 0x000fe20000010000 */
[----:B------:R-:W-:-:S05]  /*235c00*/  LOP3.LUT R5, R5, 0xffff, RZ, 0xc0, !PT ;  /* 0x0000ffff05057812 */ /* 0x000fca00078ec0ff */
[----:B------:R-:W0:Y:S04]  /*235c10*/  LDS.128 R24, [R8] ;  /* 0x0000000008187984 */ /* 0x000e280000000c00 */
[----:B------:R-:W-:Y:S04]  /*235c20*/  STL [R1+0x94], R14 ;  /* 0x0000940e01007387 */ /* 0x000fe80000100800 */
[----:B------:R1:W-:Y:S01]  /*235c30*/  STL [R1+0x9c], R12 ;  /* 0x00009c0c01007387 */ /* 0x0003e20000100800 */
[----:B--2---:R-:W-:Y:S02]  /*235c40*/  LOP3.LUT R10, R22, 0xffff, RZ, 0xc0, !PT ;  /* 0x0000ffff160a7812 */ /* 0x004fe400078ec0ff */
[----:B------:R-:W-:-:S02]  /*235c50*/  LOP3.LUT R9, R23, 0xffff, RZ, 0xc0, !PT ;  /* 0x0000ffff17097812 */ /* 0x000fc400078ec0ff */
[----:B----4-:R-:W-:Y:S02]  /*235c60*/  LOP3.LUT R15, R20, 0xffff, RZ, 0xc0, !PT ;  /* 0x0000ffff140f7812 */ /* 0x010fe400078ec0ff */
[----:B------:R-:W-:Y:S02]  /*235c70*/  LOP3.LUT R11, R21, 0xffff, RZ, 0xc0, !PT ;  /* 0x0000ffff150b7812 */ /* 0x000fe400078ec0ff */
[----:B------:R-:W-:Y:S02]  /*235c80*/  PRMT R22, R0, 0x4210, R12 ;  /* 0x0000421000167816 */ /* 0x000fe4000000000c */
[----:B------:R-:W-:Y:S02]  /*235c90*/  PRMT R23, R2, 0x4210, R5 ;  /* 0x0000421002177816 */ /* 0x000fe40000000005 */
[----:B------:R-:W-:Y:S02]  /*235ca0*/  PRMT R20, R28, 0x4210, R14 ;  /* 0x000042101c147816 */ /* 0x000fe4000000000e */
[----:B------:R-:W-:Y:S01]  /*235cb0*/  PRMT R21, R29, 0x4210, R13 ;  /* 0x000042101d157816 */ /* 0x000fe2000000000d */
[----:B------:R2:W-:Y:S04]  /*235cc0*/  STL.64 [R1+0x7578], R22 ;  /* 0x0075781601007387 */ /* 0x0005e80000100a00 */
[----:B------:R-:W-:Y:S04]  /*235cd0*/  STL.64 [R1+0x7570], R20 ;  /* 0x0075701401007387 */ /* 0x000fe80000100a00 */
[----:B-1----:R-:W3:Y:S04]  /*235ce0*/  LDL.LU R12, [R1+0x3c0] ;  /* 0x0003c000010c7983 */ /* 0x002ee80000300800 */
[----:B------:R-:W4:Y:S04]  /*235cf0*/  LDL.LU R0, [R1+0x3c4] ;  /* 0x0003c40001007983 */ /* 0x000f280000300800 */
[----:B------:R-:W3:Y:S01]  /*235d00*/  LDL.LU R14, [R1+0x3c8] ;  /* 0x0003c800010e7983 */ /* 0x000ee20000300800 */
[----:B--2---:R-:W-:-:S03]  /*235d10*/  PRMT R22, R6, 0x4210, R10 ;  /* 0x0000421006167816 */ /* 0x004fc6000000000a */
[----:B------:R-:W2:Y:S04]  /*235d20*/  LDL.LU R16, [R1+0x3dc] ;  /* 0x0003dc0001107983 */ /* 0x000ea80000300800 */
[----:B------:R-:W2:Y:S04]  /*235d30*/  LDL.LU R17, [R1+0x3d8] ;  /* 0x0003d80001117983 */ /* 0x000ea80000300800 */
[----:B------:R-:W2:Y:S04]  /*235d40*/  LDL.LU R18, [R1+0x3d4] ;  /* 0x0003d40001127983 */ /* 0x000ea80000300800 */
[----:B------:R-:W2:Y:S04]  /*235d50*/  LDL.LU R19, [R1+0x3d0] ;  /* 0x0003d00001137983 */ /* 0x000ea80000300800 */
[----:B------:R-:W2:Y:S04]  /*235d60*/  LDL.LU R6, [R1+0x3cc] ;  /* 0x0003cc0001067983 */ /* 0x000ea80000300800 */
[----:B0-----:R-:W-:Y:S04]  /*235d70*/  STL.64 [R1+0x340], R24 ;  /* 0x0003401801007387 */ /* 0x001fe80000100a00 */
[----:B------:R-:W-:Y:S04]  /*235d80*/  STL.64 [R1+0x348], R26 ;  /* 0x0003481a01007387 */ /* 0x000fe80000100a00 */
[----:B------:R-:W0:Y:S04]  /*235d90*/  LDS.128 R24, [R8+0x400] ;  /* 0x0004000008187984 */ /* 0x000e280000000c00 */
[----:B0-----:R0:W-:Y:S04]  /*235da0*/  STL.64 [R1+0x3a0], R24 ;  /* 0x0003a01801007387 */ /* 0x0011e80000100a00 */
[----:B------:R-:W-:Y:S04]  /*235db0*/  STL.64 [R1+0x3a8], R26 ;  /* 0x0003a81a01007387 */ /* 0x000fe80000100a00 */
[----:B0-----:R-:W4:Y:S01]  /*235dc0*/  LDL.LU R24, [R1+0x7580] ;  /* 0x0075800001187983 */ /* 0x001f220000300800 */
[----:B------:R-:W-:-:S02]  /*235dd0*/  PRMT R20, R3, 0x4210, R15 ;  /* 0x0000421003147816 */ /* 0x000fc4000000000f */
[----:B------:R-:W-:Y:S02]  /*235de0*/  PRMT R21, R4, 0x4210, R11 ;  /* 0x0000421004157816 */ /* 0x000fe4000000000b */
[----:B------:R-:W-:Y:S01]  /*235df0*/  PRMT R23, R7, 0x4210, R9 ;  /* 0x0000421007177816 */ /* 0x000fe20000000009 */
[----:B------:R-:W-:Y:S06]  /*235e00*/  BAR.SYNC.DEFER_BLOCKING 0x0 ;  /* 0x0000000000007b1d */ /* 0x000fec0000010000 */
[----:B----4-:R0:W-:Y:S04]  /*235e10*/  STSM.16.M88.4 [R24], R20 ;  /* 0x0000001418007844 */ /* 0x0101e80000000200 */
[----:B0-----:R-:W4:Y:S04]  /*235e20*/  LDL.LU.64 R22, [R1+0x7578] ;  /* 0x0075780001167983 */ /* 0x001f280000300a00 */
[----:B------:R-:W4:Y:S04]  /*235e30*/  LDL.LU.64 R20, [R1+0x7570] ;  /* 0x0075700001147983 */ /* 0x000f280000300a00 */
[----:B----4-:R0:W-:Y:S04]  /*235e40*/  STSM.16.M88.4 [R24+0x200], R20 ;  /* 0x0002001418007844 */ /* 0x0101e80000000200 */
[----:B0-----:R-:W4:Y:S04]  /*235e50*/  LDL.LU R20, [R1+0x1b74] ;  /* 0x001b740001147983 */ /* 0x001f280000300800 */
[----:B------:R-:W4:Y:S04]  /*235e60*/  LDL.LU R21, [R1+0x1b6c] ;  /* 0x001b6c0001157983 */ /* 0x000f280000300800 */
[----:B------:R-:W3:Y:S04]  /*235e70*/  LDL.LU R22, [R1+0x1ae4] ;  /* 0x001ae40001167983 */ /* 0x000ee80000300800 */
[----:B------:R-:W2:Y:S04]  /*235e80*/  LDL.LU R2, [R1+0x1ad4] ;  /* 0x001ad40001027983 */ /* 0x000ea80000300800 */
[----:B------:R-:W3:Y:S01]  /*235e90*/  LDL.LU R23, [R1+0x1a48] ;  /* 0x001a480001177983 */ /* 0x000ee20000300800 */
[----:B------:R-:W-:Y:S01]  /*235ea0*/  PRMT R13, R0, 0x5210, R13 ;  /* 0x00005210000d7816 */ /* 0x000fe2000000000d */
[----:B------:R-:W-:Y:S06]  /*235eb0*/  BAR.SYNC.DEFER_BLOCKING 0x0 ;  /* 0x0000000000007b1d */ /* 0x000fec0000010000 */
[----:B---3--:R0:W-:Y:S04]  /*235ec0*/  STL.64 [R1+0x7568], R22 ;  /* 0x0075681601007387 */ /* 0x0081e80000100a00 */
[----:B0-----:R-:W3:Y:S04]  /*235ed0*/  LDL.LU R22, [R1+0x94] ;  /* 0x0000940001167983 */ /* 0x001ee80000300800 */
[----:B------:R-:W2:Y:S04]  /*235ee0*/  LDL.LU R23, [R1+0x9c] ;  /* 0x00009c0001177983 */ /* 0x000ea80000300800 */
[----:B----4-:R-:W-:Y:S04]  /*235ef0*/  STL.64 [R1+0x7560], R20 ;  /* 0x0075601401007387 */ /* 0x010fe80000100a00 */
        /* <DEDUP_REMOVED lines=9> */
[----:B---3--:R-:W-:-:S02]  /*235f90*/  PRMT R12, R12, 0x5210, R22 ;  /* 0x000052100c0c7816 */ /* 0x008fc40000000016 */
[----:B--2---:R-:W-:Y:S02]  /*235fa0*/  PRMT R14, R14, 0x5210, R23 ;  /* 0x000052100e0e7816 */ /* 0x004fe40000000017 */
        /* <DEDUP_REMOVED lines=10> */
[----:B------:R-:W-:Y:S02]  /*236050*/  PRMT R18, R18, 0x5210, R10 ;  /* 0x0000521012127816 */ /* 0x000fe4000000000a */
[----:B------:R-:W-:Y:S01]  /*236060*/  PRMT R19, R19, 0x5210, R9 ;  /* 0x0000521013137816 */ /* 0x000fe20000000009 */
[----:B------:R-:W-:Y:S01]  /*236070*/  BAR.SYNC.DEFER_BLOCKING 0x0 ;  /* 0x0000000000007b1d */ /* 0x000fe20000010000 */
[----:B------:R-:W-:-:S05]  /*236080*/  PRMT R15, R6, 0x5210, R5 ;  /* 0x00005210060f7816 */ /* 0x000fca0000000005 */
[----:B------:R-:W3:Y:S04]  /*236090*/  LDL.LU R5, [R1+0x17c4] ;  /* 0x0017c40001057983 */ /* 0x000ee80000300800 */
[----:B------:R-:W3:Y:S04]  /*2360a0*/  LDL.LU R6, [R1+0x1810] ;  /* 0x0018100001067983 */ /* 0x000ee80000300800 */
[----:B------:R-:W-:Y:S04]  /*2360b0*/  STL [R1+0x7558], R24 ;  /* 0x0075581801007387 */ /* 0x000fe80000100800 */
[----:B------:R-:W-:Y:S04]  /*2360c0*/  STSM.16.M88.4 [R24], R16 ;  /* 0x0000001018007844 */ /* 0x000fe80000000200 */
[----:B------:R4:W-:Y:S02]  /*2360d0*/  STSM.16.M88.4 [R24+0x200], R12 ;  /* 0x0002000c18007844 */ /* 0x0009e40000000200 */
[----:B----4-:R-:W-:-:S02]  /*2360e0*/  LOP3.LUT R14, R26, 0xffff, RZ, 0xc0, !PT ;  /* 0x0000ffff1a0e7812 */ /* 0x010fc400078ec0ff */
[----:B--2---:R-:W-:Y:S02]  /*2360f0*/  LOP3.LUT R12, R23, 0xffff, RZ, 0xc0, !PT ;  /* 0x0000ffff170c7812 */ /* 0x004fe400078ec0ff */
[----:B------:R-:W-:Y:S02]  /*236100*/  LOP3.LUT R9, R22, 0xffff, RZ, 0xc0, !PT ;  /* 0x0000ffff16097812 */ /* 0x000fe400078ec0ff */
[----:B---3--:R-:W-:Y:S01]  /*236110*/  LOP3.LUT R10, R21, 0xffff, RZ, 0xc0, !PT ;  /* 0x0000ffff150a7812 */ /* 0x008fe200078ec0ff */
[----:B------:R0:W-:Y:S01]  /*236120*/  STL [R1+0x94], R12 ;  /* 0x0000940c01007387 */ /* 0x0001e20000100800 */
[----:B------:R-:W-:Y:S02]  /*236130*/  LOP3.LUT R11, R20, 0xffff, RZ, 0xc0, !PT ;  /* 0x0000ffff140b7812 */ /* 0x000fe400078ec0ff */
[----:B------:R-:W-:Y:S02]  /*236140*/  PRMT R20, R28, 0x4210, R12 ;  /* 0x000042101c147816 */ /* 0x000fe4000000000c */
[----:B------:R-:W-:-:S02]  /*236150*/  PRMT R22, R3, 0x4210, R14 ;  /* 0x0000421003167816 */ /* 0x000fc4000000000e */
[----:B------:R-:W-:Y:S01]  /*236160*/  PRMT R3, R7, 0x4210, R10 ;  /* 0x0000421007037816 */ /* 0x000fe2000000000a */
[----:B0-----:R-:W2:Y:S04]  /*236170*/  LDL.LU R12, [R1+0x3f4] ;  /* 0x0003f400010c7983 */ /* 0x001ea80000300800 */
[----:B------:R-:W3:Y:S04]  /*236180*/  LDL.LU R7, [R1+0x3f0] ;  /* 0x0003f00001077983 */ /* 0x000ee80000300800 */
[----:B------:R-:W4:Y:S04]  /*236190*/  LDL.LU R16, [R1+0x3e8] ;  /* 0x0003e80001107983 */ /* 0x000f280000300800 */
[----:B------:R-:W4:Y:S04]  /*2361a0*/  LDL.LU R17, [R1+0x3fc] ;  /* 0x0003fc0001117983 */ /* 0x000f280000300800 */
[----:B------:R-:W2:Y:S04]  /*2361b0*/  LDL.LU R18, [R1+0x3ec] ;  /* 0x0003ec0001127983 */ /* 0x000ea80000300800 */
[----:B------:R-:W2:Y:S01]  /*2361c0*/  LDL.LU R19, [R1+0x3e4] ;  /* 0x0003e40001137983 */ /* 0x000ea20000300800 */
[----:B------:R-:W-:-:S02]  /*2361d0*/  LOP3.LUT R13, R25, 0xffff, RZ, 0xc0, !PT ;  /* 0x0000ffff190d7812 */ /* 0x000fc400078ec0ff */
[----:B------:R-:W-:Y:S01]  /*2361e0*/  LOP3.LUT R15, R27, 0xffff, RZ, 0xc0, !PT ;  /* 0x0000ffff1b0f7812 */ /* 0x000fe200078ec0ff */
[----:B------:R-:W-:Y:S06]  /*2361f0*/  BAR.SYNC.DEFER_BLOCKING 0x0 ;  /* 0x0000000000007b1d */ /* 0x000fec0000010000 */
[----:B------:R-:W0:Y:S01]  /*236200*/  LDS.128 R24, [R8] ;  /* 0x0000000008187984 */ /* 0x000e220000000c00 */
[----:B------:R-:W-:-:S03]  /*236210*/  PRMT R4, R4, 0x4210, R11 ;  /* 0x0000421004047816 */ /* 0x000fc6000000000b */
[----:B--2---:R-:W-:Y:S04]  /*236220*/  STL.64 [R1+0x7550], R18 ;  /* 0x0075501201007387 */ /* 0x004fe80000100a00 */
[----:B----4-:R1:W-:Y:S02]  /*236230*/  STL.64 [R1+0x7548], R16 ;  /* 0x0075481001007387 */ /* 0x0103e40000100a00 */
[----:B-1----:R-:W-:Y:S02]  /*236240*/  IMAD.MOV.U32 R17, RZ, RZ, R3 ;  /* 0x000000ffff117224 */ /* 0x002fe400078e0003 */
[----:B------:R-:W-:Y:S01]  /*236250*/  IMAD.MOV.U32 R16, RZ, RZ, R4 ;  /* 0x000000ffff107224 */ /* 0x000fe200078e0004 */
[----:B------:R-:W2:Y:S04]  /*236260*/  LDL.LU R3, [R1+0x3f8] ;  /* 0x0003f80001037983 */ /* 0x000ea80000300800 */
[----:B------:R-:W4:Y:S04]  /*236270*/  LDL.LU R4, [R1+0x3e0] ;  /* 0x0003e00001047983 */ /* 0x000f280000300800 */
[----:B0-----:R-:W-:Y:S04]  /*236280*/  STL.64 [R1+0x380], R24 ;  /* 0x0003801801007387 */ /* 0x001fe80000100a00 */
[----:B------:R-:W-:Y:S04]  /*236290*/  STL.64 [R1+0x388], R26 ;  /* 0x0003881a01007387 */ /* 0x000fe80000100a00 */
[----:B------:R-:W0:Y:S04]  /*2362a0*/  LDS.128 R24, [R8+0x400] ;  /* 0x0004000008187984 */ /* 0x000e280000000c00 */
[----:B0-----:R0:W-:Y:S04]  /*2362b0*/  STL.64 [R1+0x400], R24 ;  /* 0x0004001801007387 */ /* 0x0011e80000100a00 */
[----:B------:R-:W-:Y:S04]  /*2362c0*/  STL.64 [R1+0x408], R26 ;  /* 0x0004081a01007387 */ /* 0x000fe80000100a00 */
[----:B0-----:R-:W3:Y:S01]  /*2362d0*/  LDL.LU R24, [R1+0x7558] ;  /* 0x0075580001187983 */ /* 0x001ee20000300800 */
[----:B------:R-:W-:-:S02]  /*2362e0*/  PRMT R0, R0, 0x4210, R9 ;  /* 0x0000421000007816 */ /* 0x000fc40000000009 */
[----:B------:R-:W-:-:S03]  /*2362f0*/  LOP3.LUT R2, R2, 0xffff, RZ, 0xc0, !PT ;  /* 0x0000ffff02027812 */ /* 0x000fc600078ec0ff */
[----:B------:R-:W-:Y:S01]  /*236300*/  IMAD.MOV.U32 R18, RZ, RZ, R0 ;  /* 0x000000ffff127224 */ /* 0x000fe200078e0000 */
[----:B------:R-:W-:Y:S01]  /*236310*/  PRMT R19, R5, 0x4210, R2 ;  /* 0x0000421005137816 */ /* 0x000fe20000000002 */
[----:B------:R-:W-:Y:S01]  /*236320*/  BAR.SYNC.DEFER_BLOCKING 0x0 ;  /* 0x0000000000007b1d */ /* 0x000fe20000010000 */
[----:B------:R-:W-:Y:S02]  /*236330*/  PRMT R21, R29, 0x4210, R13 ;  /* 0x000042101d157816 */ /* 0x000fe4000000000d */
[----:B------:R-:W-:-:S03]  /*236340*/  PRMT R23, R6, 0x4210, R15 ;  /* 0x0000421006177816 */ /* 0x000fc6000000000f */
[----:B---3--:R0:W-:Y:S04]  /*236350*/  STSM.16.M88.4 [R24], R16 ;  /* 0x0000001018007844 */ /* 0x0081e80000000200 */
[----:B------:R1:W-:Y:S04]  /*236360*/  STSM.16.M88.4 [R24+0x200], R20 ;  /* 0x0002001418007844 */ /* 0x0003e80000000200 */
[----:B0-----:R-:W3:Y:S04]  /*236370*/  LDL.LU.64 R18, [R1+0x7550] ;  /* 0x0075500001127983 */ /* 0x001ee80000300a00 */
[----:B------:R-:W2:Y:S04]  /*236380*/  LDL.LU.64 R16, [R1+0x7548] ;  /* 0x0075480001107983 */ /* 0x000ea80000300a00 */
[----:B-1----:R-:W4:Y:S04]  /*236390*/  LDL.LU R20, [R1+0x1b90] ;  /* 0x001b900001147983 */ /* 0x002f280000300800 */
        /* <DEDUP_REMOVED lines=8> */
[----:B----4-:R-:W-:Y:S04]  /*236420*/  STL.64 [R1+0x7538], R20 ;  /* 0x0075381401007387 */ /* 0x010fe80000100a00 */
[----:B------:R-:W4:Y:S04]  /*236430*/  LDL.LU R25, [R1+0x1a60] ;  /* 0x001a600001197983 */ /* 0x000f280000300800 */
[----:B------:R-:W4:Y:S01]  /*236440*/  LDL.LU R26, [R1+0x1928] ;  /* 0x00192800011a7983 */ /* 0x000f220000300800 */
[----:B--2---:R-:W-:-:S03]  /*236450*/  PRMT R15, R17, 0x5210, R15 ;  /* 0x00005210110f7816 */ /* 0x004fc6000000000f */
[----:B------:R-:W2:Y:S01]  /*236460*/  LDL.LU R27, [R1+0x1918] ;  /* 0x00191800011b7983 */ /* 0x000ea20000300800 */
[----:B------:R-:W-:-:S03]  /*236470*/  PRMT R14, R16, 0x5210, R14 ;  /* 0x00005210100e7816 */ /* 0x000fc6000000000e */
        /* <DEDUP_REMOVED lines=8> */
[----:B------:R-:W2:Y:S04]  /*236500*/  LDL.LU R7, [R1+0x1884] ;  /* 0x0018840001077983 */ /* 0x000ea80000300800 */
[----:B------:R-:W2:Y:S04]  /*236510*/  LDL.LU R2, [R1+0x18a8] ;  /* 0x0018a80001027983 */ /* 0x000ea80000300800 */
[----:B------:R-:W2:Y:S01]  /*236520*/  LDL.LU R3, [R1+0x187c] ;  /* 0x00187c0001037983 */ /* 0x000ea20000300800 */
[----:B---3--:R-:W-:-:S03]  /*236530*/  PRMT R12, R12, 0x5210, R23 ;  /* 0x000052100c0c7816 */ /* 0x008fc60000000017 */
[----:B------:R-:W0:Y:S04]  /*236540*/  LDS.128 R20, [R8] ;  /* 0x0000000008147984 */ /* 0x000e280000000c00 */
[----:B0-----:R-:W-:Y:S04]  /*236550*/  STL.64 [R1+0x3f0], R20 ;  /* 0x0003f01401007387 */ /* 0x001fe80000100a00 */
[----:B------:R-:W-:Y:S04]  /*236560*/  STL.64 [R1+0x3f8], R22 ;  /* 0x0003f81601007387 */ /* 0x000fe80000100a00 */
[----:B------:R-:W0:Y:S04]  /*236570*/  LDS.128 R20, [R8+0x400] ;  /* 0x0004000008147984 */ /* 0x000e280000000c00 */
[----:B------:R-:W3:Y:S01]  /*236580*/  LDL.LU R4, [R1+0x7cc] ;  /* 0x0007cc0001047983 */ /* 0x000ee20000300800 */
[----:B------:R-:W-:Y:S06]  /*236590*/  BAR.SYNC.DEFER_BLOCKING 0x0 ;  /* 0x0000000000007b1d */ /* 0x000fec0000010000 */
[----:B0-----:R-:W-:Y:S04]  /*2365a0*/  STL.64 [R1+0x3e0], R20 ;  /* 0x0003e01401007387 */ /* 0x001fe80000100a00 */
[----:B------:R0:W-:Y:S04]  /*2365b0*/  STL.64 [R1+0x3e8], R22 ;  /* 0x0003e81601007387 */ /* 0x0001e80000100a00 */
[----:B0-----:R-:W3:Y:S04]  /*2365c0*/  LDL.LU.64 R22, [R1+0x7540] ;  /* 0x0075400001167983 */ /* 0x001ee80000300a00 */
[----:B------:R-:W3:Y:S04]  /*2365d0*/  LDL.LU.64 R20, [R1+0x7538] ;  /* 0x0075380001147983 */ /* 0x000ee80000300a00 */
[----:B------:R-:W-:Y:S04]  /*2365e0*/  STSM.16.M88.4 [R24], R16 ;  /* 0x0000001018007844 */ /* 0x000fe80000000200 */
[----:B------:R4:W-:Y:S04]  /*2365f0*/  STSM.16.M88.4 [R24+0x200], R12 ;  /* 0x0002000c18007844 */ /* 0x0009e80000000200 */
[----:B------:R-:W-:Y:S01]  /*236600*/  STL [R1+0x7530], R24 ;  /* 0x0075301801007387 */ /* 0x000fe20000100800 */
[----:B----4-:R-:W-:-:S02]  /*236610*/  LOP3.LUT R13, R25, 0xffff, RZ, 0xc0, !PT ;  /* 0x0000ffff190d7812 */ /* 0x010fc400078ec0ff */
[----:B------:R-:W-:Y:S02]  /*236620*/  LOP3.LUT R14, R26, 0xffff, RZ, 0xc0, !PT ;  /* 0x0000ffff1a0e7812 */ /* 0x000fe400078ec0ff */
[----:B--2---:R-:W-:Y:S01]  /*236630*/  LOP3.LUT R15, R27, 0xffff, RZ, 0xc0, !PT ;  /* 0x0000ffff1b0f7812 */ /* 0x004fe200078ec0ff */
[----:B------:R-:W-:Y:S06]  /*236640*/  BAR.SYNC.DEFER_BLOCKING 0x0 ;  /* 0x0000000000007b1d */ /* 0x000fec0000010000 */
[----:B------:R-:W0:Y:S01]  /*236650*/  LDS.128 R24, [R8] ;  /* 0x0000000008187984 */ /* 0x000e220000000c00 */
[----:B---3--:R-:W-:-:S02]  /*236660*/  LOP3.LUT R12, R23, 0xffff, RZ, 0xc0, !PT ;  /* 0x0000ffff170c7812 */ /* 0x008fc400078ec0ff */
[----:B------:R-:W-:Y:S02]  /*236670*/  LOP3.LUT R9, R22, 0xffff, RZ, 0xc0, !PT ;  /* 0x0000ffff16097812 */ /* 0x000fe400078ec0ff */
[----:B------:R-:W-:Y:S02]  /*236680*/  LOP3.LUT R11, R20, 0xffff, RZ, 0xc0, !PT ;  /* 0x0000ffff140b7812 */ /* 0x000fe400078ec0ff */
[----:B------:R-:W-:Y:S02]  /*236690*/  LOP3.LUT R10, R21, 0xffff, RZ, 0xc0, !PT ;  /* 0x0000ffff150a7812 */ /* 0x000fe400078ec0ff */
[----:B------:R-:W-:Y:S02]  /*2366a0*/  PRMT R22, R0, 0x4210, R14 ;  /* 0x0000421000167816 */ /* 0x000fe4000000000e */
[----:B------:R-:W-:Y:S02]  /*2366b0*/  PRMT R23, R6, 0x4210, R15 ;  /* 0x0000421006177816 */ /* 0x000fe4000000000f */
[----:B------:R-:W-:-:S02]  /*2366c0*/  PRMT R20, R28, 0x4210, R12 ;  /* 0x000042101c147816 */ /* 0x000fc4000000000c */
[----:B------:R-:W-:Y:S01]  /*2366d0*/  PRMT R21, R29, 0x4210, R13 ;  /* 0x000042101d157816 */ /* 0x000fe2000000000d */
[----:B------:R1:W-:Y:S04]  /*2366e0*/  STL [R1+0x94], R12 ;  /* 0x0000940c01007387 */ /* 0x0003e80000100800 */
[----:B------:R-:W-:Y:S04]  /*2366f0*/  STL.64 [R1+0x7528], R22 ;  /* 0x0075281601007387 */ /* 0x000fe80000100a00 */
[----:B------:R2:W-:Y:S04]  /*236700*/  STL.64 [R1+0x7520], R20 ;  /* 0x0075201401007387 */ /* 0x0005e80000100a00 */
        /* <DEDUP_REMOVED lines=15> */
[----:B------:R-:W-:-:S02]  /*236800*/  LOP3.LUT R5, R5, 0xffff, RZ, 0xc0, !PT ;  /* 0x0000ffff05057812 */ /* 0x000fc400078ec0ff */
[----:B------:R-:W-:Y:S02]  /*236810*/  PRMT R21, R2, 0x4210, R10 ;  /* 0x0000421002157816 */ /* 0x000fe4000000000a */
        /* <DEDUP_REMOVED lines=9> */
[----:B------:R-:W4:Y:S04]  /*2368b0*/  LDL.LU R22, [R1+0x1b2c] ;  /* 0x001b2c0001167983 */ /* 0x000f280000300800 */
[----:B------:R-:W4:Y:S01]  /*2368c0*/  LDL.LU R23, [R1+0x1b24] ;  /* 0x001b240001177983 */ /* 0x000f220000300800 */
[----:B------:R-:W-:-:S02]  /*2368d0*/  PRMT R13, R16, 0x5210, R13 ;  /* 0x00005210100d7816 */ /* 0x000fc4000000000d */
[----:B---3--:R-:W-:Y:S02]  /*2368e0*/  PRMT R14, R17, 0x5210, R14 ;  /* 0x00005210110e7816 */ /* 0x008fe4000000000e */
[----:B--2---:R-:W-:Y:S01]  /*2368f0*/  PRMT R15, R18, 0x5210, R15 ;  /* 0x00005210120f7816 */ /* 0x004fe2000000000f */
[----:B------:R-:W-:Y:S06]  /*236900*/  BAR.SYNC.DEFER_BLOCKING 0x0 ;  /* 0x0000000000007b1d */ /* 0x000fec0000010000 */
[----:B----4-:R0:W-:Y:S04]  /*236910*/  STL.64 [R1+0x7518], R22 ;  /* 0x0075181601007387 */ /* 0x0101e80000100a00 */
[----:B0-----:R-:W2:Y:S04]  /*236920*/  LDL.LU R23, [R1+0x94] ;  /* 0x0000940001177983 */ /* 0x001ea80000300800 */
[----:B------:R-:W-:Y:S04]  /*236930*/  STL.64 [R1+0x7510], R20 ;  /* 0x0075101401007387 */ /* 0x000fe80000100a00 */
[----:B------:R-:W3:Y:S04]  /*236940*/  LDL.LU R25, [R1+0x1a90] ;  /* 0x001a900001197983 */ /* 0x000ee80000300800 */
[----:B------:R-:W4:Y:S04]  /*236950*/  LDL.LU R26, [R1+0x1a84] ;  /* 0x001a8400011a7983 */ /* 0x000f280000300800 */
[----:B------:R-:W4:Y:S04]  /*236960*/  LDL.LU R27, [R1+0x1948] ;  /* 0x00194800011b7983 */ /* 0x000f280000300800 */
[----:B------:R-:W4:Y:S01]  /*236970*/  LDL.LU R28, [R1+0x1938] ;  /* 0x00193800011c7983 */ /* 0x000f220000300800 */
[----:B------:R-:W-:-:S03]  /*236980*/  PRMT R16, R19, 0x5210, R11 ;  /* 0x0000521013107816 */ /* 0x000fc6000000000b */
[----:B------:R-:W4:Y:S01]  /*236990*/  LDL.LU R0, [R1+0x1aa4] ;  /* 0x001aa40001007983 */ /* 0x000f220000300800 */
[----:B------:R-:W-:-:S03]  /*2369a0*/  PRMT R17, R29, 0x5210, R10 ;  /* 0x000052101d117816 */ /* 0x000fc6000000000a */
[----:B------:R-:W4:Y:S01]  /*2369b0*/  LDL.LU R4, [R1+0x1a80] ;  /* 0x001a800001047983 */ /* 0x000f220000300800 */
[----:B------:R-:W-:-:S03]  /*2369c0*/  PRMT R19, R7, 0x5210, R5 ;  /* 0x0000521007137816 */ /* 0x000fc60000000005 */
[----:B------:R-:W4:Y:S04]  /*2369d0*/  LDL.LU R2, [R1+0x1a7c] ;  /* 0x001a7c0001027983 */ /* 0x000f280000300800 */
[----:B------:R-:W4:Y:S04]  /*2369e0*/  LDL.LU R3, [R1+0x7d0] ;  /* 0x0007d00001037983 */ /* 0x000f280000300800 */
[----:B------:R-:W4:Y:S04]  /*2369f0*/  LDL.LU R29, [R1+0x1a34] ;  /* 0x001a3400011d7983 */ /* 0x000f280000300800 */
[----:B------:R-:W4:Y:S01]  /*236a00*/  LDL.LU R5, [R1+0x1a54] ;  /* 0x001a540001057983 */ /* 0x000f220000300800 */
[----:B------:R-:W-:-:S02]  /*236a10*/  PRMT R18, R6, 0x5210, R9 ;  /* 0x0000521006127816 */ /* 0x000fc40000000009 */
[----:B--2---:R-:W-:Y:S02]  /*236a20*/  PRMT R12, R12, 0x5210, R23 ;  /* 0x000052100c0c7816 */ /* 0x004fe40000000017 */
[----:B------:R-:W0:Y:S04]  /*236a30*/  LDS.128 R20, [R8] ;  /* 0x0000000008147984 */ /* 0x000e280000000c00 */
[----:B0-----:R-:W-:Y:S04]  /*236a40*/  STL.64 [R1+0x450], R20 ;  /* 0x0004501401007387 */ /* 0x001fe80000100a00 */
[----:B------:R-:W-:Y:S04]  /*236a50*/  STL.64 [R1+0x458], R22 ;  /* 0x0004581601007387 */ /* 0x000fe80000100a00 */
[----:B------:R-:W0:Y:S04]  /*236a60*/  LDS.128 R20, [R8+0x400] ;  /* 0x0004000008147984 */ /* 0x000e280000000c00 */
[----:B------:R-:W2:Y:S04]  /*236a70*/  LDL.LU R6, [R1+0x1a28] ;  /* 0x001a280001067983 */ /* 0x000ea80000300800 */
[----:B------:R-:W2:Y:S01]  /*236a80*/  LDL.LU R7, [R1+0x1984] ;  /* 0x0019840001077983 */ /* 0x000ea20000300800 */
[----:B------:R-:W-:Y:S06]  /*236a90*/  BAR.SYNC.DEFER_BLOCKING 0x0 ;  /* 0x0000000000007b1d */ /* 0x000fec0000010000 */
[----:B0-----:R-:W-:Y:S04]  /*236aa0*/  STL.64 [R1+0x440], R20 ;  /* 0x0004401401007387 */ /* 0x001fe80000100a00 */
[----:B------:R0:W-:Y:S04]  /*236ab0*/  STL.64 [R1+0x448], R22 ;  /* 0x0004481601007387 */ /* 0x0001e80000100a00 */
[----:B0-----:R-:W4:Y:S04]  /*236ac0*/  LDL.LU.64 R22, [R1+0x7518] ;  /* 0x0075180001167983 */ /* 0x001f280000300a00 */
[----:B------:R-:W2:Y:S04]  /*236ad0*/  LDL.LU.64 R20, [R1+0x7510] ;  /* 0x0075100001147983 */ /* 0x000ea80000300a00 */
[----:B------:R-:W-:Y:S04]  /*236ae0*/  STSM.16.M88.4 [R24], R16 ;  /* 0x0000001018007844 */ /* 0x000fe80000000200 */
[----:B------:R3:W-:Y:S04]  /*236af0*/  STSM.16.M88.4 [R24+0x200], R12 ;  /* 0x0002000c18007844 */ /* 0x0007e80000000200 */
[----:B------:R-:W-:Y:S01]  /*236b00*/  STL [R1+0x7508], R24 ;  /* 0x0075081801007387 */ /* 0x000fe20000100800 */
[----:B---3--:R-:W-:-:S05]  /*236b10*/  LOP3.LUT R12, R25, 0xffff, RZ, 0xc0, !PT ;  /* 0x0000ffff190c7812 */ /* 0x008fca00078ec0ff */
[----:B------:R0:W-:Y:S01]  /*236b20*/  STL [R1+0x94], R12 ;  /* 0x0000940c01007387 */ /* 0x0001e20000100800 */
[----:B----4-:R-:W-:Y:S02]  /*236b30*/  LOP3.LUT R10, R23, 0xffff, RZ, 0xc0, !PT ;  /* 0x0000ffff170a7812 */ /* 0x010fe400078ec0ff */
[----:B------:R-:W-:Y:S02]  /*236b40*/  PRMT R23, R0, 0x4210, R12 ;  /* 0x0000421000177816 */ /* 0x000fe4000000000c */
[----:B0-----:R-:W3:Y:S01]  /*236b50*/  LDL.LU R12, [R1+0x4a0] ;  /* 0x0004a000010c7983 */ /* 0x001ee20000300800 */
[----:B--2---:R-:W-:-:S03]  /*236b60*/  LOP3.LUT R16, R20, 0xffff, RZ, 0xc0, !PT ;  /* 0x0000ffff14107812 */ /* 0x004fc600078ec0ff */
[----:B------:R-:W2:Y:S01]  /*236b70*/  LDL.LU R17, [R1+0x49c] ;  /* 0x00049c0001117983 */ /* 0x000ea20000300800 */
[----:B------:R-:W-:-:S03]  /*236b80*/  LOP3.LUT R15, R21, 0xffff, RZ, 0xc0, !PT ;  /* 0x0000ffff150f7812 */ /* 0x000fc600078ec0ff */
[----:B------:R-:W4:Y:S01]  /*236b90*/  LDL.LU R18, [R1+0x498] ;  /* 0x0004980001127983 */ /* 0x000f220000300800 */
[----:B------:R-:W-:-:S03]  /*236ba0*/  LOP3.LUT R11, R22, 0xffff, RZ, 0xc0, !PT ;  /* 0x0000ffff160b7812 */ /* 0x000fc600078ec0ff */
[----:B------:R-:W4:Y:S04]  /*236bb0*/  LDL.LU R19, [R1+0x494] ;  /* 0x0004940001137983 */ /* 0x000f280000300800 */
[----:B------:R-:W3:Y:S04]  /*236bc0*/  LDL.LU R20, [R1+0x490] ;  /* 0x0004900001147983 */ /* 0x000ee80000300800 */
[----:B------:R-:W3:Y:S04]  /*236bd0*/  LDL.LU R21, [R1+0x48c] ;  /* 0x00048c0001157983 */ /* 0x000ee80000300800 */
[----:B------:R-:W2:Y:S01]  /*236be0*/  LDL.LU R22, [R1+0x488] ;  /* 0x0004880001167983 */ /* 0x000ea20000300800 */
[----:B------:R-:W-:-:S02]  /*236bf0*/  LOP3.LUT R13, R26, 0xffff, RZ, 0xc0, !PT ;  /* 0x0000ffff1a0d7812 */ /* 0x000fc400078ec0ff */
[----:B------:R-:W-:Y:S01]  /*236c00*/  LOP3.LUT R14, R27, 0xffff, RZ, 0xc0, !PT ;  /* 0x0000ffff1b0e7812 */ /* 0x000fe200078ec0ff */
[----:B------:R-:W-:Y:S06]  /*236c10*/  BAR.SYNC.DEFER_BLOCKING 0x0 ;  /* 0x0000000000007b1d */ /* 0x000fec0000010000 */
[----:B------:R-:W0:Y:S01]  /*236c20*/  LDS.128 R24, [R8] ;  /* 0x0000000008187984 */ /* 0x000e220000000c00 */
[----:B------:R-:W-:-:S04]  /*236c30*/  LOP3.LUT R9, R28, 0xffff, RZ, 0xc0, !PT ;  /* 0x0000ffff1c097812 */ /* 0x000fc800078ec0ff */
[----:B------:R-:W-:Y:S01]  /*236c40*/  PRMT R0, R3, 0x4210, R9 ;  /* 0x0000421003007816 */ /* 0x000fe20000000009 */
[----:B--2---:R1:W-:Y:S04]  /*236c50*/  STL.64 [R1+0x7500], R22 ;  /* 0x0075001601007387 */ /* 0x0043e80000100a00 */
[----:B---3--:R2:W-:Y:S04]  /*236c60*/  STL.64 [R1+0x74f8], R20 ;  /* 0x0074f81401007387 */ /* 0x0085e80000100a00 */
[----:B------:R-:W3:Y:S01]  /*236c70*/  LDL.LU R3, [R1+0x480] ;  /* 0x0004800001037983 */ /* 0x000ee20000300800 */
[----:B-1----:R-:W-:-:S02]  /*236c80*/  PRMT R22, R6, 0x4210, R11 ;  /* 0x0000421006167816 */ /* 0x002fc4000000000b */
[----:B------:R-:W-:Y:S02]  /*236c90*/  PRMT R23, R7, 0x4210, R10 ;  /* 0x0000421007177816 */ /* 0x000fe4000000000a */
[----:B--2---:R-:W-:Y:S02]  /*236ca0*/  PRMT R21, R5, 0x4210, R15 ;  /* 0x0000421005157816 */ /* 0x004fe4000000000f */
        /* <DEDUP_REMOVED lines=9> */
[----:B------:R-:W-:Y:S01]  /*236d40*/  PRMT R20, R29, 0x4210, R16 ;  /* 0x000042101d147816 */ /* 0x000fe20000000010 */
[----:B------:R-:W-:Y:S06]  /*236d50*/  BAR.SYNC.DEFER_BLOCKING 0x0 ;  /* 0x0000000000007b1d */ /* 0x000fec0000010000 */
[----:B----4-:R0:W-:Y:S04]  /*236d60*/  STSM.16.M88.4 [R24], R20 ;  /* 0x0000001418007844 */ /* 0x0101e80000000200 */
[----:B0-----:R-:W4:Y:S04]  /*236d70*/  LDL.LU.64 R22, [R1+0x7500] ;  /* 0x0075000001167983 */ /* 0x001f280000300a00 */
[----:B------:R-:W3:Y:S04]  /*236d80*/  LDL.LU.64 R20, [R1+0x74f8] ;  /* 0x0074f80001147983 */ /* 0x000ee80000300a00 */
[----:B------:R-:W-:Y:S04]  /*236d90*/  STL.64 [R1+0x74f0], R18 ;  /* 0x0074f01201007387 */ /* 0x000fe80000100a00 */
[----:B------:R4:W-:Y:S02]  /*236da0*/  STL.64 [R1+0x74e8], R16 ;  /* 0x0074e81001007387 */ /* 0x0009e40000100a00 */
[----:B----4-:R-:W-:-:S02]  /*236db0*/  IMAD.MOV.U32 R16, RZ, RZ, R23 ;  /* 0x000000ffff107224 */ /* 0x010fc400078e0017 */
[----:B------:R-:W4:Y:S01]  /*236dc0*/  LDL.LU R23, [R1+0x1b44] ;  /* 0x001b440001177983 */ /* 0x000f220000300800 */
[----:B------:R-:W-:Y:S02]  /*236dd0*/  PRMT R4, R4, 0x4210, R13 ;  /* 0x0000421004047816 */ /* 0x000fe4000000000d */
[----:B------:R-:W-:Y:S01]  /*236de0*/  PRMT R2, R2, 0x4210, R14 ;  /* 0x0000421002027816 */ /* 0x000fe2000000000e */
[----:B------:R-:W-:Y:S02]  /*236df0*/  IMAD.MOV.U32 R19, RZ, RZ, R0 ;  /* 0x000000ffff137224 */ /* 0x000fe400078e0000 */
[----:B------:R-:W-:Y:S02]  /*236e00*/  IMAD.MOV.U32 R17, RZ, RZ, R4 ;  /* 0x000000ffff117224 */ /* 0x000fe400078e0004 */
[----:B------:R-:W-:-:S05]  /*236e10*/  IMAD.MOV.U32 R18, RZ, RZ, R2 ;  /* 0x000000ffff127224 */ /* 0x000fca00078e0002 */
[----:B------:R-:W-:Y:S01]  /*236e20*/  STSM.16.M88.4 [R24+0x200], R16 ;  /* 0x0002001018007844 */ /* 0x000fe20000000200 */
[----:B------:R-:W-:Y:S06]  /*236e30*/  BAR.SYNC.DEFER_BLOCKING 0x0 ;  /* 0x0000000000007b1d */ /* 0x000fec0000010000 */
[----:B----4-:R0:W-:Y:S04]  /*236e40*/  STL [R1+0x74e0], R23 ;  /* 0x0074e01701007387 */ /* 0x0101e80000100800 */
[----:B0-----:R-:W4:Y:S04]  /*236e50*/  LDL.LU R23, [R1+0x94] ;  /* 0x0000940001177983 */ /* 0x001f280000300800 */
        /* <DEDUP_REMOVED lines=8> */
[----:B------:R-:W3:Y:S04]  /*236ee0*/  LDL.LU.64 R18, [R1+0x74f0] ;  /* 0x0074f00001127983 */ /* 0x000ee80000300a00 */
[----:B------:R-:W2:Y:S01]  /*236ef0*/  LDL.LU.64 R16, [R1+0x74e8] ;  /* 0x0074e80001107983 */ /* 0x000ea20000300a00 */
[----:B----4-:R-:W-:-:S02]  /*236f00*/  PRMT R12, R12, 0x5210, R23 ;  /* 0x000052100c0c7816 */ /* 0x010fc40000000017 */
[----:B---3--:R-:W-:Y:S02]  /*236f10*/  PRMT R14, R18, 0x5210, R14 ;  /* 0x00005210120e7816 */ /* 0x008fe4000000000e */
[----:B------:R-:W-:Y:S02]  /*236f20*/  PRMT R18, R21, 0x5210, R11 ;  /* 0x0000521015127816 */ /* 0x000fe4000000000b */
[----:B--2---:R-:W-:Y:S02]  /*236f30*/  PRMT R13, R17, 0x5210, R13 ;  /* 0x00005210110d7816 */ /* 0x004fe4000000000d */
[----:B------:R-:W-:Y:S02]  /*236f40*/  PRMT R16, R19, 0x5210, R16 ;  /* 0x0000521013107816 */ /* 0x000fe40000000010 */
[----:B------:R-:W-:Y:S02]  /*236f50*/  PRMT R17, R20, 0x5210, R15 ;  /* 0x0000521014117816 */ /* 0x000fe4000000000f */
[----:B------:R-:W-:-:S02]  /*236f60*/  PRMT R19, R22, 0x5210, R10 ;  /* 0x0000521016137816 */ /* 0x000fc4000000000a */
[----:B------:R-:W0:Y:S01]  /*236f70*/  LDS.128 R20, [R8] ;  /* 0x0000000008147984 */ /* 0x000e220000000c00 */
[----:B------:R-:W-:-:S03]  /*236f80*/  PRMT R15, R3, 0x5210, R9 ;  /* 0x00005210030f7816 */ /* 0x000fc60000000009 */
[----:B0-----:R-:W-:Y:S04]  /*236f90*/  STL.64 [R1+0x4c0], R20 ;  /* 0x0004c01401007387 */ /* 0x001fe80000100a00 */
[----:B------:R-:W-:Y:S04]  /*236fa0*/  STL.64 [R1+0x4c8], R22 ;  /* 0x0004c81601007387 */ /* 0x000fe80000100a00 */
[----:B------:R-:W0:Y:S01]  /*236fb0*/  LDS.128 R20, [R8+0x400] ;  /* 0x0004000008147984 */ /* 0x000e220000000c00 */
[----:B------:R-:W-:Y:S01]  /*236fc0*/  BAR.SYNC.DEFER_BLOCKING 0x0 ;  /* 0x0000000000007b1d */ /* 0x000fe20000010000 */
[----:B------:R-:W-:-:S02]  /*236fd0*/  LOP3.LUT R11, R6, 0xffff, RZ, 0xc0, !PT ;  /* 0x0000ffff060b7812 */ /* 0x000fc400078ec0ff */
[----:B------:R-:W-:-:S03]  /*236fe0*/  LOP3.LUT R10, R7, 0xffff, RZ, 0xc0, !PT ;  /* 0x0000ffff070a7812 */ /* 0x000fc600078ec0ff */
[----:B------:R1:W-:Y:S04]  /*236ff0*/  STSM.16.M88.4 [R24], R16 ;  /* 0x0000001018007844 */ /* 0x0003e80000000200 */
[----:B------:R2:W-:Y:S04]  /*237000*/  STSM.16.M88.4 [R24+0x200], R12 ;  /* 0x0002000c18007844 */ /* 0x0005e80000000200 */
[----:B0-----:R-:W-:Y:S04]  /*237010*/  STL.64 [R1+0x4b0], R20 ;  /* 0x0004b01401007387 */ /* 0x001fe80000100a00 */
[----:B------:R0:W-:Y:S01]  /*237020*/  STL.64 [R1+0x4b8], R22 ;  /* 0x0004b81601007387 */ /* 0x0001e20000100a00 */
[----:B-1----:R-:W-:-:S02]  /*237030*/  LOP3.LUT R16, R5, 0xffff, RZ, 0xc0, !PT ;  /* 0x0000ffff05107812 */ /* 0x002fc400078ec0ff */
[----:B--2---:R-:W-:Y:S02]  /*237040*/  LOP3.LUT R13, R25, 0xffff, RZ, 0xc0, !PT ;  /* 0x0000ffff190d7812 */ /* 0x004fe400078ec0ff */
[----:B------:R-:W-:Y:S01]  /*237050*/  LOP3.LUT R12, R26, 0xffff, RZ, 0xc0, !PT ;  /* 0x0000ffff1a0c7812 */ /* 0x000fe200078ec0ff */
[----:B0-----:R-:W2:Y:S04]  /*237060*/  LDL.LU R23, [R1+0x74e0] ;  /* 0x0074e00001177983 */ /* 0x001ea80000300800 */
[----:B------:R-:W3:Y:S04]  /*237070*/  LDL.LU R3, [R1+0x1b20] ;  /* 0x001b200001037983 */ /* 0x000ee80000300800 */
[----:B------:R-:W4:Y:S01]  /*237080*/  LDL.LU R5, [R1+0x1b18] ;  /* 0x001b180001057983 */ /* 0x000f220000300800 */
[----:B------:R-:W-:-:S03]  /*237090*/  PRMT R2, R2, 0x4210, R12 ;  /* 0x0000421002027816 */ /* 0x000fc6000000000c */
[----:B------:R-:W4:Y:S01]  /*2370a0*/  LDL.LU R6, [R1+0x1af4] ;  /* 0x001af40001067983 */ /* 0x000f220000300800 */
[----:B------:R-:W-:-:S03]  /*2370b0*/  PRMT R25, R29, 0x4210, R13 ;  /* 0x000042101d197816 */ /* 0x000fc6000000000d */
[----:B------:R-:W4:Y:S04]  /*2370c0*/  LDL.LU R7, [R1+0x1b40] ;  /* 0x001b400001077983 */ /* 0x000f280000300800 */
[----:B------:R-:W-:Y:S04]  /*2370d0*/  STL [R1+0x94], R13 ;  /* 0x0000940d01007387 */ /* 0x000fe80000100800 */
[----:B------:R0:W-:Y:S04]  /*2370e0*/  STL [R1+0x98], R12 ;  /* 0x0000980c01007387 */ /* 0x0001e80000100800 */
[----:B0-----:R-:W4:Y:S04]  /*2370f0*/  LDL.LU R12, [R1+0x4e4] ;  /* 0x0004e400010c7983 */ /* 0x001f280000300800 */
[----:B------:R-:W2:Y:S01]  /*237100*/  LDL.LU R13, [R1+0x4e0] ;  /* 0x0004e000010d7983 */ /* 0x000ea20000300800 */
[----:B------:R-:W-:-:S02]  /*237110*/  LOP3.LUT R14, R27, 0xffff, RZ, 0xc0, !PT ;  /* 0x0000ffff1b0e7812 */ /* 0x000fc400078ec0ff */
[----:B------:R-:W-:Y:S01]  /*237120*/  LOP3.LUT R15, R28, 0xffff, RZ, 0xc0, !PT ;  /* 0x0000ffff1c0f7812 */ /* 0x000fe200078ec0ff */
[----:B------:R-:W-:Y:S06]  /*237130*/  BAR.SYNC.DEFER_BLOCKING 0x0 ;  /* 0x0000000000007b1d */ /* 0x000fec0000010000 */
[----:B--2---:R0:W-:Y:S04]  /*237140*/  STL [R1+0x74bc], R13 ;  /* 0x0074bc0d01007387 */ /* 0x0041e80000100800 */
[----:B0-----:R-:W4:Y:S04]  /*237150*/  LDL.LU R13, [R1+0x94] ;  /* 0x00009400010d7983 */ /* 0x001f280000300800 */
[----:B------:R-:W2:Y:S01]  /*237160*/  LDL.LU R17, [R1+0x4dc] ;  /* 0x0004dc0001117983 */ /* 0x000ea20000300800 */
[----:B------:R-:W-:-:S03]  /*237170*/  LOP3.LUT R9, R23, 0xffff, RZ, 0xc0, !PT ;  /* 0x0000ffff17097812 */ /* 0x000fc600078ec0ff */
[----:B--2---:R0:W-:Y:S04]  /*237180*/  STL [R1+0x74b8], R17 ;  /* 0x0074b81101007387 */ /* 0x0041e80000100800 */
[----:B0-----:R-:W2:Y:S04]  /*237190*/  LDL.LU R17, [R1+0x98] ;  /* 0x0000980001117983 */ /* 0x001ea80000300800 */
[----:B------:R-:W2:Y:S04]  /*2371a0*/  LDL.LU R18, [R1+0x4d8] ;  /* 0x0004d80001127983 */ /* 0x000ea80000300800 */
[----:B------:R-:W2:Y:S04]  /*2371b0*/  LDL.LU R19, [R1+0x4d4] ;  /* 0x0004d40001137983 */ /* 0x000ea80000300800 */
[----:B------:R-:W4:Y:S04]  /*2371c0*/  LDL.LU R20, [R1+0x4d0] ;  /* 0x0004d00001147983 */ /* 0x000f280000300800 */
[----:B------:R-:W4:Y:S04]  /*2371d0*/  LDL.LU R21, [R1+0x4e8] ;  /* 0x0004e80001157983 */ /* 0x000f280000300800 */
[----:B------:R-:W2:Y:S04]  /*2371e0*/  LDL.LU R22, [R1+0x484] ;  /* 0x0004840001167983 */ /* 0x000ea80000300800 */
[----:B------:R-:W2:Y:S01]  /*2371f0*/  LDL.LU R23, [R1+0x1a9c] ;  /* 0x001a9c0001177983 */ /* 0x000ea20000300800 */
[----:B------:R-:W-:-:S02]  /*237200*/  PRMT R0, R0, 0x4210, R14 ;  /* 0x0000421000007816 */ /* 0x000fc4000000000e */
[----:B------:R-:W-:Y:S02]  /*237210*/  PRMT R4, R4, 0x4210, R16 ;  /* 0x0000421004047816 */ /* 0x000fe40000000010 */
[----:B---3--:R-:W-:Y:S01]  /*237220*/  PRMT R3, R3, 0x4210, R11 ;  /* 0x0000421003037816 */ /* 0x008fe2000000000b */
[----:B--2---:R0:W-:Y:S04]  /*237230*/  STL.64 [R1+0x74c8], R22 ;  /* 0x0074c81601007387 */ /* 0x0041e80000100a00 */
[----:B----4-:R1:W-:Y:S04]  /*237240*/  STL.64 [R1+0x74c0], R20 ;  /* 0x0074c01401007387 */ /* 0x0103e80000100a00 */
[----:B------:R-:W-:Y:S01]  /*237250*/  STL.64 [R1+0x74d8], R14 ;  /* 0x0074d80e01007387 */ /* 0x000fe20000100a00 */
[----:B0-----:R-:W-:-:S03]  /*237260*/  IMAD.MOV.U32 R22, RZ, RZ, R0 ;  /* 0x000000ffff167224 */ /* 0x001fc600078e0000 */
[----:B------:R0:W-:Y:S01]  /*237270*/  STL.64 [R1+0x74d0], R12 ;  /* 0x0074d00c01007387 */ /* 0x0001e20000100a00 */
[----:B------:R-:W-:Y:S01]  /*237280*/  PRMT R0, R6, 0x4210, R9 ;  /* 0x0000421006007816 */ /* 0x000fe20000000009 */
[----:B-1----:R-:W-:Y:S01]  /*237290*/  IMAD.MOV.U32 R21, RZ, RZ, R2 ;  /* 0x000000ffff157224 */ /* 0x002fe200078e0002 */
[----:B------:R-:W-:Y:S02]  /*2372a0*/  PRMT R2, R5, 0x4210, R10 ;  /* 0x0000421005027816 */ /* 0x000fe4000000000a */
[----:B------:R-:W-:Y:S01]  /*2372b0*/  PRMT R23, R7, 0x4210, R15 ;  /* 0x0000421007177816 */ /* 0x000fe2000000000f */
[----:B0-----:R-:W-:Y:S02]  /*2372c0*/  IMAD.MOV.U32 R12, RZ, RZ, R4 ;  /* 0x000000ffff0c7224 */ /* 0x001fe400078e0004 */
[----:B------:R-:W0:Y:S01]  /*2372d0*/  LDS.128 R4, [R8] ;  /* 0x0000000008047984 */ /* 0x000e220000000c00 */
[----:B------:R-:W-:-:S03]  /*2372e0*/  IMAD.MOV.U32 R20, RZ, RZ, R25 ;  /* 0x000000ffff147224 */ /* 0x000fc600078e0019 */
[----:B0-----:R-:W-:Y:S04]  /*2372f0*/  STL.64 [R1+0x4a0], R4 ;  /* 0x0004a00401007387 */ /* 0x001fe80000100a00 */
[----:B------:R-:W-:Y:S04]  /*237300*/  STL.64 [R1+0x4a8], R6 ;  /* 0x0004a80601007387 */ /* 0x000fe80000100a00 */
[----:B------:R-:W0:Y:S04]  /*237310*/  LDS.128 R4, [R8+0x400] ;  /* 0x0004000008047984 */ /* 0x000e280000000c00 */
[----:B------:R-:W2:Y:S01]  /*237320*/  LDL.LU R25, [R1+0x1aa0] ;  /* 0x001aa00001197983 */ /* 0x000ea20000300800 */
[----:B------:R-:W-:-:S03]  /*237330*/  IMAD.MOV.U32 R14, RZ, RZ, R2 ;  /* 0x000000ffff0e7224 */ /* 0x000fc600078e0002 */
[----:B------:R-:W3:Y:S01]  /*237340*/  LDL.LU R26, [R1+0x1ef8] ;  /* 0x001ef800011a7983 */ /* 0x000ee20000300800 */
[----:B------:R-:W-:Y:S02]  /*237350*/  IMAD.MOV.U32 R15, RZ, RZ, R0 ;  /* 0x000000ffff0f7224 */ /* 0x000fe400078e0000 */
[----:B------:R-:W-:Y:S01]  /*237360*/  IMAD.MOV.U32 R13, RZ, RZ, R3 ;  /* 0x000000ffff0d7224 */ /* 0x000fe200078e0003 */
[----:B------:R-:W-:Y:S06]  /*237370*/  BAR.SYNC.DEFER_BLOCKING 0x0 ;  /* 0x0000000000007b1d */ /* 0x000fec0000010000 */
[----:B0-----:R0:W-:Y:S04]  /*237380*/  STL.64 [R1+0x490], R4 ;  /* 0x0004900401007387 */ /* 0x0011e80000100a00 */
[----:B------:R1:W-:Y:S04]  /*237390*/  STL.64 [R1+0x498], R6 ;  /* 0x0004980601007387 */ /* 0x0003e80000100a00 */
[----:B------:R-:W4:Y:S04]  /*2373a0*/  LDL.LU R27, [R1+0x4ec] ;  /* 0x0004ec00011b7983 */ /* 0x000f280000300800 */
[----:B------:R-:W2:Y:S04]  /*2373b0*/  LDL.LU R2, [R1+0x1968] ;  /* 0x0019680001027983 */ /* 0x000ea80000300800 */
[----:B------:R-:W2:Y:S04]  /*2373c0*/  LDL.LU R28, [R1+0x1ef4] ;  /* 0x001ef400011c7983 */ /* 0x000ea80000300800 */
[----:B------:R-:W2:Y:S04]  /*2373d0*/  LDL.LU R29, [R1+0x4f0] ;  /* 0x0004f000011d7983 */ /* 0x000ea80000300800 */
[----:B------:R-:W2:Y:S04]  /*2373e0*/  LDL.LU R0, [R1+0x1bd0] ;  /* 0x001bd00001007983 */ /* 0x000ea80000300800 */
[----:B------:R-:W2:Y:S04]  /*2373f0*/  LDL.LU R3, [R1+0x1ef0] ;  /* 0x001ef00001037983 */ /* 0x000ea80000300800 */
[----:B0-----:R-:W2:Y:S04]  /*237400*/  LDL.LU R4, [R1+0x4f4] ;  /* 0x0004f40001047983 */ /* 0x001ea80000300800 */
[----:B------:R-:W2:Y:S04]  /*237410*/  LDL.LU R5, [R1+0x1bcc] ;  /* 0x001bcc0001057983 */ /* 0x000ea80000300800 */
[----:B-1----:R-:W2:Y:S04]  /*237420*/  LDL.LU R6, [R1+0x1ecc] ;  /* 0x001ecc0001067983 */ /* 0x002ea80000300800 */
[----:B------:R-:W2:Y:S04]  /*237430*/  LDL.LU R7, [R1+0x4f8] ;  /* 0x0004f80001077983 */ /* 0x000ea80000300800 */
[----:B------:R0:W-:Y:S04]  /*237440*/  STSM.16.M88.4 [R24], R12 ;  /* 0x0000000c18007844 */ /* 0x0001e80000000200 */
[----:B0-----:R-:W3:Y:S04]  /*237450*/  LDL.LU.64 R14, [R1+0x74d8] ;  /* 0x0074d800010e7983 */ /* 0x001ee80000300a00 */
[----:B------:R-:W4:Y:S04]  /*237460*/  LDL.LU.64 R12, [R1+0x74d0] ;  /* 0x0074d000010c7983 */ /* 0x000f280000300a00 */
[----:B------:R0:W-:Y:S04]  /*237470*/  STSM.16.M88.4 [R24+0x200], R20 ;  /* 0x0002001418007844 */ /* 0x0001e80000000200 */
[----:B0-----:R-:W2:Y:S04]  /*237480*/  LDL.LU.64 R22, [R1+0x74c8] ;  /* 0x0074c80001167983 */ /* 0x001ea80000300a00 */
[----:B------:R-:W2:Y:S01]  /*237490*/  LDL.LU.64 R20, [R1+0x74c0] ;  /* 0x0074c00001147983 */ /* 0x000ea20000300a00 */
[----:B------:R-:W-:Y:S01]  /*2374a0*/  PRMT R16, R19, 0x5210, R16 ;  /* 0x0000521013107816 */ /* 0x000fe20000000010 */
[----:B------:R-:W-:Y:S01]  /*2374b0*/  BAR.SYNC.DEFER_BLOCKING 0x0 ;  /* 0x0000000000007b1d */ /* 0x000fe20000010000 */
[----:B----4-:R-:W-:-:S05]  /*2374c0*/  PRMT R12, R12, 0x5210, R13 ;  /* 0x000052100c0c7816 */ /* 0x010fca000000000d */
[----:B------:R-:W4:Y:S02]  /*2374d0*/  LDL.LU R13, [R1+0x74bc] ;  /* 0x0074bc00010d7983 */ /* 0x000f240000300800 */
[----:B----4-:R-:W-:Y:S02]  /*2374e0*/  PRMT R13, R13, 0x5210, R17 ;  /* 0x000052100d0d7816 */ /* 0x010fe40000000011 */
[----:B------:R-:W4:Y:S01]  /*2374f0*/  LDL.LU R17, [R1+0x74b8] ;  /* 0x0074b80001117983 */ /* 0x000f220000300800 */
[----:B---3--:R-:W-:Y:S02]  /*237500*/  PRMT R15, R18, 0x5210, R15 ;  /* 0x00005210120f7816 */ /* 0x008fe4000000000f */
[----:B--2---:R-:W-:Y:S02]  /*237510*/  PRMT R19, R22, 0x5210, R9 ;  /* 0x0000521016137816 */ /* 0x004fe40000000009 */
[----:B------:R-:W-:Y:S02]  /*237520*/  PRMT R18, R21, 0x5210, R10 ;  /* 0x0000521015127816 */ /* 0x000fe4000000000a */
[----:B------:R-:W-:-:S04]  /*237530*/  LOP3.LUT R9, R23, 0xffff, RZ, 0xc0, !PT ;  /* 0x0000ffff17097812 */ /* 0x000fc800078ec0ff */
[--C-:B------:R-:W-:Y:S02]  /*237540*/  PRMT R10, R26, 0x4210, R9.reuse ;  /* 0x000042101a0a7816 */ /* 0x100fe40000000009 */
[----:B------:R-:W-:Y:S02]  /*237550*/  PRMT R9, R27, 0x5210, R9 ;  /* 0x000052101b097816 */ /* 0x000fe40000000009 */
[----:B------:R-:W-:Y:S02]  /*237560*/  LOP3.LUT R2, R2, 0xffff, RZ, 0xc0, !PT ;  /* 0x0000ffff02027812 */ /* 0x000fe400078ec0ff */
[----:B------:R-:W-:Y:S02]  /*237570*/  LOP3.LUT R0, R0, 0xffff, RZ, 0xc0, !PT ;  /* 0x0000ffff00007812 */ /* 0x000fe400078ec0ff */
[----:B------:R-:W-:Y:S02]  /*237580*/  PRMT R4, R4, 0x5210, R2 ;  /* 0x0000521004047816 */ /* 0x000fe40000000002 */
[----:B----4-:R-:W-:-:S02]  /*237590*/  PRMT R14, R17, 0x5210, R14 ;  /* 0x00005210110e7816 */ /* 0x010fc4000000000e */
[----:B------:R-:W-:Y:S02]  /*2375a0*/  PRMT R17, R20, 0x5210, R11 ;  /* 0x0000521014117816 */ /* 0x000fe4000000000b */
[----:B------:R-:W0:Y:S04]  /*2375b0*/  LDS.128 R20, [R8] ;  /* 0x0000000008147984 */ /* 0x000e280000000c00 */
[----:B0-----:R-:W-:Y:S04]  /*2375c0*/  STL.64 [R1+0x480], R20 ;  /* 0x0004801401007387 */ /* 0x001fe80000100a00 */
[----:B------:R-:W-:Y:S04]  /*2375d0*/  STL.64 [R1+0x488], R22 ;  /* 0x0004881601007387 */ /* 0x000fe80000100a00 */
[----:B------:R-:W0:Y:S04]  /*2375e0*/  LDS.128 R20, [R8+0x400] ;  /* 0x0004000008147984 */ /* 0x000e280000000c00 */
[----:B------:R1:W-:Y:S01]  /*2375f0*/  STL [R1+0x7438], R8 ;  /* 0x0074380801007387 */ /* 0x0003e20000100800 */
[----:B------:R-:W-:Y:S01]  /*237600*/  BAR.SYNC.DEFER_BLOCKING 0x0 ;  /* 0x0000000000007b1d */ /* 0x000fe20000010000 */
[----:B-1----:R-:W-:-:S05]  /*237610*/  LOP3.LUT R8, R25, 0xffff, RZ, 0xc0, !PT ;  /* 0x0000ffff19087812 */ /* 0x002fca00078ec0ff */
[----:B0-----:R-:W-:Y:S04]  /*237620*/  STL.64 [R1+0x4d0], R20 ;  /* 0x0004d01401007387 */ /* 0x001fe80000100a00 */
[----:B------:R-:W-:Y:S04]  /*237630*/  STL.64 [R1+0x4d8], R22 ;  /* 0x0004d81601007387 */ /* 0x000fe80000100a00 */
[----:B------:R0:W-:Y:S04]  /*237640*/  STL [R1+0x8c0], R10 ;  /* 0x0008c00a01007387 */ /* 0x0001e80000100800 */
[----:B------:R1:W-:Y:S01]  /*237650*/  STL [R1+0x880], R9 ;  /* 0x0008800901007387 */ /* 0x0003e20000100800 */
[----:B0-----:R-:W-:-:S02]  /*237660*/  PRMT R10, R28, 0x4210, R8 ;  /* 0x000042101c0a7816 */ /* 0x001fc40000000008 */
[----:B-1----:R-:W-:Y:S02]  /*237670*/  PRMT R9, R29, 0x5210, R8 ;  /* 0x000052101d097816 */ /* 0x002fe40000000008 */
[----:B------:R-:W-:Y:S01]  /*237680*/  PRMT R8, R3, 0x4210, R2 ;  /* 0x0000421003087816 */ /* 0x000fe20000000002 */
[----:B------:R-:W-:Y:S01]  /*237690*/  STL [R1+0x8c4], R10 ;  /* 0x0008c40a01007387 */ /* 0x000fe20000100800 */
[----:B------:R-:W-:Y:S02]  /*2376a0*/  LOP3.LUT R3, R5, 0xffff, RZ, 0xc0, !PT ;  /* 0x0000ffff05037812 */ /* 0x000fe400078ec0ff */
[--C-:B------:R-:W-:Y:S01]  /*2376b0*/  PRMT R2, R6, 0x4210, R0.reuse ;  /* 0x0000421006027816 */ /* 0x100fe20000000000 */
[----:B------:R-:W-:Y:S04]  /*2376c0*/  STL [R1+0x884], R9 ;  /* 0x0008840901007387 */ /* 0x000fe80000100800 */
[----:B------:R0:W-:Y:S04]  /*2376d0*/  STL [R1+0x8c8], R8 ;  /* 0x0008c80801007387 */ /* 0x0001e80000100800 */
[----:B------:R-:W-:Y:S04]  /*2376e0*/  STL [R1+0x888], R4 ;  /* 0x0008880401007387 */ /* 0x000fe80000100800 */
[----:B------:R-:W-:Y:S04]  /*2376f0*/  STL [R1+0x94], R3 ;  /* 0x0000940301007387 */ /* 0x000fe80000100800 */
[----:B0-----:R-:W2:Y:S04]  /*237700*/  LDL.LU R8, [R1+0x1aac] ;  /* 0x001aac0001087983 */ /* 0x001ea80000300800 */
[----:B------:R-:W-:Y:S04]  /*237710*/  STL [R1+0x8b0], R2 ;  /* 0x0008b00201007387 */ /* 0x000fe80000100800 */
[----:B------:R-:W3:Y:S01]  /*237720*/  LDL.LU R9, [R1+0x1aa8] ;  /* 0x001aa80001097983 */ /* 0x000ee20000300800 */
[----:B------:R-:W-:-:S05]  /*237730*/  PRMT R0, R7, 0x5210, R0 ;  /* 0x0000521007007816 */ /* 0x000fca0000000000 */
[----:B------:R-:W-:Y:S04]  /*237740*/  STL [R1+0x870], R0 ;  /* 0x0008700001007387 */ /* 0x000fe80000100800 */
[----:B---3--:R0:W-:Y:S04]  /*237750*/  STL [R1+0x74ac], R9 ;  /* 0x0074ac0901007387 */ /* 0x0081e80000100800 */
[----:B0-----:R-:W3:Y:S04]  /*237760*/  LDL.LU R9, [R1+0x4fc] ;  /* 0x0004fc0001097983 */ /* 0x001ee80000300800 */
[----:B---3--:R0:W-:Y:S04]  /*237770*/  STL [R1+0x74b4], R9 ;  /* 0x0074b40901007387 */ /* 0x0081e80000100800 */
[----:B0-----:R-:W3:Y:S04]  /*237780*/  LDL.LU R9, [R1+0x1ec8] ;  /* 0x001ec80001097983 */ /* 0x001ee80000300800 */
[----:B------:R-:W4:Y:S04]  /*237790*/  LDL.LU R10, [R1+0x1ec4] ;  /* 0x001ec400010a7983 */ /* 0x000f280000300800 */
[----:B------:R-:W-:Y:S04]  /*2377a0*/  STSM.16.M88.4 [R24], R16 ;  /* 0x0000001018007844 */ /* 0x000fe80000000200 */
[----:B------:R-:W-:Y:S01]  /*2377b0*/  STSM.16.M88.4 [R24+0x200], R12 ;  /* 0x0002000c18007844 */ /* 0x000fe20000000200 */
[----:B--2---:R-:W-:Y:S01]  /*2377c0*/  LOP3.LUT R8, R8, 0xffff, RZ, 0xc0, !PT ;  /* 0x0000ffff08087812 */ /* 0x004fe200078ec0ff */
[----:B------:R-:W-:Y:S06]  /*2377d0*/  BAR.SYNC.DEFER_BLOCKING 0x0 ;  /* 0x0000000000007b1d */ /* 0x000fec0000010000 */
[----:B----4-:R0:W-:Y:S04]  /*2377e0*/  STL [R1+0x74b0], R10 ;  /* 0x0074b00a01007387 */ /* 0x0101e80000100800 */
[----:B0-----:R-:W3:Y:S04]  /*2377f0*/  LDL.LU R10, [R1+0x94] ;  /* 0x00009400010a7983 */ /* 0x001ee80000300800 */
        /* <DEDUP_REMOVED lines=26> */
[----:B---3--:R-:W-:-:S05]  /*2379a0*/  PRMT R9, R9, 0x4210, R10 ;  /* 0x0000421009097816 */ /* 0x008fca000000000a */
[----:B------:R0:W-:Y:S04]  /*2379b0*/  STL [R1+0x8b4], R9 ;  /* 0x0008b40901007387 */ /* 0x0001e80000100800 */
[----:B0-----:R-:W3:Y:S02]  /*2379c0*/  LDL.LU R9, [R1+0x74b4] ;  /* 0x0074b40001097983 */ /* 0x001ee40000300800 */
[----:B---3--:R-:W-:Y:S02]  /*2379d0*/  PRMT R9, R9, 0x5210, R10 ;  /* 0x0000521009097816 */ /* 0x008fe4000000000a */
[----:B------:R-:W3:Y:S04]  /*2379e0*/  LDL.LU R10, [R1+0x74b0] ;  /* 0x0074b000010a7983 */ /* 0x000ee80000300800 */
[----:B------:R0:W-:Y:S04]  /*2379f0*/  STL [R1+0x874], R9 ;  /* 0x0008740901007387 */ /* 0x0001e80000100800 */
[----:B0-----:R-:W3:Y:S01]  /*237a00*/  LDL.LU R9, [R1+0x74ac] ;  /* 0x0074ac0001097983 */ /* 0x001ee20000300800 */
[----:B--2---:R-:W-:-:S02]  /*237a10*/  LOP3.LUT R2, R2, 0xffff, RZ, 0xc0, !PT ;  /* 0x0000ffff02027812 */ /* 0x004fc400078ec0ff */
[----:B----4-:R-:W-:Y:S02]  /*237a20*/  LOP3.LUT R0, R0, 0xffff, RZ, 0xc0, !PT ;  /* 0x0000ffff00007812 */ /* 0x010fe400078ec0ff */
[----:B---3--:R-:W-:-:S05]  /*237a30*/  PRMT R10, R10, 0x4210, R8 ;  /* 0x000042100a0a7816 */ /* 0x008fca0000000008 */
[----:B------:R0:W-:Y:S01]  /*237a40*/  STL [R1+0x830], R10 ;  /* 0x0008300a01007387 */ /* 0x0001e20000100800 */
[----:B------:R-:W-:Y:S02]  /*237a50*/  LOP3.LUT R9, R9, 0xffff, RZ, 0xc0, !PT ;  /* 0x0000ffff09097812 */ /* 0x000fe400078ec0ff */
[----:B0-----:R-:W-:Y:S02]  /*237a60*/  PRMT R10, R11, 0x5210, R8 ;  /* 0x000052100b0a7816 */ /* 0x001fe40000000008 */
[----:B------:R-:W-:-:S03]  /*237a70*/  PRMT R11, R13, 0x4210, R9 ;  /* 0x000042100d0b7816 */ /* 0x000fc60000000009 */
[----:B------:R0:W-:Y:S01]  /*237a80*/  STL [R1+0x510], R10 ;  /* 0x0005100a01007387 */ /* 0x0001e20000100800 */
[----:B------:R-:W-:-:S03]  /*237a90*/  LOP3.LUT R8, R12, 0xffff, RZ, 0xc0, !PT ;  /* 0x0000ffff0c087812 */ /* 0x000fc600078ec0ff */
[----:B------:R1:W-:Y:S01]  /*237aa0*/  STL [R1+0x834], R11 ;  /* 0x0008340b01007387 */ /* 0x0003e20000100800 */
[----:B0-----:R-:W-:Y:S02]  /*237ab0*/  PRMT R10, R14, 0x5210, R9 ;  /* 0x000052100e0a7816 */ /* 0x001fe40000000009 */
[----:B------:R-:W-:Y:S02]  /*237ac0*/  LOP3.LUT R9, R15, 0xffff, RZ, 0xc0, !PT ;  /* 0x0000ffff0f097812 */ /* 0x000fe400078ec0ff */
[--C-:B-1----:R-:W-:Y:S01]  /*237ad0*/  PRMT R11, R16, 0x4210, R8.reuse ;  /* 0x00004210100b7816 */ /* 0x102fe20000000008 */
[----:B------:R0:W-:Y:S04]  /*237ae0*/  STL [R1+0x514], R10 ;  /* 0x0005140a01007387 */ /* 0x0001e80000100800 */
[----:B------:R1:W-:Y:S01]  /*237af0*/  STL [R1+0x838], R11 ;  /* 0x0008380b01007387 */ /* 0x0003e20000100800 */
[----:B0-----:R-:W-:-:S02]  /*237b00*/  PRMT R10, R17, 0x5210, R8 ;  /* 0x00005210110a7816 */ /* 0x001fc40000000008 */
[----:B------:R-:W-:Y:S02]  /*237b10*/  LOP3.LUT R8, R18, 0xffff, RZ, 0xc0, !PT ;  /* 0x0000ffff12087812 */ /* 0x000fe400078ec0ff */
[--C-:B-1----:R-:W-:Y:S01]  /*237b20*/  PRMT R11, R19, 0x4210, R9.reuse ;  /* 0x00004210130b7816 */ /* 0x102fe20000000009 */
[----:B------:R0:W-:Y:S04]  /*237b30*/  STL [R1+0x518], R10 ;  /* 0x0005180a01007387 */ /* 0x0001e80000100800 */
[----:B------:R1:W-:Y:S01]  /*237b40*/  STL [R1+0x83c], R11 ;  /* 0x00083c0b01007387 */ /* 0x0003e20000100800 */
[----:B0-----:R-:W-:Y:S02]  /*237b50*/  PRMT R10, R20, 0x5210, R9 ;  /* 0x00005210140a7816 */ /* 0x001fe40000000009 */
[----:B------:R-:W-:-:S02]  /*237b60*/  LOP3.LUT R9, R21, 0xffff, RZ, 0xc0, !PT ;  /* 0x0000ffff15097812 */ /* 0x000fc400078ec0ff */
[--C-:B-1----:R-:W-:Y:S01]  /*237b70*/  PRMT R11, R22, 0x4210, R8.reuse ;  /* 0x00004210160b7816 */ /* 0x102fe20000000008 */
[----:B------:R0:W-:Y:S04]  /*237b80*/  STL [R1+0x51c], R10 ;  /* 0x00051c0a01007387 */ /* 0x0001e80000100800 */
[----:B------:R1:W-:Y:S01]  /*237b90*/  STL [R1+0x8a0], R11 ;  /* 0x0008a00b01007387 */ /* 0x0003e20000100800 */
[----:B0-----:R-:W-:Y:S02]  /*237ba0*/  PRMT R10, R23, 0x5210, R8 ;  /* 0x00005210170a7816 */ /* 0x001fe40000000008 */
[----:B------:R-:W-:Y:S02]  /*237bb0*/  LOP3.LUT R8, R24, 0xffff, RZ, 0xc0, !PT ;  /* 0x0000ffff18087812 */ /* 0x000fe400078ec0ff */
[--C-:B-1----:R-:W-:Y:S01]  /*237bc0*/  PRMT R11, R25, 0x4210, R9.reuse ;  /* 0x00004210190b7816 */ /* 0x102fe20000000009 */
[----:B------:R0:W-:Y:S04]  /*237bd0*/  STL [R1+0x850], R10 ;  /* 0x0008500a01007387 */ /* 0x0001e80000100800 */
[----:B------:R-:W-:Y:S01]  /*237be0*/  STL [R1+0x8a4], R11 ;  /* 0x0008a40b01007387 */ /* 0x000fe20000100800 */
[----:B0-----:R-:W-:-:S02]  /*237bf0*/  PRMT R10, R26, 0x5210, R9 ;  /* 0x000052101a0a7816 */ /* 0x001fc40000000009 */
[--C-:B------:R-:W-:Y:S02]  /*237c00*/  PRMT R9, R27, 0x4210, R8.reuse ;  /* 0x000042101b097816 */ /* 0x100fe40000000008 */
[----:B------:R-:W-:Y:S01]  /*237c10*/  PRMT R8, R28, 0x5210, R8 ;  /* 0x000052101c087816 */ /* 0x000fe20000000008 */
[----:B------:R-:W-:Y:S04]  /*237c20*/  STL [R1+0x854], R10 ;  /* 0x0008540a01007387 */ /* 0x000fe80000100800 */
[----:B------:R0:W-:Y:S04]  /*237c30*/  STL [R1+0x890], R9 ;  /* 0x0008900901007387 */ /* 0x0001e80000100800 */
[----:B------:R1:W-:Y:S01]  /*237c40*/  STL [R1+0x810], R8 ;  /* 0x0008100801007387 */ /* 0x0003e20000100800 */
[----:B0-----:R-:W-:-:S02]  /*237c50*/  PRMT R9, R29, 0x4210, R2 ;  /* 0x000042101d097816 */ /* 0x001fc40000000002 */
[----:B-1----:R-:W-:-:S03]  /*237c60*/  PRMT R8, R3, 0x5210, R2 ;  /* 0x0000521003087816 */ /* 0x002fc60000000002 */
[----:B------:R0:W-:Y:S01]  /*237c70*/  STL [R1+0x894], R9 ;  /* 0x0008940901007387 */ /* 0x0001e20000100800 */
[----:B------:R-:W-:Y:S02]  /*237c80*/  LOP3.LUT R3, R4, 0xffff, RZ, 0xc0, !PT ;  /* 0x0000ffff04037812 */ /* 0x000fe400078ec0ff */
[--C-:B------:R-:W-:Y:S01]  /*237c90*/  PRMT R2, R5, 0x4210, R0.reuse ;  /* 0x0000421005027816 */ /* 0x100fe20000000000 */
[----:B------:R-:W-:Y:S01]  /*237ca0*/  STL [R1+0x814], R8 ;  /* 0x0008140801007387 */ /* 0x000fe20000100800 */
[----:B------:R-:W-:Y:S02]  /*237cb0*/  PRMT R0, R6, 0x5210, R0 ;  /* 0x0000521006007816 */ /* 0x000fe40000000000 */
[----:B0-----:R-:W-:Y:S01]  /*237cc0*/  LOP3.LUT R9, R7, 0xffff, RZ, 0xc0, !PT ;  /* 0x0000ffff07097812 */ /* 0x001fe200078ec0ff */
[----:B------:R-:W-:Y:S04]  /*237cd0*/  STL [R1+0x98], R3 ;  /* 0x0000980301007387 */ /* 0x000fe80000100800 */
[----:B------:R-:W-:Y:S04]  /*237ce0*/  STL [R1+0x898], R2 ;  /* 0x0008980201007387 */ /* 0x000fe80000100800 */
[----:B------:R0:W-:Y:S04]  /*237cf0*/  STL [R1+0x74a0], R9 ;  /* 0x0074a00901007387 */ /* 0x0001e80000100800 */
[----:B------:R-:W-:Y:S04]  /*237d00*/  STL [R1+0x818], R0 ;  /* 0x0008180001007387 */ /* 0x000fe80000100800 */
[----:B0-----:R-:W2:Y:S04]  /*237d10*/  LDL.LU R9, [R1+0x534] ;  /* 0x0005340001097983 */ /* 0x001ea80000300800 */
[----:B--2---:R0:W-:Y:S04]  /*237d20*/  STL [R1+0x74a8], R9 ;  /* 0x0074a80901007387 */ /* 0x0041e80000100800 */
[----:B0-----:R-:W2:Y:S04]  /*237d30*/  LDL.LU R9, [R1+0x1e90] ;  /* 0x001e900001097983 */ /* 0x001ea80000300800 */
[----:B------:R-:W3:Y:S04]  /*237d40*/  LDL.LU R8, [R1+0x1b68] ;  /* 0x001b680001087983 */ /* 0x000ee80000300800 */
[----:B---3--:R0:W-:Y:S04]  /*237d50*/  STL [R1+0x74a4], R8 ;  /* 0x0074a40801007387 */ /* 0x0081e80000100800 */
[----:B0-----:R-:W2:Y:S04]  /*237d60*/  LDL.LU R8, [R1+0x98] ;  /* 0x0000980001087983 */ /* 0x001ea80000300800 */
[----:B------:R-:W3:Y:S04]  /*237d70*/  LDL.LU R10, [R1+0x538] ;  /* 0x00053800010a7983 */ /* 0x000ee80000300800 */
        /* <DEDUP_REMOVED lines=30> */
[----:B0-----:R-:W3:Y:S02]  /*237f60*/  LDL.LU R9, [R1+0x74a8] ;  /* 0x0074a80001097983 */ /* 0x001ee40000300800 */
[----:B---3--:R-:W-:-:S02]  /*237f70*/  PRMT R9, R9, 0x5210, R8 ;  /* 0x0000521009097816 */ /* 0x008fc40000000008 */
[----:B------:R-:W3:Y:S04]  /*237f80*/  LDL.LU R8, [R1+0x74a4] ;  /* 0x0074a40001087983 */ /* 0x000ee80000300800 */
[----:B------:R0:W-:Y:S04]  /*237f90*/  STL [R1+0x800], R9 ;  /* 0x0008000901007387 */ /* 0x0001e80000100800 */
[----:B0-----:R-:W2:Y:S02]  /*237fa0*/  LDL.LU R9, [R1+0x74a0] ;  /* 0x0074a00001097983 */ /* 0x001ea40000300800 */
[----:B--2---:R-:W-:-:S05]  /*237fb0*/  PRMT R10, R10, 0x4210, R9 ;  /* 0x000042100a0a7816 */ /* 0x004fca0000000009 */
[----:B------:R0:W-:Y:S04]  /*237fc0*/  STL [R1+0x864], R10 ;  /* 0x0008640a01007387 */ /* 0x0001e80000100800 */
[----:B0-----:R-:W2:Y:S01]  /*237fd0*/  LDL.LU R10, [R1+0x749c] ;  /* 0x00749c00010a7983 */ /* 0x001ea20000300800 */
[----:B---3--:R-:W-:Y:S02]  /*237fe0*/  LOP3.LUT R8, R8, 0xffff, RZ, 0xc0, !PT ;  /* 0x0000ffff08087812 */ /* 0x008fe400078ec0ff */
[----:B------:R-:W-:-:S04]  /*237ff0*/  LOP3.LUT R2, R2, 0xffff, RZ, 0xc0, !PT ;  /* 0x0000ffff02027812 */ /* 0x000fc800078ec0ff */
[----:B----4-:R-:W-:Y:S02]  /*238000*/  PRMT R4, R4, 0x4210, R2 ;  /* 0x0000421004047816 */ /* 0x010fe40000000002 */
[----:B--2---:R-:W-:Y:S02]  /*238010*/  PRMT R10, R10, 0x5210, R9 ;  /* 0x000052100a0a7816 */ /* 0x004fe40000000009 */
[----:B------:R-:W-:Y:S02]  /*238020*/  LOP3.LUT R9, R11, 0xffff, RZ, 0xc0, !PT ;  /* 0x0000ffff0b097812 */ /* 0x000fe400078ec0ff */
[--C-:B------:R-:W-:Y:S01]  /*238030*/  PRMT R11, R12, 0x4210, R8.reuse ;  /* 0x000042100c0b7816 */ /* 0x100fe20000000008 */
        /* <DEDUP_REMOVED lines=26> */
[----:B------:R-:W-:Y:S01]  /*2381e0*/  STL [R1+0x824], R11 ;  /* 0x0008240b01007387 */ /* 0x000fe20000100800 */
[----:B0-----:R-:W-:Y:S02]  /*2381f0*/  PRMT R10, R28, 0x5210, R9 ;  /* 0x000052101c0a7816 */ /* 0x001fe40000000009 */
[--C-:B------:R-:W-:Y:S02]  /*238200*/  PRMT R9, R29, 0x4210, R8.reuse ;  /* 0x000042101d097816 */ /* 0x100fe40000000008 */
[----:B------:R-:W-:Y:S01]  /*238210*/  PRMT R8, R0, 0x5210, R8 ;  /* 0x0000521000087816 */ /* 0x000fe20000000008 */
[----:B------:R-:W-:Y:S01]  /*238220*/  STL [R1+0x7e4], R10 ;  /* 0x0007e40a01007387 */ /* 0x000fe20000100800 */
[----:B------:R-:W-:-:S02]  /*238230*/  LOP3.LUT R0, R3, 0xffff, RZ, 0xc0, !PT ;  /* 0x0000ffff03007812 */ /* 0x000fc400078ec0ff */
[----:B------:R-:W-:Y:S01]  /*238240*/  PRMT R3, R5, 0x5210, R2 ;  /* 0x0000521005037816 */ /* 0x000fe20000000002 */
[----:B------:R-:W-:Y:S01]  /*238250*/  STL [R1+0x828], R9 ;  /* 0x0008280901007387 */ /* 0x000fe20000100800 */
[----:B------:R-:W-:-:S03]  /*238260*/  LOP3.LUT R2, R6, 0xffff, RZ, 0xc0, !PT ;  /* 0x0000ffff06027812 */ /* 0x000fc600078ec0ff */
[----:B------:R0:W-:Y:S04]  /*238270*/  STL [R1+0x7e8], R8 ;  /* 0x0007e80801007387 */ /* 0x0001e80000100800 */
[----:B------:R-:W-:Y:S04]  /*238280*/  STL [R1+0x540], R4 ;  /* 0x0005400401007387 */ /* 0x000fe80000100800 */
[----:B------:R1:W-:Y:S04]  /*238290*/  STL [R1+0x94], R0 ;  /* 0x0000940001007387 */ /* 0x0003e80000100800 */
[----:B------:R-:W-:Y:S04]  /*2382a0*/  STL [R1+0x500], R3 ;  /* 0x0005000301007387 */ /* 0x000fe80000100800 */
[----:B------:R-:W-:Y:S04]  /*2382b0*/  STL [R1+0x98], R2 ;  /* 0x0000980201007387 */ /* 0x000fe80000100800 */
[----:B0-----:R-:W2:Y:S01]  /*2382c0*/  LDL.LU R8, [R1+0x1a58] ;  /* 0x001a580001087983 */ /* 0x001ea20000300800 */
[----:B-1----:R-:W-:-:S03]  /*2382d0*/  PRMT R0, R7, 0x4210, R0 ;  /* 0x0000421007007816 */ /* 0x002fc60000000000 */
[----:B--2---:R0:W-:Y:S04]  /*2382e0*/  STL [R1+0x7494], R8 ;  /* 0x0074940801007387 */ /* 0x0041e80000100800 */
[----:B------:R-:W-:Y:S04]  /*2382f0*/  STL [R1+0x544], R0 ;  /* 0x0005440001007387 */ /* 0x000fe80000100800 */
[----:B0-----:R-:W2:Y:S04]  /*238300*/  LDL.LU R8, [R1+0x55c] ;  /* 0x00055c0001087983 */ /* 0x001ea80000300800 */
[----:B------:R-:W3:Y:S04]  /*238310*/  LDL.LU R7, [R1+0x560] ;  /* 0x0005600001077983 */ /* 0x000ee80000300800 */
[----:B---3--:R0:W-:Y:S04]  /*238320*/  STL [R1+0x7490], R7 ;  /* 0x0074900701007387 */ /* 0x0081e80000100800 */
[----:B0-----:R-:W3:Y:S04]  /*238330*/  LDL.LU R7, [R1+0x1e3c] ;  /* 0x001e3c0001077983 */ /* 0x001ee80000300800 */
        /* <DEDUP_REMOVED lines=29> */
[----:B------:R-:W2:Y:S04]  /*238510*/  LDL.LU R5, [R1+0x1e0c] ;  /* 0x001e0c0001057983 */ /* 0x000ea80000300800 */
[----:B------:R-:W2:Y:S04]  /*238520*/  LDL.LU R6, [R1+0x590] ;  /* 0x0005900001067983 */ /* 0x000ea80000300800 */
[----:B------:R-:W2:Y:S04]  /*238530*/  LDL.LU R11, [R1+0x12c0] ;  /* 0x0012c000010b7983 */ /* 0x000ea80000300800 */
[----:B------:R-:W3:Y:S04]  /*238540*/  LDL.LU R7, [R1+0x7498] ;  /* 0x0074980001077983 */ /* 0x000ee80000300800 */
[----:B------:R0:W-:Y:S04]  /*238550*/  STL [R1+0x504], R8 ;  /* 0x0005040801007387 */ /* 0x0001e80000100800 */
[----:B0-----:R-:W4:Y:S01]  /*238560*/  LDL.LU R8, [R1+0x7494] ;  /* 0x0074940001087983 */ /* 0x001f220000300800 */
[----:B---3--:R-:W-:-:S05]  /*238570*/  PRMT R7, R7, 0x4210, R9 ;  /* 0x0000421007077816 */ /* 0x008fca0000000009 */
[----:B------:R0:W-:Y:S04]  /*238580*/  STL [R1+0x548], R7 ;  /* 0x0005480701007387 */ /* 0x0001e80000100800 */
[----:B0-----:R-:W3:Y:S01]  /*238590*/  LDL.LU R7, [R1+0x7490] ;  /* 0x0074900001077983 */ /* 0x001ee20000300800 */
[----:B----4-:R-:W-:Y:S02]  /*2385a0*/  LOP3.LUT R8, R8, 0xffff, RZ, 0xc0, !PT ;  /* 0x0000ffff08087812 */ /* 0x010fe400078ec0ff */
[----:B---3--:R-:W-:Y:S02]  /*2385b0*/  PRMT R7, R7, 0x5210, R9 ;  /* 0x0000521007077816 */ /* 0x008fe40000000009 */
[----:B------:R-:W3:Y:S01]  /*2385c0*/  LDL.LU R9, [R1+0x748c] ;  /* 0x00748c0001097983 */ /* 0x000ee20000300800 */
[----:B------:R-:W-:-:S03]  /*2385d0*/  PRMT R10, R10, 0x4210, R8 ;  /* 0x000042100a0a7816 */ /* 0x000fc60000000008 */
[----:B------:R0:W-:Y:S01]  /*2385e0*/  STL [R1+0x508], R7 ;  /* 0x0005080701007387 */ /* 0x0001e20000100800 */
[----:B------:R-:W-:Y:S02]  /*2385f0*/  PRMT R12, R12, 0x5210, R8 ;  /* 0x000052100c0c7816 */ /* 0x000fe40000000008 */
[----:B------:R-:W-:Y:S01]  /*238600*/  LOP3.LUT R8, R13, 0xffff, RZ, 0xc0, !PT ;  /* 0x0000ffff0d087812 */ /* 0x000fe200078ec0ff */
[----:B0-----:R-:W4:Y:S04]  /*238610*/  LDL.LU R7, [R1+0x7488] ;  /* 0x0074880001077983 */ /* 0x001f280000300800 */
[----:B------:R0:W-:Y:S04]  /*238620*/  STL [R1+0x54c], R10 ;  /* 0x00054c0a01007387 */ /* 0x0001e80000100800 */
[----:B------:R1:W-:Y:S01]  /*238630*/  STL [R1+0x50c], R12 ;  /* 0x00050c0c01007387 */ /* 0x0003e20000100800 */
[----:B------:R-:W-:-:S02]  /*238640*/  LOP3.LUT R2, R2, 0xffff, RZ, 0xc0, !PT ;  /* 0x0000ffff02027812 */ /* 0x000fc400078ec0ff */
[----:B------:R-:W-:Y:S02]  /*238650*/  LOP3.LUT R0, R0, 0xffff, RZ, 0xc0, !PT ;  /* 0x0000ffff00007812 */ /* 0x000fe400078ec0ff */
[----:B---3--:R-:W-:-:S04]  /*238660*/  LOP3.LUT R9, R9, 0xffff, RZ, 0xc0, !PT ;  /* 0x0000ffff09097812 */ /* 0x008fc800078ec0ff */
[--C-:B0-----:R-:W-:Y:S02]  /*238670*/  PRMT R10, R14, 0x4210, R9.reuse ;  /* 0x000042100e0a7816 */ /* 0x101fe40000000009 */
[----:B-1----:R-:W-:-:S03]  /*238680*/  PRMT R12, R15, 0x5210, R9 ;  /* 0x000052100f0c7816 */ /* 0x002fc60000000009 */
[----:B------:R0:W-:Y:S01]  /*238690*/  STL [R1+0x580], R10 ;  /* 0x0005800a01007387 */ /* 0x0001e20000100800 */
[----:B------:R-:W-:-:S03]  /*2386a0*/  LOP3.LUT R9, R16, 0xffff, RZ, 0xc0, !PT ;  /* 0x0000ffff10097812 */ /* 0x000fc600078ec0ff */
[----:B------:R1:W-:Y:S01]  /*2386b0*/  STL [R1+0x550], R12 ;  /* 0x0005500c01007387 */ /* 0x0003e20000100800 */
        /* <DEDUP_REMOVED lines=14> */
[----:B------:R-:W-:Y:S01]  /*2387a0*/  STL [R1+0x534], R12 ;  /* 0x0005340c01007387 */ /* 0x000fe20000100800 */
[--C-:B0-----:R-:W-:Y:S02]  /*2387b0*/  PRMT R10, R26, 0x4210, R9.reuse ;  /* 0x000042101a0a7816 */ /* 0x101fe40000000009 */
[----:B------:R-:W-:-:S03]  /*2387c0*/  PRMT R9, R27, 0x5210, R9 ;  /* 0x000052101b097816 */ /* 0x000fc60000000009 */
[----:B------:R0:W-:Y:S04]  /*2387d0*/  STL [R1+0x578], R10 ;  /* 0x0005780a01007387 */ /* 0x0001e80000100800 */
[----:B------:R1:W-:Y:S01]  /*2387e0*/  STL [R1+0x538], R9 ;  /* 0x0005380901007387 */ /* 0x0003e20000100800 */
[--C-:B0-----:R-:W-:Y:S02]  /*2387f0*/  PRMT R10, R28, 0x4210, R8.reuse ;  /* 0x000042101c0a7816 */ /* 0x101fe40000000008 */
[----:B-1----:R-:W-:Y:S02]  /*238800*/  PRMT R9, R29, 0x5210, R8 ;  /* 0x000052101d097816 */ /* 0x002fe40000000008 */
[--C-:B------:R-:W-:Y:S02]  /*238810*/  PRMT R8, R3, 0x4210, R2.reuse ;  /* 0x0000421003087816 */ /* 0x100fe40000000002 */
[----:B--2---:R-:W-:Y:S01]  /*238820*/  PRMT R3, R4, 0x5210, R2 ;  /* 0x0000521004037816 */ /* 0x004fe20000000002 */
[----:B------:R-:W-:Y:S01]  /*238830*/  STL [R1+0x560], R10 ;  /* 0x0005600a01007387 */ /* 0x000fe20000100800 */
[----:B------:R-:W-:-:S02]  /*238840*/  PRMT R2, R5, 0x4210, R0 ;  /* 0x0000421005027816 */ /* 0x000fc40000000000 */
[----:B------:R-:W-:Y:S01]  /*238850*/  PRMT R0, R6, 0x5210, R0 ;  /* 0x0000521006007816 */ /* 0x000fe20000000000 */
[----:B------:R-:W-:Y:S04]  /*238860*/  STL [R1+0x520], R9 ;  /* 0x0005200901007387 */ /* 0x000fe80000100800 */
[----:B------:R-:W-:Y:S04]  /*238870*/  STL [R1+0x564], R8 ;  /* 0x0005640801007387 */ /* 0x000fe80000100800 */
[----:B------:R0:W-:Y:S04]  /*238880*/  STL [R1+0x524], R3 ;  /* 0x0005240301007387 */ /* 0x0001e80000100800 */
[----:B------:R1:W-:Y:S04]  /*238890*/  STL [R1+0x568], R2 ;  /* 0x0005680201007387 */ /* 0x0003e80000100800 */
[----:B------:R2:W-:Y:S01]  /*2388a0*/  STL [R1+0x528], R0 ;  /* 0x0005280001007387 */ /* 0x0005e20000100800 */
[----:B0-----:R-:W-:-:S02]  /*2388b0*/  VIADD R3, R11, 0x1ad ;  /* 0x000001ad0b037836 */ /* 0x001fc40000000000 */
        /* <DEDUP_REMOVED lines=16> */
[----:B------:R-:W-:-:S03]  /*2389c0*/  VIADD R6, R11, 0x1b9 ;  /* 0x000001b90b067836 */ /* 0x000fc60000000000 */
[----:B------:R2:W-:Y:S01]  /*2389d0*/  STL [R1+0x628], R0 ;  /* 0x0006280001007387 */ /* 0x0005e20000100800 */
[C---:B0-----:R-:W-:Y:S02]  /*2389e0*/  VIADD R3, R11.reuse, 0x1b6 ;  /* 0x000001b60b037836 */ /* 0x041fe40000000000 */
[----:B-1----:R-:W-:-:S03]  /*2389f0*/  VIADD R2, R11, 0x1b7 ;  /* 0x000001b70b027836 */ /* 0x002fc60000000000 */
[----:B------:R0:W-:Y:S01]  /*238a00*/  STL [R1+0x624], R3 ;  /* 0x0006240301007387 */ /* 0x0001e20000100800 */
[C---:B------:R-:W-:Y:S02]  /*238a10*/  VIADD R9, R11.reuse, 0x1ba ;  /* 0x000001ba0b097836 */ /* 0x040fe40000000000 */
[C---:B--2---:R-:W-:Y:S01]  /*238a20*/  VIADD R0, R11.reuse, 0x1b8 ;  /* 0x000001b80b007836 */ /* 0x044fe20000000000 */
[----:B------:R1:W-:Y:S04]  /*238a30*/  STL [R1+0x620], R2 ;  /* 0x0006200201007387 */ /* 0x0003e80000100800 */
[----:B------:R-:W-:Y:S01]  /*238a40*/  STL [R1+0x7460], R6 ;  /* 0x0074600601007387 */ /* 0x000fe20000100800 */
[----:B0-----:R-:W-:-:S03]  /*238a50*/  VIADD R3, R11, 0x1bb ;  /* 0x000001bb0b037836 */ /* 0x001fc60000000000 */
[----:B------:R0:W-:Y:S01]  /*238a60*/  STL [R1+0x61c], R0 ;  /* 0x00061c0001007387 */ /* 0x0001e20000100800 */
[----:B-1----:R-:W-:-:S03]  /*238a70*/  VIADD R2, R11, 0x1bc ;  /* 0x000001bc0b027836 */ /* 0x002fc60000000000 */
[----:B------:R-:W-:Y:S04]  /*238a80*/  STL [R1+0x7464], R9 ;  /* 0x0074640901007387 */ /* 0x000fe80000100800 */
        /* <DEDUP_REMOVED lines=20> */
[----:B--2---:R-:W-:-:S03]  /*238bd0*/  VIADD R0, R11, 0x1c6 ;  /* 0x000001c60b007836 */ /* 0x004fc60000000000 */
[----:B------:R1:W-:Y:S01]  /*238be0*/  STL [R1+0x5e8], R2 ;  /* 0x0005e80201007387 */ /* 0x0003e20000100800 */
[----:B------:R-:W-:-:S03]  /*238bf0*/  VIADD R5, R11, 0x1c9 ;  /* 0x000001c90b057836 */ /* 0x000fc60000000000 */
[----:B------:R-:W-:Y:S01]  /*238c00*/  STL [R1+0x7468], R6 ;  /* 0x0074680601007387 */ /* 0x000fe20000100800 */
[----:B------:R-:W-:-:S03]  /*238c10*/  VIADD R10, R11, 0x1ca ;  /* 0x000001ca0b0a7836 */ /* 0x000fc60000000000 */
[----:B------:R2:W-:Y:S01]  /*238c20*/  STL [R1+0x5e4], R0 ;  /* 0x0005e40001007387 */ /* 0x0005e20000100800 */
[C---:B0-----:R-:W-:Y:S02]  /*238c30*/  VIADD R3, R11.reuse, 0x1cb ;  /* 0x000001cb0b037836 */ /* 0x041fe40000000000 */
[C---:B-1----:R-:W-:Y:S01]  /*238c40*/  VIADD R2, R11.reuse, 0x1cc ;  /* 0x000001cc0b027836 */ /* 0x042fe20000000000 */
[----:B------:R-:W-:Y:S01]  /*238c50*/  STL [R1+0x7454], R5 ;  /* 0x0074540501007387 */ /* 0x000fe20000100800 */
[----:B--2---:R-:W-:-:S05]  /*238c60*/  VIADD R0, R11, 0x1c8 ;  /* 0x000001c80b007836 */ /* 0x004fca0000000000 */
[----:B------:R0:W-:Y:S04]  /*238c70*/  STL [R1+0x5dc], R0 ;  /* 0x0005dc0001007387 */ /* 0x0001e80000100800 */
[----:B------:R-:W-:Y:S01]  /*238c80*/  STL [R1+0x746c], R10 ;  /* 0x00746c0a01007387 */ /* 0x000fe20000100800 */
[----:B------:R-:W-:-:S03]  /*238c90*/  VIADD R4, R11, 0x1d1 ;  /* 0x000001d10b047836 */ /* 0x000fc60000000000 */
        /* <DEDUP_REMOVED lines=9> */
[----:B------:R-:W-:Y:S01]  /*238d30*/  STL [R1+0x7458], R4 ;  /* 0x0074580401007387 */ /* 0x000fe20000100800 */
[----:B0-----:R-:W-:-:S03]  /*238d40*/  VIADD R3, R11, 0x1d3 ;  /* 0x000001d30b037836 */ /* 0x001fc60000000000 */
[----:B------:R0:W-:Y:S01]  /*238d50*/  STL [R1+0x5bc], R0 ;  /* 0x0005bc0001007387 */ /* 0x0001e20000100800 */
[C---:B-1----:R-:W-:Y:S02]  /*238d60*/  VIADD R2, R11.reuse, 0x1d4 ;  /* 0x000001d40b027836 */ /* 0x042fe40000000000 */
[----:B0-----:R-:W-:-:S05]  /*238d70*/  VIADD R0, R11, 0x1d2 ;  /* 0x000001d20b007836 */ /* 0x001fca0000000000 */
[----:B------:R0:W-:Y:S04]  /*238d80*/  STL [R1+0x5b4], R0 ;  /* 0x0005b40001007387 */ /* 0x0001e80000100800 */
[----:B------:R1:W-:Y:S01]  /*238d90*/  STL [R1+0x5b0], R3 ;  /* 0x0005b00301007387 */ /* 0x0003e20000100800 */
[----:B0-----:R-:W-:-:S03]  /*238da0*/  VIADD R0, R11, 0x1d5 ;  /* 0x000001d50b007836 */ /* 0x001fc60000000000 */
[----:B------:R0:W-:Y:S01]  /*238db0*/  STL [R1+0x5ac], R2 ;  /* 0x0005ac0201007387 */ /* 0x0001e20000100800 */
[----:B-1----:R-:W-:-:S03]  /*238dc0*/  VIADD R3, R11, 0x1d6 ;  /* 0x000001d60b037836 */ /* 0x002fc60000000000 */
[----:B------:R1:W-:Y:S04]  /*238dd0*/  STL [R1+0x5a8], R0 ;  /* 0x0005a80001007387 */ /* 0x0003e80000100800 */
[----:B------:R2:W-:Y:S01]  /*238de0*/  STL [R1+0x5a4], R3 ;  /* 0x0005a40301007387 */ /* 0x0005e20000100800 */
[C---:B0-----:R-:W-:Y:S02]  /*238df0*/  VIADD R2, R11.reuse, 0x1d7 ;  /* 0x000001d70b027836 */ /* 0x041fe40000000000 */
[C---:B-1----:R-:W-:Y:S02]  /*238e00*/  VIADD R0, R11.reuse, 0x1d8 ;  /* 0x000001d80b007836 */ /* 0x042fe40000000000 */
[C---:B--2---:R-:W-:Y:S01]  /*238e10*/  VIADD R3, R11.reuse, 0x1d9 ;  /* 0x000001d90b037836 */ /* 0x044fe20000000000 */
[----:B------:R0:W-:Y:S04]  /*238e20*/  STL [R1+0x5a0], R2 ;  /* 0x0005a00201007387 */ /* 0x0001e80000100800 */
[----:B------:R-:W-:Y:S04]  /*238e30*/  STL [R1+0x7470], R3 ;  /* 0x0074700301007387 */ /* 0x000fe80000100800 */
[----:B------:R1:W-:Y:S01]  /*238e40*/  STL [R1+0x59c], R0 ;  /* 0x00059c0001007387 */ /* 0x0003e20000100800 */
[----:B0-----:R-:W-:-:S02]  /*238e50*/  VIADD R2, R11, 0x1db ;  /* 0x000001db0b027836 */ /* 0x001fc40000000000 */
[C---:B-1----:R-:W-:Y:S02]  /*238e60*/  VIADD R0, R11.reuse, 0x1da ;  /* 0x000001da0b007836 */ /* 0x042fe40000000000 */
[----:B------:R-:W-:-:S03]  /*238e70*/  VIADD R3, R11, 0x1dc ;  /* 0x000001dc0b037836 */ /* 0x000fc60000000000 */
        /* <DEDUP_REMOVED lines=10> */
[----:B------:R-:W-:Y:S04]  /*238f20*/  STL [R1+0x56c], R3 ;  /* 0x00056c0301007387 */ /* 0x000fe80000100800 */
[----:B------:R0:W-:Y:S04]  /*238f30*/  STL [R1+0x7474], R2 ;  /* 0x0074740201007387 */ /* 0x0001e80000100800 */
[----:B------:R1:W-:Y:S01]  /*238f40*/  STL [R1+0x55c], R0 ;  /* 0x00055c0001007387 */ /* 0x0003e20000100800 */
[----:B0-----:R-:W-:-:S02]  /*238f50*/  VIADD R2, R11, 0x1e2 ;  /* 0x000001e20b027836 */ /* 0x001fc40000000000 */
[----:B-1----:R-:W-:-:S03]  /*238f60*/  VIADD R0, R11, 0x1e3 ;  /* 0x000001e30b007836 */ /* 0x002fc60000000000 */
[----:B------:R0:W-:Y:S01]  /*238f70*/  STL [R1+0x53c], R2 ;  /* 0x00053c0201007387 */ /* 0x0001e20000100800 */
[----:B------:R-:W-:-:S03]  /*238f80*/  VIADD R3, R11, 0x1e4 ;  /* 0x000001e40b037836 */ /* 0x000fc60000000000 */
        /* <DEDUP_REMOVED lines=11> */
[----:B------:R1:W-:Y:S04]  /*239040*/  STL [R1+0x46c], R2 ;  /* 0x00046c0201007387 */ /* 0x0003e80000100800 */
[----:B------:R-:W2:Y:S01]  /*239050*/  LDL.LU R9, [R1+0x1d54] ;  /* 0x001d540001097983 */ /* 0x000ea20000300800 */
[----:B0-----:R-:W-:-:S02]  /*239060*/  VIADD R0, R11, 0x1ea ;  /* 0x000001ea0b007836 */ /* 0x001fc40000000000 */
[----:B-1----:R-:W-:-:S03]  /*239070*/  VIADD R2, R11, 0x1eb ;  /* 0x000001eb0b027836 */ /* 0x002fc60000000000 */
[----:B------:R0:W-:Y:S04]  /*239080*/  STL [R1+0x464], R0 ;  /* 0x0004640001007387 */ /* 0x0001e80000100800 */
[----:B0-----:R-:W3:Y:S04]  /*239090*/  LDL.LU R0, [R1+0x1c38] ;  /* 0x001c380001007983 */ /* 0x001ee80000300800 */
[----:B------:R0:W-:Y:S04]  /*2390a0*/  STL [R1+0x460], R2 ;  /* 0x0004600201007387 */ /* 0x0001e80000100800 */
[----:B0-----:R-:W4:Y:S04]  /*2390b0*/  LDL.LU R2, [R1+0x1b14] ;  /* 0x001b140001027983 */ /* 0x001f280000300800 */
[----:B------:R-:W4:Y:S04]  /*2390c0*/  LDL.LU R10, [R1+0x1b08] ;  /* 0x001b0800010a7983 */ /* 0x000f280000300800 */
[----:B------:R-:W2:Y:S04]  /*2390d0*/  LDL.LU R3, [R1+0x1cfc] ;  /* 0x001cfc0001037983 */ /* 0x000ea80000300800 */
[----:B--2---:R0:W-:Y:S04]  /*2390e0*/  STL [R1+0x7478], R3 ;  /* 0x0074780301007387 */ /* 0x0041e80000100800 */
[----:B0-----:R-:W2:Y:S04]  /*2390f0*/  LDL.LU R3, [R1+0x1d08] ;  /* 0x001d080001037983 */ /* 0x001ea80000300800 */
[----:B--2---:R0:W-:Y:S04]  /*239100*/  STL [R1+0x7480], R3 ;  /* 0x0074800301007387 */ /* 0x0041e80000100800 */
[----:B0-----:R-:W2:Y:S04]  /*239110*/  LDL.LU R3, [R1+0x1d18] ;  /* 0x001d180001037983 */ /* 0x001ea80000300800 */
[----:B------:R-:W3:Y:S04]  /*239120*/  LDL.LU R6, [R1+0x1ce4] ;  /* 0x001ce40001067983 */ /* 0x000ee80000300800 */
[----:B---3--:R0:W-:Y:S04]  /*239130*/  STL [R1+0x747c], R6 ;  /* 0x00747c0601007387 */ /* 0x0081e80000100800 */
[----:B0-----:R-:W3:Y:S04]  /*239140*/  LDL.LU R6, [R1+0x1b94] ;  /* 0x001b940001067983 */ /* 0x001ee80000300800 */
[----:B------:R-:W4:Y:S01]  /*239150*/  LDL.LU R4, [R1+0x1cbc] ;  /* 0x001cbc0001047983 */ /* 0x000f220000300800 */
[----:B------:R-:W-:-:S02]  /*239160*/  VIADD R15, R11, 0x1f1 ;  /* 0x000001f10b0f7836 */ /* 0x000fc40000000000 */
[C---:B------:R-:W-:Y:S02]  /*239170*/  VIADD R14, R11.reuse, 0x1f2 ;  /* 0x000001f20b0e7836 */ /* 0x040fe40000000000 */
[C---:B------:R-:W-:Y:S02]  /*239180*/  VIADD R13, R11.reuse, 0x1f3 ;  /* 0x000001f30b0d7836 */ /* 0x040fe40000000000 */
[----:B------:R-:W-:Y:S01]  /*239190*/  VIADD R12, R11, 0x1f4 ;  /* 0x000001f40b0c7836 */ /* 0x000fe20000000000 */
[----:B----4-:R0:W-:Y:S04]  /*2391a0*/  STL [R1+0x7484], R4 ;  /* 0x0074840401007387 */ /* 0x0101e80000100800 */
[----:B0-----:R-:W4:Y:S04]  /*2391b0*/  LDL.LU R4, [R1+0x1b98] ;  /* 0x001b980001047983 */ /* 0x001f280000300800 */
[----:B------:R-:W2:Y:S04]  /*2391c0*/  LDL.LU R5, [R1+0x1650] ;  /* 0x0016500001057983 */ /* 0x000ea80000300800 */
[----:B------:R0:W-:Y:S04]  /*2391d0*/  STL.64 [R1+0x7428], R14 ;  /* 0x0074280e01007387 */ /* 0x0001e80000100a00 */
[----:B0-----:R-:W2:Y:S04]  /*2391e0*/  LDL.LU R14, [R1+0x1ce0] ;  /* 0x001ce000010e7983 */ /* 0x001ea80000300800 */
[----:B------:R-:W2:Y:S04]  /*2391f0*/  LDL.LU R15, [R1+0x1ccc] ;  /* 0x001ccc00010f7983 */ /* 0x000ea80000300800 */
[----:B------:R0:W-:Y:S04]  /*239200*/  STL.64 [R1+0x7420], R12 ;  /* 0x0074200c01007387 */ /* 0x0001e80000100a00 */
[----:B0-----:R-:W2:Y:S04]  /*239210*/  LDL.LU R13, [R1+0x1d50] ;  /* 0x001d5000010d7983 */ /* 0x001ea80000300800 */
[----:B------:R-:W2:Y:S01]  /*239220*/  LDL.LU R12, [R1+0x1c3c] ;  /* 0x001c3c00010c7983 */ /* 0x000ea20000300800 */
[----:B------:R-:W-:-:S02]  /*239230*/  LOP3.LUT R9, R9, 0xffff, RZ, 0xc0, !PT ;  /* 0x0000ffff09097812 */ /* 0x000fc400078ec0ff */
[----:B------:R-:W-:Y:S02]  /*239240*/  LOP3.LUT R0, R0, 0xffff, RZ, 0xc0, !PT ;  /* 0x0000ffff00007812 */ /* 0x000fe400078ec0ff */
[----:B---3--:R-:W-:Y:S01]  /*239250*/  LOP3.LUT R6, R6, 0xffff, RZ, 0xc0, !PT ;  /* 0x0000ffff06067812 */ /* 0x008fe200078ec0ff */
[----:B------:R-:W-:Y:S01]  /*239260*/  STL [R1+0x724], R9 ;  /* 0x0007240901007387 */ /* 0x000fe20000100800 */
[----:B----4-:R-:W-:-:S04]  /*239270*/  LOP3.LUT R4, R4, 0xffff, RZ, 0xc0, !PT ;  /* 0x0000ffff04047812 */ /* 0x010fc800078ec0ff */
[----:B--2---:R-:W-:Y:S02]  /*239280*/  PRMT R3, R3, 0x4210, R4 ;  /* 0x0000421003037816 */ /* 0x004fe40000000004 */
[----:B------:R-:W-:Y:S02]  /*239290*/  LOP3.LUT R13, R13, 0xffff, RZ, 0xc0, !PT ;  /* 0x0000ffff0d0d7812 */ /* 0x000fe400078ec0ff */
[----:B------:R-:W-:-:S03]  /*2392a0*/  LOP3.LUT R12, R12, 0xffff, RZ, 0xc0, !PT ;  /* 0x0000ffff0c0c7812 */ /* 0x000fc600078ec0ff */
[----:B------:R-:W-:Y:S04]  /*2392b0*/  STL [R1+0x728], R13 ;  /* 0x0007280d01007387 */ /* 0x000fe80000100800 */
[----:B------:R-:W-:Y:S04]  /*2392c0*/  STL [R1+0x730], R12 ;  /* 0x0007300c01007387 */ /* 0x000fe80000100800 */
[----:B------:R0:W-:Y:S04]  /*2392d0*/  STL [R1+0x714], R4 ;  /* 0x0007140401007387 */ /* 0x0001e80000100800 */
[----:B------:R-:W-:Y:S04]  /*2392e0*/  STL [R1+0x72c], R0 ;  /* 0x00072c0001007387 */ /* 0x000fe80000100800 */
[----:B------:R-:W-:Y:S04]  /*2392f0*/  STL [R1+0x718], R6 ;  /* 0x0007180601007387 */ /* 0x000fe80000100800 */
[----:B0-----:R-:W2:Y:S04]  /*239300*/  LDL.LU R4, [R1+0x7484] ;  /* 0x0074840001047983 */ /* 0x001ea80000300800 */
[----:B------:R0:W-:Y:S04]  /*239310*/  STL [R1+0x4f0], R3 ;  /* 0x0004f00301007387 */ /* 0x0001e80000100800 */
[----:B0-----:R-:W3:Y:S01]  /*239320*/  LDL.LU R3, [R1+0x7480] ;  /* 0x0074800001037983 */ /* 0x001ee20000300800 */
[----:B------:R-:W-:-:S05]  /*239330*/  LOP3.LUT R2, R2, 0xffff, RZ, 0xc0, !PT ;  /* 0x0000ffff02027812 */ /* 0x000fca00078ec0ff */
[----:B------:R-:W-:Y:S01]  /*239340*/  STL [R1+0x71c], R2 ;  /* 0x00071c0201007387 */ /* 0x000fe20000100800 */
[----:B---3--:R-:W-:-:S03]  /*239350*/  PRMT R3, R3, 0x4210, R6 ;  /* 0x0000421003037816 */ /* 0x008fc60000000006 */
[----:B------:R-:W3:Y:S04]  /*239360*/  LDL.LU R6, [R1+0x747c] ;  /* 0x00747c0001067983 */ /* 0x000ee80000300800 */
[----:B------:R0:W-:Y:S04]  /*239370*/  STL [R1+0x4f4], R3 ;  /* 0x0004f40301007387 */ /* 0x0001e80000100800 */
[----:B0-----:R-:W4:Y:S01]  /*239380*/  LDL.LU R3, [R1+0x7478] ;  /* 0x0074780001037983 */ /* 0x001f220000300800 */
[----:B------:R-:W-:Y:S02]  /*239390*/  LOP3.LUT R10, R10, 0xffff, RZ, 0xc0, !PT ;  /* 0x0000ffff0a0a7812 */ /* 0x000fe400078ec0ff */
[----:B------:R-:W-:-:S02]  /*2393a0*/  PRMT R14, R14, 0x4210, R9 ;  /* 0x000042100e0e7816 */ /* 0x000fc40000000009 */
[----:B------:R-:W-:Y:S02]  /*2393b0*/  PRMT R13, R15, 0x4210, R13 ;  /* 0x000042100f0d7816 */ /* 0x000fe4000000000d */
[----:B--2---:R-:W-:Y:S02]  /*2393c0*/  PRMT R4, R4, 0x4210, R12 ;  /* 0x0000421004047816 */ /* 0x004fe4000000000c */
[----:B------:R-:W-:Y:S02]  /*2393d0*/  PRMT R5, R5, 0x4210, R0 ;  /* 0x0000421005057816 */ /* 0x000fe40000000000 */
[----:B---3--:R-:W-:Y:S02]  /*2393e0*/  PRMT R6, R6, 0x4210, R10 ;  /* 0x0000421006067816 */ /* 0x008fe4000000000a */
[----:B----4-:R-:W-:Y:S02]  /*2393f0*/  PRMT R3, R3, 0x4210, R2 ;  /* 0x0000421003037816 */ /* 0x010fe40000000002 */
[----:B------:R-:W2:Y:S04]  /*239400*/  LDL.LU R2, [R1+0x7474] ;  /* 0x0074740001027983 */ /* 0x000ea80000300800 */
[----:B------:R0:W-:Y:S04]  /*239410*/  STL [R1+0x4f8], R3 ;  /* 0x0004f80301007387 */ /* 0x0001e80000100800 */
[----:B0-----:R-:W3:Y:S04]  /*239420*/  LDL.LU R3, [R1+0x7470] ;  /* 0x0074700001037983 */ /* 0x001ee80000300800 */
[----:B------:R0:W-:Y:S04]  /*239430*/  STL [R1+0x720], R10 ;  /* 0x0007200a01007387 */ /* 0x0001e80000100800 */
[----:B0-----:R-:W4:Y:S04]  /*239440*/  LDL.LU R10, [R1+0x746c] ;  /* 0x00746c00010a7983 */ /* 0x001f280000300800 */
[----:B------:R0:W-:Y:S04]  /*239450*/  STL [R1+0x4fc], R6 ;  /* 0x0004fc0601007387 */ /* 0x0001e80000100800 */
[----:B0-----:R-:W2:Y:S04]  /*239460*/  LDL.LU R6, [R1+0x7468] ;  /* 0x0074680001067983 */ /* 0x001ea80000300800 */
[----:B------:R-:W3:Y:S04]  /*239470*/  LDL.LU R9, [R1+0x7464] ;  /* 0x0074640001097983 */ /* 0x000ee80000300800 */
[----:B------:R-:W-:Y:S04]  /*239480*/  STL [R1+0x4e0], R14 ;  /* 0x0004e00e01007387 */ /* 0x000fe80000100800 */
[----:B------:R-:W-:Y:S04]  /*239490*/  STL [R1+0x4e4], R13 ;  /* 0x0004e40d01007387 */ /* 0x000fe80000100800 */
[----:B------:R-:W-:Y:S04]  /*2394a0*/  STL [R1+0x4e8], R4 ;  /* 0x0004e80401007387 */ /* 0x000fe80000100800 */
[----:B------:R0:W-:Y:S04]  /*2394b0*/  STL [R1+0x4ec], R5 ;  /* 0x0004ec0501007387 */ /* 0x0001e80000100800 */
[----:B0-----:R-:W2:Y:S04]  /*2394c0*/  LDL.LU R5, [R1+0x648] ;  /* 0x0006480001057983 */ /* 0x001ea80000300800 */
[----:B------:R-:W2:Y:S04]  /*2394d0*/  LDL.LU R13, [R1+0x644] ;  /* 0x00064400010d7983 */ /* 0x000ea80000300800 */
[----:B------:R-:W2:Y:S04]  /*2394e0*/  LDL R14, [R1+0x378c] ;  /* 0x00378c00010e7983 */ /* 0x000ea80000100800 */
[----:B------:R-:W2:Y:S01]  /*2394f0*/  LDL R15, [R1+0x3788] ;  /* 0x00378800010f7983 */ /* 0x000ea20000100800 */
[----:B------:R-:W-:Y:S01]  /*239500*/  ISETP.LT.AND P1, PT, R11, UR23, !P1 ;  /* 0x000000170b007c0c */ /* 0x000fe2000cf21270 */
[----:B------:R-:W-:Y:S01]  /*239510*/  ULDC UR23, c[0x0][0x22c] ;  /* 0x00008b0000177ab9 */ /* 0x000fe20000000800 */
[----:B------:R-:W-:-:S11]  /*239520*/  LOP3.LUT R7, R7, 0xf7ffffff, RZ, 0xc0, !PT ;  /* 0xf7ffffff07077812 */ /* 0x000fd600078ec0ff */
[----:B------:R-:W-:-:S04]  /*239530*/  @P1 LOP3.LUT R7, R7, 0x8000000, RZ, 0xfc, !PT ;  /* 0x0800000007071812 */ /* 0x000fc800078efcff */
[----:B------:R-:W-:Y:S01]  /*239540*/  LOP3.LUT R7, R7, 0xffdfffff, RZ, 0xc0, !PT ;  /* 0xffdfffff07077812 */ /* 0x000fe200078ec0ff */
[----:B----4-:R-:W-:Y:S02]  /*239550*/  IMAD.MOV.U32 R0, RZ, RZ, R10 ;  /* 0x000000ffff007224 */ /* 0x010fe400078e000a */
[----:B------:R-:W4:Y:S01]  /*239560*/  LDL R10, [R1+0x3780] ;  /* 0x00378000010a7983 */ /* 0x000f220000100800 */
[----:B---3--:R-:W-:-:S03]  /*239570*/  IMAD.MOV.U32 R4, RZ, RZ, R9 ;  /* 0x000000ffff047224 */ /* 0x008fc600078e0009 */
[----:B------:R-:W3:Y:S01]  /*239580*/  LDL R9, [R1+0x3784] ;  /* 0x0037840001097983 */ /* 0x000ee20000100800 */
[----:B--2---:R-:W-:Y:S01]  /*239590*/  ISETP.LT.AND P1, PT, R14, UR24, !P0 ;  /* 0x000000180e007c0c */ /* 0x004fe2000c721270 */
[----:B------:R-:W-:Y:S01]  /*2395a0*/  ULDC UR24, c[0x0][0x22c] ;  /* 0x00008b0000187ab9 */ /* 0x000fe20000000800 */
[----:B------:R-:W-:Y:S01]  /*2395b0*/  ISETP.LT.AND P0, PT, R15, UR26, !P0 ;  /* 0x0000001a0f007c0c */ /* 0x000fe2000c701270 */
[----:B------:R-:W-:-:S10]  /*2395c0*/  ULDC UR26, c[0x0][0x228] ;  /* 0x00008a00001a7ab9 */ /* 0x000fd40000000800 */
[----:B------:R-:W-:-:S04]  /*2395d0*/  @P1 LOP3.LUT R7, R7, 0x200000, RZ, 0xfc, !PT ;  /* 0x0020000007071812 */ /* 0x000fc800078efcff */
[----:B------:R-:W-:-:S04]  /*2395e0*/  LOP3.LUT R7, R7, 0xffefffff, RZ, 0xc0, !PT ;  /* 0xffefffff07077812 */ /* 0x000fc800078ec0ff */
[----:B------:R-:W-:Y:S02]  /*2395f0*/  @P0 LOP3.LUT R7, R7, 0x100000, RZ, 0xfc, !PT ;  /* 0x0010000007070812 */ /* 0x000fe400078efcff */
[----:B------:R-:W-:Y:S01]  /*239600*/  ISETP.GE.AND P0, PT, R5, UR38, PT ;  /* 0x0000002605007c0c */ /* 0x000fe2000bf06270 */
[----:B------:R-:W-:Y:S01]  /*239610*/  ULDC.64 UR38, c[0x0][0x228] ;  /* 0x00008a0000267ab9 */ /* 0x000fe20000000a00 */
[----:B------:R-:W2:Y:S01]  /*239620*/  LDL.LU R5, [R1+0x640] ;  /* 0x0006400001057983 */ /* 0x000ea20000300800 */
[----:B------:R-:W-:Y:S02]  /*239630*/  LOP3.LUT R7, R7, 0xfff7ffff, RZ, 0xc0, !PT ;  /* 0xfff7ffff07077812 */ /* 0x000fe400078ec0ff */
[----:B------:R-:W-:Y:S01]  /*239640*/  ISETP.LT.AND P1, PT, R14, UR32, !P0 ;  /* 0x000000200e007c0c */ /* 0x000fe2000c721270 */
[----:B------:R-:W-:Y:S01]  /*239650*/  ULDC UR32, c[0x0][0x22c] ;  /* 0x00008b0000207ab9 */ /* 0x000fe20000000800 */
[----:B----4-:R-:W-:Y:S01]  /*239660*/  ISETP.LT.AND P3, PT, R10, UR28, !P0 ;  /* 0x0000001c0a007c0c */ /* 0x010fe2000c761270 */
[----:B------:R-:W-:-:S12]  /*239670*/  ULDC UR28, c[0x0][0x228] ;  /* 0x00008a00001c7ab9 */ /* 0x000fd80000000800 */
[----:B------:R-:W-:Y:S02]  /*239680*/  @P3 LOP3.LUT R7, R7, 0x80000, RZ, 0xfc, !PT ;  /* 0x0008000007073812 */ /* 0x000fe400078efcff */
[----:B---3--:R-:W-:Y:S01]  /*239690*/  ISETP.LT.AND P2, PT, R9, UR30, !P0 ;  /* 0x0000001e09007c0c */ /* 0x008fe2000c741270 */
[----:B------:R-:W-:Y:S01]  /*2396a0*/  ULDC UR30, c[0x0][0x22c] ;  /* 0x00008b00001e7ab9 */ /* 0x000fe20000000800 */
[----:B------:R-:W-:Y:S02]  /*2396b0*/  LOP3.LUT R7, R7, 0xfffbffff, RZ, 0xc0, !PT ;  /* 0xfffbffff07077812 */ /* 0x000fe400078ec0ff */
[----:B------:R-:W-:Y:S01]  /*2396c0*/  ISETP.LT.AND P0, PT, R15, UR34, !P0 ;  /* 0x000000220f007c0c */ /* 0x000fe2000c701270 */
[----:B------:R-:W-:-:S08]  /*2396d0*/  ULDC UR34, c[0x0][0x22c] ;  /* 0x00008b0000227ab9 */ /* 0x000fd00000000800 */
        /* <DEDUP_REMOVED lines=8> */
[----:B------:R-:W-:Y:S01]  /*239760*/  ISETP.LT.AND P3, PT, R10, UR36, !P0 ;  /* 0x000000240a007c0c */ /* 0x000fe2000c761270 */
[----:B------:R-:W-:Y:S01]  /*239770*/  ULDC UR36, c[0x0][0x22c] ;  /* 0x00008b0000247ab9 */ /* 0x000fe20000000800 */
[----:B------:R-:W-:Y:S01]  /*239780*/  ISETP.LT.AND P2, PT, R9, UR38, !P0 ;  /* 0x0000002609007c0c */ /* 0x000fe2000c741270 */
[----:B------:R-:W-:Y:S01]  /*239790*/  ULDC UR38, c[0x0][0x22c] ;  /* 0x00008b0000267ab9 */ /* 0x000fe20000000800 */
[----:B------:R-:W-:-:S02]  /*2397a0*/  LOP3.LUT R7, R7, 0xffff7fff, RZ, 0xc0, !PT ;  /* 0xffff7fff07077812 */ /* 0x000fc400078ec0ff */
[----:B------:R-:W-:Y:S01]  /*2397b0*/  ISETP.LT.AND P1, PT, R14, UR40, !P0 ;  /* 0x000000280e007c0c */ /* 0x000fe2000c721270 */
[----:B------:R-:W-:-:S06]  /*2397c0*/  ULDC UR40, c[0x0][0x22c] ;  /* 0x00008b0000287ab9 */ /* 0x000fcc0000000800 */
        /* <DEDUP_REMOVED lines=9> */
[----:B--2---:R-:W-:Y:S01]  /*239860*/  ISETP.GE.AND P0, PT, R5, UR30, PT ;  /* 0x0000001e05007c0c */ /* 0x004fe2000bf06270 */
[----:B------:R-:W-:Y:S01]  /*239870*/  ULDC UR30, c[0x0][0x228] ;  /* 0x00008a00001e7ab9 */ /* 0x000fe20000000800 */
[----:B------:R-:W2:Y:S02]  /*239880*/  LDL.LU R5, [R1+0x638] ;  /* 0x0006380001057983 */ /* 0x000ea40000300800 */
        /* <DEDUP_REMOVED lines=20> */
[----:B------:R-:W-:Y:S01]  /*2399d0*/  ISETP.LT.AND P3, PT, R10, UR22, !P0 ;  /* 0x000000160a007c0c */ /* 0x000fe2000c761270 */
[----:B------:R-:W-:Y:S01]  /*2399e0*/  ULDC UR22, c[0x0][0x228] ;  /* 0x00008a0000167ab9 */ /* 0x000fe20000000800 */
        /* <DEDUP_REMOVED lines=15> */
[----:B------:R-:W2:Y:S04]  /*239ae0*/  LDL.LU R5, [R1+0x630] ;  /* 0x0006300001057983 */ /* 0x000ea80000300800 */
[----:B------:R-:W4:Y:S01]  /*239af0*/  LDL.LU R12, [R1+0x44] ;  /* 0x00004400010c7983 */ /* 0x000f220000300800 */
        /* <DEDUP_REMOVED lines=24> */
[----:B------:R-:W-:Y:S01]  /*239c80*/  ULDC UR30, c[0x0][0x228] ;  /* 0x00008a00001e7ab9 */ /* 0x000fe20000000800 */
[----:B------:R-:W-:Y:S01]  /*239c90*/  ISETP.LT.AND P0, PT, R15, UR32, !P0 ;  /* 0x000000200f007c0c */ /* 0x000fe2000c701270 */
[----:B------:R-:W-:Y:S01]  /*239ca0*/  ULDC UR32, c[0x0][0x228] ;  /* 0x00008a0000207ab9 */ /* 0x000fe20000000800 */
[----:B----4-:R-:W-:-:S05]  /*239cb0*/  LOP3.LUT R12, R12, 0x7fffffff, RZ, 0xc0, !PT ;  /* 0x7fffffff0c0c7812 */ /* 0x010fca00078ec0ff */
[----:B------:R-:W-:-:S04]  /*239cc0*/  @P3 LOP3.LUT R12, R12, 0x80000000, RZ, 0xfc, !PT ;  /* 0x800000000c0c3812 */ /* 0x000fc800078efcff */
[----:B------:R-:W-:-:S04]  /*239cd0*/  LOP3.LUT R12, R12, 0xbfffffff, RZ, 0xc0, !PT ;  /* 0xbfffffff0c0c7812 */ /* 0x000fc800078ec0ff */
        /* <DEDUP_REMOVED lines=44> */
[----:B------:R-:W-:Y:S01]  /*239fa0*/  IMAD.MOV.U32 R5, RZ, RZ, R6 ;  /* 0x000000ffff057224 */ /* 0x000fe200078e0006 */
[----:B------:R-:W-:Y:S01]  /*239fb0*/  LOP3.LUT R12, R12, 0xfff7ffff, RZ, 0xc0, !PT ;  /* 0xfff7ffff0c0c7812 */ /* 0x000fe200078ec0ff */
[----:B------:R-:W2:Y:S01]  /*239fc0*/  LDL.LU R6, [R1+0x620] ;  /* 0x0006200001067983 */ /* 0x000ea20000300800 */
        /* <DEDUP_REMOVED lines=56> */
[----:B------:R-:W-:Y:S01]  /*23a350*/  IMAD.MOV.U32 R13, RZ, RZ, R4 ;  /* 0x000000ffff0d7224 */ /* 0x000fe200078e0004 */
[----:B------:R-:W-:Y:S02]  /*23a360*/  ULDC UR4, c[0x0][0x22c] ;  /* 0x00008b0000047ab9 */ /* 0x000fe40000000800 */
        /* <DEDUP_REMOVED lines=18> */
[----:B------:R-:W3:Y:S01]  /*23a490*/  LDL.LU R4, [R1+0x610] ;  /* 0x0006100001047983 */ /* 0x000ee20000300800 */
        /* <DEDUP_REMOVED lines=17> */
[----:B------:R-:W-:Y:S02]  /*23a5b0*/  ULDC UR6, c[0x0][0x228] ;  /* 0x00008a0000067ab9 */ /* 0x000fe40000000800 */
[----:B------:R0:W-:Y:S04]  /*23a5c0*/  STL [R1+0x44], R12 ;  /* 0x0000440c01007387 */ /* 0x0001e80000100800 */
[----:B------:R-:W4:Y:S01]  /*23a5d0*/  LDL.LU R13, [R1+0x60c] ;  /* 0x00060c00010d7983 */ /* 0x000f220000300800 */
        /* <DEDUP_REMOVED lines=8> */
[----:B--2---:R-:W-:-:S05]  /*23a660*/  LOP3.LUT R6, R6, 0x7fffffff, RZ, 0xc0, !PT ;  /* 0x7fffffff06067812 */ /* 0x004fca00078ec0ff */
[----:B------:R-:W-:-:S04]  /*23a670*/  @P3 LOP3.LUT R6, R6, 0x80000000, RZ, 0xfc, !PT ;  /* 0x8000000006063812 */ /* 0x000fc800078efcff */
[----:B------:R-:W-:-:S04]  /*23a680*/  LOP3.LUT R6, R6, 0xbfffffff, RZ, 0xc0, !PT ;  /* 0xbfffffff06067812 */ /* 0x000fc800078ec0ff */
[----:B------:R-:W-:-:S04]  /*23a690*/  @P2 LOP3.LUT R6, R6, 0x40000000, RZ, 0xfc, !PT ;  /* 0x4000000006062812 */ /* 0x000fc800078efcff */
[----:B------:R-:W-:-:S04]  /*23a6a0*/  LOP3.LUT R6, R6, 0xdfffffff, RZ, 0xc0, !PT ;  /* 0xdfffffff06067812 */ /* 0x000fc800078ec0ff */
[----:B------:R-:W-:-:S04]  /*23a6b0*/  @P1 LOP3.LUT R6, R6, 0x20000000, RZ, 0xfc, !PT ;  /* 0x2000000006061812 */ /* 0x000fc800078efcff */
[----:B------:R-:W-:-:S04]  /*23a6c0*/  LOP3.LUT R6, R6, 0xefffffff, RZ, 0xc0, !PT ;  /* 0xefffffff06067812 */ /* 0x000fc800078ec0ff */
[----:B------:R-:W-:Y:S02]  /*23a6d0*/  @P0 LOP3.LUT R6, R6, 0x10000000, RZ, 0xfc, !PT ;  /* 0x1000000006060812 */ /* 0x000fe400078efcff */
[----:B---3--:R-:W-:Y:S01]  /*23a6e0*/  ISETP.GE.AND P0, PT, R4, UR7, PT ;  /* 0x0000000704007c0c */ /* 0x008fe2000bf06270 */
        /* <DEDUP_REMOVED lines=18> */
[----:B----4-:R-:W-:Y:S01]  /*23a810*/  ISETP.GE.AND P0, PT, R13, UR8, PT ;  /* 0x000000080d007c0c */ /* 0x010fe2000bf06270 */
[----:B------:R-:W-:Y:S01]  /*23a820*/  ULDC UR8, c[0x0][0x228] ;  /* 0x00008a0000087ab9 */ /* 0x000fe20000000800 */
        /* <DEDUP_REMOVED lines=18> */
[----:B--2---:R-:W-:Y:S01]  /*23a950*/  ISETP.GE.AND P0, PT, R4, UR9, PT ;  /* 0x0000000904007c0c */ /* 0x004fe2000bf06270 */
[----:B------:R-:W-:Y:S01]  /*23a960*/  ULDC UR9, c[0x0][0x228] ;  /* 0x00008a0000097ab9 */ /* 0x000fe20000000800 */
[----:B------:R-:W2:Y:S02]  /*23a970*/  LDL.LU R4, [R1+0x600] ;  /* 0x0006000001047983 */ /* 0x000ea40000300800 */
        /* <DEDUP_REMOVED lines=39> */
[----:B------:R-:W-:Y:S01]  /*23abf0*/  VIADD R8, R11, 0x1ec ;  /* 0x000001ec0b087836 */ /* 0x000fe20000000000 */
        /* <DEDUP_REMOVED lines=18> */
[----:B------:R-:W-:Y:S01]  /*23ad20*/  VIADD R29, R11, 0x1ed ;  /* 0x000001ed0b1d7836 */ /* 0x000fe20000000000 */
[----:B------:R-:W-:Y:S01]  /*23ad30*/  ISETP.LT.AND P2, PT, R9, UR9, !P0 ;  /* 0x0000000909007c0c */ /* 0x000fe2000c741270 */
[----:B------:R-:W-:Y:S01]  /*23ad40*/  ULDC UR9, c[0x0][0x228] ;  /* 0x00008a0000097ab9 */ /* 0x000fe20000000800 */
[----:B------:R-:W-:Y:S01]  /*23ad50*/  LOP3.LUT R6, R6, 0xffffff7f, RZ, 0xc0, !PT ;  /* 0xffffff7f06067812 */ /* 0x000fe200078ec0ff */
[----:B------:R-:W-:Y:S01]  /*23ad60*/  ULDC UR8, c[0x0][0x22c] ;  /* 0x00008b0000087ab9 */ /* 0x000fe20000000800 */
        /* <DEDUP_REMOVED lines=14> */
[----:B------:R-:W2:Y:S04]  /*23ae50*/  LDL.LU R4, [R1+0x5f0] ;  /* 0x0005f00001047983 */ /* 0x000ea80000300800 */
[----:B0-----:R-:W4:Y:S01]  /*23ae60*/  LDL.LU R12, [R1+0x48] ;  /* 0x00004800010c7983 */ /* 0x001f220000300800 */
        /* <DEDUP_REMOVED lines=23> */
[----:B------:R-:W-:Y:S01]  /*23afe0*/  ISETP.LT.AND P1, PT, R14, UR12, !P0 ;  /* 0x0000000c0e007c0c */ /* 0x000fe2000c721270 */
[----:B------:R-:W-:Y:S01]  /*23aff0*/  ULDC UR12, c[0x0][0x228] ;  /* 0x00008a00000c7ab9 */ /* 0x000fe20000000800 */
[----:B------:R-:W-:Y:S01]  /*23b000*/  ISETP.LT.AND P0, PT, R15, UR13, !P0 ;  /* 0x0000000d0f007c0c */ /* 0x000fe2000c701270 */
[----:B------:R-:W-:Y:S01]  /*23b010*/  ULDC UR13, c[0x0][0x228] ;  /* 0x00008a00000d7ab9 */ /* 0x000fe20000000800 */
[----:B------:R-:W-:Y:S01]  /*23b020*/  VIADD R26, R11, 0x1f6 ;  /* 0x000001f60b1a7836 */ /* 0x000fe20000000000 */
[----:B------:R-:W-:Y:S01]  /*23b030*/  ULDC UR10, c[0x0][0x22c] ;  /* 0x00008b00000a7ab9 */ /* 0x000fe20000000800 */
[----:B----4-:R-:W-:-:S04]  /*23b040*/  LOP3.LUT R12, R12, 0x7fffffff, RZ, 0xc0, !PT ;  /* 0x7fffffff0c0c7812 */ /* 0x010fc800078ec0ff */
        /* <DEDUP_REMOVED lines=11> */
[----:B------:R-:W-:Y:S01]  /*23b100*/  VIADD R25, R11, 0x1f7 ;  /* 0x000001f70b197836 */ /* 0x000fe20000000000 */
[----:B------:R-:W-:Y:S01]  /*23b110*/  ISETP.LT.AND P2, PT, R9, UR12, !P0 ;  /* 0x0000000c09007c0c */ /* 0x000fe2000c741270 */
[----:B------:R-:W-:Y:S01]  /*23b120*/  ULDC UR12, c[0x0][0x228] ;  /* 0x00008a00000c7ab9 */ /* 0x000fe20000000800 */
[----:B------:R-:W-:Y:S01]  /*23b130*/  LOP3.LUT R12, R12, 0xf7ffffff, RZ, 0xc0, !PT ;  /* 0xf7ffffff0c0c7812 */ /* 0x000fe200078ec0ff */
[C---:B------:R-:W-:Y:S01]  /*23b140*/  VIADD R24, R11.reuse, 0x1f8 ;  /* 0x000001f80b187836 */ /* 0x040fe20000000000 */
[----:B------:R-:W-:Y:S01]  /*23b150*/  ISETP.LT.AND P1, PT, R14, UR13, !P0 ;  /* 0x0000000d0e007c0c */ /* 0x000fe2000c721270 */
[----:B------:R-:W-:Y:S01]  /*23b160*/  ULDC UR13, c[0x0][0x228] ;  /* 0x00008a00000d7ab9 */ /* 0x000fe20000000800 */
[----:B------:R-:W-:Y:S01]  /*23b170*/  VIADD R22, R11, 0x1fa ;  /* 0x000001fa0b167836 */ /* 0x000fe20000000000 */
[----:B------:R-:W-:-:S04]  /*23b180*/  ULDC UR11, c[0x0][0x22c] ;  /* 0x00008b00000b7ab9 */ /* 0x000fc80000000800 */
        /* <DEDUP_REMOVED lines=20> */
[----:B------:R-:W-:Y:S01]  /*23b2d0*/  ISETP.GE.AND P4, PT, R22, UR35, PT ;  /* 0x0000002316007c0c */ /* 0x000fe2000bf86270 */
[----:B------:R-:W-:Y:S01]  /*23b2e0*/  VIADD R16, R11, 0x1f0 ;  /* 0x000001f00b107836 */ /* 0x000fe20000000000 */
[----:B------:R-:W-:-:S03]  /*23b2f0*/  ULDC UR12, c[0x0][0x22c] ;  /* 0x00008b00000c7ab9 */ /* 0x000fc60000000800 */
        /* <DEDUP_REMOVED lines=19> */
[----:B------:R-:W-:Y:S01]  /*23b430*/  ISETP.GE.AND P6, PT, R16, UR11, PT ;  /* 0x0000000b10007c0c */ /* 0x000fe2000bfc6270 */
[----:B------:R-:W-:Y:S01]  /*23b440*/  VIADD R20, R11, 0x1fc ;  /* 0x000001fc0b147836 */ /* 0x000fe20000000000 */
[----:B------:R-:W-:-:S05]  /*23b450*/  ULDC UR13, c[0x0][0x22c] ;  /* 0x00008b00000d7ab9 */ /* 0x000fca0000000800 */
        /* <DEDUP_REMOVED lines=29> */
[----:B------:R-:W-:Y:S01]  /*23b630*/  ULDC UR19, c[0x0][0x228] ;  /* 0x00008a0000137ab9 */ /* 0x000fe20000000800 */
[----:B------:R-:W4:Y:S02]  /*23b640*/  LDL.LU R5, [R1+0x7454] ;  /* 0x0074540001057983 */ /* 0x000f240000300800 */
        /* <DEDUP_REMOVED lines=18> */
[----:B------:R-:W-:-:S03]  /*23b770*/  ULDC UR23, c[0x0][0x228] ;  /* 0x00008a0000177ab9 */ /* 0x000fc60000000800 */
        /* <DEDUP_REMOVED lines=20> */
[----:B------:R-:W4:Y:S01]  /*23b8c0*/  LDL.LU R13, [R1+0x5d0] ;  /* 0x0005d000010d7983 */ /* 0x000f220000300800 */
[----:B------:R-:W-:Y:S01]  /*23b8d0*/  ISETP.LT.AND P2, PT, R9, UR18, !P0 ;  /* 0x0000001209007c0c */ /* 0x000fe2000c741270 */
[----:B------:R-:W-:Y:S01]  /*23b8e0*/  ULDC UR18, c[0x0][0x228] ;  /* 0x00008a0000127ab9 */ /* 0x000fe20000000800 */
[----:B------:R-:W-:-:S02]  /*23b8f0*/  LOP3.LUT R12, R12, 0xfffffff7, RZ, 0xc0, !PT ;  /* 0xfffffff70c0c7812 */ /* 0x000fc400078ec0ff */
[----:B------:R-:W-:Y:S01]  /*23b900*/  ISETP.LT.AND P1, PT, R14, UR19, !P0 ;  /* 0x000000130e007c0c */ /* 0x000fe2000c721270 */
        /* <DEDUP_REMOVED lines=13> */
[----:B------:R-:W2:Y:S01]  /*23b9e0*/  LDL.LU R0, [R1+0x5cc] ;  /* 0x0005cc0001007983 */ /* 0x000ea20000300800 */
        /* <DEDUP_REMOVED lines=8> */
[----:B---3--:R-:W-:-:S05]  /*23ba70*/  LOP3.LUT R5, R5, 0x7fffffff, RZ, 0xc0, !PT ;  /* 0x7fffffff05057812 */ /* 0x008fca00078ec0ff */
[----:B------:R-:W-:-:S04]  /*23ba80*/  @P3 LOP3.LUT R5, R5, 0x80000000, RZ, 0xfc, !PT ;  /* 0x8000000005053812 */ /* 0x000fc800078efcff */
[----:B------:R-:W-:-:S04]  /*23ba90*/  LOP3.LUT R5, R5, 0xbfffffff, RZ, 0xc0, !PT ;  /* 0xbfffffff05057812 */ /* 0x000fc800078ec0ff */
[----:B------:R-:W-:-:S04]  /*23baa0*/  @P2 LOP3.LUT R5, R5, 0x40000000, RZ, 0xfc, !PT ;  /* 0x4000000005052812 */ /* 0x000fc800078efcff */
        /* <DEDUP_REMOVED lines=119> */
[----:B------:R-:W3:Y:S04]  /*23c220*/  LDL.LU R4, [R1+0x744c] ;  /* 0x00744c0001047983 */ /* 0x000ee80000300800 */
        /* <DEDUP_REMOVED lines=365> */
[----:B0-----:R-:W4:Y:S01]  /*23d900*/  LDL.LU R12, [R1+0x470] ;  /* 0x00047000010c7983 */ /* 0x001f220000300800 */
        /* <DEDUP_REMOVED lines=46> */
[C---:B------:R-:W-:Y:S01]  /*23dbf0*/  VIADD R19, R11.reuse, 0x1fd ;  /* 0x000001fd0b137836 */ /* 0x040fe20000000000 */
[----:B------:R-:W-:Y:S01]  /*23dc00*/  LOP3.LUT R2, R2, 0xffffdfff, RZ, 0xc0, !PT ;  /* 0xffffdfff02027812 */ /* 0x000fe200078ec0ff */
[----:B------:R-:W-:Y:S01]  /*23dc10*/  VIADD R18, R11, 0x1fe ;  /* 0x000001fe0b127836 */ /* 0x000fe20000000000 */
[----:B------:R-:W-:Y:S02]  /*23dc20*/  ULDC UR60, c[0x0][0x228] ;  /* 0x00008a00003c7ab9 */ /* 0x000fe40000000800 */
[----:B------:R-:W-:-:S04]  /*23dc30*/  @P1 LOP3.LUT R2, R2, 0x2000, RZ, 0xfc, !PT ;  /* 0x0000200002021812 */ /* 0x000fc800078efcff */
[----:B------:R-:W-:-:S04]  /*23dc40*/  LOP3.LUT R2, R2, 0xffffefff, RZ, 0xc0, !PT ;  /* 0xffffefff02027812 */ /* 0x000fc800078ec0ff */
[----:B------:R-:W-:Y:S02]  /*23dc50*/  @P0 LOP3.LUT R2, R2, 0x1000, RZ, 0xfc, !PT ;  /* 0x0000100002020812 */ /* 0x000fe400078efcff */
[----:B----4-:R-:W-:Y:S01]  /*23dc60*/  ISETP.GE.AND P0, PT, R12, UR5, PT ;  /* 0x000000050c007c0c */ /* 0x010fe2000bf06270 */
[----:B------:R-:W-:Y:S01]  /*23dc70*/  ULDC UR5, c[0x0][0x22c] ;  /* 0x00008b0000057ab9 */ /* 0x000fe20000000800 */
[----:B------:R-:W-:Y:S01]  /*23dc80*/  LOP3.LUT R2, R2, 0xfffff7ff, RZ, 0xc0, !PT ;  /* 0xfffff7ff02027812 */ /* 0x000fe200078ec0ff */
[----:B------:R-:W4:Y:S01]  /*23dc90*/  LDL.LU R12, [R1+0x464] ;  /* 0x00046400010c7983 */ /* 0x000f220000300800 */
[----:B------:R-:W-:Y:S01]  /*23dca0*/  ISETP.LT.AND P1, PT, R10, UR28, !P0 ;  /* 0x0000001c0a007c0c */ /* 0x000fe2000c721270 */
[----:B------:R-:W-:Y:S01]  /*23dcb0*/  ULDC UR28, c[0x0][0x22c] ;  /* 0x00008b00001c7ab9 */ /* 0x000fe20000000800 */
[----:B------:R-:W-:-:S11]  /*23dcc0*/  ISETP.LT.AND P3, PT, R9, UR44, !P0 ;  /* 0x0000002c09007c0c */ /* 0x000fd6000c761270 */
[----:B------:R-:W-:Y:S02]  /*23dcd0*/  @P1 LOP3.LUT R2, R2, 0x800, RZ, 0xfc, !PT ;  /* 0x0000080002021812 */ /* 0x000fe400078efcff */
[----:B------:R-:W-:Y:S02]  /*23dce0*/  ISETP.LT.AND P1, PT, R14, UR46, !P0 ;  /* 0x0000002e0e007c0c */ /* 0x000fe4000c721270 */
[----:B------:R-:W-:-:S04]  /*23dcf0*/  LOP3.LUT R2, R2, 0xfffffbff, RZ, 0xc0, !PT ;  /* 0xfffffbff02027812 */ /* 0x000fc800078ec0ff */
[----:B------:R-:W-:Y:S02]  /*23dd00*/  @P3 LOP3.LUT R2, R2, 0x400, RZ, 0xfc, !PT ;  /* 0x0000040002023812 */ /* 0x000fe400078efcff */
[----:B------:R-:W-:Y:S02]  /*23dd10*/  ISETP.LT.AND P2, PT, R15, UR48, !P0 ;  /* 0x000000300f007c0c */ /* 0x000fe4000c741270 */
[----:B------:R-:W-:Y:S02]  /*23dd20*/  LOP3.LUT R2, R2, 0xfffffdff, RZ, 0xc0, !PT ;  /* 0xfffffdff02027812 */ /* 0x000fe400078ec0ff */
[----:B---3--:R-:W-:Y:S01]  /*23dd30*/  ISETP.GE.AND P0, PT, R13, UR28, PT ;  /* 0x0000001c0d007c0c */ /* 0x008fe2000bf06270 */
[----:B------:R-:W-:Y:S01]  /*23dd40*/  ULDC UR28, c[0x0][0x22c] ;  /* 0x00008b00001c7ab9 */ /* 0x000fe20000000800 */
[----:B------:R-:W-:Y:S01]  /*23dd50*/  @P1 LOP3.LUT R2, R2, 0x200, RZ, 0xfc, !PT ;  /* 0x0000020002021812 */ /* 0x000fe200078efcff */
[----:B------:R-:W3:Y:S01]  /*23dd60*/  LDL.LU R13, [R1+0x460] ;  /* 0x00046000010d7983 */ /* 0x000ee20000300800 */
[----:B------:R-:W-:-:S02]  /*23dd70*/  ISETP.LT.AND P1, PT, R10, UR47, !P0 ;  /* 0x0000002f0a007c0c */ /* 0x000fc4000c721270 */
[----:B------:R-:W-:-:S04]  /*23dd80*/  LOP3.LUT R2, R2, 0xfffffeff, RZ, 0xc0, !PT ;  /* 0xfffffeff02027812 */ /* 0x000fc800078ec0ff */
[----:B------:R-:W-:-:S04]  /*23dd90*/  @P2 LOP3.LUT R2, R2, 0x100, RZ, 0xfc, !PT ;  /* 0x0000010002022812 */ /* 0x000fc800078efcff */
[----:B------:R-:W-:Y:S02]  /*23dda0*/  LOP3.LUT R2, R2, 0xffffff7f, RZ, 0xc0, !PT ;  /* 0xffffff7f02027812 */ /* 0x000fe400078ec0ff */
[----:B------:R-:W-:Y:S02]  /*23ddb0*/  ISETP.LT.AND P3, PT, R9, UR59, !P0 ;  /* 0x0000003b09007c0c */ /* 0x000fe4000c761270 */
[----:B------:R-:W-:Y:S02]  /*23ddc0*/  @P1 LOP3.LUT R2, R2, 0x80, RZ, 0xfc, !PT ;  /* 0x0000008002021812 */ /* 0x000fe400078efcff */
[----:B------:R-:W-:Y:S02]  /*23ddd0*/  ISETP.LT.AND P1, PT, R14, UR42, !P0 ;  /* 0x0000002a0e007c0c */ /* 0x000fe4000c721270 */
[----:B------:R-:W-:Y:S02]  /*23dde0*/  ISETP.LT.AND P2, PT, R15, UR40, !P0 ;  /* 0x000000280f007c0c */ /* 0x000fe4000c741270 */
[----:B--2---:R-:W-:-:S02]  /*23ddf0*/  ISETP.GE.AND P0, PT, R0, UR28, PT ;  /* 0x0000001c00007c0c */ /* 0x004fc4000bf06270 */
        /* <DEDUP_REMOVED lines=15> */
[----:B------:R-:W-:Y:S02]  /*23def0*/  LOP3.LUT R2, R2, 0xfffffffd, RZ, 0xc0, !PT ;  /* 0xfffffffd02027812 */ /* 0x000fe400078ec0ff */
[----:B----4-:R-:W-:Y:S02]  /*23df00*/  ISETP.GE.AND P0, PT, R12, UR5, PT ;  /* 0x000000050c007c0c */ /* 0x010fe4000bf06270 */
[----:B------:R-:W-:Y:S02]  /*23df10*/  @P2 LOP3.LUT R2, R2, 0x2, RZ, 0xfc, !PT ;  /* 0x0000000202022812 */ /* 0x000fe400078efcff */
[----:B------:R-:W-:-:S02]  /*23df20*/  ISETP.LT.AND P2, PT, R10, UR56, !P0 ;  /* 0x000000380a007c0c */ /* 0x000fc4000c741270 */
[----:B------:R-:W-:Y:S02]  /*23df30*/  ISETP.LT.AND P3, PT, R9, UR55, !P0 ;  /* 0x0000003709007c0c */ /* 0x000fe4000c761270 */
[----:B------:R-:W-:-:S04]  /*23df40*/  LOP3.LUT R2, R2, 0xfffffffe, RZ, 0xc0, !PT ;  /* 0xfffffffe02027812 */ /* 0x000fc800078ec0ff */
[----:B------:R-:W-:Y:S02]  /*23df50*/  @P1 LOP3.LUT R2, R2, 0x1, RZ, 0xfc, !PT ;  /* 0x0000000102021812 */ /* 0x000fe400078efcff */
[----:B------:R-:W-:Y:S02]  /*23df60*/  ISETP.LT.AND P1, PT, R14, UR32, !P0 ;  /* 0x000000200e007c0c */ /* 0x000fe4000c721270 */
[----:B--2---:R-:W-:-:S04]  /*23df70*/  LOP3.LUT R0, R0, 0x7fffffff, RZ, 0xc0, !PT ;  /* 0x7fffffff00007812 */ /* 0x004fc800078ec0ff */
[----:B------:R-:W-:-:S04]  /*23df80*/  @P2 LOP3.LUT R0, R0, 0x80000000, RZ, 0xfc, !PT ;  /* 0x8000000000002812 */ /* 0x000fc800078efcff */
[----:B------:R-:W-:-:S04]  /*23df90*/  LOP3.LUT R0, R0, 0xbfffffff, RZ, 0xc0, !PT ;  /* 0xbfffffff00007812 */ /* 0x000fc800078ec0ff */
[----:B------:R-:W-:Y:S02]  /*23dfa0*/  @P3 LOP3.LUT R0, R0, 0x40000000, RZ, 0xfc, !PT ;  /* 0x4000000000003812 */ /* 0x000fe400078efcff */
[----:B------:R-:W-:Y:S02]  /*23dfb0*/  ISETP.LT.AND P2, PT, R15, UR54, !P0 ;  /* 0x000000360f007c0c */ /* 0x000fe4000c741270 */
[----:B------:R-:W-:Y:S02]  /*23dfc0*/  LOP3.LUT R0, R0, 0xdfffffff, RZ, 0xc0, !PT ;  /* 0xdfffffff00007812 */ /* 0x000fe400078ec0ff */
[----:B---3--:R-:W-:Y:S02]  /*23dfd0*/  ISETP.GE.AND P0, PT, R13, UR6, PT ;  /* 0x000000060d007c0c */ /* 0x008fe4000bf06270 */
[----:B------:R-:W-:Y:S02]  /*23dfe0*/  @P1 LOP3.LUT R0, R0, 0x20000000, RZ, 0xfc, !PT ;  /* 0x2000000000001812 */ /* 0x000fe400078efcff */
        /* <DEDUP_REMOVED lines=8> */
[----:B------:R-:W-:-:S02]  /*23e070*/  ISETP.GE.AND P0, PT, R8, UR7, PT ;  /* 0x0000000708007c0c */ /* 0x000fc4000bf06270 */
        /* <DEDUP_REMOVED lines=16> */
[----:B------:R-:W-:Y:S02]  /*23e180*/  ISETP.GE.AND P0, PT, R29, UR8, PT ;  /* 0x000000081d007c0c */ /* 0x000fe4000bf06270 */
[----:B------:R-:W-:Y:S01]  /*23e190*/  @P1 LOP3.LUT R0, R0, 0x200000, RZ, 0xfc, !PT ;  /* 0x0020000000001812 */ /* 0x000fe200078efcff */
[----:B------:R-:W3:Y:S01]  /*23e1a0*/  LDL.LU R29, [R1+0x7434] ;  /* 0x00743400011d7983 */ /* 0x000ee20000300800 */
[----:B------:R-:W-:-:S02]  /*23e1b0*/  ISETP.LT.AND P1, PT, R10, UR23, !P0 ;  /* 0x000000170a007c0c */ /* 0x000fc4000c721270 */
        /* <DEDUP_REMOVED lines=11> */
[----:B------:R-:W-:Y:S02]  /*23e270*/  ISETP.GE.AND P0, PT, R28, UR9, PT ;  /* 0x000000091c007c0c */ /* 0x000fe4000bf06270 */
[----:B------:R-:W-:Y:S01]  /*23e280*/  LOP3.LUT R0, R0, 0xffffdfff, RZ, 0xc0, !PT ;  /* 0xffffdfff00007812 */ /* 0x000fe200078ec0ff */
[----:B------:R-:W4:Y:S01]  /*23e290*/  LDL.LU R28, [R1+0x7430] ;  /* 0x00743000011c7983 */ /* 0x000f220000300800 */
[----:B------:R-:W-:Y:S02]  /*23e2a0*/  ISETP.LT.AND P3, PT, R10, UR22, !P0 ;  /* 0x000000160a007c0c */ /* 0x000fe4000c761270 */
[----:B------:R-:W-:Y:S02]  /*23e2b0*/  @P1 LOP3.LUT R0, R0, 0x2000, RZ, 0xfc, !PT ;  /* 0x0000200000001812 */ /* 0x000fe400078efcff */
[----:B------:R-:W-:-:S02]  /*23e2c0*/  ISETP.LT.AND P2, PT, R9, UR61, !P0 ;  /* 0x0000003d09007c0c */ /* 0x000fc4000c741270 */
[----:B------:R-:W-:Y:S02]  /*23e2d0*/  ISETP.LT.AND P1, PT, R14, UR16, !P0 ;  /* 0x000000100e007c0c */ /* 0x000fe4000c721270 */
[----:B------:R-:W-:Y:S02]  /*23e2e0*/  ISETP.LT.AND P0, PT, R15, UR17, !P0 ;  /* 0x000000110f007c0c */ /* 0x000fe4000c701270 */
[----:B--2---:R-:W0:Y:S04]  /*23e2f0*/  LDS.128 R12, [R8] ;  /* 0x00000000080c7984 */ /* 0x004e280000000c00 */
[----:B0-----:R-:W-:Y:S04]  /*23e300*/  STL.64 [R1+0x470], R12 ;  /* 0x0004700c01007387 */ /* 0x001fe80000100a00 */
[----:B------:R-:W-:Y:S04]  /*23e310*/  STL.64 [R1+0x478], R14 ;  /* 0x0004780e01007387 */ /* 0x000fe80000100a00 */
[----:B------:R-:W0:Y:S04]  /*23e320*/  LDS.128 R12, [R8+0x400] ;  /* 0x00040000080c7984 */ /* 0x000e280000000c00 */
[----:B0-----:R-:W-:Y:S04]  /*23e330*/  STL.64 [R1+0x460], R12 ;  /* 0x0004600c01007387 */ /* 0x001fe80000100a00 */
[----:B------:R0:W-:Y:S04]  /*23e340*/  STL.64 [R1+0x468], R14 ;  /* 0x0004680e01007387 */ /* 0x0001e80000100a00 */
[----:B0-----:R-:W2:Y:S04]  /*23e350*/  LDL.LU.64 R14, [R1+0x7428] ;  /* 0x00742800010e7983 */ /* 0x001ea80000300a00 */
[----:B------:R-:W3:Y:S04]  /*23e360*/  LDL.LU.64 R12, [R1+0x7420] ;  /* 0x00742000010c7983 */ /* 0x000ee80000300a00 */
[----:B------:R-:W4:Y:S01]  /*23e370*/  LDL.LU R8, [R1+0x60] ;  /* 0x0000600001087983 */ /* 0x000f220000300800 */
[----:B------:R-:W-:-:S04]  /*23e380*/  LOP3.LUT R0, R0, 0xfffff7ff, RZ, 0xc0, !PT ;  /* 0xfffff7ff00007812 */ /* 0x000fc800078ec0ff */
[----:B------:R-:W-:-:S04]  /*23e390*/  @P3 LOP3.LUT R0, R0, 0x800, RZ, 0xfc, !PT ;  /* 0x0000080000003812 */ /* 0x000fc800078efcff */
[----:B------:R-:W-:-:S04]  /*23e3a0*/  LOP3.LUT R0, R0, 0xfffffdff, RZ, 0xc0, !PT ;  /* 0xfffffdff00007812 */ /* 0x000fc800078ec0ff */
[----:B------:R-:W-:-:S04]  /*23e3b0*/  @P2 LOP3.LUT R0, R0, 0x200, RZ, 0xfc, !PT ;  /* 0x0000020000002812 */ /* 0x000fc800078efcff */
[----:B------:R-:W-:-:S04]  /*23e3c0*/  LOP3.LUT R0, R0, 0xfffffeff, RZ, 0xc0, !PT ;  /* 0xfffffeff00007812 */ /* 0x000fc800078ec0ff */
[----:B------:R-:W-:Y:S01]  /*23e3d0*/  @P1 LOP3.LUT R0, R0, 0x100, RZ, 0xfc, !PT ;  /* 0x0000010000001812 */ /* 0x000fe200078efcff */
[----:B------:R-:W-:Y:S01]  /*23e3e0*/  BAR.SYNC.DEFER_BLOCKING 0x0 ;  /* 0x0000000000007b1d */ /* 0x000fe20000010000 */
[----:B------:R-:W-:Y:S02]  /*23e3f0*/  ISETP.GE.AND P1, PT, R27, UR25, PT ;  /* 0x000000191b007c0c */ /* 0x000fe4000bf26270 */
[----:B------:R-:W-:-:S04]  /*23e400*/  LOP3.LUT R0, R0, 0xffffff7f, RZ, 0xc0, !PT ;  /* 0xffffff7f00007812 */ /* 0x000fc800078ec0ff */
[----:B------:R-:W-:Y:S01]  /*23e410*/  @P0 LOP3.LUT R0, R0, 0x80, RZ, 0xfc, !PT ;  /* 0x0000008000000812 */ /* 0x000fe200078efcff */
[----:B------:R-:W3:Y:S01]  /*23e420*/  LDL.LU R27, [R1+0x741c] ;  /* 0x00741c00011b7983 */ /* 0x000ee20000300800 */
[----:B------:R-:W-:Y:S02]  /*23e430*/  ISETP.GE.AND P0, PT, R26, UR27, PT ;  /* 0x0000001b1a007c0c */ /* 0x000fe4000bf06270 */
[----:B------:R-:W-:Y:S01]  /*23e440*/  LOP3.LUT R0, R0, 0xfffffbff, RZ, 0xc0, !PT ;  /* 0xfffffbff00007812 */ /* 0x000fe200078ec0ff */
[----:B------:R-:W3:Y:S03]  /*23e450*/  LDL.LU R26, [R1+0x7418] ;  /* 0x00741800011a7983 */ /* 0x000ee60000300800 */
[----:B------:R-:W-:Y:S02]  /*23e460*/  @P1 LOP3.LUT R0, R0, 0x400, RZ, 0xfc, !PT ;  /* 0x0000040000001812 */ /* 0x000fe400078efcff */
[----:B------:R-:W-:-:S02]  /*23e470*/  ISETP.GE.AND P2, PT, R25, UR29, PT ;  /* 0x0000001d19007c0c */ /* 0x000fc4000bf46270 */
[----:B------:R-:W-:Y:S01]  /*23e480*/  LOP3.LUT R0, R0, 0xffffefff, RZ, 0xc0, !PT ;  /* 0xffffefff00007812 */ /* 0x000fe200078ec0ff */
[----:B------:R-:W3:Y:S03]  /*23e490*/  LDL.LU R25, [R1+0x7414] ;  /* 0x0074140001197983 */ /* 0x000ee60000300800 */
[----:B------:R-:W-:Y:S02]  /*23e4a0*/  @P0 LOP3.LUT R0, R0, 0x1000, RZ, 0xfc, !PT ;  /* 0x0000100000000812 */ /* 0x000fe400078efcff */
[----:B------:R-:W-:Y:S02]  /*23e4b0*/  ISETP.GE.AND P1, PT, R24, UR31, PT ;  /* 0x0000001f18007c0c */ /* 0x000fe4000bf26270 */
[----:B------:R-:W-:Y:S01]  /*23e4c0*/  LOP3.LUT R0, R0, 0xffffbfff, RZ, 0xc0, !PT ;  /* 0xffffbfff00007812 */ /* 0x000fe200078ec0ff */
[----:B------:R-:W3:Y:S03]  /*23e4d0*/  LDL.LU R24, [R1+0x7410] ;  /* 0x0074100001187983 */ /* 0x000ee60000300800 */
[----:B------:R-:W-:-:S02]  /*23e4e0*/  @P2 LOP3.LUT R0, R0, 0x4000, RZ, 0xfc, !PT ;  /* 0x0000400000002812 */ /* 0x000fc400078efcff */
[----:B------:R-:W-:Y:S02]  /*23e4f0*/  ISETP.GE.AND P0, PT, R23, UR33, PT ;  /* 0x0000002117007c0c */ /* 0x000fe4000bf06270 */
[----:B------:R-:W-:Y:S01]  /*23e500*/  LOP3.LUT R0, R0, 0xfffdffff, RZ, 0xc0, !PT ;  /* 0xfffdffff00007812 */ /* 0x000fe200078ec0ff */
[----:B------:R-:W3:Y:S01]  /*23e510*/  LDL.LU R23, [R1+0x740c] ;  /* 0x00740c0001177983 */ /* 0x000ee20000300800 */
[----:B------:R-:W-:Y:S02]  /*23e520*/  ISETP.GE.AND P3, PT, R21, UR37, PT ;  /* 0x0000002515007c0c */ /* 0x000fe4000bf66270 */
[----:B------:R-:W-:Y:S01]  /*23e530*/  @P1 LOP3.LUT R0, R0, 0x20000, RZ, 0xfc, !PT ;  /* 0x0002000000001812 */ /* 0x000fe200078efcff */
[----:B------:R-:W3:Y:S03]  /*23e540*/  LDL.LU R22, [R1+0x7408] ;  /* 0x0074080001167983 */ /* 0x000ee60000300800 */
[----:B------:R-:W-:Y:S01]  /*23e550*/  LOP3.LUT R0, R0, 0xfff7ffff, RZ, 0xc0, !PT ;  /* 0xfff7ffff00007812 */ /* 0x000fe200078ec0ff */
[----:B------:R-:W3:Y:S03]  /*23e560*/  LDL.LU R21, [R1+0x7404] ;  /* 0x0074040001157983 */ /* 0x000ee60000300800 */
[----:B------:R-:W-:-:S04]  /*23e570*/  @P0 LOP3.LUT R0, R0, 0x80000, RZ, 0xfc, !PT ;  /* 0x0008000000000812 */ /* 0x000fc800078efcff */
[----:B------:R-:W-:-:S04]  /*23e580*/  LOP3.LUT R0, R0, 0xfffffffd, RZ, 0xc0, !PT ;  /* 0xfffffffd00007812 */ /* 0x000fc800078ec0ff */
[----:B------:R-:W-:-:S04]  /*23e590*/  @P6 LOP3.LUT R0, R0, 0x2, RZ, 0xfc, !PT ;  /* 0x0000000200006812 */ /* 0x000fc800078efcff */
[----:B------:R-:W-:-:S04]  /*23e5a0*/  LOP3.LUT R0, R0, 0xfffffffb, RZ, 0xc0, !PT ;  /* 0xfffffffb00007812 */ /* 0x000fc800078ec0ff */
[----:B------:R-:W-:Y:S02]  /*23e5b0*/  LOP3.LUT R0, R0, 0xfffffffe, RZ, 0xc0, !PT ;  /* 0xfffffffe00007812 */ /* 0x000fe400078ec0ff */
[----:B------:R-:W-:Y:S02]  /*23e5c0*/  ISETP.GE.AND P2, PT, R20, UR39, PT ;  /* 0x0000002714007c0c */ /* 0x000fe4000bf46270 */
[----:B------:R-:W3:Y:S01]  /*23e5d0*/  LDL.LU R20, [R1+0x7400] ;  /* 0x0074000001147983 */ /* 0x000ee20000300800 */
[----:B------:R-:W-:Y:S02]  /*23e5e0*/  ISETP.GE.AND P1, PT, R19, UR41, PT ;  /* 0x0000002913007c0c */ /* 0x000fe4000bf26270 */
[----:B------:R-:W-:Y:S01]  /*23e5f0*/  ISETP.GE.AND P0, PT, R18, UR43, PT ;  /* 0x0000002b12007c0c */ /* 0x000fe2000bf06270 */
[----:B------:R-:W3:Y:S01]  /*23e600*/  LDL.LU R19, [R1+0x73fc] ;  /* 0x0073fc0001137983 */ /* 0x000ee20000300800 */
[----:B------:R-:W-:-:S03]  /*23e610*/  VIADD R11, R11, 0x1ff ;  /* 0x000001ff0b0b7836 */ /* 0x000fc60000000000 */
[----:B------:R-:W3:Y:S01]  /*23e620*/  LDL.LU R18, [R1+0x73f8] ;  /* 0x0073f80001127983 */ /* 0x000ee20000300800 */
[----:B----4-:R-:W-:-:S04]  /*23e630*/  LOP3.LUT R8, R8, 0xfffffeff, RZ, 0xc0, !PT ;  /* 0xfffffeff08087812 */ /* 0x010fc800078ec0ff */
[----:B------:R-:W-:-:S04]  /*23e640*/  @P4 LOP3.LUT R8, R8, 0x100, RZ, 0xfc, !PT ;  /* 0x0000010008084812 */ /* 0x000fc800078efcff */
[----:B------:R-:W-:-:S04]  /*23e650*/  LOP3.LUT R8, R8, 0xfffffdff, RZ, 0xc0, !PT ;  /* 0xfffffdff08087812 */ /* 0x000fc800078ec0ff */
[----:B------:R-:W-:Y:S02]  /*23e660*/  @P3 LOP3.LUT R8, R8, 0x200, RZ, 0xfc, !PT ;  /* 0x0000020008083812 */ /* 0x000fe400078efcff */
[----:B--2---:R-:W-:Y:S02]  /*23e670*/  ISETP.GE.AND P3, PT, R15, UR12, PT ;  /* 0x0000000c0f007c0c */ /* 0x004fe4000bf66270 */
[----:B------:R-:W-:Y:S02]  /*23e680*/  ISETP.GE.AND P4, PT, R17, UR10, PT ;  /* 0x0000000a11007c0c */ /* 0x000fe4000bf86270 */
[----:B---3--:R-:W-:-:S09]  /*23e690*/  ISETP.GE.AND P6, PT, R13, UR14, PT ;  /* 0x0000000e0d007c0c */ /* 0x008fd2000bfc6270 */
[----:B------:R-:W-:-:S04]  /*23e6a0*/  @P3 LOP3.LUT R0, R0, 0x1, RZ, 0xfc, !PT ;  /* 0x0000000100003812 */ /* 0x000fc800078efcff */
[----:B------:R-:W-:Y:S02]  /*23e6b0*/  @P4 LOP3.LUT R0, R0, 0x4, RZ, 0xfc, !PT ;  /* 0x0000000400004812 */ /* 0x000fe400078efcff */
[----:B------:R-:W-:Y:S02]  /*23e6c0*/  ISETP.GE.AND P3, PT, R12, UR15, PT ;  /* 0x0000000f0c007c0c */ /* 0x000fe4000bf66270 */
[----:B------:R-:W-:-:S04]  /*23e6d0*/  LOP3.LUT R0, R0, 0xffffffef, RZ, 0xc0, !PT ;  /* 0xffffffef00007812 */ /* 0x000fc800078ec0ff */
[----:B------:R-:W-:-:S04]  /*23e6e0*/  @P6 LOP3.LUT R0, R0, 0x10, RZ, 0xfc, !PT ;  /* 0x0000001000006812 */ /* 0x000fc800078efcff */
[----:B------:R-:W-:-:S04]  /*23e6f0*/  LOP3.LUT R0, R0, 0xffffffbf, RZ, 0xc0, !PT ;  /* 0xffffffbf00007812 */ /* 0x000fc800078ec0ff */
[----:B------:R-:W-:Y:S02]  /*23e700*/  @P3 LOP3.LUT R0, R0, 0x40, RZ, 0xfc, !PT ;  /* 0x0000004000003812 */ /* 0x000fe400078efcff */
[----:B------:R-:W-:Y:S02]  /*23e710*/  ISETP.LT.AND P3, PT, R10, UR26, !P4 ;  /* 0x0000001a0a007c0c */ /* 0x000fe4000e761270 */
[----:B------:R-:W-:Y:S02]  /*23e720*/  ISETP.LT.AND P4, PT, R9, UR60, !P4 ;  /* 0x0000003c09007c0c */ /* 0x000fe4000e781270 */
[----:B------:R-:W-:Y:S01]  /*23e730*/  LOP3.LUT R0, R0, 0xffffffdf, RZ, 0xc0, !PT ;  /* 0xffffffdf00007812 */ /* 0x000fe200078ec0ff */
[----:B------:R0:W-:Y:S01]  /*23e740*/  STL [R1+0x60], R8 ;  /* 0x0000600801007387 */ /* 0x0001e20000100800 */
[----:B------:R-:W-:-:S03]  /*23e750*/  ISETP.GE.AND P5, PT, R14, UR13, PT ;  /* 0x0000000d0e007c0c */ /* 0x000fc6000bfa6270 */
[----:B------:R-:W2:Y:S04]  /*23e760*/  LDL.LU R17, [R1+0x73f4] ;  /* 0x0073f40001117983 */ /* 0x000ea80000300800 */
[----:B------:R-:W-:Y:S01]  /*23e770*/  @P3 LOP3.LUT R0, R0, 0x20, RZ, 0xfc, !PT ;  /* 0x0000002000003812 */ /* 0x000fe200078efcff */
[----:B------:R-:W3:Y:S01]  /*23e780*/  LDL.LU R16, [R1+0x73f0] ;  /* 0x0073f00001107983 */ /* 0x000ee20000300800 */
[----:B------:R-:W-:Y:S02]  /*23e790*/  ISETP.GE.AND P6, PT, R11, UR45, PT ;  /* 0x0000002d0b007c0c */ /* 0x000fe4000bfc6270 */
[----:B------:R-:W-:Y:S01]  /*23e7a0*/  LOP3.LUT R0, R0, 0xfffffff7, RZ, 0xc0, !PT ;  /* 0xfffffff700007812 */ /* 0x000fe200078ec0ff */
[----:B------:R-:W4:Y:S04]  /*23e7b0*/  LDL.LU R15, [R1+0x73ec] ;  /* 0x0073ec00010f7983 */ /* 0x000f280000300800 */
[----:B------:R-:W4:Y:S01]  /*23e7c0*/  LDL.LU R14, [R1+0x73e8] ;  /* 0x0073e800010e7983 */ /* 0x000f220000300800 */
[----:B------:R-:W-:-:S03]  /*23e7d0*/  @P4 LOP3.LUT R0, R0, 0x8, RZ, 0xfc, !PT ;  /* 0x0000000800004812 */ /* 0x000fc600078efcff */
[----:B------:R-:W4:Y:S01]  /*23e7e0*/  LDL.LU R13, [R1+0x73e4] ;  /* 0x0073e400010d7983 */ /* 0x000f220000300800 */
[----:B------:R-:W-:-:S03]  /*23e7f0*/  LOP3.LUT P3, RZ, R8, 0x200, RZ, 0xc0, !PT ;  /* 0x0000020008ff7812 */ /* 0x000fc6000786c0ff */
[----:B------:R-:W4:Y:S01]  /*23e800*/  LDL.LU R12, [R1+0x73e0] ;  /* 0x0073e000010c7983 */ /* 0x000f220000300800 */
[----:B------:R-:W-:-:S03]  /*23e810*/  LOP3.LUT P4, RZ, R8, 0x100, RZ, 0xc0, !PT ;  /* 0x0000010008ff7812 */ /* 0x000fc6000788c0ff */
[----:B------:R-:W4:Y:S04]  /*23e820*/  LDL.LU R11, [R1+0x73dc] ;  /* 0x0073dc00010b7983 */ /* 0x000f280000300800 */
[----:B------:R-:W4:Y:S04]  /*23e830*/  LDL.LU R10, [R1+0x73d8] ;  /* 0x0073d800010a7983 */ /* 0x000f280000300800 */
[----:B------:R-:W4:Y:S04]  /*23e840*/  LDL.LU R9, [R1+0x73d4] ;  /* 0x0073d40001097983 */ /* 0x000f280000300800 */
[----:B0-----:R-:W4:Y:S04]  /*23e850*/  LDL.LU R8, [R1+0x73d0] ;  /* 0x0073d00001087983 */ /* 0x001f280000300800 */
[----:B------:R0:W-:Y:S01]  /*23e860*/  STL [R1+0x7d98], R29 ;  /* 0x007d981d01007387 */ /* 0x0001e20000100800 */
[----:B------:R-:W-:Y:S01]  /*23e870*/  ULDC UR4, c[0x0][0x228] ;  /* 0x00008a0000047ab9 */ /* 0x000fe20000000800 */
[----:B------:R-:W-:Y:S01]  /*23e880*/  ULDC UR5, c[0x0][0x228] ;  /* 0x00008a0000057ab9 */ /* 0x000fe20000000800 */
[----:B------:R-:W-:Y:S01]  /*23e890*/  ULDC UR6, c[0x0][0x228] ;  /* 0x00008a0000067ab9 */ /* 0x000fe20000000800 */
[----:B0-----:R-:W4:Y:S04]  /*23e8a0*/  LDL R29, [R1+0x90] ;  /* 0x00009000011d7983 */ /* 0x001f280000100800 */
[----:B------:R0:W-:Y:S04]  /*23e8b0*/  STL [R1+0x7d70], R28 ;  /* 0x007d701c01007387 */ /* 0x0001e80000100800 */
[----:B0-----:R-:W4:Y:S04]  /*23e8c0*/  LDL.LU R28, [R1+0x8c] ;  /* 0x00008c00011c7983 */ /* 0x001f280000300800 */
        /* <DEDUP_REMOVED lines=8> */
[----:B------:R0:W-:Y:S04]  /*23e950*/  STL.64 [R1+0x7c50], R22 ;  /* 0x007c501601007387 */ /* 0x0001e80000100a00 */
[----:B0-----:R-:W2:Y:S04]  /*23e960*/  LDL.LU R22, [R1+0x724] ;  /* 0x0007240001167983 */ /* 0x001ea80000300800 */
[----:B------:R-:W2:Y:S04]  /*23e970*/  LDL.LU R23, [R1+0x690] ;  /* 0x0006900001177983 */ /* 0x000ea80000300800 */
[----:B------:R0:W-:Y:S04]  /*23e980*/  STL.64 [R1+0x7bf8], R20 ;  /* 0x007bf81401007387 */ /* 0x0001e80000100a00 */
[----:B0-----:R-:W3:Y:S04]  /*23e990*/  LDL.LU R21, [R1+0x6b8] ;  /* 0x0006b80001157983 */ /* 0x001ee80000300800 */
[----:B------:R-:W3:Y:S04]  /*23e9a0*/  LDL.LU R20, [R1+0x730] ;  /* 0x0007300001147983 */ /* 0x000ee80000300800 */
[----:B--2---:R-:W-:Y:S04]  /*23e9b0*/  STL.64 [R1+0x8008], R22 ;  /* 0x0080081601007387 */ /* 0x004fe80000100a00 */
[----:B---3--:R0:W-:Y:S04]  /*23e9c0*/  STL.64 [R1+0x8000], R20 ;  /* 0x0080001401007387 */ /* 0x0081e80000100a00 */
[----:B0-----:R-:W2:Y:S04]  /*23e9d0*/  LDL.LU R20, [R1+0x4e0] ;  /* 0x0004e00001147983 */ /* 0x001ea80000300800 */
[----:B------:R-:W2:Y:S04]  /*23e9e0*/  LDL.LU R21, [R1+0x4e4] ;  /* 0x0004e40001157983 */ /* 0x000ea80000300800 */
[----:B------:R-:W2:Y:S04]  /*23e9f0*/  LDL.LU R22, [R1+0x4e8] ;  /* 0x0004e80001167983 */ /* 0x000ea80000300800 */
[----:B------:R-:W2:Y:S04]  /*23ea00*/  LDL.LU R23, [R1+0x4ec] ;  /* 0x0004ec0001177983 */ /* 0x000ea80000300800 */
[----:B------:R0:W-:Y:S04]  /*23ea10*/  STL.64 [R1+0x7ba0], R18 ;  /* 0x007ba01201007387 */ /* 0x0001e80000100a00 */
[----:B0-----:R-:W3:Y:S04]  /*23ea20*/  LDL.LU R18, [R1+0x72c] ;  /* 0x00072c0001127983 */ /* 0x001ee80000300800 */
[----:B------:R-:W3:Y:S04]  /*23ea30*/  LDL.LU R19, [R1+0x694] ;  /* 0x0006940001137983 */ /* 0x000ee80000300800 */
[----:B------:R0:W-:Y:S04]  /*23ea40*/  STL [R1+0x7b58], R17 ;  /* 0x007b581101007387 */ /* 0x0001e80000100800 */
[----:B0-----:R-:W3:Y:S04]  /*23ea50*/  LDL.LU R17, [R1+0x6b0] ;  /* 0x0006b00001117983 */ /* 0x001ee80000300800 */
[----:B------:R0:W-:Y:S04]  /*23ea60*/  STL [R1+0x7b38], R16 ;  /* 0x007b381001007387 */ /* 0x0001e80000100800 */
[----:B0-----:R-:W3:Y:S04]  /*23ea70*/  LDL.LU R16, [R1+0x728] ;  /* 0x0007280001107983 */ /* 0x001ee80000300800 */
[----:B----4-:R0:W-:Y:S04]  /*23ea80*/  STL [R1+0x7af0], R15 ;  /* 0x007af00f01007387 */ /* 0x0101e80000100800 */
[----:B0-----:R-:W4:Y:S04]  /*23ea90*/  LDL.LU R15, [R1+0x720] ;  /* 0x00072000010f7983 */ /* 0x001f280000300800 */
[----:B------:R0:W-:Y:S04]  /*23eaa0*/  STL [R1+0x7ad4], R14 ;  /* 0x007ad40e01007387 */ /* 0x0001e80000100800 */
[----:B0-----:R-:W2:Y:S04]  /*23eab0*/  LDL.LU R14, [R1+0x71c] ;  /* 0x00071c00010e7983 */ /* 0x001ea80000300800 */
[----:B------:R0:W-:Y:S04]  /*23eac0*/  STL.64 [R1+0x7a78], R12 ;  /* 0x007a780c01007387 */ /* 0x0001e80000100a00 */
[----:B0-----:R-:W3:Y:S04]  /*23ead0*/  LDL.LU R12, [R1+0x718] ;  /* 0x00071800010c7983 */ /* 0x001ee80000300800 */
[----:B------:R-:W3:Y:S04]  /*23eae0*/  LDL.LU R13, [R1+0x6c0] ;  /* 0x0006c000010d7983 */ /* 0x000ee80000300800 */
[----:B------:R0:W-:Y:S04]  /*23eaf0*/  STL.64 [R1+0x7a58], R10 ;  /* 0x007a580a01007387 */ /* 0x0001e80000100a00 */
[----:B0-----:R-:W4:Y:S04]  /*23eb00*/  LDL.LU R10, [R1+0x714] ;  /* 0x00071400010a7983 */ /* 0x001f280000300800 */
[----:B------:R-:W4:Y:S04]  /*23eb10*/  LDL.LU R11, [R1+0x6ac] ;  /* 0x0006ac00010b7983 */ /* 0x000f280000300800 */
[----:B------:R0:W-:Y:S04]  /*23eb20*/  STL [R1+0x79ac], R8 ;  /* 0x0079ac0801007387 */ /* 0x0001e80000100800 */
[----:B0-----:R-:W2:Y:S01]  /*23eb30*/  LDL.LU R8, [R1+0x88] ;  /* 0x0000880001087983 */ /* 0x001ea20000300800 */
[----:B------:R-:W-:-:S03]  /*23eb40*/  LOP3.LUT R26, R26, 0xefffffff, RZ, 0xc0, !PT ;  /* 0xefffffff1a1a7812 */ /* 0x000fc600078ec0ff */
[----:B------:R-:W-:Y:S04]  /*23eb50*/  STL [R1+0x7aa0], R9 ;  /* 0x007aa00901007387 */ /* 0x000fe80000100800 */
[----:B------:R-:W-:Y:S04]  /*23eb60*/  STL [R1+0x74cc], R6 ;  /* 0x0074cc0601007387 */ /* 0x000fe80000100800 */
[----:B------:R-:W-:Y:S04]  /*23eb70*/  STL [R1+0x7474], R5 ;  /* 0x0074740501007387 */ /* 0x000fe80000100800 */
[----:B------:R0:W-:Y:S04]  /*23eb80*/  STL [R1+0x7460], R4 ;  /* 0x0074600401007387 */ /* 0x0001e80000100800 */
[----:B------:R-:W-:Y:S04]  /*23eb90*/  STL [R1+0x7428], R3 ;  /* 0x0074280301007387 */ /* 0x000fe80000100800 */
[----:B------:R-:W-:Y:S04]  /*23eba0*/  STL [R1+0x73f4], R2 ;  /* 0x0073f40201007387 */ /* 0x000fe80000100800 */
[----:B------:R-:W-:Y:S01]  /*23ebb0*/  STL [R1+0x73f0], R0 ;  /* 0x0073f00001007387 */ /* 0x000fe20000100800 */
[----:B--2---:R-:W-:-:S04]  /*23ebc0*/  LOP3.LUT R8, R8, 0xffffbfff, RZ, 0xc0, !PT ;  /* 0xffffbfff08087812 */ /* 0x004fc800078ec0ff */
[----:B------:R-:W-:Y:S02]  /*23ebd0*/  @P5 LOP3.LUT R8, R8, 0x4000, RZ, 0xfc, !PT ;  /* 0x0000400008085812 */ /* 0x000fe400078efcff */
[----:B------:R-:W-:Y:S02]  /*23ebe0*/  LOP3.LUT P5, RZ, R7, 0x20000000, RZ, 0xc0, !PT ;  /* 0x2000000007ff7812 */ /* 0x000fe400078ac0ff */
[----:B------:R-:W-:-:S04]  /*23ebf0*/  LOP3.LUT R8, R8, 0xffffdfff, RZ, 0xc0, !PT ;  /* 0xffffdfff08087812 */ /* 0x000fc800078ec0ff */
[----:B------:R-:W-:Y:S02]  /*23ec00*/  @P4 LOP3.LUT R8, R8, 0x2000, RZ, 0xfc, !PT ;  /* 0x0000200008084812 */ /* 0x000fe400078efcff */
[----:B------:R-:W-:Y:S02]  /*23ec10*/  LOP3.LUT P4, RZ, R7, 0x10000000, RZ, 0xc0, !PT ;  /* 0x1000000007ff7812 */ /* 0x000fe4000788c0ff */
[----:B------:R-:W-:-:S03]  /*23ec20*/  LOP3.LUT R8, R8, 0xffffefff, RZ, 0xc0, !PT ;  /* 0xffffefff08087812 */ /* 0x000fc600078ec0ff */
[----:B------:R-:W-:Y:S02]  /*23ec30*/  @P5 LOP3.LUT R26, R26, 0x10000000, RZ, 0xfc, !PT ;  /* 0x100000001a1a5812 */ /* 0x000fe400078efcff */
[----:B------:R-:W-:Y:S02]  /*23ec40*/  @P3 LOP3.LUT R8, R8, 0x1000, RZ, 0xfc, !PT ;  /* 0x0000100008083812 */ /* 0x000fe400078efcff */
[C---:B------:R-:W-:Y:S01]  /*23ec50*/  LOP3.LUT P5, RZ, R7.reuse, 0x8000000, RZ, 0xc0, !PT ;  /* 0x0800000007ff7812 */ /* 0x040fe200078ac0ff */
[----:B------:R-:W-:Y:S01]  /*23ec60*/  STL [R1+0x7d9c], R26 ;  /* 0x007d9c1a01007387 */ /* 0x000fe20000100800 */
[----:B------:R-:W-:Y:S02]  /*23ec70*/  LOP3.LUT R8, R8, 0xfffff7ff, RZ, 0xc0, !PT ;  /* 0xfffff7ff08087812 */ /* 0x000fe400078ec0ff */
[----:B------:R-:W-:Y:S01]  /*23ec80*/  LOP3.LUT P3, RZ, R7, 0x4000000, RZ, 0xc0, !PT ;  /* 0x0400000007ff7812 */ /* 0x000fe2000786c0ff */
[----:B------:R1:W-:Y:S01]  /*23ec90*/  STL [R1+0x7e24], R7 ;  /* 0x007e240701007387 */ /* 0x0003e20000100800 */
[----:B------:R-:W-:-:S02]  /*23eca0*/  @P2 LOP3.LUT R8, R8, 0x800, RZ, 0xfc, !PT ;  /* 0x0000080008082812 */ /* 0x000fc400078efcff */
[----:B------:R-:W-:Y:S01]  /*23ecb0*/  LOP3.LUT P2, RZ, R7, 0x2000000, RZ, 0xc0, !PT ;  /* 0x0200000007ff7812 */ /* 0x000fe2000784c0ff */
[----:B0-----:R-:W2:Y:S01]  /*23ecc0*/  LDL.LU R4, [R1+0x4f0] ;  /* 0x0004f00001047983 */ /* 0x001ea20000300800 */
[----:B------:R-:W-:-:S04]  /*23ecd0*/  LOP3.LUT R8, R8, 0xfffffbff, RZ, 0xc0, !PT ;  /* 0xfffffbff08087812 */ /* 0x000fc800078ec0ff */
[----:B------:R-:W-:Y:S02]  /*23ece0*/  @P1 LOP3.LUT R8, R8, 0x400, RZ, 0xfc, !PT ;  /* 0x0000040008081812 */ /* 0x000fe400078efcff */
[----:B------:R-:W-:Y:S02]  /*23ecf0*/  LOP3.LUT P1, RZ, R7, 0x1000000, RZ, 0xc0, !PT ;  /* 0x0100000007ff7812 */ /* 0x000fe4000782c0ff */
[----:B------:R-:W-:-:S04]  /*23ed00*/  LOP3.LUT R8, R8, 0xfffffdff, RZ, 0xc0, !PT ;  /* 0xfffffdff08087812 */ /* 0x000fc800078ec0ff */
[----:B------:R-:W-:Y:S02]  /*23ed10*/  @P0 LOP3.LUT R8, R8, 0x200, RZ, 0xfc, !PT ;  /* 0x0000020008080812 */ /* 0x000fe400078efcff */
[----:B------:R-:W-:Y:S02]  /*23ed20*/  LOP3.LUT P0, RZ, R7, 0x800000, RZ, 0xc0, !PT ;  /* 0x0080000007ff7812 */ /* 0x000fe4000780c0ff */
[----:B------:R-:W-:-:S04]  /*23ed30*/  LOP3.LUT R8, R8, 0xfffffeff, RZ, 0xc0, !PT ;  /* 0xfffffeff08087812 */ /* 0x000fc800078ec0ff */
[----:B------:R-:W-:Y:S02]  /*23ed40*/  @P6 LOP3.LUT R8, R8, 0x100, RZ, 0xfc, !PT ;  /* 0x0000010008086812 */ /* 0x000fe400078efcff */
[----:B------:R-:W-:-:S03]  /*23ed50*/  LOP3.LUT P6, RZ, R7, 0x400000, RZ, 0xc0, !PT ;  /* 0x0040000007ff7812 */ /* 0x000fc600078cc0ff */
[----:B------:R-:W-:Y:S04]  /*23ed60*/  STL [R1+0x88], R8 ;  /* 0x0000880801007387 */ /* 0x000fe80000100800 */
[----:B------:R-:W2:Y:S04]  /*23ed70*/  LDL.LU R5, [R1+0x4f4] ;  /* 0x0004f40001057983 */ /* 0x000ea80000300800 */
[----:B------:R-:W2:Y:S04]  /*23ed80*/  LDL.LU R6, [R1+0x4f8] ;  /* 0x0004f80001067983 */ /* 0x000ea80000300800 */
[----:B-1----:R-:W2:Y:S01]  /*23ed90*/  LDL.LU R7, [R1+0x4fc] ;  /* 0x0004fc0001077983 */ /* 0x002ea20000300800 */
[----:B------:R-:W-:-:S03]  /*23eda0*/  PRMT R3, R24, 0x5210, R14 ;  /* 0x0000521018037816 */ /* 0x000fc6000000000e */
[----:B------:R0:W-:Y:S04]  /*23edb0*/  STSM.16.M88.4 [R28], R20 ;  /* 0x000000141c007844 */ /* 0x0001e80000000200 */
[----:B0-----:R-:W4:Y:S04]  /*23edc0*/  LDL.LU.64 R22, [R1+0x8008] ;  /* 0x0080080001167983 */ /* 0x001f280000300a00 */
[----:B------:R-:W4:Y:S04]  /*23edd0*/  LDL.LU.64 R20, [R1+0x8000] ;  /* 0x0080000001147983 */ /* 0x000f280000300a00 */
[----:B------:R-:W4:Y:S04]  /*23ede0*/  LDL.LU R24, [R1+0x1d5c] ;  /* 0x001d5c0001187983 */ /* 0x000f280000300800 */
[----:B--2---:R0:W-:Y:S04]  /*23edf0*/  STSM.16.M88.4 [R28+0x200], R4 ;  /* 0x000200041c007844 */ /* 0x0041e80000000200 */
[----:B0-----:R-:W2:Y:S04]  /*23ee00*/  LDL.LU R5, [R1+0x1d58] ;  /* 0x001d580001057983 */ /* 0x001ea80000300800 */
[----:B------:R-:W2:Y:S01]  /*23ee10*/  LDL.LU R6, [R1+0x1c6c] ;  /* 0x001c6c0001067983 */ /* 0x000ea20000300800 */
[----:B---3--:R-:W-:-:S02]  /*23ee20*/  PRMT R7, R13, 0x5210, R12 ;  /* 0x000052100d077816 */ /* 0x008fc4000000000c */
[----:B----4-:R-:W-:Y:S02]  /*23ee30*/  PRMT R2, R21, 0x5210, R15 ;  /* 0x0000521015027816 */ /* 0x010fe4000000000f */
[----:B------:R-:W-:Y:S02]  /*23ee40*/  PRMT R4, R11, 0x5210, R10 ;  /* 0x000052100b047816 */ /* 0x000fe4000000000a */
[----:B------:R-:W-:Y:S01]  /*23ee50*/  PRMT R0, R25, 0x5210, R22 ;  /* 0x0000521019007816 */ /* 0x000fe20000000016 */
[----:B------:R-:W-:Y:S06]  /*23ee60*/  BAR.SYNC.DEFER_BLOCKING 0x0 ;  /* 0x0000000000007b1d */ /* 0x000fec0000010000 */
[----:B--2---:R0:W-:Y:S04]  /*23ee70*/  STL [R1+0x7fe8], R6 ;  /* 0x007fe80601007387 */ /* 0x0041e80000100800 */
[----:B------:R1:W-:Y:S01]  /*23ee80*/  STL [R1+0x7fe4], R5 ;  /* 0x007fe40501007387 */ /* 0x0003e20000100800 */
[----:B0-----:R-:W-:-:S02]  /*23ee90*/  IMAD.MOV.U32 R6, RZ, RZ, R3 ;  /* 0x000000ffff067224 */ /* 0x001fc400078e0003 */
[----:B-1----:R-:W-:Y:S02]  /*23eea0*/  IMAD.MOV.U32 R5, RZ, RZ, R7 ;  /* 0x000000ffff057224 */ /* 0x002fe400078e0007 */
[----:B------:R-:W-:-:S05]  /*23eeb0*/  IMAD.MOV.U32 R7, RZ, RZ, R2 ;  /* 0x000000ffff077224 */ /* 0x000fca00078e0002 */
[----:B------:R0:W-:Y:S04]  /*23eec0*/  STL.64 [R1+0x7ff8], R6 ;  /* 0x007ff80601007387 */ /* 0x0001e80000100a00 */
[----:B------:R1:W-:Y:S04]  /*23eed0*/  STL.64 [R1+0x7ff0], R4 ;  /* 0x007ff00401007387 */ /* 0x0003e80000100a00 */
[----:B------:R-:W2:Y:S01]  /*23eee0*/  LDL.LU R21, [R1+0x1c64] ;  /* 0x001c640001157983 */ /* 0x000ea20000300800 */
[----:B0-----:R-:W-:-:S03]  /*23eef0*/  PRMT R7, R19, 0x5210, R18 ;  /* 0x0000521013077816 */ /* 0x001fc60000000012 */
[----:B------:R-:W3:Y:S01]  /*23ef00*/  LDL.LU R22, [R1+0x1bc8] ;  /* 0x001bc80001167983 */ /* 0x000ee20000300800 */
[----:B-1----:R-:W-:-:S03]  /*23ef10*/  PRMT R5, R17, 0x5210, R16 ;  /* 0x0000521011057816 */ /* 0x002fc60000000010 */
[----:B------:R-:W4:Y:S04]  /*23ef20*/  LDL.LU R25, [R1+0x1bc0] ;  /* 0x001bc00001197983 */ /* 0x000f280000300800 */
[----:B------:R-:W0:Y:S04]  /*23ef30*/  LDS.128 R16, [R29] ;  /* 0x000000001d107984 */ /* 0x000e280000000c00 */
[----:B------:R-:W4:Y:S04]  /*23ef40*/  LDL.LU R9, [R1+0x1b3c] ;  /* 0x001b3c0001097983 */ /* 0x000f280000300800 */
[----:B------:R-:W4:Y:S04]  /*23ef50*/  LDL.LU R12, [R1+0x1b38] ;  /* 0x001b3800010c7983 */ /* 0x000f280000300800 */
[----:B0-----:R-:W-:Y:S04]  /*23ef60*/  STL.64 [R1+0x7d0], R16 ;  /* 0x0007d01001007387 */ /* 0x001fe80000100a00 */
[----:B------:R-:W-:Y:S04]  /*23ef70*/  STL.64 [R1+0x7d8], R18 ;  /* 0x0007d81201007387 */ /* 0x000fe80000100a00 */
[----:B------:R-:W0:Y:S01]  /*23ef80*/  LDS.128 R16, [R29+0x400] ;  /* 0x000400001d107984 */ /* 0x000e220000000c00 */
[----:B------:R-:W-:-:S03]  /*23ef90*/  PRMT R6, R23, 0x5210, R20 ;  /* 0x0000521017067816 */ /* 0x000fc60000000014 */
[----:B------:R-:W4:Y:S01]  /*23efa0*/  LDL.LU R13, [R1+0x1d98] ;  /* 0x001d9800010d7983 */ /* 0x000f220000300800 */
[----:B------:R-:W-:Y:S01]  /*23efb0*/  IMAD.MOV.U32 R4, RZ, RZ, R0 ;  /* 0x000000ffff047224 */ /* 0x000fe200078e0000 */
[----:B------:R-:W-:Y:S06]  /*23efc0*/  BAR.SYNC.DEFER_BLOCKING 0x0 ;  /* 0x0000000000007b1d */ /* 0x000fec0000010000 */
[----:B------:R-:W4:Y:S04]  /*23efd0*/  LDL.LU R23, [R1+0x1d90] ;  /* 0x001d900001177983 */ /* 0x000f280000300800 */
[----:B------:R-:W4:Y:S04]  /*23efe0*/  LDL.LU R14, [R1+0x1d88] ;  /* 0x001d8800010e7983 */ /* 0x000f280000300800 */
[----:B------:R-:W4:Y:S04]  /*23eff0*/  LDL.LU R15, [R1+0x1654] ;  /* 0x00165400010f7983 */ /* 0x000f280000300800 */
[----:B------:R-:W-:Y:S04]  /*23f000*/  STSM.16.M88.4 [R28], R4 ;  /* 0x000000041c007844 */ /* 0x000fe80000000200 */
[----:B0-----:R0:W-:Y:S04]  /*23f010*/  STL.64 [R1+0x7c0], R16 ;  /* 0x0007c01001007387 */ /* 0x0011e80000100a00 */
[----:B------:R-:W-:Y:S04]  /*23f020*/  STL.64 [R1+0x7c8], R18 ;  /* 0x0007c81201007387 */ /* 0x000fe80000100a00 */
[----:B0-----:R-:W4:Y:S04]  /*23f030*/  LDL.LU R16, [R1+0x1d80] ;  /* 0x001d800001107983 */ /* 0x001f280000300800 */
[----:B------:R-:W4:Y:S04]  /*23f040*/  LDL.LU R17, [R1+0x1d6c] ;  /* 0x001d6c0001117983 */ /* 0x000f280000300800 */
[----:B------:R-:W4:Y:S04]  /*23f050*/  LDL.LU R10, [R1+0x1d64] ;  /* 0x001d6400010a7983 */ /* 0x000f280000300800 */
[----:B------:R-:W4:Y:S04]  /*23f060*/  LDL.LU R11, [R1+0x1684] ;  /* 0x00168400010b7983 */ /* 0x000f280000300800 */
[----:B------:R-:W2:Y:S04]  /*23f070*/  LDL.LU.64 R6, [R1+0x7ff8] ;  /* 0x007ff80001067983 */ /* 0x000ea80000300a00 */
[----:B------:R-:W2:Y:S04]  /*23f080*/  LDL.LU.64 R4, [R1+0x7ff0] ;  /* 0x007ff00001047983 */ /* 0x000ea80000300a00 */
[----:B--2---:R0:W-:Y:S04]  /*23f090*/  STSM.16.M88.4 [R28+0x200], R4 ;  /* 0x000200041c007844 */ /* 0x0041e80000000200 */
[----:B0-----:R-:W2:Y:S04]  /*23f0a0*/  LDL.LU R6, [R1+0x7fe8] ;  /* 0x007fe80001067983 */ /* 0x001ea80000300800 */
[----:B------:R-:W2:Y:S04]  /*23f0b0*/  LDL.LU R5, [R1+0x7fe4] ;  /* 0x007fe40001057983 */ /* 0x000ea80000300800 */
[----:B------:R-:W2:Y:S04]  /*23f0c0*/  LDL.LU R18, [R1+0x6d0] ;  /* 0x0006d00001127983 */ /* 0x000ea80000300800 */
[----:B------:R-:W2:Y:S01]  /*23f0d0*/  LDL.LU R19, [R1+0x6cc] ;  /* 0x0006cc0001137983 */ /* 0x000ea20000300800 */
[----:B------:R-:W-:-:S02]  /*23f0e0*/  LOP3.LUT R8, R24, 0xffff, RZ, 0xc0, !PT ;  /* 0x0000ffff18087812 */ /* 0x000fc400078ec0ff */
[----:B---3--:R-:W-:Y:S02]  /*23f0f0*/  LOP3.LUT R4, R22, 0xffff, RZ, 0xc0, !PT ;  /* 0x0000ffff16047812 */ /* 0x008fe400078ec0ff */
[----:B------:R-:W-:Y:S02]  /*23f100*/  LOP3.LUT R2, R21, 0xffff, RZ, 0xc0, !PT ;  /* 0x0000ffff15027812 */ /* 0x000fe400078ec0ff */
[----:B----4-:R-:W-:Y:S01]  /*23f110*/  LOP3.LUT R0, R12, 0xffff, RZ, 0xc0, !PT ;  /* 0x0000ffff0c007812 */ /* 0x010fe200078ec0ff */
[----:B------:R-:W-:Y:S01]  /*23f120*/  BAR.SYNC.DEFER_BLOCKING 0x0 ;  /* 0x0000000000007b1d */ /* 0x000fe20000010000 */
[----:B--2---:R-:W-:Y:S02]  /*23f130*/  LOP3.LUT R7, R5, 0xffff, RZ, 0xc0, !PT ;  /* 0x0000ffff05077812 */ /* 0x004fe400078ec0ff */
[----:B------:R-:W-:-:S03]  /*23f140*/  LOP3.LUT R5, R25, 0xffff, RZ, 0xc0, !PT ;  /* 0x0000ffff19057812 */ /* 0x000fc600078ec0ff */
[----:B------:R0:W-:Y:S04]  /*23f150*/  STL.64 [R1+0x7fd0], R18 ;  /* 0x007fd01201007387 */ /* 0x0001e80000100a00 */
[----:B------:R-:W2:Y:S04]  /*23f160*/  LDL.LU R20, [R1+0x6dc] ;  /* 0x0006dc0001147983 */ /* 0x000ea80000300800 */
[----:B------:R-:W3:Y:S04]  /*23f170*/  LDL.LU R24, [R1+0x6c8] ;  /* 0x0006c80001187983 */ /* 0x000ee80000300800 */
[----:B------:R-:W3:Y:S04]  /*23f180*/  LDL.LU R25, [R1+0x6d8] ;  /* 0x0006d80001197983 */ /* 0x000ee80000300800 */
[----:B------:R-:W-:Y:S01]  /*23f190*/  STL [R1+0x7fe0], R27 ;  /* 0x007fe01b01007387 */ /* 0x000fe20000100800 */
[----:B------:R-:W-:-:S02]  /*23f1a0*/  PRMT R12, R13, 0x4210, R4 ;  /* 0x000042100d0c7816 */ /* 0x000fc40000000004 */
[----:B------:R-:W-:Y:S02]  /*23f1b0*/  PRMT R13, R23, 0x4210, R5 ;  /* 0x00004210170d7816 */ /* 0x000fe40000000005 */
[----:B------:R-:W-:Y:S02]  /*23f1c0*/  LOP3.LUT R3, R6, 0xffff, RZ, 0xc0, !PT ;  /* 0x0000ffff06037812 */ /* 0x000fe400078ec0ff */
[----:B------:R-:W-:Y:S02]  /*23f1d0*/  PRMT R16, R16, 0x4210, R8 ;  /* 0x0000421010107816 */ /* 0x000fe40000000008 */
[----:B------:R-:W-:Y:S02]  /*23f1e0*/  PRMT R17, R17, 0x4210, R7 ;  /* 0x0000421011117816 */ /* 0x000fe40000000007 */
[----:B0-----:R-:W-:Y:S02]  /*23f1f0*/  PRMT R18, R10, 0x4210, R3 ;  /* 0x000042100a127816 */ /* 0x001fe40000000003 */
[----:B------:R-:W-:Y:S01]  /*23f200*/  PRMT R19, R11, 0x4210, R2 ;  /* 0x000042100b137816 */ /* 0x000fe20000000002 */
[----:B---3--:R-:W-:Y:S04]  /*23f210*/  STL.64 [R1+0x7fd8], R24 ;  /* 0x007fd81801007387 */ /* 0x008fe80000100a00 */
[----:B------:R-:W0:Y:S04]  /*23f220*/  LDS.128 R24, [R29] ;  /* 0x000000001d187984 */ /* 0x000e280000000c00 */
[----:B------:R-:W3:Y:S04]  /*23f230*/  LDL.LU R21, [R1+0x6c4] ;  /* 0x0006c40001157983 */ /* 0x000ee80000300800 */
[----:B------:R-:W4:Y:S04]  /*23f240*/  LDL.LU R22, [R1+0x6d4] ;  /* 0x0006d40001167983 */ /* 0x000f280000300800 */
[----:B------:R-:W4:Y:S04]  /*23f250*/  LDL.LU R23, [R1+0x698] ;  /* 0x0006980001177983 */ /* 0x000f280000300800 */
[----:B0-----:R-:W-:Y:S04]  /*23f260*/  STL.64 [R1+0x7b0], R24 ;  /* 0x0007b01801007387 */ /* 0x001fe80000100a00 */
[----:B------:R-:W-:Y:S04]  /*23f270*/  STL.64 [R1+0x7b8], R26 ;  /* 0x0007b81a01007387 */ /* 0x000fe80000100a00 */
[----:B------:R-:W0:Y:S01]  /*23f280*/  LDS.128 R24, [R29+0x400] ;  /* 0x000400001d187984 */ /* 0x000e220000000c00 */
[----:B------:R-:W-:Y:S06]  /*23f290*/  BAR.SYNC.DEFER_BLOCKING 0x0 ;  /* 0x0000000000007b1d */ /* 0x000fec0000010000 */
[----:B------:R-:W-:Y:S04]  /*23f2a0*/  STSM.16.M88.4 [R28], R16 ;  /* 0x000000101c007844 */ /* 0x000fe80000000200 */
[----:B0-----:R-:W-:Y:S04]  /*23f2b0*/  STL.64 [R1+0x7a0], R24 ;  /* 0x0007a01801007387 */ /* 0x001fe80000100a00 */
[----:B------:R0:W-:Y:S04]  /*23f2c0*/  STL.64 [R1+0x7a8], R26 ;  /* 0x0007a81a01007387 */ /* 0x0001e80000100a00 */
[----:B0-----:R-:W4:Y:S04]  /*23f2d0*/  LDL.LU R27, [R1+0x7fe0] ;  /* 0x007fe000011b7983 */ /* 0x001f280000300800 */
[----:B------:R-:W4:Y:S04]  /*23f2e0*/  LDL.LU.64 R24, [R1+0x7fd8] ;  /* 0x007fd80001187983 */ /* 0x000f280000300a00 */
[----:B------:R-:W4:Y:S01]  /*23f2f0*/  LDL.LU.64 R18, [R1+0x7fd0] ;  /* 0x007fd00001127983 */ /* 0x000f220000300a00 */
[----:B------:R-:W-:-:S02]  /*23f300*/  LOP3.LUT R6, R9, 0xffff, RZ, 0xc0, !PT ;  /* 0x0000ffff09067812 */ /* 0x000fc400078ec0ff */
[----:B------:R-:W-:Y:S02]  /*23f310*/  PRMT R15, R15, 0x4210, R0 ;  /* 0x000042100f0f7816 */ /* 0x000fe40000000000 */
[----:B------:R-:W-:-:S05]  /*23f320*/  PRMT R14, R14, 0x4210, R6 ;  /* 0x000042100e0e7816 */ /* 0x000fca0000000006 */
[----:B------:R-:W-:Y:S01]  /*23f330*/  STSM.16.M88.4 [R28+0x200], R12 ;  /* 0x0002000c1c007844 */ /* 0x000fe20000000200 */
[----:B--2---:R-:W-:Y:S02]  /*23f340*/  PRMT R6, R20, 0x5210, R6 ;  /* 0x0000521014067816 */ /* 0x004fe40000000006 */
[----:B---3--:R-:W-:Y:S01]  /*23f350*/  PRMT R26, R21, 0x5210, R3 ;  /* 0x00005210151a7816 */ /* 0x008fe20000000003 */
[----:B----4-:R0:W-:Y:S01]  /*23f360*/  STL [R1+0x7fb8], R27 ;  /* 0x007fb81b01007387 */ /* 0x0101e20000100800 */
[----:B------:R-:W-:-:S03]  /*23f370*/  PRMT R24, R24, 0x5210, R8 ;  /* 0x0000521018187816 */ /* 0x000fc60000000008 */
[----:B------:R-:W2:Y:S01]  /*23f380*/  LDL.LU R9, [R1+0x1d74] ;  /* 0x001d740001097983 */ /* 0x000ea20000300800 */
[----:B------:R-:W-:Y:S02]  /*23f390*/  PRMT R25, R25, 0x5210, R7 ;  /* 0x0000521019197816 */ /* 0x000fe40000000007 */
[----:B------:R-:W-:Y:S01]  /*23f3a0*/  PRMT R4, R18, 0x5210, R4 ;  /* 0x0000521012047816 */ /* 0x000fe20000000004 */
[----:B------:R-:W3:Y:S01]  /*23f3b0*/  LDL.LU R8, [R1+0x1d70] ;  /* 0x001d700001087983 */ /* 0x000ee20000300800 */
[----:B0-----:R-:W-:Y:S02]  /*23f3c0*/  PRMT R27, R22, 0x5210, R2 ;  /* 0x00005210161b7816 */ /* 0x001fe40000000002 */
[----:B------:R-:W-:Y:S01]  /*23f3d0*/  PRMT R5, R19, 0x5210, R5 ;  /* 0x0000521013057816 */ /* 0x000fe20000000005 */
[----:B------:R-:W4:Y:S04]  /*23f3e0*/  LDL.LU R10, [R1+0x1c84] ;  /* 0x001c8400010a7983 */ /* 0x000f280000300800 */
[----:B------:R-:W2:Y:S04]  /*23f3f0*/  LDL.LU R18, [R1+0x1c7c] ;  /* 0x001c7c0001127983 */ /* 0x000ea80000300800 */
[----:B------:R-:W4:Y:S04]  /*23f400*/  LDL.LU R19, [R1+0x1bfc] ;  /* 0x001bfc0001137983 */ /* 0x000f280000300800 */
[----:B------:R-:W-:Y:S04]  /*23f410*/  STL.64 [R1+0x7fc8], R26 ;  /* 0x007fc81a01007387 */ /* 0x000fe80000100a00 */
[----:B------:R-:W-:Y:S01]  /*23f420*/  STL.64 [R1+0x7fc0], R24 ;  /* 0x007fc01801007387 */ /* 0x000fe20000100a00 */
[----:B------:R-:W-:Y:S06]  /*23f430*/  BAR.SYNC.DEFER_BLOCKING 0x0 ;  /* 0x0000000000007b1d */ /* 0x000fec0000010000 */
[----:B------:R-:W4:Y:S04]  /*23f440*/  LDL.LU R20, [R1+0x1bf4] ;  /* 0x001bf40001147983 */ /* 0x000f280000300800 */
[----:B------:R-:W4:Y:S04]  /*23f450*/  LDL.LU R21, [R1+0x1b60] ;  /* 0x001b600001157983 */ /* 0x000f280000300800 */
[----:B------:R-:W4:Y:S04]  /*23f460*/  LDL.LU R11, [R1+0x1b5c] ;  /* 0x001b5c00010b7983 */ /* 0x000f280000300800 */
[----:B------:R-:W4:Y:S04]  /*23f470*/  LDL.LU R12, [R1+0x1dcc] ;  /* 0x001dcc00010c7983 */ /* 0x000f280000300800 */
[----:B------:R-:W0:Y:S04]  /*23f480*/  LDS.128 R24, [R29] ;  /* 0x000000001d187984 */ /* 0x000e280000000c00 */
[----:B------:R-:W4:Y:S04]  /*23f490*/  LDL.LU R13, [R1+0x1dc8] ;  /* 0x001dc800010d7983 */ /* 0x000f280000300800 */
[----:B------:R-:W4:Y:S01]  /*23f4a0*/  LDL.LU R14, [R1+0x1dc4] ;  /* 0x001dc400010e7983 */ /* 0x000f220000300800 */
[----:B------:R-:W-:-:S03]  /*23f4b0*/  PRMT R7, R23, 0x5210, R0 ;  /* 0x0000521017077816 */ /* 0x000fc60000000000 */
        /* <DEDUP_REMOVED lines=8> */
[----:B0-----:R-:W-:Y:S04]  /*23f540*/  STL.64 [R1+0x780], R24 ;  /* 0x0007801801007387 */ /* 0x001fe80000100a00 */
[----:B------:R0:W-:Y:S04]  /*23f550*/  STL.64 [R1+0x788], R26 ;  /* 0x0007881a01007387 */ /* 0x0001e80000100a00 */
[----:B0-----:R-:W3:Y:S04]  /*23f560*/  LDL.LU.64 R26, [R1+0x7fc8] ;  /* 0x007fc800011a7983 */ /* 0x001ee80000300a00 */
[----:B------:R-:W3:Y:S01]  /*23f570*/  LDL.LU.64 R24, [R1+0x7fc0] ;  /* 0x007fc00001187983 */ /* 0x000ee20000300a00 */
[----:B------:R-:W-:Y:S06]  /*23f580*/  BAR.SYNC.DEFER_BLOCKING 0x0 ;  /* 0x0000000000007b1d */ /* 0x000fec0000010000 */
[----:B---3--:R0:W-:Y:S04]  /*23f590*/  STSM.16.M88.4 [R28], R24 ;  /* 0x000000181c007844 */ /* 0x0081e80000000200 */
[----:B0-----:R-:W3:Y:S04]  /*23f5a0*/  LDL.LU R27, [R1+0x7fb8] ;  /* 0x007fb800011b7983 */ /* 0x001ee80000300800 */
[----:B------:R-:W3:Y:S04]  /*23f5b0*/  LDL.LU R24, [R1+0x6f4] ;  /* 0x0006f40001187983 */ /* 0x000ee80000300800 */
[----:B------:R-:W3:Y:S01]  /*23f5c0*/  LDL.LU R25, [R1+0x6f0] ;  /* 0x0006f00001197983 */ /* 0x000ee20000300800 */
[----:B------:R-:W-:-:S02]  /*23f5d0*/  LOP3.LUT R3, R8, 0xffff, RZ, 0xc0, !PT ;  /* 0x0000ffff08037812 */ /* 0x000fc400078ec0ff */
[----:B--2---:R-:W-:Y:S02]  /*23f5e0*/  LOP3.LUT R0, R18, 0xffff, RZ, 0xc0, !PT ;  /* 0x0000ffff12007812 */ /* 0x004fe400078ec0ff */
[----:B----4-:R-:W-:Y:S01]  /*23f5f0*/  LOP3.LUT R8, R19, 0xffff, RZ, 0xc0, !PT ;  /* 0x0000ffff13087812 */ /* 0x010fe200078ec0ff */
[----:B------:R-:W-:Y:S04]  /*23f600*/  STSM.16.M88.4 [R28+0x200], R4 ;  /* 0x000200041c007844 */ /* 0x000fe80000000200 */
[----:B---3--:R-:W-:Y:S04]  /*23f610*/  STL [R1+0x7fa8], R27 ;  /* 0x007fa81b01007387 */ /* 0x008fe80000100800 */
[----:B------:R0:W-:Y:S04]  /*23f620*/  STL.64 [R1+0x7fa0], R24 ;  /* 0x007fa01801007387 */ /* 0x0001e80000100a00 */
[----:B------:R-:W2:Y:S04]  /*23f630*/  LDL.LU R18, [R1+0x6e0] ;  /* 0x0006e00001127983 */ /* 0x000ea80000300800 */
[----:B------:R-:W2:Y:S01]  /*23f640*/  LDL.LU R19, [R1+0x6f8] ;  /* 0x0006f80001137983 */ /* 0x000ea20000300800 */
[----:B------:R-:W-:-:S02]  /*23f650*/  LOP3.LUT R2, R10, 0xffff, RZ, 0xc0, !PT ;  /* 0x0000ffff0a027812 */ /* 0x000fc400078ec0ff */
[----:B0-----:R-:W-:Y:S02]  /*23f660*/  PRMT R25, R16, 0x4210, R3 ;  /* 0x0000421010197816 */ /* 0x001fe40000000003 */
[----:B------:R-:W-:Y:S02]  /*23f670*/  PRMT R26, R17, 0x4210, R2 ;  /* 0x00004210111a7816 */ /* 0x000fe40000000002 */
[----:B------:R-:W-:Y:S02]  /*23f680*/  LOP3.LUT R7, R20, 0xffff, RZ, 0xc0, !PT ;  /* 0x0000ffff14077812 */ /* 0x000fe400078ec0ff */
[----:B------:R-:W-:Y:S02]  /*23f690*/  LOP3.LUT R6, R21, 0xffff, RZ, 0xc0, !PT ;  /* 0x0000ffff15067812 */ /* 0x000fe400078ec0ff */
[----:B------:R-:W-:Y:S02]  /*23f6a0*/  LOP3.LUT R4, R9, 0xffff, RZ, 0xc0, !PT ;  /* 0x0000ffff09047812 */ /* 0x000fe400078ec0ff */
[----:B------:R-:W-:-:S02]  /*23f6b0*/  LOP3.LUT R5, R11, 0xffff, RZ, 0xc0, !PT ;  /* 0x0000ffff0b057812 */ /* 0x000fc400078ec0ff */
[----:B------:R-:W-:Y:S02]  /*23f6c0*/  PRMT R24, R15, 0x4210, R4 ;  /* 0x000042100f187816 */ /* 0x000fe40000000004 */
[----:B------:R-:W-:Y:S01]  /*23f6d0*/  PRMT R27, R22, 0x4210, R0 ;  /* 0x00004210161b7816 */ /* 0x000fe20000000000 */
[----:B------:R-:W-:Y:S01]  /*23f6e0*/  BAR.SYNC.DEFER_BLOCKING 0x0 ;  /* 0x0000000000007b1d */ /* 0x000fe20000010000 */
[----:B------:R-:W-:-:S05]  /*23f6f0*/  PRMT R15, R23, 0x4210, R5 ;  /* 0x00004210170f7816 */ /* 0x000fca0000000005 */
[----:B--2---:R-:W-:Y:S04]  /*23f700*/  STL.64 [R1+0x7fb0], R18 ;  /* 0x007fb01201007387 */ /* 0x004fe80000100a00 */
[----:B------:R-:W0:Y:S04]  /*23f710*/  LDS.128 R16, [R29] ;  /* 0x000000001d107984 */ /* 0x000e280000000c00 */
[----:B------:R-:W2:Y:S04]  /*23f720*/  LDL.LU R20, [R1+0x6ec] ;  /* 0x0006ec0001147983 */ /* 0x000ea80000300800 */
[----:B------:R-:W3:Y:S04]  /*23f730*/  LDL.LU R21, [R1+0x6e8] ;  /* 0x0006e80001157983 */ /* 0x000ee80000300800 */
[----:B0-----:R-:W-:Y:S04]  /*23f740*/  STL.64 [R1+0x770], R16 ;  /* 0x0007701001007387 */ /* 0x001fe80000100a00 */
[----:B------:R-:W-:Y:S04]  /*23f750*/  STL.64 [R1+0x778], R18 ;  /* 0x0007781201007387 */ /* 0x000fe80000100a00 */
[----:B------:R-:W0:Y:S01]  /*23f760*/  LDS.128 R16, [R29+0x400] ;  /* 0x000400001d107984 */ /* 0x000e220000000c00 */
[----:B------:R-:W-:Y:S06]  /*23f770*/  BAR.SYNC.DEFER_BLOCKING 0x0 ;  /* 0x0000000000007b1d */ /* 0x000fec0000010000 */
[----:B------:R-:W-:Y:S04]  /*23f780*/  STSM.16.M88.4 [R28], R24 ;  /* 0x000000181c007844 */ /* 0x000fe80000000200 */
[----:B0-----:R-:W-:Y:S04]  /*23f790*/  STL.64 [R1+0x760], R16 ;  /* 0x0007601001007387 */ /* 0x001fe80000100a00 */
[----:B------:R0:W-:Y:S04]  /*23f7a0*/  STL.64 [R1+0x768], R18 ;  /* 0x0007681201007387 */ /* 0x0001e80000100a00 */
[----:B0-----:R-:W4:Y:S04]  /*23f7b0*/  LDL.LU.64 R18, [R1+0x7fb0] ;  /* 0x007fb00001127983 */ /* 0x001f280000300a00 */
[----:B------:R-:W3:Y:S04]  /*23f7c0*/  LDL.LU R22, [R1+0x6e4] ;  /* 0x0006e40001167983 */ /* 0x000ee80000300800 */
[----:B------:R-:W3:Y:S04]  /*23f7d0*/  LDL.LU R23, [R1+0x69c] ;  /* 0x00069c0001177983 */ /* 0x000ee80000300800 */
[----:B------:R-:W2:Y:S04]  /*23f7e0*/  LDL.LU R27, [R1+0x7fa8] ;  /* 0x007fa800011b7983 */ /* 0x000ea80000300800 */
[----:B------:R-:W4:Y:S01]  /*23f7f0*/  LDL.LU.64 R24, [R1+0x7fa0] ;  /* 0x007fa00001187983 */ /* 0x000f220000300a00 */
[----:B------:R-:W-:-:S02]  /*23f800*/  PRMT R13, R13, 0x4210, R7 ;  /* 0x000042100d0d7816 */ /* 0x000fc40000000007 */
[--C-:B------:R-:W-:Y:S02]  /*23f810*/  PRMT R12, R12, 0x4210, R8.reuse ;  /* 0x000042100c0c7816 */ /* 0x100fe40000000008 */
[----:B----4-:R-:W-:Y:S02]  /*23f820*/  PRMT R7, R25, 0x5210, R7 ;  /* 0x0000521019077816 */ /* 0x010fe40000000007 */
[----:B------:R-:W4:Y:S01]  /*23f830*/  LDL.LU R25, [R1+0x1d7c] ;  /* 0x001d7c0001197983 */ /* 0x000f220000300800 */
[----:B------:R-:W-:Y:S02]  /*23f840*/  PRMT R8, R24, 0x5210, R8 ;  /* 0x0000521018087816 */ /* 0x000fe40000000008 */
[----:B------:R-:W-:Y:S01]  /*23f850*/  PRMT R26, R18, 0x5210, R6 ;  /* 0x00005210121a7816 */ /* 0x000fe20000000006 */
[----:B--2---:R0:W-:Y:S02]  /*23f860*/  STL [R1+0x7f84], R27 ;  /* 0x007f841b01007387 */ /* 0x0041e40000100800 */
[----:B------:R-:W-:Y:S01]  /*23f870*/  IMAD.MOV.U32 R24, RZ, RZ, R8 ;  /* 0x000000ffff187224 */ /* 0x000fe200078e0008 */
[----:B------:R-:W-:-:S02]  /*23f880*/  PRMT R14, R14, 0x4210, R6 ;  /* 0x000042100e0e7816 */ /* 0x000fc40000000006 */
[----:B0-----:R-:W-:-:S03]  /*23f890*/  PRMT R27, R19, 0x5210, R5 ;  /* 0x00005210131b7816 */ /* 0x001fc60000000005 */
[----:B------:R-:W-:Y:S01]  /*23f8a0*/  STSM.16.M88.4 [R28+0x200], R12 ;  /* 0x0002000c1c007844 */ /* 0x000fe20000000200 */
[----:B------:R-:W-:Y:S06]  /*23f8b0*/  BAR.SYNC.DEFER_BLOCKING 0x0 ;  /* 0x0000000000007b1d */ /* 0x000fec0000010000 */
[----:B----4-:R0:W-:Y:S04]  /*23f8c0*/  STL [R1+0x7f80], R25 ;  /* 0x007f801901007387 */ /* 0x0101e80000100800 */
[----:B------:R-:W-:Y:S01]  /*23f8d0*/  STL.64 [R1+0x7f90], R26 ;  /* 0x007f901a01007387 */ /* 0x000fe20000100a00 */
[----:B0-----:R-:W-:-:S05]  /*23f8e0*/  IMAD.MOV.U32 R25, RZ, RZ, R7 ;  /* 0x000000ffff197224 */ /* 0x001fca00078e0007 */
[----:B------:R0:W-:Y:S04]  /*23f8f0*/  STL.64 [R1+0x7f88], R24 ;  /* 0x007f881801007387 */ /* 0x0001e80000100a00 */
[----:B------:R-:W2:Y:S04]  /*23f900*/  LDL.LU R5, [R1+0x1d78] ;  /* 0x001d780001057983 */ /* 0x000ea80000300800 */
[----:B------:R-:W4:Y:S01]  /*23f910*/  LDL.LU R6, [R1+0x1c9c] ;  /* 0x001c9c0001067983 */ /* 0x000f220000300800 */
[----:B0-----:R-:W-:Y:S02]  /*23f920*/  PRMT R24, R20, 0x5210, R4 ;  /* 0x0000521014187816 */ /* 0x001fe40000000004 */
[----:B---3--:R-:W-:-:S02]  /*23f930*/  PRMT R25, R21, 0x5210, R3 ;  /* 0x0000521015197816 */ /* 0x008fc40000000003 */
[----:B------:R-:W-:Y:S02]  /*23f940*/  PRMT R26, R22, 0x5210, R2 ;  /* 0x00005210161a7816 */ /* 0x000fe40000000002 */
[----:B------:R-:W-:Y:S01]  /*23f950*/  PRMT R27, R23, 0x5210, R0 ;  /* 0x00005210171b7816 */ /* 0x000fe20000000000 */
[----:B----4-:R-:W-:Y:S04]  /*23f960*/  STL [R1+0x7f9c], R6 ;  /* 0x007f9c0601007387 */ /* 0x010fe80000100800 */
[----:B--2---:R-:W-:Y:S04]  /*23f970*/  STL [R1+0x7f98], R5 ;  /* 0x007f980501007387 */ /* 0x004fe80000100800 */
[----:B------:R-:W0:Y:S04]  /*23f980*/  LDS.128 R4, [R29] ;  /* 0x000000001d047984 */ /* 0x000e280000000c00 */
[----:B------:R-:W2:Y:S04]  /*23f990*/  LDL.LU R9, [R1+0x1c94] ;  /* 0x001c940001097983 */ /* 0x000ea80000300800 */
[----:B------:R-:W3:Y:S04]  /*23f9a0*/  LDL.LU R10, [R1+0x1c24] ;  /* 0x001c2400010a7983 */ /* 0x000ee80000300800 */
[----:B------:R-:W4:Y:S04]  /*23f9b0*/  LDL.LU R11, [R1+0x1c20] ;  /* 0x001c2000010b7983 */ /* 0x000f280000300800 */
        /* <DEDUP_REMOVED lines=8> */
[----:B0-----:R-:W-:Y:S04]  /*23fa40*/  STL.64 [R1+0x750], R4 ;  /* 0x0007500401007387 */ /* 0x001fe80000100a00 */
[----:B------:R-:W-:Y:S04]  /*23fa50*/  STL.64 [R1+0x758], R6 ;  /* 0x0007580601007387 */ /* 0x000fe80000100a00 */
[----:B------:R-:W0:Y:S01]  /*23fa60*/  LDS.128 R4, [R29+0x400] ;  /* 0x000400001d047984 */ /* 0x000e220000000c00 */
[----:B------:R-:W-:Y:S06]  /*23fa70*/  BAR.SYNC.DEFER_BLOCKING 0x0 ;  /* 0x0000000000007b1d */ /* 0x000fec0000010000 */
[----:B------:R-:W-:Y:S04]  /*23fa80*/  STSM.16.M88.4 [R28], R24 ;  /* 0x000000181c007844 */ /* 0x000fe80000000200 */
[----:B0-----:R-:W-:Y:S04]  /*23fa90*/  STL.64 [R1+0x740], R4 ;  /* 0x0007400401007387 */ /* 0x001fe80000100a00 */
[----:B------:R0:W-:Y:S04]  /*23faa0*/  STL.64 [R1+0x748], R6 ;  /* 0x0007480601007387 */ /* 0x0001e80000100a00 */
[----:B0-----:R-:W3:Y:S04]  /*23fab0*/  LDL.LU R6, [R1+0x7f9c] ;  /* 0x007f9c0001067983 */ /* 0x001ee80000300800 */
[----:B------:R-:W4:Y:S04]  /*23fac0*/  LDL.LU R5, [R1+0x7f98] ;  /* 0x007f980001057983 */ /* 0x000f280000300800 */
[----:B------:R-:W2:Y:S04]  /*23fad0*/  LDL.LU R16, [R1+0x1694] ;  /* 0x0016940001107983 */ /* 0x000ea80000300800 */
[----:B------:R-:W2:Y:S04]  /*23fae0*/  LDL.LU R17, [R1+0x1658] ;  /* 0x0016580001117983 */ /* 0x000ea80000300800 */
[----:B------:R-:W3:Y:S04]  /*23faf0*/  LDL.LU.64 R26, [R1+0x7f90] ;  /* 0x007f9000011a7983 */ /* 0x000ee80000300a00 */
[----:B------:R-:W3:Y:S04]  /*23fb00*/  LDL.LU.64 R24, [R1+0x7f88] ;  /* 0x007f880001187983 */ /* 0x000ee80000300a00 */
[----:B---3--:R0:W-:Y:S04]  /*23fb10*/  STSM.16.M88.4 [R28+0x200], R24 ;  /* 0x000200181c007844 */ /* 0x0081e80000000200 */
[----:B0-----:R-:W3:Y:S04]  /*23fb20*/  LDL.LU R27, [R1+0x7f84] ;  /* 0x007f8400011b7983 */ /* 0x001ee80000300800 */
[----:B------:R-:W3:Y:S04]  /*23fb30*/  LDL.LU R25, [R1+0x7f80] ;  /* 0x007f800001197983 */ /* 0x000ee80000300800 */
[----:B------:R-:W3:Y:S04]  /*23fb40*/  LDL.LU R22, [R1+0x70c] ;  /* 0x00070c0001167983 */ /* 0x000ee80000300800 */
[----:B------:R-:W3:Y:S04]  /*23fb50*/  LDL.LU R24, [R1+0x708] ;  /* 0x0007080001187983 */ /* 0x000ee80000300800 */
[----:B------:R-:W3:Y:S01]  /*23fb60*/  LDL.LU R23, [R1+0x704] ;  /* 0x0007040001177983 */ /* 0x000ee20000300800 */
[----:B------:R-:W-:-:S02]  /*23fb70*/  LOP3.LUT R2, R6, 0xffff, RZ, 0xc0, !PT ;  /* 0x0000ffff06027812 */ /* 0x000fc400078ec0ff */
[----:B----4-:R-:W-:Y:S02]  /*23fb80*/  LOP3.LUT R3, R5, 0xffff, RZ, 0xc0, !PT ;  /* 0x0000ffff05037812 */ /* 0x010fe400078ec0ff */
[----:B------:R-:W-:Y:S02]  /*23fb90*/  LOP3.LUT R7, R11, 0xffff, RZ, 0xc0, !PT ;  /* 0x0000ffff0b077812 */ /* 0x000fe400078ec0ff */
[----:B------:R-:W-:Y:S02]  /*23fba0*/  LOP3.LUT R4, R10, 0xffff, RZ, 0xc0, !PT ;  /* 0x0000ffff0a047812 */ /* 0x000fe400078ec0ff */
[----:B--2---:R-:W-:Y:S01]  /*23fbb0*/  LOP3.LUT R0, R9, 0xffff, RZ, 0xc0, !PT ;  /* 0x0000ffff09007812 */ /* 0x004fe200078ec0ff */
[----:B------:R-:W-:Y:S01]  /*23fbc0*/  BAR.SYNC.DEFER_BLOCKING 0x0 ;  /* 0x0000000000007b1d */ /* 0x000fe20000010000 */
[----:B---3--:R-:W-:-:S05]  /*23fbd0*/  LOP3.LUT R8, R25, 0xffff, RZ, 0xc0, !PT ;  /* 0x0000ffff19087812 */ /* 0x008fca00078ec0ff */
[----:B------:R-:W2:Y:S01]  /*23fbe0*/  LDL.LU R25, [R1+0x700] ;  /* 0x0007000001197983 */ /* 0x000ea20000300800 */
[----:B------:R-:W-:Y:S02]  /*23fbf0*/  LOP3.LUT R6, R12, 0xffff, RZ, 0xc0, !PT ;  /* 0x0000ffff0c067812 */ /* 0x000fe400078ec0ff */
[----:B------:R-:W-:Y:S01]  /*23fc00*/  LOP3.LUT R5, R13, 0xffff, RZ, 0xc0, !PT ;  /* 0x0000ffff0d057812 */ /* 0x000fe200078ec0ff */
[----:B------:R0:W-:Y:S01]  /*23fc10*/  STL [R1+0x7f68], R27 ;  /* 0x007f681b01007387 */ /* 0x0001e20000100800 */
[----:B------:R-:W-:Y:S02]  /*23fc20*/  PRMT R12, R14, 0x4210, R4 ;  /* 0x000042100e0c7816 */ /* 0x000fe40000000004 */
[----:B------:R-:W-:Y:S02]  /*23fc30*/  PRMT R13, R15, 0x4210, R7 ;  /* 0x000042100f0d7816 */ /* 0x000fe40000000007 */
[----:B------:R-:W-:Y:S02]  /*23fc40*/  PRMT R14, R18, 0x4210, R6 ;  /* 0x00004210120e7816 */ /* 0x000fe40000000006 */
[----:B------:R-:W-:-:S02]  /*23fc50*/  PRMT R15, R19, 0x4210, R5 ;  /* 0x00004210130f7816 */ /* 0x000fc40000000005 */
[----:B------:R-:W-:Y:S02]  /*23fc60*/  PRMT R26, R16, 0x4210, R2 ;  /* 0x00004210101a7816 */ /* 0x000fe40000000002 */
[----:B0-----:R-:W-:Y:S01]  /*23fc70*/  PRMT R27, R17, 0x4210, R0 ;  /* 0x00004210111b7816 */ /* 0x001fe20000000000 */
[----:B--2---:R0:W-:Y:S04]  /*23fc80*/  STL.64 [R1+0x7f60], R24 ;  /* 0x007f601801007387 */ /* 0x0041e80000100a00 */
[----:B------:R-:W-:Y:S04]  /*23fc90*/  STL.64 [R1+0x7f78], R6 ;  /* 0x007f780601007387 */ /* 0x000fe80000100a00 */
[----:B------:R-:W-:Y:S04]  /*23fca0*/  STL.64 [R1+0x7f70], R4 ;  /* 0x007f700401007387 */ /* 0x000fe80000100a00 */
[----:B------:R-:W1:Y:S01]  /*23fcb0*/  LDS.128 R4, [R29] ;  /* 0x000000001d047984 */ /* 0x000e620000000c00 */
[----:B0-----:R-:W-:-:S03]  /*23fcc0*/  PRMT R24, R20, 0x4210, R8 ;  /* 0x0000421014187816 */ /* 0x001fc60000000008 */
[----:B------:R-:W2:Y:S01]  /*23fcd0*/  LDL.LU R18, [R1+0x6fc] ;  /* 0x0006fc0001127983 */ /* 0x000ea20000300800 */
[----:B------:R-:W-:-:S03]  /*23fce0*/  PRMT R25, R21, 0x4210, R3 ;  /* 0x0000421015197816 */ /* 0x000fc60000000003 */
[----:B------:R-:W3:Y:S04]  /*23fcf0*/  LDL.LU R19, [R1+0x710] ;  /* 0x0007100001137983 */ /* 0x000ee80000300800 */
[----:B------:R-:W4:Y:S04]  /*23fd00*/  LDL.LU R20, [R1+0x6a4] ;  /* 0x0006a40001147983 */ /* 0x000f280000300800 */
[----:B------:R-:W4:Y:S04]  /*23fd10*/  LDL.LU R21, [R1+0x6a0] ;  /* 0x0006a00001157983 */ /* 0x000f280000300800 */
[----:B-1----:R-:W-:Y:S04]  /*23fd20*/  STL.64 [R1+0x730], R4 ;  /* 0x0007300401007387 */ /* 0x002fe80000100a00 */
[----:B------:R-:W-:Y:S04]  /*23fd30*/  STL.64 [R1+0x738], R6 ;  /* 0x0007380601007387 */ /* 0x000fe80000100a00 */
[----:B------:R-:W0:Y:S01]  /*23fd40*/  LDS.128 R4, [R29+0x400] ;  /* 0x000400001d047984 */ /* 0x000e220000000c00 */
[----:B------:R-:W-:Y:S06]  /*23fd50*/  BAR.SYNC.DEFER_BLOCKING 0x0 ;  /* 0x0000000000007b1d */ /* 0x000fec0000010000 */
[----:B------:R-:W-:Y:S04]  /*23fd60*/  STSM.16.M88.4 [R28], R24 ;  /* 0x000000181c007844 */ /* 0x000fe80000000200 */
[----:B0-----:R-:W-:Y:S04]  /*23fd70*/  STL.64 [R1+0x720], R4 ;  /* 0x0007200401007387 */ /* 0x001fe80000100a00 */
[----:B------:R0:W-:Y:S04]  /*23fd80*/  STL.64 [R1+0x728], R6 ;  /* 0x0007280601007387 */ /* 0x0001e80000100a00 */
[----:B0-----:R-:W2:Y:S04]  /*23fd90*/  LDL.LU.64 R6, [R1+0x7f78] ;  /* 0x007f780001067983 */ /* 0x001ea80000300a00 */
[----:B------:R-:W3:Y:S04]  /*23fda0*/  LDL.LU.64 R4, [R1+0x7f70] ;  /* 0x007f700001047983 */ /* 0x000ee80000300a00 */
[----:B------:R-:W4:Y:S04]  /*23fdb0*/  LDL.LU R27, [R1+0x7f68] ;  /* 0x007f6800011b7983 */ /* 0x000f280000300800 */
[----:B------:R-:W3:Y:S01]  /*23fdc0*/  LDL.LU.64 R24, [R1+0x7f60] ;  /* 0x007f600001187983 */ /* 0x000ee20000300a00 */
[----:B--2---:R-:W-:-:S02]  /*23fdd0*/  PRMT R9, R23, 0x5210, R6 ;  /* 0x0000521017097816 */ /* 0x004fc40000000006 */
[----:B---3--:R-:W-:Y:S02]  /*23fde0*/  PRMT R10, R24, 0x5210, R7 ;  /* 0x00005210180a7816 */ /* 0x008fe40000000007 */
[----:B------:R-:W2:Y:S01]  /*23fdf0*/  LDL.LU R24, [R1+0x21f4] ;  /* 0x0021f40001187983 */ /* 0x000ea20000300800 */
[----:B------:R-:W-:-:S03]  /*23fe00*/  PRMT R7, R25, 0x5210, R5 ;  /* 0x0000521019077816 */ /* 0x000fc60000000005 */
[----:B------:R-:W3:Y:S04]  /*23fe10*/  LDL.LU R5, [R1+0x21f0] ;  /* 0x0021f00001057983 */ /* 0x000ee80000300800 */
[----:B------:R-:W4:Y:S04]  /*23fe20*/  LDL.LU R6, [R1+0x1cb4] ;  /* 0x001cb40001067983 */ /* 0x000f280000300800 */
[----:B------:R-:W-:Y:S01]  /*23fe30*/  STSM.16.M88.4 [R28+0x200], R12 ;  /* 0x0002000c1c007844 */ /* 0x000fe20000000200 */
[----:B------:R-:W-:Y:S01]  /*23fe40*/  BAR.SYNC.DEFER_BLOCKING 0x0 ;  /* 0x0000000000007b1d */ /* 0x000fe20000010000 */
[----:B------:R-:W-:-:S05]  /*23fe50*/  PRMT R4, R22, 0x5210, R4 ;  /* 0x0000521016047816 */ /* 0x000fca0000000004 */
[----:B------:R-:W-:Y:S04]  /*23fe60*/  LDS.128 R12, [R29+0x400] ;  /* 0x000400001d0c7984 */ /* 0x000fe80000000c00 */
[----:B----4-:R0:W-:Y:S04]  /*23fe70*/  STL [R1+0x7f4c], R6 ;  /* 0x007f4c0601007387 */ /* 0x0101e80000100800 */
[----:B---3--:R1:W-:Y:S01]  /*23fe80*/  STL [R1+0x7f48], R5 ;  /* 0x007f480501007387 */ /* 0x0083e20000100800 */
[----:B0-----:R-:W-:Y:S02]  /*23fe90*/  IMAD.MOV.U32 R6, RZ, RZ, R9 ;  /* 0x000000ffff067224 */ /* 0x001fe400078e0009 */
[----:B-1----:R-:W-:-:S03]  /*23fea0*/  IMAD.MOV.U32 R5, RZ, RZ, R10 ;  /* 0x000000ffff057224 */ /* 0x002fc600078e000a */
[----:B------:R-:W-:Y:S04]  /*23feb0*/  STL.64 [R1+0x7f58], R6 ;  /* 0x007f580601007387 */ /* 0x000fe80000100a00 */
[----:B------:R0:W-:Y:S04]  /*23fec0*/  STL.64 [R1+0x7f50], R4 ;  /* 0x007f500401007387 */ /* 0x0001e80000100a00 */
[----:B------:R-:W3:Y:S04]  /*23fed0*/  LDL.LU R22, [R1+0x1cb0] ;  /* 0x001cb00001167983 */ /* 0x000ee80000300800 */
[----:B------:R-:W4:Y:S01]  /*23fee0*/  LDL.LU R23, [R1+0x1c44] ;  /* 0x001c440001177983 */ /* 0x000f220000300800 */
[----:B0-----:R-:W-:-:S03]  /*23fef0*/  PRMT R4, R18, 0x5210, R8 ;  /* 0x0000521012047816 */ /* 0x001fc60000000008 */
[----:B------:R-:W4:Y:S01]  /*23ff00*/  LDL.LU R25, [R1+0x1c40] ;  /* 0x001c400001197983 */ /* 0x000f220000300800 */
[----:B------:R-:W-:-:S03]  /*23ff10*/  PRMT R5, R19, 0x5210, R3 ;  /* 0x0000521013057816 */ /* 0x000fc60000000003 */
[----:B------:R-:W0:Y:S04]  /*23ff20*/  LDS.128 R16, [R29] ;  /* 0x000000001d107984 */ /* 0x000e280000000c00 */
[----:B------:R-:W4:Y:S01]  /*23ff30*/  LDL.LU R9, [R1+0x1ba8] ;  /* 0x001ba80001097983 */ /* 0x000f220000300800 */
[----:B------:R-:W-:Y:S02]  /*23ff40*/  PRMT R6, R20, 0x5210, R2 ;  /* 0x0000521014067816 */ /* 0x000fe40000000002 */
[----:B------:R-:W-:Y:S01]  /*23ff50*/  PRMT R7, R21, 0x5210, R0 ;  /* 0x0000521015077816 */ /* 0x000fe20000000000 */
[----:B------:R-:W-:Y:S06]  /*23ff60*/  BAR.SYNC.DEFER_BLOCKING 0x0 ;  /* 0x0000000000007b1d */ /* 0x000fec0000010000 */
[----:B0-----:R0:W-:Y:S04]  /*23ff70*/  STL.64 [R1+0x710], R16 ;  /* 0x0007101001007387 */ /* 0x0011e80000100a00 */
[----:B------:R-:W-:Y:S04]  /*23ff80*/  STL.64 [R1+0x718], R18 ;  /* 0x0007181201007387 */ /* 0x000fe80000100a00 */
[----:B0-----:R-:W4:Y:S04]  /*23ff90*/  LDL.LU R17, [R1+0x1ba4] ;  /* 0x001ba40001117983 */ /* 0x001f280000300800 */
[----:B------:R0:W-:Y:S04]  /*23ffa0*/  STL.64 [R1+0x700], R12 ;  /* 0x0007000c01007387 */ /* 0x0001e80000100a00 */
[----:B------:R1:W-:Y:S04]  /*23ffb0*/  STL.64 [R1+0x708], R14 ;  /* 0x0007080e01007387 */ /* 0x0003e80000100a00 */
        /* <DEDUP_REMOVED lines=8> */
[----:B------:R0:W-:Y:S04]  /*240040*/  STSM.16.M88.4 [R28], R4 ;  /* 0x000000041c007844 */ /* 0x0001e80000000200 */
[----:B0-----:R-:W2:Y:S04]  /*240050*/  LDL.LU.64 R6, [R1+0x7f58] ;  /* 0x007f580001067983 */ /* 0x001ea80000300a00 */
[----:B------:R-:W2:Y:S04]  /*240060*/  LDL.LU.64 R4, [R1+0x7f50] ;  /* 0x007f500001047983 */ /* 0x000ea80000300a00 */
[----:B--2---:R0:W-:Y:S04]  /*240070*/  STSM.16.M88.4 [R28+0x200], R4 ;  /* 0x000200041c007844 */ /* 0x0041e80000000200 */
[----:B0-----:R-:W2:Y:S04]  /*240080*/  LDL.LU R6, [R1+0x7f4c] ;  /* 0x007f4c0001067983 */ /* 0x001ea80000300800 */
[----:B------:R-:W2:Y:S01]  /*240090*/  LDL.LU R5, [R1+0x7f48] ;  /* 0x007f480001057983 */ /* 0x000ea20000300800 */
[----:B------:R-:W-:-:S03]  /*2400a0*/  LOP3.LUT R8, R24, 0xffff, RZ, 0xc0, !PT ;  /* 0x0000ffff18087812 */ /* 0x000fc600078ec0ff */
[----:B------:R-:W2:Y:S04]  /*2400b0*/  LDL.LU R19, [R1+0x8bc] ;  /* 0x0008bc0001137983 */ /* 0x000ea80000300800 */
[----:B------:R-:W2:Y:S04]  /*2400c0*/  LDL.LU R20, [R1+0x8b8] ;  /* 0x0008b80001147983 */ /* 0x000ea80000300800 */
[----:B------:R-:W2:Y:S04]  /*2400d0*/  LDL.LU R21, [R1+0x8ac] ;  /* 0x0008ac0001157983 */ /* 0x000ea80000300800 */
[----:B------:R-:W2:Y:S01]  /*2400e0*/  LDL.LU R24, [R1+0x8a8] ;  /* 0x0008a80001187983 */ /* 0x000ea20000300800 */
[----:B---3--:R-:W-:-:S02]  /*2400f0*/  LOP3.LUT R2, R22, 0xffff, RZ, 0xc0, !PT ;  /* 0x0000ffff16027812 */ /* 0x008fc400078ec0ff */
[----:B----4-:R-:W-:Y:S02]  /*240100*/  LOP3.LUT R4, R23, 0xffff, RZ, 0xc0, !PT ;  /* 0x0000ffff17047812 */ /* 0x010fe400078ec0ff */
[----:B------:R-:W-:Y:S01]  /*240110*/  LOP3.LUT R0, R17, 0xffff, RZ, 0xc0, !PT ;  /* 0x0000ffff11007812 */ /* 0x000fe200078ec0ff */
[----:B------:R-:W-:Y:S01]  /*240120*/  BAR.SYNC.DEFER_BLOCKING 0x0 ;  /* 0x0000000000007b1d */ /* 0x000fe20000010000 */
[----:B--2---:R-:W-:Y:S02]  /*240130*/  LOP3.LUT R7, R5, 0xffff, RZ, 0xc0, !PT ;  /* 0x0000ffff05077812 */ /* 0x004fe400078ec0ff */
[----:B------:R-:W-:-:S03]  /*240140*/  LOP3.LUT R5, R25, 0xffff, RZ, 0xc0, !PT ;  /* 0x0000ffff19057812 */ /* 0x000fc600078ec0ff */
[----:B------:R-:W2:Y:S04]  /*240150*/  LDL.LU R25, [R1+0x89c] ;  /* 0x00089c0001197983 */ /* 0x000ea80000300800 */
[----:B------:R0:W-:Y:S04]  /*240160*/  STL [R1+0x7f30], R27 ;  /* 0x007f301b01007387 */ /* 0x0001e80000100800 */
[----:B--2---:R1:W-:Y:S04]  /*240170*/  STL.64 [R1+0x7f28], R24 ;  /* 0x007f281801007387 */ /* 0x0043e80000100a00 */
[----:B------:R-:W2:Y:S04]  /*240180*/  LDL.LU R22, [R1+0x88c] ;  /* 0x00088c0001167983 */ /* 0x000ea80000300800 */
[----:B------:R-:W2:Y:S01]  /*240190*/  LDL.LU R23, [R1+0x87c] ;  /* 0x00087c0001177983 */ /* 0x000ea20000300800 */
[----:B------:R-:W-:-:S02]  /*2401a0*/  LOP3.LUT R3, R6, 0xffff, RZ, 0xc0, !PT ;  /* 0x0000ffff06037812 */ /* 0x000fc400078ec0ff */
[----:B0-----:R-:W-:Y:S02]  /*2401b0*/  PRMT R27, R18, 0x4210, R2 ;  /* 0x00004210121b7816 */ /* 0x001fe40000000002 */
[----:B-1----:R-:W-:Y:S02]  /*2401c0*/  PRMT R24, R10, 0x4210, R8 ;  /* 0x000042100a187816 */ /* 0x002fe40000000008 */
[----:B------:R-:W-:Y:S02]  /*2401d0*/  PRMT R25, R11, 0x4210, R7 ;  /* 0x000042100b197816 */ /* 0x000fe40000000007 */
[----:B------:R-:W-:Y:S01]  /*2401e0*/  PRMT R26, R16, 0x4210, R3 ;  /* 0x00004210101a7816 */ /* 0x000fe20000000003 */
[----:B--2---:R-:W-:Y:S04]  /*2401f0*/  STL.64 [R1+0x7f40], R22 ;  /* 0x007f401601007387 */ /* 0x004fe80000100a00 */
[----:B------:R-:W-:Y:S04]  /*240200*/  STL.64 [R1+0x7f38], R20 ;  /* 0x007f381401007387 */ /* 0x000fe80000100a00 */
[----:B------:R-:W0:Y:S04]  /*240210*/  LDS.128 R20, [R29] ;  /* 0x000000001d147984 */ /* 0x000e280000000c00 */
        /* <DEDUP_REMOVED lines=8> */
[----:B0-----:R-:W3:Y:S04]  /*2402a0*/  LDL.LU.64 R22, [R1+0x7f40] ;  /* 0x007f400001167983 */ /* 0x001ee80000300a00 */
[----:B------:R-:W4:Y:S04]  /*2402b0*/  LDL.LU.64 R20, [R1+0x7f38] ;  /* 0x007f380001147983 */ /* 0x000f280000300a00 */
[----:B------:R-:W2:Y:S04]  /*2402c0*/  LDL.LU R27, [R1+0x7f30] ;  /* 0x007f3000011b7983 */ /* 0x000ea80000300800 */
[----:B------:R-:W2:Y:S01]  /*2402d0*/  LDL.LU.64 R24, [R1+0x7f28] ;  /* 0x007f280001187983 */ /* 0x000ea20000300a00 */
[----:B------:R-:W-:-:S02]  /*2402e0*/  LOP3.LUT R6, R9, 0xffff, RZ, 0xc0, !PT ;  /* 0x0000ffff09067812 */ /* 0x000fc400078ec0ff */
[----:B------:R-:W-:Y:S02]  /*2402f0*/  PRMT R12, R12, 0x4210, R4 ;  /* 0x000042100c0c7816 */ /* 0x000fe40000000004 */
[----:B------:R-:W-:Y:S02]  /*240300*/  PRMT R13, R13, 0x4210, R5 ;  /* 0x000042100d0d7816 */ /* 0x000fe40000000005 */
[----:B------:R-:W-:Y:S02]  /*240310*/  PRMT R14, R14, 0x4210, R6 ;  /* 0x000042100e0e7816 */ /* 0x000fe40000000006 */
[----:B------:R-:W-:-:S05]  /*240320*/  PRMT R15, R15, 0x4210, R0 ;  /* 0x000042100f0f7816 */ /* 0x000fca0000000000 */
[----:B------:R-:W-:Y:S01]  /*240330*/  STSM.16.M88.4 [R28+0x200], R12 ;  /* 0x0002000c1c007844 */ /* 0x000fe20000000200 */
[----:B------:R-:W-:Y:S06]  /*240340*/  BAR.SYNC.DEFER_BLOCKING 0x0 ;  /* 0x0000000000007b1d */ /* 0x000fec0000010000 */
[----:B------:R-:W0:Y:S01]  /*240350*/  LDS.128 R12, [R29] ;  /* 0x000000001d0c7984 */ /* 0x000e220000000c00 */
[----:B------:R-:W-:Y:S02]  /*240360*/  PRMT R4, R19, 0x5210, R4 ;  /* 0x0000521013047816 */ /* 0x000fe40000000004 */
[----:B---3--:R-:W-:-:S02]  /*240370*/  PRMT R26, R22, 0x5210, R3 ;  /* 0x00005210161a7816 */ /* 0x008fc40000000003 */
[----:B----4-:R-:W-:Y:S01]  /*240380*/  PRMT R5, R20, 0x5210, R5 ;  /* 0x0000521014057816 */ /* 0x010fe20000000005 */
[----:B--2---:R1:W-:Y:S01]  /*240390*/  STL [R1+0x7f20], R27 ;  /* 0x007f201b01007387 */ /* 0x0043e20000100800 */
[----:B------:R-:W-:-:S03]  /*2403a0*/  PRMT R24, R24, 0x5210, R8 ;  /* 0x0000521018187816 */ /* 0x000fc60000000008 */
[----:B------:R-:W2:Y:S01]  /*2403b0*/  LDL.LU R8, [R1+0x21fc] ;  /* 0x0021fc0001087983 */ /* 0x000ea20000300800 */
[----:B------:R-:W-:-:S03]  /*2403c0*/  PRMT R6, R21, 0x5210, R6 ;  /* 0x0000521015067816 */ /* 0x000fc60000000006 */
[----:B------:R-:W3:Y:S01]  /*2403d0*/  LDL.LU R18, [R1+0x21f8] ;  /* 0x0021f80001127983 */ /* 0x000ee20000300800 */
[----:B-1----:R-:W-:-:S03]  /*2403e0*/  PRMT R27, R23, 0x5210, R2 ;  /* 0x00005210171b7816 */ /* 0x002fc60000000002 */
[----:B------:R-:W4:Y:S04]  /*2403f0*/  LDL.LU R19, [R1+0x1cc8] ;  /* 0x001cc80001137983 */ /* 0x000f280000300800 */
[----:B------:R-:W2:Y:S04]  /*240400*/  LDL.LU R20, [R1+0x1cc4] ;  /* 0x001cc40001147983 */ /* 0x000ea80000300800 */
[----:B------:R-:W2:Y:S04]  /*240410*/  LDL.LU R21, [R1+0x1c68] ;  /* 0x001c680001157983 */ /* 0x000ea80000300800 */
[----:B------:R-:W2:Y:S04]  /*240420*/  LDL.LU R22, [R1+0x1c60] ;  /* 0x001c600001167983 */ /* 0x000ea80000300800 */
[----:B------:R-:W2:Y:S04]  /*240430*/  LDL.LU R23, [R1+0x1bc4] ;  /* 0x001bc40001177983 */ /* 0x000ea80000300800 */
[----:B0-----:R-:W-:Y:S04]  /*240440*/  STL.64 [R1+0x6d0], R12 ;  /* 0x0006d00c01007387 */ /* 0x001fe80000100a00 */
[----:B------:R-:W-:Y:S04]  /*240450*/  STL.64 [R1+0x6d8], R14 ;  /* 0x0006d80e01007387 */ /* 0x000fe80000100a00 */
[----:B------:R-:W0:Y:S04]  /*240460*/  LDS.128 R12, [R29+0x400] ;  /* 0x000400001d0c7984 */ /* 0x000e280000000c00 */
[----:B------:R-:W2:Y:S01]  /*240470*/  LDL.LU R9, [R1+0x1bbc] ;  /* 0x001bbc0001097983 */ /* 0x000ea20000300800 */
[----:B------:R-:W-:Y:S01]  /*240480*/  PRMT R25, R25, 0x5210, R7 ;  /* 0x0000521019197816 */ /* 0x000fe20000000007 */
[----:B------:R-:W-:Y:S01]  /*240490*/  BAR.SYNC.DEFER_BLOCKING 0x0 ;  /* 0x0000000000007b1d */ /* 0x000fe20000010000 */
[----:B------:R-:W-:-:S05]  /*2404a0*/  PRMT R7, R17, 0x5210, R0 ;  /* 0x0000521011077816 */ /* 0x000fca0000000000 */
[----:B0-----:R0:W-:Y:S04]  /*2404b0*/  STL.64 [R1+0x6c0], R12 ;  /* 0x0006c00c01007387 */ /* 0x0011e80000100a00 */
[----:B------:R1:W-:Y:S04]  /*2404c0*/  STL.64 [R1+0x6c8], R14 ;  /* 0x0006c80e01007387 */ /* 0x0003e80000100a00 */
[----:B0-----:R-:W2:Y:S04]  /*2404d0*/  LDL.LU R12, [R1+0x1e28] ;  /* 0x001e2800010c7983 */ /* 0x001ea80000300800 */
[----:B------:R-:W2:Y:S04]  /*2404e0*/  LDL.LU R13, [R1+0x1e20] ;  /* 0x001e2000010d7983 */ /* 0x000ea80000300800 */
[----:B-1----:R-:W2:Y:S04]  /*2404f0*/  LDL.LU R14, [R1+0x1e1c] ;  /* 0x001e1c00010e7983 */ /* 0x002ea80000300800 */
[----:B------:R-:W2:Y:S04]  /*240500*/  LDL.LU R10, [R1+0x1e10] ;  /* 0x001e1000010a7983 */ /* 0x000ea80000300800 */
[----:B------:R-:W2:Y:S04]  /*240510*/  LDL.LU R11, [R1+0x1e08] ;  /* 0x001e0800010b7983 */ /* 0x000ea80000300800 */
[----:B------:R-:W2:Y:S04]  /*240520*/  LDL.LU R15, [R1+0x1e04] ;  /* 0x001e0400010f7983 */ /* 0x000ea80000300800 */
[----:B------:R-:W2:Y:S04]  /*240530*/  LDL.LU R16, [R1+0x1e00] ;  /* 0x001e000001107983 */ /* 0x000ea80000300800 */
[----:B------:R-:W2:Y:S04]  /*240540*/  LDL.LU R17, [R1+0x16ac] ;  /* 0x0016ac0001117983 */ /* 0x000ea80000300800 */
[----:B------:R0:W-:Y:S04]  /*240550*/  STSM.16.M88.4 [R28], R24 ;  /* 0x000000181c007844 */ /* 0x0001e80000000200 */
[----:B0-----:R-:W2:Y:S04]  /*240560*/  LDL.LU R27, [R1+0x7f20] ;  /* 0x007f2000011b7983 */ /* 0x001ea80000300800 */
[----:B------:R-:W2:Y:S04]  /*240570*/  LDL.LU R24, [R1+0x1054] ;  /* 0x0010540001187983 */ /* 0x000ea80000300800 */
[----:B------:R-:W2:Y:S01]  /*240580*/  LDL.LU R25, [R1+0x1028] ;  /* 0x0010280001197983 */ /* 0x000ea20000300800 */
[----:B---3--:R-:W-:-:S02]  /*240590*/  LOP3.LUT R3, R18, 0xffff, RZ, 0xc0, !PT ;  /* 0x0000ffff12037812 */ /* 0x008fc400078ec0ff */
[----:B----4-:R-:W-:Y:S01]  /*2405a0*/  LOP3.LUT R2, R19, 0xffff, RZ, 0xc0, !PT ;  /* 0x0000ffff13027812 */ /* 0x010fe200078ec0ff */
[----:B--2---:R0:W-:Y:S04]  /*2405b0*/  STL [R1+0x7f10], R27 ;  /* 0x007f101b01007387 */ /* 0x0041e80000100800 */
[----:B------:R-:W-:Y:S04]  /*2405c0*/  STL.64 [R1+0x7f08], R24 ;  /* 0x007f081801007387 */ /* 0x000fe80000100a00 */
[----:B------:R-:W2:Y:S04]  /*2405d0*/  LDL.LU R18, [R1+0x105c] ;  /* 0x00105c0001127983 */ /* 0x000ea80000300800 */
[----:B------:R-:W2:Y:S04]  /*2405e0*/  LDL.LU R19, [R1+0x1050] ;  /* 0x0010500001137983 */ /* 0x000ea80000300800 */
[----:B------:R1:W-:Y:S01]  /*2405f0*/  STSM.16.M88.4 [R28+0x200], R4 ;  /* 0x000200041c007844 */ /* 0x0003e20000000200 */
[----:B------:R-:W-:-:S02]  /*240600*/  LOP3.LUT R0, R20, 0xffff, RZ, 0xc0, !PT ;  /* 0x0000ffff14007812 */ /* 0x000fc400078ec0ff */
[----:B------:R-:W-:Y:S02]  /*240610*/  PRMT R26, R15, 0x4210, R2 ;  /* 0x000042100f1a7816 */ /* 0x000fe40000000002 */
[----:B0-----:R-:W-:Y:S02]  /*240620*/  PRMT R27, R16, 0x4210, R0 ;  /* 0x00004210101b7816 */ /* 0x001fe40000000000 */
[----:B-1----:R-:W-:-:S04]  /*240630*/  LOP3.LUT R5, R9, 0xffff, RZ, 0xc0, !PT ;  /* 0x0000ffff09057812 */ /* 0x002fc800078ec0ff */
[----:B------:R-:W-:Y:S02]  /*240640*/  PRMT R15, R17, 0x4210, R5 ;  /* 0x00004210110f7816 */ /* 0x000fe40000000005 */
[----:B------:R-:W-:Y:S02]  /*240650*/  LOP3.LUT R4, R8, 0xffff, RZ, 0xc0, !PT ;  /* 0x0000ffff08047812 */ /* 0x000fe400078ec0ff */
[----:B------:R-:W-:Y:S02]  /*240660*/  LOP3.LUT R8, R21, 0xffff, RZ, 0xc0, !PT ;  /* 0x0000ffff15087812 */ /* 0x000fe400078ec0ff */
[----:B------:R-:W-:Y:S02]  /*240670*/  LOP3.LUT R7, R22, 0xffff, RZ, 0xc0, !PT ;  /* 0x0000ffff16077812 */ /* 0x000fe400078ec0ff */
[----:B------:R-:W-:Y:S02]  /*240680*/  LOP3.LUT R6, R23, 0xffff, RZ, 0xc0, !PT ;  /* 0x0000ffff17067812 */ /* 0x000fe400078ec0ff */
[----:B------:R-:W-:-:S02]  /*240690*/  PRMT R24, R10, 0x4210, R4 ;  /* 0x000042100a187816 */ /* 0x000fc40000000004 */
[----:B------:R-:W-:Y:S01]  /*2406a0*/  PRMT R25, R11, 0x4210, R3 ;  /* 0x000042100b197816 */ /* 0x000fe20000000003 */
[----:B------:R-:W-:Y:S06]  /*2406b0*/  BAR.SYNC.DEFER_BLOCKING 0x0 ;  /* 0x0000000000007b1d */ /* 0x000fec0000010000 */
[----:B--2---:R-:W-:Y:S04]  /*2406c0*/  STL.64 [R1+0x7f18], R18 ;  /* 0x007f181201007387 */ /* 0x004fe80000100a00 */
[----:B------:R-:W0:Y:S04]  /*2406d0*/  LDS.128 R16, [R29] ;  /* 0x000000001d107984 */ /* 0x000e280000000c00 */
[----:B------:R-:W2:Y:S04]  /*2406e0*/  LDL.LU R20, [R1+0x1024] ;  /* 0x0010240001147983 */ /* 0x000ea80000300800 */
[----:B------:R-:W3:Y:S04]  /*2406f0*/  LDL.LU R21, [R1+0x1058] ;  /* 0x0010580001157983 */ /* 0x000ee80000300800 */
[----:B------:R-:W4:Y:S04]  /*240700*/  LDL.LU R22, [R1+0x102c] ;  /* 0x00102c0001167983 */ /* 0x000f280000300800 */
        /* <DEDUP_REMOVED lines=9> */
[----:B------:R-:W4:Y:S04]  /*2407a0*/  LDL.LU R27, [R1+0x7f10] ;  /* 0x007f1000011b7983 */ /* 0x000f280000300800 */
[----:B------:R-:W2:Y:S01]  /*2407b0*/  LDL.LU.64 R24, [R1+0x7f08] ;  /* 0x007f080001187983 */ /* 0x000ea20000300a00 */
[----:B------:R-:W-:-:S02]  /*2407c0*/  PRMT R13, R13, 0x4210, R7 ;  /* 0x000042100d0d7816 */ /* 0x000fc40000000007 */
[----:B------:R-:W-:Y:S02]  /*2407d0*/  PRMT R12, R12, 0x4210, R8 ;  /* 0x000042100c0c7816 */ /* 0x000fe40000000008 */
[----:B------:R-:W-:-:S05]  /*2407e0*/  PRMT R14, R14, 0x4210, R6 ;  /* 0x000042100e0e7816 */ /* 0x000fca0000000006 */
[----:B------:R-:W-:Y:S01]  /*2407f0*/  STSM.16.M88.4 [R28+0x200], R12 ;  /* 0x0002000c1c007844 */ /* 0x000fe20000000200 */
[----:B------:R-:W-:Y:S01]  /*240800*/  BAR.SYNC.DEFER_BLOCKING 0x0 ;  /* 0x0000000000007b1d */ /* 0x000fe20000010000 */
[----:B--2---:R-:W-:-:S05]  /*240810*/  PRMT R7, R25, 0x5210, R7 ;  /* 0x0000521019077816 */ /* 0x004fca0000000007 */
[----:B------:R-:W2:Y:S01]  /*240820*/  LDL.LU R25, [R1+0x2204] ;  /* 0x0022040001197983 */ /* 0x000ea20000300800 */
[----:B------:R-:W-:Y:S02]  /*240830*/  PRMT R8, R24, 0x5210, R8 ;  /* 0x0000521018087816 */ /* 0x000fe40000000008 */
[----:B---3--:R-:W-:Y:S01]  /*240840*/  PRMT R26, R18, 0x5210, R6 ;  /* 0x00005210121a7816 */ /* 0x008fe20000000006 */
[----:B----4-:R0:W-:Y:S02]  /*240850*/  STL [R1+0x7ee0], R27 ;  /* 0x007ee01b01007387 */ /* 0x0101e40000100800 */
[----:B------:R-:W-:Y:S01]  /*240860*/  IMAD.MOV.U32 R24, RZ, RZ, R8 ;  /* 0x000000ffff187224 */ /* 0x000fe200078e0008 */
[----:B0-----:R-:W-:Y:S01]  /*240870*/  PRMT R27, R19, 0x5210, R5 ;  /* 0x00005210131b7816 */ /* 0x001fe20000000005 */
[----:B--2---:R0:W-:Y:S04]  /*240880*/  STL [R1+0x7edc], R25 ;  /* 0x007edc1901007387 */ /* 0x0041e80000100800 */
[----:B------:R1:W-:Y:S01]  /*240890*/  STL.64 [R1+0x7ef0], R26 ;  /* 0x007ef01a01007387 */ /* 0x0003e20000100a00 */
[----:B0-----:R-:W-:-:S05]  /*2408a0*/  IMAD.MOV.U32 R25, RZ, RZ, R7 ;  /* 0x000000ffff197224 */ /* 0x001fca00078e0007 */
[----:B------:R0:W-:Y:S01]  /*2408b0*/  STL.64 [R1+0x7ee8], R24 ;  /* 0x007ee81801007387 */ /* 0x0001e20000100a00 */
[----:B-1----:R-:W-:Y:S02]  /*2408c0*/  PRMT R26, R22, 0x5210, R2 ;  /* 0x00005210161a7816 */ /* 0x002fe40000000002 */
[----:B------:R-:W-:-:S05]  /*2408d0*/  PRMT R27, R23, 0x5210, R0 ;  /* 0x00005210171b7816 */ /* 0x000fca0000000000 */
[----:B------:R-:W-:Y:S01]  /*2408e0*/  STL.64 [R1+0x7f00], R26 ;  /* 0x007f001a01007387 */ /* 0x000fe20000100a00 */
[----:B0-----:R-:W-:Y:S02]  /*2408f0*/  PRMT R24, R20, 0x5210, R4 ;  /* 0x0000521014187816 */ /* 0x001fe40000000004 */
[----:B------:R-:W-:-:S05]  /*240900*/  PRMT R25, R21, 0x5210, R3 ;  /* 0x0000521015197816 */ /* 0x000fca0000000003 */
[----:B------:R-:W-:Y:S04]  /*240910*/  STL.64 [R1+0x7ef8], R24 ;  /* 0x007ef81801007387 */ /* 0x000fe80000100a00 */
[----:B------:R-:W0:Y:S04]  /*240920*/  LDS.128 R24, [R29] ;  /* 0x000000001d187984 */ /* 0x000e280000000c00 */
[----:B------:R-:W2:Y:S04]  /*240930*/  LDL.LU R6, [R1+0x2200] ;  /* 0x0022000001067983 */ /* 0x000ea80000300800 */
        /* <DEDUP_REMOVED lines=17> */
[----:B0-----:R-:W-:Y:S04]  /*240a50*/  STL.64 [R1+0x680], R24 ;  /* 0x0006801801007387 */ /* 0x001fe80000100a00 */
[----:B------:R0:W-:Y:S04]  /*240a60*/  STL.64 [R1+0x688], R26 ;  /* 0x0006881a01007387 */ /* 0x0001e80000100a00 */
[----:B0-----:R-:W2:Y:S04]  /*240a70*/  LDL.LU.64 R26, [R1+0x7f00] ;  /* 0x007f0000011a7983 */ /* 0x001ea80000300a00 */
[----:B------:R-:W2:Y:S01]  /*240a80*/  LDL.LU.64 R24, [R1+0x7ef8] ;  /* 0x007ef80001187983 */ /* 0x000ea20000300a00 */
[----:B------:R-:W-:Y:S06]  /*240a90*/  BAR.SYNC.DEFER_BLOCKING 0x0 ;  /* 0x0000000000007b1d */ /* 0x000fec0000010000 */
[----:B--2---:R0:W-:Y:S04]  /*240aa0*/  STSM.16.M88.4 [R28], R24 ;  /* 0x000000181c007844 */ /* 0x0041e80000000200 */
[----:B0-----:R-:W2:Y:S04]  /*240ab0*/  LDL.LU.64 R26, [R1+0x7ef0] ;  /* 0x007ef000011a7983 */ /* 0x001ea80000300a00 */
[----:B------:R-:W2:Y:S04]  /*240ac0*/  LDL.LU.64 R24, [R1+0x7ee8] ;  /* 0x007ee80001187983 */ /* 0x000ea80000300a00 */
[----:B--2---:R0:W-:Y:S04]  /*240ad0*/  STSM.16.M88.4 [R28+0x200], R24 ;  /* 0x000200181c007844 */ /* 0x0041e80000000200 */
[----:B0-----:R-:W2:Y:S04]  /*240ae0*/  LDL.LU R27, [R1+0x7ee0] ;  /* 0x007ee000011b7983 */ /* 0x001ea80000300800 */
[----:B------:R-:W2:Y:S04]  /*240af0*/  LDL.LU R25, [R1+0x7edc] ;  /* 0x007edc0001197983 */ /* 0x000ea80000300800 */
[----:B------:R-:W2:Y:S01]  /*240b00*/  LDL.LU R19, [R1+0x10a8] ;  /* 0x0010a80001137983 */ /* 0x000ea20000300800 */
[----:B----4-:R-:W-:-:S02]  /*240b10*/  LOP3.LUT R5, R5, 0xffff, RZ, 0xc0, !PT ;  /* 0x0000ffff05057812 */ /* 0x010fc400078ec0ff */
[----:B------:R-:W-:Y:S02]  /*240b20*/  LOP3.LUT R6, R6, 0xffff, RZ, 0xc0, !PT ;  /* 0x0000ffff06067812 */ /* 0x000fe400078ec0ff */
[----:B---3--:R-:W-:Y:S01]  /*240b30*/  LOP3.LUT R7, R3, 0xffff, RZ, 0xc0, !PT ;  /* 0x0000ffff03077812 */ /* 0x008fe200078ec0ff */
[----:B------:R-:W-:Y:S06]  /*240b40*/  BAR.SYNC.DEFER_BLOCKING 0x0 ;  /* 0x0000000000007b1d */ /* 0x000fec0000010000 */
[----:B--2---:R0:W-:Y:S04]  /*240b50*/  STL [R1+0x7ec8], R19 ;  /* 0x007ec81301007387 */ /* 0x0041e80000100800 */
[----:B------:R-:W2:Y:S04]  /*240b60*/  LDL.LU R20, [R1+0x10f8] ;  /* 0x0010f80001147983 */ /* 0x000ea80000300800 */
[----:B------:R-:W2:Y:S04]  /*240b70*/  LDL.LU R21, [R1+0x10a4] ;  /* 0x0010a40001157983 */ /* 0x000ea80000300800 */
[----:B------:R-:W3:Y:S01]  /*240b80*/  LDL.LU R22, [R1+0x10f4] ;  /* 0x0010f40001167983 */ /* 0x000ee20000300800 */
[----:B------:R-:W-:-:S02]  /*240b90*/  LOP3.LUT R8, R25, 0xffff, RZ, 0xc0, !PT ;  /* 0x0000ffff19087812 */ /* 0x000fc400078ec0ff */
[----:B0-----:R-:W-:Y:S02]  /*240ba0*/  PRMT R19, R23, 0x4210, R5 ;  /* 0x0000421017137816 */ /* 0x001fe40000000005 */
[----:B------:R-:W-:Y:S01]  /*240bb0*/  PRMT R16, R16, 0x4210, R8 ;  /* 0x0000421010107816 */ /* 0x000fe20000000008 */
[----:B---3--:R-:W-:Y:S04]  /*240bc0*/  STL [R1+0x7ed8], R22 ;  /* 0x007ed81601007387 */ /* 0x008fe80000100800 */
[----:B--2---:R-:W-:Y:S04]  /*240bd0*/  STL.64 [R1+0x7ed0], R20 ;  /* 0x007ed01401007387 */ /* 0x004fe80000100a00 */
[----:B------:R-:W2:Y:S04]  /*240be0*/  LDL.LU R24, [R1+0x10f0] ;  /* 0x0010f00001187983 */ /* 0x000ea80000300800 */
[----:B------:R-:W3:Y:S04]  /*240bf0*/  LDL.LU R25, [R1+0x10ac] ;  /* 0x0010ac0001197983 */ /* 0x000ee80000300800 */
[----:B------:R-:W0:Y:S04]  /*240c00*/  LDS.128 R20, [R29] ;  /* 0x000000001d147984 */ /* 0x000e280000000c00 */
[----:B0-----:R-:W-:Y:S04]  /*240c10*/  STL.64 [R1+0x670], R20 ;  /* 0x0006701401007387 */ /* 0x001fe80000100a00 */
[----:B------:R-:W-:Y:S04]  /*240c20*/  STL.64 [R1+0x678], R22 ;  /* 0x0006781601007387 */ /* 0x000fe80000100a00 */
[----:B------:R-:W0:Y:S01]  /*240c30*/  LDS.128 R20, [R29+0x400] ;  /* 0x000400001d147984 */ /* 0x000e220000000c00 */
[----:B------:R-:W-:-:S02]  /*240c40*/  PRMT R17, R17, 0x4210, R6 ;  /* 0x0000421011117816 */ /* 0x000fc40000000006 */
[----:B------:R-:W-:Y:S01]  /*240c50*/  PRMT R18, R18, 0x4210, R7 ;  /* 0x0000421012127816 */ /* 0x000fe20000000007 */
[----:B------:R-:W-:Y:S06]  /*240c60*/  BAR.SYNC.DEFER_BLOCKING 0x0 ;  /* 0x0000000000007b1d */ /* 0x000fec0000010000 */
[----:B------:R-:W-:Y:S04]  /*240c70*/  STSM.16.M88.4 [R28], R16 ;  /* 0x000000101c007844 */ /* 0x000fe80000000200 */
[----:B0-----:R-:W-:Y:S04]  /*240c80*/  STL.64 [R1+0x660], R20 ;  /* 0x0006601401007387 */ /* 0x001fe80000100a00 */
[----:B------:R0:W-:Y:S04]  /*240c90*/  STL.64 [R1+0x668], R22 ;  /* 0x0006681601007387 */ /* 0x0001e80000100a00 */
[----:B0-----:R-:W4:Y:S04]  /*240ca0*/  LDL.LU R22, [R1+0x7ed8] ;  /* 0x007ed80001167983 */ /* 0x001f280000300800 */
[----:B------:R-:W4:Y:S04]  /*240cb0*/  LDL.LU.64 R20, [R1+0x7ed0] ;  /* 0x007ed00001147983 */ /* 0x000f280000300a00 */
[----:B------:R-:W4:Y:S04]  /*240cc0*/  LDL.LU R26, [R1+0x80c] ;  /* 0x00080c00011a7983 */ /* 0x000f280000300800 */
[----:B------:R-:W4:Y:S04]  /*240cd0*/  LDL.LU R23, [R1+0x7fc] ;  /* 0x0007fc0001177983 */ /* 0x000f280000300800 */
[----:B------:R-:W4:Y:S04]  /*240ce0*/  LDL.LU R19, [R1+0x7ec8] ;  /* 0x007ec80001137983 */ /* 0x000f280000300800 */
[----:B------:R0:W-:Y:S01]  /*240cf0*/  STL [R1+0x7ebc], R27 ;  /* 0x007ebc1b01007387 */ /* 0x0001e20000100800 */
[----:B---3--:R-:W-:-:S03]  /*240d00*/  PRMT R25, R25, 0x5210, R6 ;  /* 0x0000521019197816 */ /* 0x008fc60000000006 */
[----:B------:R-:W3:Y:S01]  /*240d10*/  LDL.LU R6, [R1+0x220c] ;  /* 0x00220c0001067983 */ /* 0x000ee20000300800 */
[----:B------:R-:W-:Y:S02]  /*240d20*/  LOP3.LUT R4, R4, 0xffff, RZ, 0xc0, !PT ;  /* 0x0000ffff04047812 */ /* 0x000fe400078ec0ff */
[----:B------:R-:W-:Y:S02]  /*240d30*/  LOP3.LUT R3, R9, 0xffff, RZ, 0xc0, !PT ;  /* 0x0000ffff09037812 */ /* 0x000fe400078ec0ff */
[----:B------:R-:W-:Y:S02]  /*240d40*/  PRMT R12, R12, 0x4210, R4 ;  /* 0x000042100c0c7816 */ /* 0x000fe40000000004 */
[----:B------:R-:W-:Y:S02]  /*240d50*/  LOP3.LUT R2, R10, 0xffff, RZ, 0xc0, !PT ;  /* 0x0000ffff0a027812 */ /* 0x000fe400078ec0ff */
[----:B------:R-:W-:Y:S02]  /*240d60*/  LOP3.LUT R0, R11, 0xffff, RZ, 0xc0, !PT ;  /* 0x0000ffff0b007812 */ /* 0x000fe400078ec0ff */
[----:B------:R-:W-:-:S02]  /*240d70*/  PRMT R13, R13, 0x4210, R3 ;  /* 0x000042100d0d7816 */ /* 0x000fc40000000003 */
[----:B------:R-:W-:Y:S02]  /*240d80*/  PRMT R14, R14, 0x4210, R2 ;  /* 0x000042100e0e7816 */ /* 0x000fe40000000002 */
[----:B------:R-:W-:Y:S02]  /*240d90*/  PRMT R15, R15, 0x4210, R0 ;  /* 0x000042100f0f7816 */ /* 0x000fe40000000000 */
[----:B--2---:R-:W-:-:S03]  /*240da0*/  PRMT R24, R24, 0x5210, R8 ;  /* 0x0000521018187816 */ /* 0x004fc60000000008 */
[----:B------:R1:W-:Y:S01]  /*240db0*/  STSM.16.M88.4 [R28+0x200], R12 ;  /* 0x0002000c1c007844 */ /* 0x0003e20000000200 */
[----:B----4-:R-:W-:Y:S02]  /*240dc0*/  PRMT R4, R19, 0x5210, R4 ;  /* 0x0000521013047816 */ /* 0x010fe40000000004 */
[----:B------:R-:W-:Y:S02]  /*240dd0*/  PRMT R3, R20, 0x5210, R3 ;  /* 0x0000521014037816 */ /* 0x000fe40000000003 */
[----:B------:R-:W-:Y:S02]  /*240de0*/  PRMT R2, R21, 0x5210, R2 ;  /* 0x0000521015027816 */ /* 0x000fe40000000002 */
[----:B------:R-:W-:Y:S02]  /*240df0*/  PRMT R0, R22, 0x5210, R0 ;  /* 0x0000521016007816 */ /* 0x000fe40000000000 */
[----:B0-----:R-:W-:Y:S01]  /*240e00*/  PRMT R27, R23, 0x5210, R5 ;  /* 0x00005210171b7816 */ /* 0x001fe20000000005 */
[----:B---3--:R-:W-:Y:S04]  /*240e10*/  STL [R1+0x7ec4], R6 ;  /* 0x007ec40601007387 */ /* 0x008fe80000100800 */
[----:B------:R-:W-:Y:S04]  /*240e20*/  STL [R1+0x7ec0], R4 ;  /* 0x007ec00401007387 */ /* 0x000fe80000100800 */
[----:B------:R-:W2:Y:S04]  /*240e30*/  LDL.LU R9, [R1+0x2208] ;  /* 0x0022080001097983 */ /* 0x000ea80000300800 */
[----:B------:R-:W3:Y:S04]  /*240e40*/  LDL.LU R8, [R1+0x1cf4] ;  /* 0x001cf40001087983 */ /* 0x000ee80000300800 */
[----:B------:R-:W4:Y:S04]  /*240e50*/  LDL.LU R10, [R1+0x1cec] ;  /* 0x001cec00010a7983 */ /* 0x000f280000300800 */
[----:B------:R-:W2:Y:S04]  /*240e60*/  LDL.LU R11, [R1+0x1c98] ;  /* 0x001c9800010b7983 */ /* 0x000ea80000300800 */
        /* <DEDUP_REMOVED lines=11> */
[----:B------:R-:W3:Y:S01]  /*240f20*/  LDL.LU R23, [R1+0x113c] ;  /* 0x00113c0001177983 */ /* 0x000ee20000300800 */
[----:B------:R-:W-:Y:S01]  /*240f30*/  PRMT R26, R26, 0x5210, R7 ;  /* 0x000052101a1a7816 */ /* 0x000fe20000000007 */
[----:B------:R-:W-:Y:S06]  /*240f40*/  BAR.SYNC.DEFER_BLOCKING 0x0 ;  /* 0x0000000000007b1d */ /* 0x000fec0000010000 */
[----:B------:R-:W0:Y:S04]  /*240f50*/  LDS.128 R4, [R29] ;  /* 0x000000001d047984 */ /* 0x000e280000000c00 */
[----:B---3--:R-:W-:Y:S04]  /*240f60*/  STL [R1+0x7eac], R23 ;  /* 0x007eac1701007387 */ /* 0x008fe80000100800 */
        /* <DEDUP_REMOVED lines=8> */
[----:B------:R-:W3:Y:S04]  /*240ff0*/  LDL.LU R4, [R1+0x7ec0] ;  /* 0x007ec00001047983 */ /* 0x000ee80000300800 */
[----:B------:R-:W3:Y:S04]  /*241000*/  LDL.LU R27, [R1+0x7ebc] ;  /* 0x007ebc00011b7983 */ /* 0x000ee80000300800 */
[----:B------:R-:W3:Y:S04]  /*241010*/  LDL.LU R24, [R1+0x10fc] ;  /* 0x0010fc0001187983 */ /* 0x000ee80000300800 */
[----:B------:R-:W3:Y:S01]  /*241020*/  LDL.LU R25, [R1+0x1170] ;  /* 0x0011700001197983 */ /* 0x000ee20000300800 */
[----:B------:R-:W-:Y:S01]  /*241030*/  IMAD.MOV.U32 R26, RZ, RZ, R2 ;  /* 0x000000ffff1a7224 */ /* 0x000fe200078e0002 */
[----:B------:R-:W-:-:S02]  /*241040*/  LOP3.LUT R7, R8, 0xffff, RZ, 0xc0, !PT ;  /* 0x0000ffff08077812 */ /* 0x000fc400078ec0ff */
[----:B--2---:R-:W-:Y:S02]  /*241050*/  LOP3.LUT R8, R11, 0xffff, RZ, 0xc0, !PT ;  /* 0x0000ffff0b087812 */ /* 0x004fe400078ec0ff */
[----:B----4-:R-:W-:Y:S01]  /*241060*/  PRMT R22, R22, 0x4210, R7 ;  /* 0x0000421016167816 */ /* 0x010fe20000000007 */
[----:B---3--:R0:W-:Y:S04]  /*241070*/  STL [R1+0x7eb8], R27 ;  /* 0x007eb81b01007387 */ /* 0x0081e80000100800 */
[----:B------:R1:W-:Y:S01]  /*241080*/  STL.64 [R1+0x7eb0], R24 ;  /* 0x007eb01801007387 */ /* 0x0003e20000100a00 */
[----:B0-----:R-:W-:Y:S02]  /*241090*/  IMAD.MOV.U32 R27, RZ, RZ, R0 ;  /* 0x000000ffff1b7224 */ /* 0x001fe400078e0000 */
[----:B-1----:R-:W-:-:S02]  /*2410a0*/  IMAD.MOV.U32 R24, RZ, RZ, R4 ;  /* 0x000000ffff187224 */ /* 0x002fc400078e0004 */
[----:B------:R-:W-:-:S05]  /*2410b0*/  IMAD.MOV.U32 R25, RZ, RZ, R3 ;  /* 0x000000ffff197224 */ /* 0x000fca00078e0003 */
[----:B------:R-:W-:Y:S01]  /*2410c0*/  STSM.16.M88.4 [R28+0x200], R24 ;  /* 0x000200181c007844 */ /* 0x000fe20000000200 */
[----:B------:R-:W-:Y:S06]  /*2410d0*/  BAR.SYNC.DEFER_BLOCKING 0x0 ;  /* 0x0000000000007b1d */ /* 0x000fec0000010000 */
[----:B------:R-:W0:Y:S01]  /*2410e0*/  LDS.128 R24, [R29] ;  /* 0x000000001d187984 */ /* 0x000e220000000c00 */
[----:B------:R-:W-:Y:S02]  /*2410f0*/  LOP3.LUT R0, R13, 0xffff, RZ, 0xc0, !PT ;  /* 0x0000ffff0d007812 */ /* 0x000fe400078ec0ff */
[----:B------:R-:W-:-:S02]  /*241100*/  LOP3.LUT R5, R6, 0xffff, RZ, 0xc0, !PT ;  /* 0x0000ffff06057812 */ /* 0x000fc400078ec0ff */
[----:B------:R-:W-:Y:S02]  /*241110*/  LOP3.LUT R6, R12, 0xffff, RZ, 0xc0, !PT ;  /* 0x0000ffff0c067812 */ /* 0x000fe400078ec0ff */
[----:B------:R-:W-:Y:S02]  /*241120*/  PRMT R12, R15, 0x4210, R8 ;  /* 0x000042100f0c7816 */ /* 0x000fe40000000008 */
[----:B------:R-:W-:Y:S02]  /*241130*/  PRMT R15, R17, 0x4210, R0 ;  /* 0x00004210110f7816 */ /* 0x000fe40000000000 */
[----:B------:R-:W2:Y:S04]  /*241140*/  LDL.LU R17, [R1+0x1138] ;  /* 0x0011380001117983 */ /* 0x000ea80000300800 */
[----:B0-----:R-:W-:Y:S04]  /*241150*/  STL.64 [R1+0x630], R24 ;  /* 0x0006301801007387 */ /* 0x001fe80000100a00 */
[----:B------:R-:W-:Y:S04]  /*241160*/  STL.64 [R1+0x638], R26 ;  /* 0x0006381a01007387 */ /* 0x000fe80000100a00 */
[----:B------:R-:W0:Y:S01]  /*241170*/  LDS.128 R24, [R29+0x400] ;  /* 0x000400001d187984 */ /* 0x000e220000000c00 */
[----:B------:R-:W-:-:S02]  /*241180*/  LOP3.LUT R4, R9, 0xffff, RZ, 0xc0, !PT ;  /* 0x0000ffff09047812 */ /* 0x000fc400078ec0ff */
[----:B------:R-:W-:Y:S02]  /*241190*/  LOP3.LUT R3, R10, 0xffff, RZ, 0xc0, !PT ;  /* 0x0000ffff0a037812 */ /* 0x000fe400078ec0ff */
[----:B------:R-:W-:Y:S02]  /*2411a0*/  PRMT R20, R20, 0x4210, R5 ;  /* 0x0000421014147816 */ /* 0x000fe40000000005 */
[----:B------:R-:W-:Y:S02]  /*2411b0*/  PRMT R21, R21, 0x4210, R4 ;  /* 0x0000421015157816 */ /* 0x000fe40000000004 */
[----:B------:R-:W-:Y:S01]  /*2411c0*/  PRMT R23, R19, 0x4210, R3 ;  /* 0x0000421013177816 */ /* 0x000fe20000000003 */
[----:B------:R-:W-:Y:S06]  /*2411d0*/  BAR.SYNC.DEFER_BLOCKING 0x0 ;  /* 0x0000000000007b1d */ /* 0x000fec0000010000 */
[----:B------:R-:W-:Y:S04]  /*2411e0*/  STSM.16.M88.4 [R28], R20 ;  /* 0x000000141c007844 */ /* 0x000fe80000000200 */
[----:B0-----:R-:W-:Y:S04]  /*2411f0*/  STL.64 [R1+0x620], R24 ;  /* 0x0006201801007387 */ /* 0x001fe80000100a00 */
[----:B------:R0:W-:Y:S04]  /*241200*/  STL.64 [R1+0x628], R26 ;  /* 0x0006281a01007387 */ /* 0x0001e80000100a00 */
[----:B0-----:R-:W3:Y:S04]  /*241210*/  LDL.LU R27, [R1+0x7eb8] ;  /* 0x007eb800011b7983 */ /* 0x001ee80000300800 */
[----:B------:R-:W4:Y:S04]  /*241220*/  LDL.LU.64 R24, [R1+0x7eb0] ;  /* 0x007eb00001187983 */ /* 0x000f280000300a00 */
[----:B------:R-:W2:Y:S01]  /*241230*/  LDL.LU R23, [R1+0x7eac] ;  /* 0x007eac0001177983 */ /* 0x000ea20000300800 */
[----:B------:R-:W-:-:S03]  /*241240*/  LOP3.LUT R2, R14, 0xffff, RZ, 0xc0, !PT ;  /* 0x0000ffff0e027812 */ /* 0x000fc600078ec0ff */
[----:B------:R-:W3:Y:S01]  /*241250*/  LDL.LU R20, [R1+0x1134] ;  /* 0x0011340001147983 */ /* 0x000ee20000300800 */
[----:B------:R-:W-:-:S03]  /*241260*/  PRMT R14, R16, 0x4210, R6 ;  /* 0x00004210100e7816 */ /* 0x000fc60000000006 */
[----:B------:R-:W3:Y:S04]  /*241270*/  LDL.LU R21, [R1+0x1130] ;  /* 0x0011300001157983 */ /* 0x000ee80000300800 */
[----:B------:R-:W3:Y:S01]  /*241280*/  LDL.LU R22, [R1+0x82c] ;  /* 0x00082c0001167983 */ /* 0x000ee20000300800 */
[----:B----4-:R-:W-:Y:S02]  /*241290*/  PRMT R6, R24, 0x5210, R6 ;  /* 0x0000521018067816 */ /* 0x010fe40000000006 */
[----:B------:R-:W-:Y:S02]  /*2412a0*/  PRMT R5, R25, 0x5210, R5 ;  /* 0x0000521019057816 */ /* 0x000fe40000000005 */
[----:B--2---:R-:W-:Y:S02]  /*2412b0*/  PRMT R11, R23, 0x5210, R8 ;  /* 0x00005210170b7816 */ /* 0x004fe40000000008 */
[----:B------:R-:W2:Y:S04]  /*2412c0*/  LDL.LU R23, [R1+0x81c] ;  /* 0x00081c0001177983 */ /* 0x000ea80000300800 */
[----:B------:R-:W4:Y:S04]  /*2412d0*/  LDL.LU R24, [R1+0x1d04] ;  /* 0x001d040001187983 */ /* 0x000f280000300800 */
[----:B------:R-:W4:Y:S04]  /*2412e0*/  LDL.LU R25, [R1+0x1c2c] ;  /* 0x001c2c0001197983 */ /* 0x000f280000300800 */
[----:B------:R-:W3:Y:S04]  /*2412f0*/  LDL.LU R8, [R1+0x530] ;  /* 0x0005300001087983 */ /* 0x000ee80000300800 */
[----:B------:R-:W3:Y:S04]  /*241300*/  LDL.LU R9, [R1+0x534] ;  /* 0x0005340001097983 */ /* 0x000ee80000300800 */
[----:B------:R-:W2:Y:S04]  /*241310*/  LDL.LU R10, [R1+0x538] ;  /* 0x00053800010a7983 */ /* 0x000ea80000300800 */
[----:B--2---:R-:W-:Y:S04]  /*241320*/  STL [R1+0x7e80], R10 ;  /* 0x007e800a01007387 */ /* 0x004fe80000100800 */
[----:B---3--:R0:W-:Y:S04]  /*241330*/  STL.64 [R1+0x7e78], R8 ;  /* 0x007e780801007387 */ /* 0x0081e80000100a00 */
[----:B0-----:R-:W2:Y:S04]  /*241340*/  LDL.LU R8, [R1+0x560] ;  /* 0x0005600001087983 */ /* 0x001ea80000300800 */
[----:B------:R-:W2:Y:S04]  /*241350*/  LDL.LU R9, [R1+0x564] ;  /* 0x0005640001097983 */ /* 0x000ea80000300800 */
[----:B------:R-:W3:Y:S01]  /*241360*/  LDL.LU R10, [R1+0x568] ;  /* 0x00056800010a7983 */ /* 0x000ee20000300800 */
[----:B------:R-:W-:-:S03]  /*241370*/  PRMT R13, R18, 0x4210, R2 ;  /* 0x00004210120d7816 */ /* 0x000fc60000000002 */
[----:B---3--:R0:W-:Y:S04]  /*241380*/  STL [R1+0x7e90], R10 ;  /* 0x007e900a01007387 */ /* 0x0081e80000100800 */
[----:B--2---:R-:W-:Y:S04]  /*241390*/  STL.64 [R1+0x7e88], R8 ;  /* 0x007e880801007387 */ /* 0x004fe80000100a00 */
[----:B------:R-:W2:Y:S04]  /*2413a0*/  LDL.LU R18, [R1+0x1eb4] ;  /* 0x001eb40001127983 */ /* 0x000ea80000300800 */
[----:B------:R-:W2:Y:S01]  /*2413b0*/  LDL.LU R19, [R1+0x16fc] ;  /* 0x0016fc0001137983 */ /* 0x000ea20000300800 */
[----:B------:R-:W-:Y:S01]  /*2413c0*/  PRMT R17, R17, 0x5210, R4 ;  /* 0x0000521011117816 */ /* 0x000fe20000000004 */
[----:B------:R-:W-:-:S02]  /*2413d0*/  IMAD.MOV.U32 R16, RZ, RZ, R5 ;  /* 0x000000ffff107224 */ /* 0x000fc400078e0005 */
[----:B0-----:R-:W-:Y:S01]  /*2413e0*/  IMAD.MOV.U32 R10, RZ, RZ, R6 ;  /* 0x000000ffff0a7224 */ /* 0x001fe200078e0006 */
[----:B--2---:R0:W-:Y:S04]  /*2413f0*/  STL.64 [R1+0x7e98], R18 ;  /* 0x007e981201007387 */ /* 0x0041e80000100a00 */
[----:B------:R-:W2:Y:S04]  /*241400*/  LDL.LU R4, [R1+0x520] ;  /* 0x0005200001047983 */ /* 0x000ea80000300800 */
[----:B------:R-:W2:Y:S04]  /*241410*/  LDL.LU R5, [R1+0x524] ;  /* 0x0005240001057983 */ /* 0x000ea80000300800 */
[----:B------:R-:W3:Y:S01]  /*241420*/  LDL.LU R6, [R1+0x528] ;  /* 0x0005280001067983 */ /* 0x000ee20000300800 */
[----:B0-----:R-:W-:Y:S01]  /*241430*/  PRMT R18, R20, 0x5210, R7 ;  /* 0x0000521014127816 */ /* 0x001fe20000000007 */
[----:B------:R-:W-:Y:S01]  /*241440*/  IMAD.MOV.U32 R8, RZ, RZ, R11 ;  /* 0x000000ffff087224 */ /* 0x000fe200078e000b */
[----:B------:R-:W-:-:S02]  /*241450*/  PRMT R9, R22, 0x5210, R2 ;  /* 0x0000521016097816 */ /* 0x000fc40000000002 */
[----:B------:R-:W-:Y:S01]  /*241460*/  PRMT R19, R21, 0x5210, R3 ;  /* 0x0000521015137816 */ /* 0x000fe20000000003 */
[----:B------:R0:W-:Y:S01]  /*241470*/  STSM.16.M88.4 [R28+0x200], R12 ;  /* 0x0002000c1c007844 */ /* 0x0001e20000000200 */
[----:B------:R-:W-:-:S03]  /*241480*/  PRMT R11, R23, 0x5210, R0 ;  /* 0x00005210170b7816 */ /* 0x000fc60000000000 */
[----:B---3--:R-:W-:Y:S04]  /*241490*/  STL [R1+0x7ea8], R6 ;  /* 0x007ea80601007387 */ /* 0x008fe80000100800 */
[----:B--2---:R-:W-:Y:S04]  /*2414a0*/  STL.64 [R1+0x7ea0], R4 ;  /* 0x007ea00401007387 */ /* 0x004fe80000100a00 */
[----:B------:R-:W2:Y:S04]  /*2414b0*/  LDL.LU R20, [R1+0x1174] ;  /* 0x0011740001147983 */ /* 0x000ea80000300800 */
[----:B------:R-:W3:Y:S04]  /*2414c0*/  LDL.LU R22, [R1+0x84c] ;  /* 0x00084c0001167983 */ /* 0x000ee80000300800 */
[----:B------:R-:W2:Y:S04]  /*2414d0*/  LDL.LU R21, [R1+0x1d10] ;  /* 0x001d100001157983 */ /* 0x000ea80000300800 */
[----:B------:R-:W2:Y:S04]  /*2414e0*/  LDL.LU R23, [R1+0x1d0c] ;  /* 0x001d0c0001177983 */ /* 0x000ea80000300800 */
[----:B0-----:R-:W3:Y:S04]  /*2414f0*/  LDL.LU R12, [R1+0x580] ;  /* 0x00058000010c7983 */ /* 0x001ee80000300800 */
[----:B------:R-:W3:Y:S01]  /*241500*/  LDL.LU R13, [R1+0x584] ;  /* 0x00058400010d7983 */ /* 0x000ee20000300800 */
[----:B------:R-:W-:Y:S06]  /*241510*/  BAR.SYNC.DEFER_BLOCKING 0x0 ;  /* 0x0000000000007b1d */ /* 0x000fec0000010000 */
[----:B------:R-:W0:Y:S01]  /*241520*/  LDS.128 R4, [R29] ;  /* 0x000000001d047984 */ /* 0x000e220000000c00 */
[----:B----4-:R-:W-:-:S02]  /*241530*/  LOP3.LUT R0, R24, 0xffff, RZ, 0xc0, !PT ;  /* 0x0000ffff18007812 */ /* 0x010fc400078ec0ff */
[----:B------:R-:W-:Y:S01]  /*241540*/  LOP3.LUT R2, R25, 0xffff, RZ, 0xc0, !PT ;  /* 0x0000ffff19027812 */ /* 0x000fe200078ec0ff */
[----:B---3--:R1:W-:Y:S04]  /*241550*/  STL.64 [R1+0x7e70], R12 ;  /* 0x007e700c01007387 */ /* 0x0083e80000100a00 */
[----:B-1----:R-:W3:Y:S04]  /*241560*/  LDL.LU R12, [R1+0x570] ;  /* 0x00057000010c7983 */ /* 0x002ee80000300800 */
[----:B------:R-:W3:Y:S04]  /*241570*/  LDL.LU R13, [R1+0x574] ;  /* 0x00057400010d7983 */ /* 0x000ee80000300800 */
        /* <DEDUP_REMOVED lines=12> */
[----:B------:R-:W2:Y:S04]  /*241640*/  LDL.LU.64 R18, [R1+0x7e98] ;  /* 0x007e980001127983 */ /* 0x000ea80000300a00 */
[----:B------:R0:W-:Y:S04]  /*241650*/  STSM.16.M88.4 [R28+0x200], R8 ;  /* 0x000200081c007844 */ /* 0x0001e80000000200 */
[----:B0-----:R-:W3:Y:S04]  /*241660*/  LDL.LU R10, [R1+0x7e90] ;  /* 0x007e9000010a7983 */ /* 0x001ee80000300800 */
[----:B------:R-:W3:Y:S01]  /*241670*/  LDL.LU.64 R8, [R1+0x7e88] ;  /* 0x007e880001087983 */ /* 0x000ee20000300a00 */
[----:B------:R-:W-:Y:S01]  /*241680*/  BAR.SYNC.DEFER_BLOCKING 0x0 ;  /* 0x0000000000007b1d */ /* 0x000fe20000010000 */
[----:B--2---:R-:W-:-:S02]  /*241690*/  PRMT R11, R18, 0x4210, R0 ;  /* 0x00004210120b7816 */ /* 0x004fc40000000000 */
[----:B------:R-:W-:-:S03]  /*2416a0*/  PRMT R15, R19, 0x4210, R2 ;  /* 0x00004210130f7816 */ /* 0x000fc60000000002 */
[----:B------:R-:W0:Y:S04]  /*2416b0*/  LDS.128 R16, [R29] ;  /* 0x000000001d107984 */ /* 0x000e280000000c00 */
[----:B0-----:R-:W-:Y:S04]  /*2416c0*/  STL.64 [R1+0x5f0], R16 ;  /* 0x0005f01001007387 */ /* 0x001fe80000100a00 */
[----:B------:R-:W-:Y:S04]  /*2416d0*/  STL.64 [R1+0x5f8], R18 ;  /* 0x0005f81201007387 */ /* 0x000fe80000100a00 */
[----:B------:R-:W0:Y:S01]  /*2416e0*/  LDS.128 R16, [R29+0x400] ;  /* 0x000400001d107984 */ /* 0x000e220000000c00 */
[----:B------:R-:W-:Y:S06]  /*2416f0*/  BAR.SYNC.DEFER_BLOCKING 0x0 ;  /* 0x0000000000007b1d */ /* 0x000fec0000010000 */
[----:B---3--:R-:W-:Y:S04]  /*241700*/  STSM.16.M88.4 [R28], R8 ;  /* 0x000000081c007844 */ /* 0x008fe80000000200 */
[----:B0-----:R0:W-:Y:S04]  /*241710*/  STL.64 [R1+0x5e0], R16 ;  /* 0x0005e01001007387 */ /* 0x0011e80000100a00 */
[----:B------:R1:W-:Y:S04]  /*241720*/  STL.64 [R1+0x5e8], R18 ;  /* 0x0005e81201007387 */ /* 0x0003e80000100a00 */
[----:B0-----:R-:W2:Y:S04]  /*241730*/  LDL.LU R16, [R1+0x540] ;  /* 0x0005400001107983 */ /* 0x001ea80000300800 */
[----:B------:R-:W2:Y:S04]  /*241740*/  LDL.LU R17, [R1+0x544] ;  /* 0x0005440001117983 */ /* 0x000ea80000300800 */
[----:B-1----:R-:W2:Y:S04]  /*241750*/  LDL.LU R18, [R1+0x548] ;  /* 0x0005480001127983 */ /* 0x002ea80000300800 */
[----:B------:R-:W2:Y:S04]  /*241760*/  LDL.LU R19, [R1+0x54c] ;  /* 0x00054c0001137983 */ /* 0x000ea80000300800 */
[----:B------:R-:W3:Y:S04]  /*241770*/  LDL.LU R10, [R1+0x7e80] ;  /* 0x007e8000010a7983 */ /* 0x000ee80000300800 */
[----:B------:R-:W3:Y:S04]  /*241780*/  LDL.LU.64 R8, [R1+0x7e78] ;  /* 0x007e780001087983 */ /* 0x000ee80000300a00 */
[----:B------:R-:W-:Y:S01]  /*241790*/  STSM.16.M88.4 [R28+0x200], R12 ;  /* 0x0002000c1c007844 */ /* 0x000fe20000000200 */
[----:B------:R-:W-:Y:S06]  /*2417a0*/  BAR.SYNC.DEFER_BLOCKING 0x0 ;  /* 0x0000000000007b1d */ /* 0x000fec0000010000 */
[----:B------:R-:W0:Y:S01]  /*2417b0*/  LDS.128 R12, [R29] ;  /* 0x000000001d0c7984 */ /* 0x000e220000000c00 */
[----:B------:R-:W-:-:S03]  /*2417c0*/  PRMT R7, R22, 0x5210, R0 ;  /* 0x0000521016077816 */ /* 0x000fc60000000000 */
[----:B------:R-:W2:Y:S01]  /*2417d0*/  LDL.LU R22, [R1+0x85c] ;  /* 0x00085c0001167983 */ /* 0x000ea20000300800 */
[----:B------:R-:W-:-:S03]  /*2417e0*/  PRMT R11, R20, 0x5210, R2 ;  /* 0x00005210140b7816 */ /* 0x000fc60000000002 */
[----:B0-----:R-:W-:Y:S04]  /*2417f0*/  STL.64 [R1+0x5d0], R12 ;  /* 0x0005d00c01007387 */ /* 0x001fe80000100a00 */
[----:B------:R-:W-:Y:S04]  /*241800*/  STL.64 [R1+0x5d8], R14 ;  /* 0x0005d80e01007387 */ /* 0x000fe80000100a00 */
[----:B------:R-:W0:Y:S01]  /*241810*/  LDS.128 R12, [R29+0x400] ;  /* 0x000400001d0c7984 */ /* 0x000e220000000c00 */
[----:B------:R-:W-:Y:S06]  /*241820*/  BAR.SYNC.DEFER_BLOCKING 0x0 ;  /* 0x0000000000007b1d */ /* 0x000fec0000010000 */
[----:B----4-:R-:W-:Y:S01]  /*241830*/  STSM.16.M88.4 [R28], R4 ;  /* 0x000000041c007844 */ /* 0x010fe20000000200 */
[----:B------:R-:W-:-:S02]  /*241840*/  LOP3.LUT R2, R21, 0xffff, RZ, 0xc0, !PT ;  /* 0x0000ffff15027812 */ /* 0x000fc400078ec0ff */
[----:B------:R-:W-:Y:S01]  /*241850*/  LOP3.LUT R0, R23, 0xffff, RZ, 0xc0, !PT ;  /* 0x0000ffff17007812 */ /* 0x000fe200078ec0ff */
[----:B0-----:R0:W-:Y:S04]  /*241860*/  STL.64 [R1+0x5c0], R12 ;  /* 0x0005c00c01007387 */ /* 0x0011e80000100a00 */
[----:B------:R1:W-:Y:S04]  /*241870*/  STL.64 [R1+0x5c8], R14 ;  /* 0x0005c80e01007387 */ /* 0x0003e80000100a00 */
[----:B0-----:R-:W4:Y:S04]  /*241880*/  LDL.LU.64 R12, [R1+0x7e70] ;  /* 0x007e7000010c7983 */ /* 0x001f280000300a00 */
[----:B------:R-:W2:Y:S01]  /*241890*/  LDL.LU R23, [R1+0x858] ;  /* 0x0008580001177983 */ /* 0x000ea20000300800 */
[----:B-1----:R-:W-:-:S03]  /*2418a0*/  PRMT R14, R24, 0x4210, R2 ;  /* 0x00004210180e7816 */ /* 0x002fc60000000002 */
[----:B------:R-:W2:Y:S01]  /*2418b0*/  LDL.LU R24, [R1+0x1d1c] ;  /* 0x001d1c0001187983 */ /* 0x000ea20000300800 */
[----:B------:R-:W-:-:S03]  /*2418c0*/  PRMT R15, R25, 0x4210, R0 ;  /* 0x00004210190f7816 */ /* 0x000fc60000000000 */
[----:B---3--:R-:W-:Y:S01]  /*2418d0*/  STSM.16.M88.4 [R28+0x200], R8 ;  /* 0x000200081c007844 */ /* 0x008fe20000000200 */
[----:B------:R-:W-:Y:S06]  /*2418e0*/  BAR.SYNC.DEFER_BLOCKING 0x0 ;  /* 0x0000000000007b1d */ /* 0x000fec0000010000 */
[----:B------:R-:W0:Y:S04]  /*2418f0*/  LDS.128 R8, [R29] ;  /* 0x000000001d087984 */ /* 0x000e280000000c00 */
[----:B------:R-:W1:Y:S01]  /*241900*/  LDS.128 R4, [R29+0x400] ;  /* 0x000400001d047984 */ /* 0x000e620000000c00 */
[----:B------:R-:W-:Y:S06]  /*241910*/  BAR.SYNC.DEFER_BLOCKING 0x0 ;  /* 0x0000000000007b1d */ /* 0x000fec0000010000 */
[----:B0-----:R0:W-:Y:S04]  /*241920*/  STL.64 [R1+0x5b0], R8 ;  /* 0x0005b00801007387 */ /* 0x0011e80000100a00 */
[----:B------:R3:W-:Y:S04]  /*241930*/  STL.64 [R1+0x5b8], R10 ;  /* 0x0005b80a01007387 */ /* 0x0007e80000100a00 */
[----:B-1----:R1:W-:Y:S04]  /*241940*/  STL.64 [R1+0x5a0], R4 ;  /* 0x0005a00401007387 */ /* 0x0023e80000100a00 */
[----:B------:R1:W-:Y:S04]  /*241950*/  STL.64 [R1+0x5a8], R6 ;  /* 0x0005a80601007387 */ /* 0x0003e80000100a00 */
[----:B------:R-:W2:Y:S04]  /*241960*/  LDL.LU R25, [R1+0x1c54] ;  /* 0x001c540001197983 */ /* 0x000ea80000300800 */
[----:B0-----:R-:W4:Y:S04]  /*241970*/  LDL.LU R8, [R1+0x7f0] ;  /* 0x0007f00001087983 */ /* 0x001f280000300800 */
[----:B------:R-:W4:Y:S04]  /*241980*/  LDL.LU R9, [R1+0x7f4] ;  /* 0x0007f40001097983 */ /* 0x000f280000300800 */
[----:B---3--:R-:W3:Y:S04]  /*241990*/  LDL.LU R10, [R1+0x7f8] ;  /* 0x0007f800010a7983 */ /* 0x008ee80000300800 */
[----:B---3--:R-:W-:Y:S04]  /*2419a0*/  STL [R1+0x7e30], R10 ;  /* 0x007e300a01007387 */ /* 0x008fe80000100800 */
[----:B----4-:R0:W-:Y:S04]  /*2419b0*/  STL.64 [R1+0x7e28], R8 ;  /* 0x007e280801007387 */ /* 0x0101e80000100a00 */
[----:B-1----:R-:W3:Y:S04]  /*2419c0*/  LDL.LU R4, [R1+0x840] ;  /* 0x0008400001047983 */ /* 0x002ee80000300800 */
[----:B------:R-:W3:Y:S04]  /*2419d0*/  LDL.LU R5, [R1+0x844] ;  /* 0x0008440001057983 */ /* 0x000ee80000300800 */
[----:B------:R-:W4:Y:S04]  /*2419e0*/  LDL.LU R6, [R1+0x848] ;  /* 0x0008480001067983 */ /* 0x000f280000300800 */
[----:B----4-:R-:W-:Y:S04]  /*2419f0*/  STL [R1+0x7e48], R6 ;  /* 0x007e480601007387 */ /* 0x010fe80000100800 */
[----:B---3--:R-:W-:Y:S04]  /*241a00*/  STL.64 [R1+0x7e40], R4 ;  /* 0x007e400401007387 */ /* 0x008fe80000100a00 */
[----:B0-----:R-:W3:Y:S04]  /*241a10*/  LDL.LU R8, [R1+0x820] ;  /* 0x0008200001087983 */ /* 0x001ee80000300800 */
[----:B------:R-:W3:Y:S04]  /*241a20*/  LDL.LU R9, [R1+0x824] ;  /* 0x0008240001097983 */ /* 0x000ee80000300800 */
[----:B------:R-:W4:Y:S04]  /*241a30*/  LDL.LU R10, [R1+0x828] ;  /* 0x00082800010a7983 */ /* 0x000f280000300800 */
[----:B------:R-:W-:Y:S04]  /*241a40*/  STSM.16.M88.4 [R28], R12 ;  /* 0x0000000c1c007844 */ /* 0x000fe80000000200 */
[----:B--2---:R-:W-:Y:S01]  /*241a50*/  STSM.16.M88.4 [R28+0x200], R16 ;  /* 0x000200101c007844 */ /* 0x004fe20000000200 */
[----:B------:R-:W-:-:S02]  /*241a60*/  PRMT R2, R22, 0x5210, R2 ;  /* 0x0000521016027816 */ /* 0x000fc40000000002 */
[----:B------:R-:W-:Y:S01]  /*241a70*/  PRMT R11, R23, 0x5210, R0 ;  /* 0x00005210170b7816 */ /* 0x000fe20000000000 */
[----:B------:R-:W-:Y:S06]  /*241a80*/  BAR.SYNC.DEFER_BLOCKING 0x0 ;  /* 0x0000000000007b1d */ /* 0x000fec0000010000 */
[----:B----4-:R-:W-:Y:S04]  /*241a90*/  STL [R1+0x7e58], R10 ;  /* 0x007e580a01007387 */ /* 0x010fe80000100800 */
[----:B---3--:R0:W-:Y:S04]  /*241aa0*/  STL.64 [R1+0x7e50], R8 ;  /* 0x007e500801007387 */ /* 0x0081e80000100a00 */
[----:B0-----:R-:W2:Y:S04]  /*241ab0*/  LDL.LU R8, [R1+0x550] ;  /* 0x0005500001087983 */ /* 0x001ea80000300800 */
[----:B------:R-:W2:Y:S01]  /*241ac0*/  LDL.LU R9, [R1+0x554] ;  /* 0x0005540001097983 */ /* 0x000ea20000300800 */
[----:B------:R-:W-:-:S05]  /*241ad0*/  IMAD.MOV.U32 R10, RZ, RZ, R2 ;  /* 0x000000ffff0a7224 */ /* 0x000fca00078e0002 */
[----:B------:R-:W-:Y:S04]  /*241ae0*/  STL.64 [R1+0x7e68], R10 ;  /* 0x007e680a01007387 */ /* 0x000fe80000100a00 */
[----:B--2---:R-:W-:Y:S04]  /*241af0*/  STL.64 [R1+0x7e60], R8 ;  /* 0x007e600801007387 */ /* 0x004fe80000100a00 */
[----:B------:R-:W0:Y:S04]  /*241b00*/  LDS.128 R8, [R29] ;  /* 0x000000001d087984 */ /* 0x000e280000000c00 */
[----:B------:R-:W2:Y:S04]  /*241b10*/  LDL.LU R4, [R1+0x500] ;  /* 0x0005000001047983 */ /* 0x000ea80000300800 */
[----:B------:R-:W2:Y:S04]  /*241b20*/  LDL.LU R5, [R1+0x504] ;  /* 0x0005040001057983 */ /* 0x000ea80000300800 */
[----:B------:R-:W2:Y:S04]  /*241b30*/  LDL.LU R6, [R1+0x508] ;  /* 0x0005080001067983 */ /* 0x000ea80000300800 */
[----:B------:R-:W2:Y:S04]  /*241b40*/  LDL.LU R7, [R1+0x50c] ;  /* 0x00050c0001077983 */ /* 0x000ea80000300800 */
[----:B------:R-:W3:Y:S04]  /*241b50*/  LDL.LU R15, [R1+0x166c] ;  /* 0x00166c00010f7983 */ /* 0x000ee80000300800 */
[----:B------:R-:W4:Y:S04]  /*241b60*/  LDL.LU R20, [R1+0x1714] ;  /* 0x0017140001147983 */ /* 0x000f280000300800 */
[----:B------:R-:W2:Y:S04]  /*241b70*/  LDL.LU R21, [R1+0x1178] ;  /* 0x0011780001157983 */ /* 0x000ea80000300800 */
[----:B------:R-:W3:Y:S04]  /*241b80*/  LDL.LU R12, [R1+0x860] ;  /* 0x00086000010c7983 */ /* 0x000ee80000300800 */
[----:B0-----:R-:W-:Y:S04]  /*241b90*/  STL.64 [R1+0x590], R8 ;  /* 0x0005900801007387 */ /* 0x001fe80000100a00 */
[----:B------:R-:W-:Y:S04]  /*241ba0*/  STL.64 [R1+0x598], R10 ;  /* 0x0005980a01007387 */ /* 0x000fe80000100a00 */
[----:B------:R-:W3:Y:S04]  /*241bb0*/  LDL.LU R13, [R1+0x864] ;  /* 0x00086400010d7983 */ /* 0x000ee80000300800 */
[----:B------:R-:W4:Y:S04]  /*241bc0*/  LDL.LU R14, [R1+0x868] ;  /* 0x00086800010e7983 */ /* 0x000f280000300800 */
[----:B------:R-:W3:Y:S04]  /*241bd0*/  LDL.LU R19, [R1+0x86c] ;  /* 0x00086c0001137983 */ /* 0x000ee80000300800 */
[----:B------:R-:W2:Y:S04]  /*241be0*/  LDL.LU R22, [R1+0x1d24] ;  /* 0x001d240001167983 */ /* 0x000ea80000300800 */
[----:B------:R-:W2:Y:S04]  /*241bf0*/  LDL.LU R23, [R1+0x1c5c] ;  /* 0x001c5c0001177983 */ /* 0x000ea80000300800 */
[----:B------:R-:W0:Y:S01]  /*241c00*/  LDS.128 R8, [R29+0x400] ;  /* 0x000400001d087984 */ /* 0x000e220000000c00 */
[----:B------:R-:W-:-:S02]  /*241c10*/  LOP3.LUT R2, R24, 0xffff, RZ, 0xc0, !PT ;  /* 0x0000ffff18027812 */ /* 0x000fc400078ec0ff */
[----:B------:R-:W-:Y:S01]  /*241c20*/  LOP3.LUT R0, R25, 0xffff, RZ, 0xc0, !PT ;  /* 0x0000ffff19007812 */ /* 0x000fe200078ec0ff */
[----:B------:R-:W-:Y:S06]  /*241c30*/  BAR.SYNC.DEFER_BLOCKING 0x0 ;  /* 0x0000000000007b1d */ /* 0x000fec0000010000 */
[----:B--2---:R-:W-:Y:S04]  /*241c40*/  STL.64 [R1+0x7e38], R22 ;  /* 0x007e381601007387 */ /* 0x004fe80000100a00 */
[----:B------:R-:W-:Y:S04]  /*241c50*/  STL [R1+0x7e34], R21 ;  /* 0x007e341501007387 */ /* 0x000fe80000100800 */
[----:B----4-:R-:W-:Y:S04]  /*241c60*/  STL [R1+0x7e10], R14 ;  /* 0x007e100e01007387 */ /* 0x010fe80000100800 */
[----:B---3--:R1:W-:Y:S04]  /*241c70*/  STL.64 [R1+0x7e08], R12 ;  /* 0x007e080c01007387 */ /* 0x0083e80000100a00 */
[----:B-1----:R-:W2:Y:S04]  /*241c80*/  LDL.LU R12, [R1+0x7e0] ;  /* 0x0007e000010c7983 */ /* 0x002ea80000300800 */
[----:B------:R-:W2:Y:S04]  /*241c90*/  LDL.LU R13, [R1+0x7e4] ;  /* 0x0007e400010d7983 */ /* 0x000ea80000300800 */
[----:B------:R-:W2:Y:S04]  /*241ca0*/  LDL.LU R14, [R1+0x7e8] ;  /* 0x0007e800010e7983 */ /* 0x000ea80000300800 */
[----:B------:R-:W3:Y:S04]  /*241cb0*/  LDL.LU R16, [R1+0x890] ;  /* 0x0008900001107983 */ /* 0x000ee80000300800 */
[----:B------:R-:W3:Y:S04]  /*241cc0*/  LDL.LU R17, [R1+0x894] ;  /* 0x0008940001117983 */ /* 0x000ee80000300800 */
[----:B------:R-:W4:Y:S04]  /*241cd0*/  LDL.LU R18, [R1+0x898] ;  /* 0x0008980001127983 */ /* 0x000f280000300800 */
[----:B----4-:R-:W-:Y:S04]  /*241ce0*/  STL [R1+0x7e20], R18 ;  /* 0x007e201201007387 */ /* 0x010fe80000100800 */
[----:B---3--:R-:W-:Y:S04]  /*241cf0*/  STL.64 [R1+0x7e18], R16 ;  /* 0x007e181001007387 */ /* 0x008fe80000100a00 */
[----:B------:R-:W3:Y:S04]  /*241d00*/  LDL.LU R24, [R1+0x1efc] ;  /* 0x001efc0001187983 */ /* 0x000ee80000300800 */
[----:B------:R-:W4:Y:S04]  /*241d10*/  LDL.LU R25, [R1+0x1720] ;  /* 0x0017200001197983 */ /* 0x000f280000300800 */
[----:B0-----:R-:W-:Y:S04]  /*241d20*/  STL.64 [R1+0x580], R8 ;  /* 0x0005800801007387 */ /* 0x001fe80000100a00 */
[----:B------:R0:W-:Y:S04]  /*241d30*/  STL.64 [R1+0x588], R10 ;  /* 0x0005880a01007387 */ /* 0x0001e80000100a00 */
[----:B0-----:R-:W2:Y:S04]  /*241d40*/  LDL.LU.64 R10, [R1+0x7e68] ;  /* 0x007e6800010a7983 */ /* 0x001ea80000300a00 */
[----:B------:R-:W2:Y:S04]  /*241d50*/  LDL.LU.64 R8, [R1+0x7e60] ;  /* 0x007e600001087983 */ /* 0x000ea80000300a00 */
[----:B--2---:R0:W-:Y:S04]  /*241d60*/  STSM.16.M88.4 [R28], R8 ;  /* 0x000000081c007844 */ /* 0x0041e80000000200 */
[----:B0-----:R-:W2:Y:S04]  /*241d70*/  LDL.LU R10, [R1+0x7e58] ;  /* 0x007e5800010a7983 */ /* 0x001ea80000300800 */
[----:B------:R-:W2:Y:S04]  /*241d80*/  LDL.LU.64 R8, [R1+0x7e50] ;  /* 0x007e500001087983 */ /* 0x000ea80000300a00 */
[----:B------:R0:W-:Y:S04]  /*241d90*/  STSM.16.M88.4 [R28+0x200], R4 ;  /* 0x000200041c007844 */ /* 0x0001e80000000200 */
[----:B0-----:R-:W3:Y:S04]  /*241da0*/  LDL.LU R6, [R1+0x7e48] ;  /* 0x007e480001067983 */ /* 0x001ee80000300800 */
[----:B------:R-:W3:Y:S01]  /*241db0*/  LDL.LU.64 R4, [R1+0x7e40] ;  /* 0x007e400001047983 */ /* 0x000ee20000300a00 */
[----:B------:R-:W-:Y:S01]  /*241dc0*/  PRMT R11, R20, 0x4210, R2 ;  /* 0x00004210140b7816 */ /* 0x000fe20000000002 */
[----:B------:R-:W-:Y:S06]  /*241dd0*/  BAR.SYNC.DEFER_BLOCKING 0x0 ;  /* 0x0000000000007b1d */ /* 0x000fec0000010000 */
[----:B------:R-:W0:Y:S04]  /*241de0*/  LDS.128 R20, [R29] ;  /* 0x000000001d147984 */ /* 0x000e280000000c00 */
[----:B0-----:R-:W-:Y:S04]  /*241df0*/  STL.64 [R1+0x570], R20 ;  /* 0x0005701401007387 */ /* 0x001fe80000100a00 */
[----:B------:R-:W-:Y:S04]  /*241e00*/  STL.64 [R1+0x578], R22 ;  /* 0x0005781601007387 */ /* 0x000fe80000100a00 */
[----:B------:R-:W0:Y:S01]  /*241e10*/  LDS.128 R20, [R29+0x400] ;  /* 0x000400001d147984 */ /* 0x000e220000000c00 */
[----:B------:R-:W-:Y:S06]  /*241e20*/  BAR.SYNC.DEFER_BLOCKING 0x0 ;  /* 0x0000000000007b1d */ /* 0x000fec0000010000 */
[----:B0-----:R-:W-:Y:S04]  /*241e30*/  STL.64 [R1+0x560], R20 ;  /* 0x0005601401007387 */ /* 0x001fe80000100a00 */
[----:B------:R0:W-:Y:S04]  /*241e40*/  STL.64 [R1+0x568], R22 ;  /* 0x0005681601007387 */ /* 0x0001e80000100a00 */
[----:B0-----:R-:W4:Y:S04]  /*241e50*/  LDL.LU.64 R22, [R1+0x7e38] ;  /* 0x007e380001167983 */ /* 0x001f280000300a00 */
[----:B------:R-:W4:Y:S01]  /*241e60*/  LDL.LU R21, [R1+0x7e34] ;  /* 0x007e340001157983 */ /* 0x000f220000300800 */
[----:B------:R-:W-:-:S03]  /*241e70*/  PRMT R7, R15, 0x4210, R0 ;  /* 0x000042100f077816 */ /* 0x000fc60000000000 */
[----:B--2---:R0:W-:Y:S04]  /*241e80*/  STSM.16.M88.4 [R28], R8 ;  /* 0x000000081c007844 */ /* 0x0041e80000000200 */
[----:B0-----:R-:W2:Y:S04]  /*241e90*/  LDL.LU R10, [R1+0x7e30] ;  /* 0x007e3000010a7983 */ /* 0x001ea80000300800 */
[----:B------:R-:W2:Y:S04]  /*241ea0*/  LDL.LU.64 R8, [R1+0x7e28] ;  /* 0x007e280001087983 */ /* 0x000ea80000300a00 */
[----:B---3--:R0:W-:Y:S04]  /*241eb0*/  STSM.16.M88.4 [R28+0x200], R4 ;  /* 0x000200041c007844 */ /* 0x0081e80000000200 */
[----:B0-----:R-:W3:Y:S01]  /*241ec0*/  LDL.LU R7, [R1+0x7e24] ;  /* 0x007e240001077983 */ /* 0x001ee20000300800 */
[----:B------:R-:W-:Y:S01]  /*241ed0*/  PRMT R11, R19, 0x5210, R0 ;  /* 0x00005210130b7816 */ /* 0x000fe20000000000 */
[----:B------:R-:W-:Y:S06]  /*241ee0*/  BAR.SYNC.DEFER_BLOCKING 0x0 ;  /* 0x0000000000007b1d */ /* 0x000fec0000010000 */
[----:B------:R-:W3:Y:S04]  /*241ef0*/  LDL.LU R20, [R1+0x117c] ;  /* 0x00117c0001147983 */ /* 0x000ee80000300800 */
[----:B------:R-:W0:Y:S02]  /*241f00*/  LDS.128 R16, [R29] ;  /* 0x000000001d107984 */ /* 0x000e240000000c00 */
[----:B0-----:R-:W-:Y:S01]  /*241f10*/  IMAD.MOV.U32 R6, RZ, RZ, R19 ;  /* 0x000000ffff067224 */ /* 0x001fe200078e0013 */
[----:B----4-:R-:W-:-:S02]  /*241f20*/  LOP3.LUT R0, R22, 0xffff, RZ, 0xc0, !PT ;  /* 0x0000ffff16007812 */ /* 0x010fc400078ec0ff */
[----:B------:R-:W-:Y:S02]  /*241f30*/  PRMT R15, R21, 0x5210, R2 ;  /* 0x00005210150f7816 */ /* 0x000fe40000000002 */
[----:B------:R-:W4:Y:S01]  /*241f40*/  LDL.LU R21, [R1+0x878] ;  /* 0x0008780001157983 */ /* 0x000f220000300800 */
[----:B------:R-:W-:-:S03]  /*241f50*/  LOP3.LUT R2, R23, 0xffff, RZ, 0xc0, !PT ;  /* 0x0000ffff17027812 */ /* 0x000fc600078ec0ff */
[----:B------:R-:W4:Y:S04]  /*241f60*/  LDL.LU R22, [R1+0x1d30] ;  /* 0x001d300001167983 */ /* 0x000f280000300800 */
[----:B------:R-:W4:Y:S04]  /*241f70*/  LDL.LU R23, [R1+0x1d2c] ;  /* 0x001d2c0001177983 */ /* 0x000f280000300800 */
[----:B------:R-:W-:Y:S04]  /*241f80*/  STL.64 [R1+0x550], R16 ;  /* 0x0005501001007387 */ /* 0x000fe80000100a00 */
[----:B------:R-:W-:Y:S04]  /*241f90*/  STL [R1+0x558], R18 ;  /* 0x0005581201007387 */ /* 0x000fe80000100800 */
[----:B------:R-:W0:Y:S01]  /*241fa0*/  LDS.128 R16, [R29+0x400] ;  /* 0x000400001d107984 */ /* 0x000e220000000c00 */
[----:B------:R-:W-:Y:S06]  /*241fb0*/  BAR.SYNC.DEFER_BLOCKING 0x0 ;  /* 0x0000000000007b1d */ /* 0x000fec0000010000 */
[----:B------:R-:W-:Y:S04]  /*241fc0*/  STSM.16.M88.4 [R28], R12 ;  /* 0x0000000c1c007844 */ /* 0x000fe80000000200 */
[----:B------:R-:W-:Y:S04]  /*241fd0*/  STL [R1+0x74e0], R6 ;  /* 0x0074e00601007387 */ /* 0x000fe80000100800 */
[----:B0-----:R-:W-:Y:S04]  /*241fe0*/  STL.64 [R1+0x540], R16 ;  /* 0x0005401001007387 */ /* 0x001fe80000100a00 */
[----:B------:R0:W-:Y:S04]  /*241ff0*/  STL.64 [R1+0x548], R18 ;  /* 0x0005481201007387 */ /* 0x0001e80000100a00 */
[----:B0-----:R-:W4:Y:S04]  /*242000*/  LDL.LU R18, [R1+0x7e20] ;  /* 0x007e200001127983 */ /* 0x001f280000300800 */
[----:B------:R-:W4:Y:S04]  /*242010*/  LDL.LU.64 R16, [R1+0x7e18] ;  /* 0x007e180001107983 */ /* 0x000f280000300a00 */
[----:B------:R-:W4:Y:S04]  /*242020*/  LDL.LU R14, [R1+0x7e10] ;  /* 0x007e1000010e7983 */ /* 0x000f280000300800 */
[----:B------:R-:W4:Y:S04]  /*242030*/  LDL.LU.64 R12, [R1+0x7e08] ;  /* 0x007e0800010c7983 */ /* 0x000f280000300a00 */
[----:B--2---:R-:W-:Y:S01]  /*242040*/  STSM.16.M88.4 [R28+0x200], R8 ;  /* 0x000200081c007844 */ /* 0x004fe20000000200 */
[----:B------:R-:W-:Y:S06]  /*242050*/  BAR.SYNC.DEFER_BLOCKING 0x0 ;  /* 0x0000000000007b1d */ /* 0x000fec0000010000 */
[----:B------:R-:W0:Y:S02]  /*242060*/  LDS.128 R8, [R29] ;  /* 0x000000001d087984 */ /* 0x000e240000000c00 */
[----:B0-----:R-:W-:-:S02]  /*242070*/  IMAD.MOV.U32 R6, RZ, RZ, R8 ;  /* 0x000000ffff067224 */ /* 0x001fc400078e0008 */
[----:B------:R-:W-:Y:S04]  /*242080*/  STL [R1+0x534], R9 ;  /* 0x0005340901007387 */ /* 0x000fe80000100800 */
[----:B------:R-:W-:Y:S04]  /*242090*/  STL.64 [R1+0x538], R10 ;  /* 0x0005380a01007387 */ /* 0x000fe80000100a00 */
[----:B---3--:R0:W-:Y:S04]  /*2420a0*/  STL.64 [R1+0x7df0], R6 ;  /* 0x007df00601007387 */ /* 0x0081e80000100a00 */
[----:B------:R-:W2:Y:S04]  /*2420b0*/  LDL.LU R4, [R1+0x800] ;  /* 0x0008000001047983 */ /* 0x000ea80000300800 */
[----:B------:R-:W2:Y:S04]  /*2420c0*/  LDL.LU R5, [R1+0x804] ;  /* 0x0008040001057983 */ /* 0x000ea80000300800 */
[----:B0-----:R-:W3:Y:S04]  /*2420d0*/  LDL.LU R6, [R1+0x808] ;  /* 0x0008080001067983 */ /* 0x001ee80000300800 */
[----:B------:R-:W0:Y:S01]  /*2420e0*/  LDS.128 R8, [R29+0x400] ;  /* 0x000400001d087984 */ /* 0x000e220000000c00 */
[----:B------:R-:W-:Y:S01]  /*2420f0*/  PRMT R15, R24, 0x4210, R0 ;  /* 0x00004210180f7816 */ /* 0x000fe20000000000 */
[----:B------:R-:W-:Y:S01]  /*242100*/  BAR.SYNC.DEFER_BLOCKING 0x0 ;  /* 0x0000000000007b1d */ /* 0x000fe20000010000 */
[----:B------:R-:W-:-:S05]  /*242110*/  PRMT R19, R25, 0x4210, R2 ;  /* 0x0000421019137816 */ /* 0x000fca0000000002 */
[----:B0-----:R-:W-:Y:S04]  /*242120*/  STL.64 [R1+0x520], R8 ;  /* 0x0005200801007387 */ /* 0x001fe80000100a00 */
[----:B------:R-:W-:Y:S04]  /*242130*/  STL.64 [R1+0x528], R10 ;  /* 0x0005280a01007387 */ /* 0x000fe80000100a00 */
[----:B------:R-:W2:Y:S01]  /*242140*/  LDL.LU R24, [R1+0x1724] ;  /* 0x0017240001187983 */ /* 0x000ea20000300800 */
[----:B----4-:R-:W-:-:S03]  /*242150*/  PRMT R7, R21, 0x5210, R0 ;  /* 0x0000521015077816 */ /* 0x010fc60000000000 */
[----:B------:R-:W4:Y:S04]  /*242160*/  LDL.LU R25, [R1+0x1670] ;  /* 0x0016700001197983 */ /* 0x000f280000300800 */
[----:B------:R0:W-:Y:S04]  /*242170*/  STSM.16.M88.4 [R28], R12 ;  /* 0x0000000c1c007844 */ /* 0x0001e80000000200 */
[----:B---3--:R-:W-:Y:S04]  /*242180*/  STL.64 [R1+0x7e00], R6 ;  /* 0x007e000601007387 */ /* 0x008fe80000100a00 */
[----:B--2---:R-:W-:Y:S04]  /*242190*/  STL.64 [R1+0x7df8], R4 ;  /* 0x007df80401007387 */ /* 0x004fe80000100a00 */
[----:B0-----:R-:W2:Y:S04]  /*2421a0*/  LDL.LU R12, [R1+0x850] ;  /* 0x00085000010c7983 */ /* 0x001ea80000300800 */
[----:B------:R-:W2:Y:S04]  /*2421b0*/  LDL.LU R13, [R1+0x854] ;  /* 0x00085400010d7983 */ /* 0x000ea80000300800 */
[----:B------:R-:W3:Y:S04]  /*2421c0*/  LDL.LU R8, [R1+0x830] ;  /* 0x0008300001087983 */ /* 0x000ee80000300800 */
[----:B------:R-:W3:Y:S04]  /*2421d0*/  LDL.LU R9, [R1+0x834] ;  /* 0x0008340001097983 */ /* 0x000ee80000300800 */
[----:B------:R-:W4:Y:S04]  /*2421e0*/  LDL.LU R10, [R1+0x838] ;  /* 0x00083800010a7983 */ /* 0x000f280000300800 */
[----:B------:R-:W4:Y:S04]  /*2421f0*/  LDL.LU R11, [R1+0x83c] ;  /* 0x00083c00010b7983 */ /* 0x000f280000300800 */
[----:B------:R-:W-:Y:S01]  /*242200*/  STSM.16.M88.4 [R28+0x200], R16 ;  /* 0x000200101c007844 */ /* 0x000fe20000000200 */
[----:B------:R-:W-:Y:S06]  /*242210*/  BAR.SYNC.DEFER_BLOCKING 0x0 ;  /* 0x0000000000007b1d */ /* 0x000fec0000010000 */
[----:B------:R-:W0:Y:S01]  /*242220*/  LDS.128 R4, [R29] ;  /* 0x000000001d047984 */ /* 0x000e220000000c00 */
[----:B------:R-:W-:-:S02]  /*242230*/  PRMT R3, R20, 0x5210, R2 ;  /* 0x0000521014037816 */ /* 0x000fc40000000002 */
[----:B------:R-:W-:Y:S02]  /*242240*/  LOP3.LUT R2, R22, 0xffff, RZ, 0xc0, !PT ;  /* 0x0000ffff16027812 */ /* 0x000fe400078ec0ff */
[----:B------:R-:W-:Y:S01]  /*242250*/  LOP3.LUT R0, R23, 0xffff, RZ, 0xc0, !PT ;  /* 0x0000ffff17007812 */ /* 0x000fe200078ec0ff */
[----:B----4-:R-:W-:Y:S04]  /*242260*/  STL.64 [R1+0x7de8], R10 ;  /* 0x007de80a01007387 */ /* 0x010fe80000100a00 */
[----:B---3--:R1:W-:Y:S04]  /*242270*/  STL.64 [R1+0x7de0], R8 ;  /* 0x007de00801007387 */ /* 0x0083e80000100a00 */
[----:B-1----:R-:W3:Y:S04]  /*242280*/  LDL.LU R8, [R1+0x810] ;  /* 0x0008100001087983 */ /* 0x002ee80000300800 */
[----:B------:R-:W3:Y:S04]  /*242290*/  LDL.LU R9, [R1+0x814] ;  /* 0x0008140001097983 */ /* 0x000ee80000300800 */
[----:B------:R-:W3:Y:S04]  /*2422a0*/  LDL.LU R10, [R1+0x818] ;  /* 0x00081800010a7983 */ /* 0x000ee80000300800 */
[----:B------:R-:W4:Y:S04]  /*2422b0*/  LDL.LU R14, [R1+0xfac] ;  /* 0x000fac00010e7983 */ /* 0x000f280000300800 */
[----:B------:R-:W2:Y:S04]  /*2422c0*/  LDL.LU R15, [R1+0x8cc] ;  /* 0x0008cc00010f7983 */ /* 0x000ea80000300800 */
[----:B------:R-:W2:Y:S04]  /*2422d0*/  LDL.LU R20, [R1+0x1c88] ;  /* 0x001c880001147983 */ /* 0x000ea80000300800 */
[----:B------:R-:W2:Y:S04]  /*2422e0*/  LDL.LU R21, [R1+0x1d3c] ;  /* 0x001d3c0001157983 */ /* 0x000ea80000300800 */
[----:B0-----:R-:W-:Y:S04]  /*2422f0*/  STL.64 [R1+0x7e0], R4 ;  /* 0x0007e00401007387 */ /* 0x001fe80000100a00 */
[----:B------:R-:W-:Y:S04]  /*242300*/  STL.64 [R1+0x7e8], R6 ;  /* 0x0007e80601007387 */ /* 0x000fe80000100a00 */
[----:B------:R-:W0:Y:S04]  /*242310*/  LDS.128 R4, [R29+0x400] ;  /* 0x000400001d047984 */ /* 0x000e280000000c00 */
[----:B------:R-:W2:Y:S04]  /*242320*/  LDL.LU R22, [R1+0x1d38] ;  /* 0x001d380001167983 */ /* 0x000ea80000300800 */
[----:B------:R-:W2:Y:S04]  /*242330*/  LDL.LU R16, [R1+0x510] ;  /* 0x0005100001107983 */ /* 0x000ea80000300800 */
[----:B------:R-:W2:Y:S04]  /*242340*/  LDL.LU R17, [R1+0x514] ;  /* 0x0005140001117983 */ /* 0x000ea80000300800 */
[----:B------:R-:W2:Y:S04]  /*242350*/  LDL.LU R18, [R1+0x518] ;  /* 0x0005180001127983 */ /* 0x000ea80000300800 */
[----:B------:R-:W2:Y:S04]  /*242360*/  LDL.LU R19, [R1+0x51c] ;  /* 0x00051c0001137983 */ /* 0x000ea80000300800 */
[----:B------:R-:W2:Y:S04]  /*242370*/  LDL.LU R23, [R1+0x1674] ;  /* 0x0016740001177983 */ /* 0x000ea80000300800 */
[----:B0-----:R-:W-:Y:S04]  /*242380*/  STL.64 [R1+0x820], R4 ;  /* 0x0008200401007387 */ /* 0x001fe80000100a00 */
[----:B------:R0:W-:Y:S04]  /*242390*/  STL.64 [R1+0x828], R6 ;  /* 0x0008280601007387 */ /* 0x0001e80000100a00 */
[----:B0-----:R-:W3:Y:S04]  /*2423a0*/  LDL.LU.64 R6, [R1+0x7e00] ;  /* 0x007e000001067983 */ /* 0x001ee80000300a00 */
[----:B------:R-:W3:Y:S01]  /*2423b0*/  LDL.LU.64 R4, [R1+0x7df8] ;  /* 0x007df80001047983 */ /* 0x000ee20000300a00 */
[----:B------:R-:W-:Y:S01]  /*2423c0*/  BAR.SYNC.DEFER_BLOCKING 0x0 ;  /* 0x0000000000007b1d */ /* 0x000fe20000010000 */
[----:B------:R-:W-:Y:S01]  /*2423d0*/  IMAD.MOV.U32 R11, RZ, RZ, R3 ;  /* 0x000000ffff0b7224 */ /* 0x000fe200078e0003 */
[----:B------:R-:W-:-:S02]  /*2423e0*/  PRMT R26, R24, 0x4210, R2 ;  /* 0x00004210181a7816 */ /* 0x000fc40000000002 */
[----:B------:R-:W-:Y:S02]  /*2423f0*/  PRMT R3, R25, 0x4210, R0 ;  /* 0x0000421019037816 */ /* 0x000fe40000000000 */
[----:B---3--:R0:W-:Y:S04]  /*242400*/  STSM.16.M88.4 [R28], R4 ;  /* 0x000000041c007844 */ /* 0x0081e80000000200 */
[----:B0-----:R-:W3:Y:S04]  /*242410*/  LDL.LU.64 R6, [R1+0x7df0] ;  /* 0x007df00001067983 */ /* 0x001ee80000300a00 */
[----:B------:R-:W-:Y:S01]  /*242420*/  STSM.16.M88.4 [R28+0x200], R8 ;  /* 0x000200081c007844 */ /* 0x000fe20000000200 */
[----:B------:R-:W-:Y:S06]  /*242430*/  BAR.SYNC.DEFER_BLOCKING 0x0 ;  /* 0x0000000000007b1d */ /* 0x000fec0000010000 */
[----:B------:R-:W2:Y:S04]  /*242440*/  LDL.LU R24, [R1+0x1f20] ;  /* 0x001f200001187983 */ /* 0x000ea80000300800 */
[----:B------:R-:W2:Y:S04]  /*242450*/  LDL.LU R25, [R1+0x1734] ;  /* 0x0017340001197983 */ /* 0x000ea80000300800 */
[----:B------:R-:W0:Y:S04]  /*242460*/  LDS.128 R8, [R29] ;  /* 0x000000001d087984 */ /* 0x000e280000000c00 */
[----:B0-----:R-:W-:Y:S01]  /*242470*/  STL.64 [R1+0x800], R8 ;  /* 0x0008000801007387 */ /* 0x001fe20000100a00 */
[----:B------:R-:W-:-:S03]  /*242480*/  IMAD.MOV.U32 R5, RZ, RZ, R11 ;  /* 0x000000ffff057224 */ /* 0x000fc600078e000b */
[----:B------:R-:W-:Y:S04]  /*242490*/  STL [R1+0x808], R10 ;  /* 0x0008080a01007387 */ /* 0x000fe80000100800 */
[----:B------:R-:W0:Y:S02]  /*2424a0*/  LDS.128 R8, [R29+0x400] ;  /* 0x000400001d087984 */ /* 0x000e240000000c00 */
[----:B0-----:R-:W-:Y:S02]  /*2424b0*/  IMAD.MOV.U32 R4, RZ, RZ, R10 ;  /* 0x000000ffff047224 */ /* 0x001fe400078e000a */
[----:B------:R-:W-:Y:S04]  /*2424c0*/  STL.64 [R1+0x810], R8 ;  /* 0x0008100801007387 */ /* 0x000fe80000100a00 */
[----:B------:R0:W-:Y:S04]  /*2424d0*/  STL [R1+0x81c], R11 ;  /* 0x00081c0b01007387 */ /* 0x0001e80000100800 */
[----:B0-----:R-:W2:Y:S04]  /*2424e0*/  LDL.LU.64 R10, [R1+0x7de8] ;  /* 0x007de800010a7983 */ /* 0x001ea80000300a00 */
[----:B------:R-:W2:Y:S04]  /*2424f0*/  LDL.LU.64 R8, [R1+0x7de0] ;  /* 0x007de00001087983 */ /* 0x000ea80000300a00 */
[----:B------:R0:W-:Y:S04]  /*242500*/  STL.64 [R1+0x7488], R4 ;  /* 0x0074880401007387 */ /* 0x0001e80000100a00 */
[----:B---3--:R1:W-:Y:S04]  /*242510*/  STL.64 [R1+0x7d68], R6 ;  /* 0x007d680601007387 */ /* 0x0083e80000100a00 */
[----:B0-----:R-:W3:Y:S04]  /*242520*/  LDL.LU R4, [R1+0x8a0] ;  /* 0x0008a00001047983 */ /* 0x001ee80000300800 */
[----:B------:R-:W3:Y:S01]  /*242530*/  LDL.LU R5, [R1+0x8a4] ;  /* 0x0008a40001057983 */ /* 0x000ee20000300800 */
[----:B-1----:R-:W-:-:S02]  /*242540*/  IMAD.MOV.U32 R6, RZ, RZ, R26 ;  /* 0x000000ffff067224 */ /* 0x002fc400078e001a */
[----:B------:R-:W-:Y:S01]  /*242550*/  IMAD.MOV.U32 R7, RZ, RZ, R3 ;  /* 0x000000ffff077224 */ /* 0x000fe200078e0003 */
[----:B------:R-:W-:Y:S01]  /*242560*/  BAR.SYNC.DEFER_BLOCKING 0x0 ;  /* 0x0000000000007b1d */ /* 0x000fe20000010000 */
[----:B----4-:R-:W-:Y:S02]  /*242570*/  PRMT R14, R14, 0x5210, R2 ;  /* 0x000052100e0e7816 */ /* 0x010fe40000000002 */
[----:B--2---:R-:W-:Y:S02]  /*242580*/  PRMT R15, R15, 0x5210, R0 ;  /* 0x000052100f0f7816 */ /* 0x004fe40000000000 */
[----:B------:R-:W-:Y:S02]  /*242590*/  LOP3.LUT R2, R21, 0xffff, RZ, 0xc0, !PT ;  /* 0x0000ffff15027812 */ /* 0x000fe400078ec0ff */
[----:B------:R-:W-:Y:S01]  /*2425a0*/  LOP3.LUT R0, R22, 0xffff, RZ, 0xc0, !PT ;  /* 0x0000ffff16007812 */ /* 0x000fe200078ec0ff */
[----:B---3--:R-:W-:Y:S04]  /*2425b0*/  STSM.16.M88.4 [R28], R4 ;  /* 0x000000041c007844 */ /* 0x008fe80000000200 */
[----:B------:R-:W-:Y:S01]  /*2425c0*/  STSM.16.M88.4 [R28+0x200], R8 ;  /* 0x000200081c007844 */ /* 0x000fe20000000200 */
[----:B------:R-:W-:Y:S06]  /*2425d0*/  BAR.SYNC.DEFER_BLOCKING 0x0 ;  /* 0x0000000000007b1d */ /* 0x000fec0000010000 */
[----:B------:R-:W0:Y:S04]  /*2425e0*/  LDS.128 R8, [R29] ;  /* 0x000000001d087984 */ /* 0x000e280000000c00 */
[----:B------:R-:W1:Y:S01]  /*2425f0*/  LDS.128 R4, [R29+0x400] ;  /* 0x000400001d047984 */ /* 0x000e620000000c00 */
[----:B------:R-:W-:Y:S06]  /*242600*/  BAR.SYNC.DEFER_BLOCKING 0x0 ;  /* 0x0000000000007b1d */ /* 0x000fec0000010000 */
[----:B0-----:R-:W-:Y:S04]  /*242610*/  STL.64 [R1+0x840], R8 ;  /* 0x0008400801007387 */ /* 0x001fe80000100a00 */
[----:B------:R-:W-:Y:S04]  /*242620*/  STL.64 [R1+0x848], R10 ;  /* 0x0008480a01007387 */ /* 0x000fe80000100a00 */
[----:B-1----:R0:W-:Y:S04]  /*242630*/  STL.64 [R1+0x860], R4 ;  /* 0x0008600401007387 */ /* 0x0021e80000100a00 */
[----:B------:R-:W-:Y:S04]  /*242640*/  STL.64 [R1+0x868], R6 ;  /* 0x0008680601007387 */ /* 0x000fe80000100a00 */
[----:B------:R-:W-:Y:S04]  /*242650*/  STL [R1+0x94], R2 ;  /* 0x0000940201007387 */ /* 0x000fe80000100800 */
[----:B------:R-:W-:Y:S04]  /*242660*/  STL [R1+0x98], R0 ;  /* 0x0000980001007387 */ /* 0x000fe80000100800 */
[----:B0-----:R-:W2:Y:S04]  /*242670*/  LDL.LU R4, [R1+0x880] ;  /* 0x0008800001047983 */ /* 0x001ea80000300800 */
[----:B------:R-:W-:Y:S04]  /*242680*/  STSM.16.M88.4 [R28], R12 ;  /* 0x0000000c1c007844 */ /* 0x000fe80000000200 */
[----:B------:R-:W-:Y:S01]  /*242690*/  STSM.16.M88.4 [R28+0x200], R16 ;  /* 0x000200101c007844 */ /* 0x000fe20000000200 */
[----:B------:R-:W-:Y:S06]  /*2426a0*/  BAR.SYNC.DEFER_BLOCKING 0x0 ;  /* 0x0000000000007b1d */ /* 0x000fec0000010000 */
[----:B------:R-:W0:Y:S04]  /*2426b0*/  LDS.128 R8, [R29] ;  /* 0x000000001d087984 */ /* 0x000e280000000c00 */
[----:B--2---:R1:W-:Y:S04]  /*2426c0*/  STL [R1+0x7dc8], R4 ;  /* 0x007dc80401007387 */ /* 0x0043e80000100800 */
[----:B-1----:R-:W2:Y:S04]  /*2426d0*/  LDL.LU R4, [R1+0x98] ;  /* 0x0000980001047983 */ /* 0x002ea80000300800 */
[----:B------:R-:W3:Y:S01]  /*2426e0*/  LDL.LU R5, [R1+0x884] ;  /* 0x0008840001057983 */ /* 0x000ee20000300800 */
[----:B0-----:R-:W-:-:S03]  /*2426f0*/  IMAD.MOV.U32 R3, RZ, RZ, R11 ;  /* 0x000000ffff037224 */ /* 0x001fc600078e000b */
[----:B---3--:R0:W-:Y:S04]  /*242700*/  STL [R1+0x7dcc], R5 ;  /* 0x007dcc0501007387 */ /* 0x0081e80000100800 */
[----:B0-----:R-:W3:Y:S04]  /*242710*/  LDL.LU R5, [R1+0x94] ;  /* 0x0000940001057983 */ /* 0x001ee80000300800 */
[----:B------:R-:W4:Y:S04]  /*242720*/  LDL.LU R6, [R1+0x888] ;  /* 0x0008880001067983 */ /* 0x000f280000300800 */
[----:B------:R-:W-:Y:S04]  /*242730*/  STL.64 [R1+0x830], R8 ;  /* 0x0008300801007387 */ /* 0x000fe80000100a00 */
[----:B------:R0:W-:Y:S04]  /*242740*/  STL [R1+0x838], R10 ;  /* 0x0008380a01007387 */ /* 0x0001e80000100800 */
[----:B------:R-:W4:Y:S04]  /*242750*/  LDL.LU R26, [R1+0x11c4] ;  /* 0x0011c400011a7983 */ /* 0x000f280000300800 */
[----:B------:R-:W4:Y:S04]  /*242760*/  LDL.LU R0, [R1+0x1020] ;  /* 0x0010200001007983 */ /* 0x000f280000300800 */
[----:B0-----:R-:W3:Y:S04]  /*242770*/  LDL.LU R10, [R1+0x2214] ;  /* 0x00221400010a7983 */ /* 0x001ee80000300800 */
[----:B------:R-:W3:Y:S01]  /*242780*/  LDL.LU R11, [R1+0x2210] ;  /* 0x00221000010b7983 */ /* 0x000ee20000300800 */
[----:B------:R-:W-:-:S04]  /*242790*/  LOP3.LUT R7, R20, 0xffff, RZ, 0xc0, !PT ;  /* 0x0000ffff14077812 */ /* 0x000fc800078ec0ff */
[----:B------:R-:W-:Y:S02]  /*2427a0*/  PRMT R16, R23, 0x4210, R7 ;  /* 0x0000421017107816 */ /* 0x000fe40000000007 */
[----:B------:R-:W0:Y:S01]  /*2427b0*/  LDS.128 R20, [R29+0x400] ;  /* 0x000400001d147984 */ /* 0x000e220000000c00 */
[----:B--2---:R-:W-:Y:S01]  /*2427c0*/  PRMT R2, R25, 0x4210, R4 ;  /* 0x0000421019027816 */ /* 0x004fe20000000004 */
[----:B------:R-:W-:Y:S06]  /*2427d0*/  BAR.SYNC.DEFER_BLOCKING 0x0 ;  /* 0x0000000000007b1d */ /* 0x000fec0000010000 */
[----:B---3--:R1:W-:Y:S04]  /*2427e0*/  STL.64 [R1+0x7db0], R10 ;  /* 0x007db00a01007387 */ /* 0x0083e80000100a00 */
[----:B-1----:R-:W2:Y:S04]  /*2427f0*/  LDL.LU R11, [R1+0x11c0] ;  /* 0x0011c000010b7983 */ /* 0x002ea80000300800 */
[----:B------:R-:W3:Y:S04]  /*242800*/  LDL.LU R8, [R1+0x870] ;  /* 0x0008700001087983 */ /* 0x000ee80000300800 */
[----:B------:R-:W3:Y:S01]  /*242810*/  LDL.LU R9, [R1+0x874] ;  /* 0x0008740001097983 */ /* 0x000ee20000300800 */
[----:B------:R-:W-:-:S05]  /*242820*/  PRMT R12, R24, 0x4210, R5 ;  /* 0x00004210180c7816 */ /* 0x000fca0000000005 */
[----:B------:R-:W-:Y:S01]  /*242830*/  IMAD.MOV.U32 R10, RZ, RZ, R12 ;  /* 0x000000ffff0a7224 */ /* 0x000fe200078e000c */
[----:B--2---:R-:W-:Y:S04]  /*242840*/  STL [R1+0x7dd8], R11 ;  /* 0x007dd80b01007387 */ /* 0x004fe80000100800 */
[----:B---3--:R1:W-:Y:S04]  /*242850*/  STL.64 [R1+0x7dd0], R8 ;  /* 0x007dd00801007387 */ /* 0x0083e80000100a00 */
[----:B-1----:R-:W2:Y:S04]  /*242860*/  LDL.LU R8, [R1+0x8b0] ;  /* 0x0008b00001087983 */ /* 0x002ea80000300800 */
[----:B------:R-:W2:Y:S04]  /*242870*/  LDL.LU R9, [R1+0x8b4] ;  /* 0x0008b40001097983 */ /* 0x000ea80000300800 */
[----:B------:R-:W3:Y:S04]  /*242880*/  LDL.LU R12, [R1+0x1d48] ;  /* 0x001d4800010c7983 */ /* 0x000ee80000300800 */
[----:B------:R-:W3:Y:S04]  /*242890*/  LDL.LU R13, [R1+0x1d44] ;  /* 0x001d4400010d7983 */ /* 0x000ee80000300800 */
[----:B0-----:R-:W-:Y:S04]  /*2428a0*/  STL.64 [R1+0x850], R20 ;  /* 0x0008501401007387 */ /* 0x001fe80000100a00 */
[----:B------:R-:W-:Y:S04]  /*2428b0*/  STL [R1+0x858], R22 ;  /* 0x0008581601007387 */ /* 0x000fe80000100800 */
        /* <DEDUP_REMOVED lines=8> */
[----:B------:R-:W3:Y:S01]  /*242940*/  LDL.LU R14, [R1+0x8c8] ;  /* 0x0008c800010e7983 */ /* 0x000ee20000300800 */
[----:B------:R-:W-:-:S03]  /*242950*/  IMAD.MOV.U32 R15, RZ, RZ, R16 ;  /* 0x000000ffff0f7224 */ /* 0x000fc600078e0010 */
        /* <DEDUP_REMOVED lines=11> */
[----:B--2---:R0:W-:Y:S04]  /*242a10*/  STSM.16.M88.4 [R28], R8 ;  /* 0x000000081c007844 */ /* 0x0041e80000000200 */
[----:B0-----:R-:W2:Y:S04]  /*242a20*/  LDL.LU R11, [R1+0x7dd8] ;  /* 0x007dd800010b7983 */ /* 0x001ea80000300800 */
[----:B------:R-:W4:Y:S04]  /*242a30*/  LDL.LU.64 R8, [R1+0x7dd0] ;  /* 0x007dd00001087983 */ /* 0x000f280000300a00 */
[----:B---3--:R-:W-:Y:S01]  /*242a40*/  STSM.16.M88.4 [R28+0x200], R12 ;  /* 0x0002000c1c007844 */ /* 0x008fe20000000200 */
[----:B------:R-:W-:Y:S06]  /*242a50*/  BAR.SYNC.DEFER_BLOCKING 0x0 ;  /* 0x0000000000007b1d */ /* 0x000fec0000010000 */
[----:B------:R-:W0:Y:S01]  /*242a60*/  LDS.128 R12, [R29] ;  /* 0x000000001d0c7984 */ /* 0x000e220000000c00 */
[----:B--2---:R-:W-:-:S03]  /*242a70*/  PRMT R10, R11, 0x5210, R5 ;  /* 0x000052100b0a7816 */ /* 0x004fc60000000005 */
[----:B------:R-:W2:Y:S01]  /*242a80*/  LDL.LU R5, [R1+0x7dcc] ;  /* 0x007dcc0001057983 */ /* 0x000ea20000300800 */
[----:B------:R-:W-:-:S03]  /*242a90*/  PRMT R11, R26, 0x5210, R4 ;  /* 0x000052101a0b7816 */ /* 0x000fc60000000004 */
[----:B------:R-:W2:Y:S04]  /*242aa0*/  LDL.LU R4, [R1+0x7dc8] ;  /* 0x007dc80001047983 */ /* 0x000ea80000300800 */
[----:B0-----:R-:W-:Y:S04]  /*242ab0*/  STL.64 [R1+0x7f0], R12 ;  /* 0x0007f00c01007387 */ /* 0x001fe80000100a00 */
[----:B------:R-:W-:Y:S04]  /*242ac0*/  STL.64 [R1+0x7f8], R14 ;  /* 0x0007f80e01007387 */ /* 0x000fe80000100a00 */
[----:B------:R-:W0:Y:S01]  /*242ad0*/  LDS.128 R12, [R29+0x400] ;  /* 0x000400001d0c7984 */ /* 0x000e220000000c00 */
[----:B------:R-:W-:Y:S06]  /*242ae0*/  BAR.SYNC.DEFER_BLOCKING 0x0 ;  /* 0x0000000000007b1d */ /* 0x000fec0000010000 */
[----:B----4-:R-:W-:Y:S04]  /*242af0*/  STSM.16.M88.4 [R28], R8 ;  /* 0x000000081c007844 */ /* 0x010fe80000000200 */
[----:B0-----:R-:W-:Y:S04]  /*242b00*/  STL.64 [R1+0x510], R12 ;  /* 0x0005100c01007387 */ /* 0x001fe80000100a00 */
[----:B------:R0:W-:Y:S04]  /*242b10*/  STL.64 [R1+0x518], R14 ;  /* 0x0005180e01007387 */ /* 0x0001e80000100a00 */
[----:B0-----:R-:W3:Y:S04]  /*242b20*/  LDL.LU.64 R14, [R1+0x7dc0] ;  /* 0x007dc000010e7983 */ /* 0x001ee80000300a00 */
[----:B------:R-:W4:Y:S04]  /*242b30*/  LDL.LU.64 R12, [R1+0x7db8] ;  /* 0x007db800010c7983 */ /* 0x000f280000300a00 */
[----:B------:R-:W3:Y:S01]  /*242b40*/  LDL.LU.64 R10, [R1+0x7db0] ;  /* 0x007db000010a7983 */ /* 0x000ee20000300a00 */
[----:B------:R-:W-:-:S05]  /*242b50*/  PRMT R7, R0, 0x5210, R7 ;  /* 0x0000521000077816 */ /* 0x000fca0000000007 */
[----:B--2---:R0:W-:Y:S02]  /*242b60*/  STSM.16.M88.4 [R28+0x200], R4 ;  /* 0x000200041c007844 */ /* 0x0041e40000000200 */
[----:B0-----:R-:W-:Y:S02]  /*242b70*/  LOP3.LUT R7, R17, 0xffff, RZ, 0xc0, !PT ;  /* 0x0000ffff11077812 */ /* 0x001fe400078ec0ff */
[----:B------:R-:W-:Y:S02]  /*242b80*/  LOP3.LUT R6, R16, 0xffff, RZ, 0xc0, !PT ;  /* 0x0000ffff10067812 */ /* 0x000fe400078ec0ff */
[----:B---3--:R-:W-:Y:S02]  /*242b90*/  LOP3.LUT R3, R10, 0xffff, RZ, 0xc0, !PT ;  /* 0x0000ffff0a037812 */ /* 0x008fe400078ec0ff */
[----:B------:R-:W-:Y:S01]  /*242ba0*/  LOP3.LUT R0, R11, 0xffff, RZ, 0xc0, !PT ;  /* 0x0000ffff0b007812 */ /* 0x000fe200078ec0ff */
[----:B------:R-:W-:Y:S06]  /*242bb0*/  BAR.SYNC.DEFER_BLOCKING 0x0 ;  /* 0x0000000000007b1d */ /* 0x000fec0000010000 */
[----:B------:R-:W0:Y:S01]  /*242bc0*/  LDS.128 R8, [R29] ;  /* 0x000000001d087984 */ /* 0x000e220000000c00 */
[----:B------:R-:W-:-:S02]  /*242bd0*/  LOP3.LUT R4, R14, 0xffff, RZ, 0xc0, !PT ;  /* 0x0000ffff0e047812 */ /* 0x000fc400078ec0ff */
[----:B------:R-:W-:Y:S01]  /*242be0*/  LOP3.LUT R5, R15, 0xffff, RZ, 0xc0, !PT ;  /* 0x0000ffff0f057812 */ /* 0x000fe200078ec0ff */
[----:B------:R1:W-:Y:S01]  /*242bf0*/  STL [R1+0x884], R3 ;  /* 0x0008840301007387 */ /* 0x0003e20000100800 */
[----:B----4-:R-:W-:Y:S02]  /*242c00*/  LOP3.LUT R26, R12, 0xffff, RZ, 0xc0, !PT ;  /* 0x0000ffff0c1a7812 */ /* 0x010fe400078ec0ff */
[----:B------:R-:W-:Y:S01]  /*242c10*/  PRMT R15, R22, 0x4210, R4 ;  /* 0x00004210160f7816 */ /* 0x000fe20000000004 */
[----:B------:R-:W-:Y:S01]  /*242c20*/  STL [R1+0x888], R0 ;  /* 0x0008880001007387 */ /* 0x000fe20000100800 */
[----:B------:R-:W-:Y:S02]  /*242c30*/  LOP3.LUT R2, R13, 0xffff, RZ, 0xc0, !PT ;  /* 0x0000ffff0d027812 */ /* 0x000fe400078ec0ff */
[----:B------:R-:W-:Y:S01]  /*242c40*/  PRMT R16, R21, 0x4210, R3 ;  /* 0x0000421015107816 */ /* 0x000fe20000000003 */
[----:B------:R-:W2:Y:S01]  /*242c50*/  LDL.LU R22, [R1+0xd0] ;  /* 0x0000d00001167983 */ /* 0x000ea20000300800 */
[----:B------:R-:W-:-:S03]  /*242c60*/  PRMT R14, R18, 0x4210, R5 ;  /* 0x00004210120e7816 */ /* 0x000fc60000000005 */
[----:B------:R3:W-:Y:S01]  /*242c70*/  STL [R1+0x880], R7 ;  /* 0x0008800701007387 */ /* 0x0007e20000100800 */
[----:B------:R-:W-:Y:S02]  /*242c80*/  PRMT R13, R19, 0x4210, R6 ;  /* 0x00004210130d7816 */ /* 0x000fe40000000006 */
[----:B------:R-:W-:Y:S01]  /*242c90*/  PRMT R18, R24, 0x4210, R26 ;  /* 0x0000421018127816 */ /* 0x000fe2000000001a */
[----:B------:R-:W4:Y:S01]  /*242ca0*/  LDL.LU R21, [R1+0x11c8] ;  /* 0x0011c80001157983 */ /* 0x000f220000300800 */
[----:B------:R-:W-:-:S03]  /*242cb0*/  PRMT R19, R25, 0x4210, R2 ;  /* 0x0000421019137816 */ /* 0x000fc60000000002 */
[----:B-1----:R-:W2:Y:S01]  /*242cc0*/  LDL.LU R3, [R1+0xfa8] ;  /* 0x000fa80001037983 */ /* 0x002ea20000300800 */
[----:B------:R-:W-:-:S03]  /*242cd0*/  PRMT R12, R20, 0x4210, R7 ;  /* 0x00004210140c7816 */ /* 0x000fc60000000007 */
[----:B------:R-:W2:Y:S01]  /*242ce0*/  LDL.LU R24, [R1+0x11cc] ;  /* 0x0011cc0001187983 */ /* 0x000ea20000300800 */
[----:B------:R-:W-:-:S03]  /*242cf0*/  PRMT R17, R23, 0x4210, R0 ;  /* 0x0000421017117816 */ /* 0x000fc60000000000 */
[----:B------:R-:W2:Y:S04]  /*242d00*/  LDL.LU R25, [R1+0x12c4] ;  /* 0x0012c40001197983 */ /* 0x000ea80000300800 */
[----:B---3--:R-:W3:Y:S04]  /*242d10*/  LDL.LU R7, [R1+0x12cc] ;  /* 0x0012cc0001077983 */ /* 0x008ee80000300800 */
[----:B0-----:R0:W-:Y:S01]  /*242d20*/  STL.64 [R1+0x500], R8 ;  /* 0x0005000801007387 */ /* 0x0011e20000100a00 */
[----:B------:R-:W-:-:S03]  /*242d30*/  IMAD.MOV.U32 R0, RZ, RZ, R10 ;  /* 0x000000ffff007224 */ /* 0x000fc600078e000a */
[----:B------:R1:W-:Y:S04]  /*242d40*/  STL [R1+0x50c], R11 ;  /* 0x00050c0b01007387 */ /* 0x0003e80000100800 */
[----:B0-----:R-:W4:Y:S04]  /*242d50*/  LDL.LU.64 R8, [R1+0x42c8] ;  /* 0x0042c80001087983 */ /* 0x001f280000300a00 */
[----:B-1----:R-:W2:Y:S04]  /*242d60*/  LDL.LU.64 R10, [R1+0x42c0] ;  /* 0x0042c000010a7983 */ /* 0x002ea80000300a00 */
[----:B--2---:R0:W-:Y:S04]  /*242d70*/  STL.64 [R1+0x7d80], R10 ;  /* 0x007d800a01007387 */ /* 0x0041e80000100a00 */
[----:B0-----:R-:W2:Y:S04]  /*242d80*/  LDL.LU R10, [R1+0x164c] ;  /* 0x00164c00010a7983 */ /* 0x001ea80000300800 */
[----:B------:R-:W2:Y:S04]  /*242d90*/  LDL.LU R11, [R1+0x10a0] ;  /* 0x0010a000010b7983 */ /* 0x000ea80000300800 */
[----:B----4-:R0:W-:Y:S04]  /*242da0*/  STL.64 [R1+0x7d78], R8 ;  /* 0x007d780801007387 */ /* 0x0101e80000100a00 */
[----:B0-----:R-:W4:Y:S04]  /*242db0*/  LDL.LU R8, [R1+0x1648] ;  /* 0x0016480001087983 */ /* 0x001f280000300800 */
[----:B------:R-:W4:Y:S04]  /*242dc0*/  LDL.LU R9, [R1+0x888] ;  /* 0x0008880001097983 */ /* 0x000f280000300800 */
[----:B--2---:R0:W-:Y:S02]  /*242dd0*/  STL.64 [R1+0x7da8], R10 ;  /* 0x007da80a01007387 */ /* 0x0041e40000100a00 */
[----:B0-----:R-:W-:-:S02]  /*242de0*/  IMAD.MOV.U32 R10, RZ, RZ, R13 ;  /* 0x000000ffff0a7224 */ /* 0x001fc400078e000d */
[----:B------:R-:W-:Y:S01]  /*242df0*/  IMAD.MOV.U32 R11, RZ, RZ, R12 ;  /* 0x000000ffff0b7224 */ /* 0x000fe200078e000c */
[----:B----4-:R0:W-:Y:S04]  /*242e00*/  STL.64 [R1+0x7da0], R8 ;  /* 0x007da00801007387 */ /* 0x0101e80000100a00 */
[----:B------:R-:W2:Y:S01]  /*242e10*/  LDL.LU R23, [R1+0xb0] ;  /* 0x0000b00001177983 */ /* 0x000ea20000300800 */
[----:B0-----:R-:W-:Y:S02]  /*242e20*/  IMAD.MOV.U32 R8, RZ, RZ, R15 ;  /* 0x000000ffff087224 */ /* 0x001fe400078e000f */
[----:B------:R-:W-:Y:S02]  /*242e30*/  IMAD.MOV.U32 R9, RZ, RZ, R14 ;  /* 0x000000ffff097224 */ /* 0x000fe400078e000e */
[----:B------:R-:W0:Y:S04]  /*242e40*/  LDS.128 R12, [R29+0x400] ;  /* 0x000400001d0c7984 */ /* 0x000e280000000c00 */
[----:B------:R1:W-:Y:S01]  /*242e50*/  STL [R1+0x78ec], R0 ;  /* 0x0078ec0001007387 */ /* 0x0003e20000100800 */
[----:B------:R-:W-:Y:S06]  /*242e60*/  BAR.SYNC.DEFER_BLOCKING 0x0 ;  /* 0x0000000000007b1d */ /* 0x000fec0000010000 */
[----:B-1----:R-:W4:Y:S04]  /*242e70*/  LDL.LU R0, [R1+0x884] ;  /* 0x0008840001007983 */ /* 0x002f280000300800 */
[----:B0-----:R0:W-:Y:S04]  /*242e80*/  STL.64 [R1+0x4f0], R12 ;  /* 0x0004f00c01007387 */ /* 0x0011e80000100a00 */
[----:B------:R1:W-:Y:S04]  /*242e90*/  STL.64 [R1+0x4f8], R14 ;  /* 0x0004f80e01007387 */ /* 0x0003e80000100a00 */
[----:B0-----:R-:W3:Y:S04]  /*242ea0*/  LDL.LU.64 R12, [R1+0x42b8] ;  /* 0x0042b800010c7983 */ /* 0x001ee80000300a00 */
[----:B-1----:R-:W2:Y:S04]  /*242eb0*/  LDL.LU.64 R14, [R1+0xed0] ;  /* 0x000ed000010e7983 */ /* 0x002ea80000300a00 */
[----:B------:R-:W-:Y:S04]  /*242ec0*/  STSM.16.M88.4 [R28], R16 ;  /* 0x000000101c007844 */ /* 0x000fe80000000200 */
[----:B------:R-:W-:Y:S01]  /*242ed0*/  STSM.16.M88.4 [R28+0x200], R8 ;  /* 0x000200081c007844 */ /* 0x000fe20000000200 */
[----:B------:R-:W-:-:S02]  /*242ee0*/  PRMT R4, R21, 0x5210, R4 ;  /* 0x0000521015047816 */ /* 0x000fc40000000004 */
[----:B------:R-:W-:Y:S02]  /*242ef0*/  PRMT R5, R24, 0x5210, R5 ;  /* 0x0000521018057816 */ /* 0x000fe40000000005 */
[----:B------:R-:W-:Y:S01]  /*242f00*/  PRMT R6, R25, 0x5210, R6 ;  /* 0x0000521019067816 */ /* 0x000fe20000000006 */
[----:B------:R-:W-:Y:S06]  /*242f10*/  BAR.SYNC.DEFER_BLOCKING 0x0 ;  /* 0x0000000000007b1d */ /* 0x000fec0000010000 */
[----:B--2---:R0:W-:Y:S04]  /*242f20*/  STL.64 [R1+0x7d90], R14 ;  /* 0x007d900e01007387 */ /* 0x0041e80000100a00 */
[----:B0-----:R-:W2:Y:S04]  /*242f30*/  LDL.LU R15, [R1+0x880] ;  /* 0x00088000010f7983 */ /* 0x001ea80000300800 */
[----:B---3--:R-:W-:Y:S04]  /*242f40*/  STL.64 [R1+0x7d88], R12 ;  /* 0x007d880c01007387 */ /* 0x008fe80000100a00 */
[----:B------:R-:W3:Y:S04]  /*242f50*/  LDL.LU.64 R16, [R1+0x42b0] ;  /* 0x0042b00001107983 */ /* 0x000ee80000300a00 */
[----:B------:R-:W4:Y:S04]  /*242f60*/  LDL.LU.64 R10, [R1+0x7da8] ;  /* 0x007da800010a7983 */ /* 0x000f280000300a00 */
[----:B------:R-:W4:Y:S04]  /*242f70*/  LDL.LU.64 R8, [R1+0x7da0] ;  /* 0x007da00001087983 */ /* 0x000f280000300a00 */
[----:B------:R-:W3:Y:S04]  /*242f80*/  LDL.LU.64 R18, [R1+0x42a8] ;  /* 0x0042a80001127983 */ /* 0x000ee80000300a00 */
[----:B------:R-:W3:Y:S04]  /*242f90*/  LDL.LU.64 R20, [R1+0x42a0] ;  /* 0x0042a00001147983 */ /* 0x000ee80000300a00 */
[----:B------:R-:W3:Y:S01]  /*242fa0*/  LDL.LU.64 R24, [R1+0xed8] ;  /* 0x000ed80001187983 */ /* 0x000ee20000300a00 */
[----:B--2---:R-:W-:-:S03]  /*242fb0*/  PRMT R7, R7, 0x5210, R15 ;  /* 0x0000521007077816 */ /* 0x004fc6000000000f */
[----:B------:R-:W0:Y:S01]  /*242fc0*/  LDS.128 R12, [R29] ;  /* 0x000000001d0c7984 */ /* 0x000e220000000c00 */
[----:B----4-:R-:W-:Y:S02]  /*242fd0*/  PRMT R9, R10, 0x5210, R9 ;  /* 0x000052100a097816 */ /* 0x010fe40000000009 */
[----:B------:R-:W-:Y:S02]  /*242fe0*/  PRMT R10, R11, 0x5210, R26 ;  /* 0x000052100b0a7816 */ /* 0x000fe4000000001a */
[----:B------:R-:W2:Y:S04]  /*242ff0*/  LDL.LU R26, [R1+0x7d9c] ;  /* 0x007d9c00011a7983 */ /* 0x000ea80000300800 */
[----:B0-----:R-:W-:Y:S04]  /*243000*/  STL.64 [R1+0x4e0], R12 ;  /* 0x0004e00c01007387 */ /* 0x001fe80000100a00 */
[----:B------:R-:W-:Y:S04]  /*243010*/  STL.64 [R1+0x4e8], R14 ;  /* 0x0004e80e01007387 */ /* 0x000fe80000100a00 */
[----:B------:R0:W1:Y:S01]  /*243020*/  LDS.128 R12, [R29+0x400] ;  /* 0x000400001d0c7984 */ /* 0x0000620000000c00 */
[----:B------:R-:W-:-:S02]  /*243030*/  PRMT R8, R8, 0x5210, R0 ;  /* 0x0000521008087816 */ /* 0x000fc40000000000 */
[----:B------:R-:W-:Y:S01]  /*243040*/  PRMT R11, R3, 0x5210, R2 ;  /* 0x00005210030b7816 */ /* 0x000fe20000000002 */
[----:B------:R-:W-:Y:S06]  /*243050*/  BAR.SYNC.DEFER_BLOCKING 0x0 ;  /* 0x0000000000007b1d */ /* 0x000fec0000010000 */
[----:B0-----:R-:W4:Y:S04]  /*243060*/  LDL.LU R29, [R1+0x7d98] ;  /* 0x007d9800011d7983 */ /* 0x001f280000300800 */
[----:B------:R-:W-:Y:S04]  /*243070*/  STSM.16.M88.4 [R28], R8 ;  /* 0x000000081c007844 */ /* 0x000fe80000000200 */
[----:B-1----:R-:W-:Y:S04]  /*243080*/  STL.64 [R1+0x870], R12 ;  /* 0x0008700c01007387 */ /* 0x002fe80000100a00 */
[----:B------:R0:W-:Y:S04]  /*243090*/  STL.64 [R1+0x878], R14 ;  /* 0x0008780e01007387 */ /* 0x0001e80000100a00 */
[----:B0-----:R-:W3:Y:S04]  /*2430a0*/  LDL.LU.64 R14, [R1+0x7d90] ;  /* 0x007d9000010e7983 */ /* 0x001ee80000300a00 */
[----:B------:R-:W2:Y:S04]  /*2430b0*/  LDL.LU.64 R12, [R1+0x7d88] ;  /* 0x007d8800010c7983 */ /* 0x000ea80000300a00 */
[----:B------:R-:W4:Y:S04]  /*2430c0*/  LDL.LU.64 R10, [R1+0x7d80] ;  /* 0x007d8000010a7983 */ /* 0x000f280000300a00 */
[----:B------:R-:W3:Y:S04]  /*2430d0*/  LDL.LU.64 R8, [R1+0x7d78] ;  /* 0x007d780001087983 */ /* 0x000ee80000300a00 */
[----:B------:R0:W-:Y:S01]  /*2430e0*/  STSM.16.M88.4 [R28+0x200], R4 ;  /* 0x000200041c007844 */ /* 0x0001e20000000200 */
[C---:B------:R-:W-:Y:S01]  /*2430f0*/  PRMT R0, R22.reuse, 0x7770, RZ ;  /* 0x0000777016007816 */ /* 0x040fe200000000ff */
[----:B------:R-:W-:Y:S06]  /*243100*/  BAR.SYNC.DEFER_BLOCKING 0x0 ;  /* 0x0000000000007b1d */ /* 0x000fec0000010000 */
[----:B0-----:R-:W2:Y:S04]  /*243110*/  LDL.LU R28, [R1+0x7d70] ;  /* 0x007d7000011c7983 */ /* 0x001ea80000300800 */
[----:B------:R-:W2:Y:S04]  /*243120*/  LDL.LU.64 R6, [R1+0x7d68] ;  /* 0x007d680001067983 */ /* 0x000ea80000300a00 */
[----:B---3--:R0:W-:Y:S02]  /*243130*/  @P5 STG.E.U8 desc[UR20][R8.64], R0 ;  /* 0x0000000008005986 */ /* 0x0081e4000c101114 */
[----:B0-----:R-:W-:-:S05]  /*243140*/  PRMT R0, R22, 0x7771, RZ ;  /* 0x0000777116007816 */ /* 0x001fca00000000ff */
[----:B----4-:R0:W-:Y:S02]  /*243150*/  @P6 STG.E.U8 desc[UR20][R10.64], R0 ;  /* 0x000000000a006986 */ /* 0x0101e4000c101114 */
[----:B0-----:R-:W-:-:S05]  /*243160*/  PRMT R0, R22, 0x7772, RZ ;  /* 0x0000777216007816 */ /* 0x001fca00000000ff */
[----:B--2---:R0:W-:Y:S02]  /*243170*/  @P0 STG.E.U8 desc[UR20][R12.64], R0 ;  /* 0x000000000c000986 */ /* 0x0041e4000c101114 */
[----:B0-----:R-:W-:-:S05]  /*243180*/  PRMT R0, R22, 0x7773, RZ ;  /* 0x0000777316007816 */ /* 0x001fca00000000ff */
[----:B------:R0:W-:Y:S01]  /*243190*/  @P1 STG.E.U8 desc[UR20][R14.64], R0 ;  /* 0x000000000e001986 */ /* 0x0001e2000c101114 */
[----:B------:R-:W-:Y:S02]  /*2431a0*/  LOP3.LUT P5, RZ, R26, 0x10000000, RZ, 0xc0, !PT ;  /* 0x100000001aff7812 */ /* 0x000fe400078ac0ff */
[----:B0-----:R-:W-:-:S05]  /*2431b0*/  PRMT R0, R23, 0x7770, RZ ;  /* 0x0000777017007816 */ /* 0x001fca00000000ff */
[----:B------:R0:W-:Y:S02]  /*2431c0*/  @P2 STG.E.U8 desc[UR20][R16.64], R0 ;  /* 0x0000000010002986 */ /* 0x0001e4000c101114 */
[----:B0-----:R-:W-:-:S05]  /*2431d0*/  PRMT R0, R23, 0x7771, RZ ;  /* 0x0000777117007816 */ /* 0x001fca00000000ff */
[----:B------:R0:W-:Y:S02]  /*2431e0*/  @P3 STG.E.U8 desc[UR20][R18.64], R0 ;  /* 0x0000000012003986 */ /* 0x0001e4000c101114 */
[----:B0-----:R-:W-:-:S05]  /*2431f0*/  PRMT R0, R23, 0x7772, RZ ;  /* 0x0000777217007816 */ /* 0x001fca00000000ff */
[----:B------:R0:W-:Y:S02]  /*243200*/  @P4 STG.E.U8 desc[UR20][R20.64], R0 ;  /* 0x0000000014004986 */ /* 0x0001e4000c101114 */
[----:B0-----:R-:W-:-:S05]  /*243210*/  PRMT R0, R23, 0x7773, RZ ;  /* 0x0000777317007816 */ /* 0x001fca00000000ff */
[----:B------:R0:W-:Y:S04]  /*243220*/  @P5 STG.E.U8 desc[UR20][R24.64], R0 ;  /* 0x0000000018005986 */ /* 0x0001e8000c101114 */
[----:B0-----:R-:W2:Y:S04]  /*243230*/  LDL.LU.64 R24, [R1+0x4298] ;  /* 0x0042980001187983 */ /* 0x001ea80000300a00 */
[----:B------:R-:W3:Y:S04]  /*243240*/  LDL.LU.64 R14, [R1+0x4290] ;  /* 0x00429000010e7983 */ /* 0x000ee80000300a00 */
[----:B------:R-:W4:Y:S04]  /*243250*/  LDL.LU.64 R16, [R1+0x4288] ;  /* 0x0042880001107983 */ /* 0x000f280000300a00 */
[----:B------:R-:W2:Y:S01]  /*243260*/  LDL.LU R19, [R1+0xd4] ;  /* 0x0000d40001137983 */ /* 0x000ea20000300800 */
[----:B------:R-:W-:-:S03]  /*243270*/  LOP3.LUT P2, RZ, R7, 0x40000000, RZ, 0xc0, !PT ;  /* 0x4000000007ff7812 */ /* 0x000fc6000784c0ff */
[----:B------:R-:W4:Y:S04]  /*243280*/  LDL.LU.64 R22, [R1+0xef0] ;  /* 0x000ef00001167983 */ /* 0x000f280000300a00 */
[----:B------:R-:W4:Y:S04]  /*243290*/  LDL.LU.64 R20, [R1+0x4280] ;  /* 0x0042800001147983 */ /* 0x000f280000300a00 */
[----:B------:R-:W4:Y:S04]  /*2432a0*/  LDL.LU R0, [R1+0xb4] ;  /* 0x0000b40001007983 */ /* 0x000f280000300800 */
[----:B------:R-:W-:Y:S01]  /*2432b0*/  STL.64 [R1+0x7528], R6 ;  /* 0x0075280601007387 */ /* 0x000fe20000100a00 */
[----:B--2---:R-:W-:-:S05]  /*2432c0*/  PRMT R2, R19, 0x7770, RZ ;  /* 0x0000777013027816 */ /* 0x004fca00000000ff */
[----:B------:R0:W-:Y:S04]  /*2432d0*/  @P2 STG.E.U8 desc[UR20][R24.64], R2 ;  /* 0x0000000218002986 */ /* 0x0001e8000c101114 */
[----:B0-----:R-:W2:Y:S04]  /*2432e0*/  LDL.LU.64 R24, [R1+0x4278] ;  /* 0x0042780001187983 */ /* 0x001ea80000300a00 */
[----:B------:R-:W3:Y:S04]  /*2432f0*/  LDL.LU R5, [R1+0xd8] ;  /* 0x0000d80001057983 */ /* 0x000ee80000300800 */
[----:B---3--:R0:W-:Y:S04]  /*243300*/  STL [R1+0x7d58], R5 ;  /* 0x007d580501007387 */ /* 0x0081e80000100800 */
[----:B0-----:R-:W3:Y:S01]  /*243310*/  LDL.LU.64 R4, [R1+0xf08] ;  /* 0x000f080001047983 */ /* 0x001ee20000300a00 */
[----:B------:R-:W-:-:S02]  /*243320*/  LOP3.LUT P3, RZ, R7, 0x80000000, RZ, 0xc0, !PT ;  /* 0x8000000007ff7812 */ /* 0x000fc4000786c0ff */
[----:B------:R-:W-:Y:S02]  /*243330*/  LOP3.LUT P6, RZ, R29, 0x400, RZ, 0xc0, !PT ;  /* 0x000004001dff7812 */ /* 0x000fe400078cc0ff */
[----:B------:R-:W-:-:S11]  /*243340*/  LOP3.LUT R26, R26, 0xffefffff, RZ, 0xc0, !PT ;  /* 0xffefffff1a1a7812 */ /* 0x000fd600078ec0ff */
[----:B------:R-:W-:Y:S02]  /*243350*/  @P6 LOP3.LUT R26, R26, 0x100000, RZ, 0xfc, !PT ;  /* 0x001000001a1a6812 */ /* 0x000fe400078efcff */
        /* <DEDUP_REMOVED lines=10> */
[----:B------:R-:W-:Y:S01]  /*243400*/  LOP3.LUT R26, R26, 0xfeffffff, RZ, 0xc0, !PT ;  /* 0xfeffffff1a1a7812 */ /* 0x000fe200078ec0ff */
[----:B---3--:R0:W-:Y:S04]  /*243410*/  STL.64 [R1+0x7d60], R4 ;  /* 0x007d600401007387 */ /* 0x0081e80000100a00 */
[----:B0-----:R-:W3:Y:S04]  /*243420*/  LDL.LU.64 R4, [R1+0x4270] ;  /* 0x0042700001047983 */ /* 0x001ee80000300a00 */
[----:B------:R-:W3:Y:S02]  /*243430*/  LDL.LU.64 R6, [R1+0x4260] ;  /* 0x0042600001067983 */ /* 0x000ee40000300a00 */
[----:B------:R-:W-:-:S02]  /*243440*/  @P6 LOP3.LUT R26, R26, 0x1000000, RZ, 0xfc, !PT ;  /* 0x010000001a1a6812 */ /* 0x000fc400078efcff */
[----:B------:R-:W-:Y:S02]  /*243450*/  LOP3.LUT P6, RZ, R29, 0x20, RZ, 0xc0, !PT ;  /* 0x000000201dff7812 */ /* 0x000fe400078cc0ff */
[----:B------:R-:W-:-:S11]  /*243460*/  LOP3.LUT R26, R26, 0xfdffffff, RZ, 0xc0, !PT ;  /* 0xfdffffff1a1a7812 */ /* 0x000fd600078ec0ff */
[----:B------:R-:W-:Y:S02]  /*243470*/  @P6 LOP3.LUT R26, R26, 0x2000000, RZ, 0xfc, !PT ;  /* 0x020000001a1a6812 */ /* 0x000fe400078efcff */
[C---:B------:R-:W-:Y:S02]  /*243480*/  LOP3.LUT P6, RZ, R29.reuse, 0x10, RZ, 0xc0, !PT ;  /* 0x000000101dff7812 */ /* 0x040fe400078cc0ff */
[----:B------:R-:W-:Y:S02]  /*243490*/  LOP3.LUT R26, R26, 0xfbffffff, RZ, 0xc0, !PT ;  /* 0xfbffffff1a1a7812 */ /* 0x000fe400078ec0ff */
[----:B------:R-:W-:-:S09]  /*2434a0*/  LOP3.LUT P4, RZ, R29, 0x1, RZ, 0xc0, !PT ;  /* 0x000000011dff7812 */ /* 0x000fd2000788c0ff */
[----:B------:R-:W-:Y:S02]  /*2434b0*/  @P6 LOP3.LUT R26, R26, 0x4000000, RZ, 0xfc, !PT ;  /* 0x040000001a1a6812 */ /* 0x000fe400078efcff */
[----:B------:R-:W-:Y:S02]  /*2434c0*/  LOP3.LUT P6, RZ, R29, 0x8, RZ, 0xc0, !PT ;  /* 0x000000081dff7812 */ /* 0x000fe400078cc0ff */
[----:B------:R-:W-:Y:S02]  /*2434d0*/  LOP3.LUT R26, R26, 0xf7ffffff, RZ, 0xc0, !PT ;  /* 0xf7ffffff1a1a7812 */ /* 0x000fe400078ec0ff */
[----:B------:R-:W-:Y:S02]  /*2434e0*/  PRMT R2, R19, 0x7771, RZ ;  /* 0x0000777113027816 */ /* 0x000fe400000000ff */
[----:B------:R-:W-:-:S03]  /*2434f0*/  LOP3.LUT P5, RZ, R29, 0x2, RZ, 0xc0, !PT ;  /* 0x000000021dff7812 */ /* 0x000fc600078ac0ff */
[----:B------:R0:W-:Y:S04]  /*243500*/  @P3 STG.E.U8 desc[UR20][R14.64], R2 ;  /* 0x000000020e003986 */ /* 0x0001e8000c101114 */
[----:B------:R-:W-:Y:S02]  /*243510*/  @P6 LOP3.LUT R26, R26, 0x8000000, RZ, 0xfc, !PT ;  /* 0x080000001a1a6812 */ /* 0x000fe400078efcff */
[----:B------:R-:W-:Y:S02]  /*243520*/  LOP3.LUT P6, RZ, R29, 0x4, RZ, 0xc0, !PT ;  /* 0x000000041dff7812 */ /* 0x000fe400078cc0ff */
[----:B0-----:R-:W-:Y:S02]  /*243530*/  PRMT R2, R19, 0x7772, RZ ;  /* 0x0000777213027816 */ /* 0x001fe400000000ff */
[----:B----4-:R-:W-:-:S03]  /*243540*/  PRMT R10, R0, 0x7770, RZ ;  /* 0x00007770000a7816 */ /* 0x010fc600000000ff */
[----:B------:R0:W-:Y:S02]  /*243550*/  @P4 STG.E.U8 desc[UR20][R16.64], R2 ;  /* 0x0000000210004986 */ /* 0x0001e4000c101114 */
[----:B0-----:R-:W-:-:S05]  /*243560*/  PRMT R2, R19, 0x7773, RZ ;  /* 0x0000777313027816 */ /* 0x001fca00000000ff */
[----:B------:R-:W-:Y:S04]  /*243570*/  @P5 STG.E.U8 desc[UR20][R22.64], R2 ;  /* 0x0000000216005986 */ /* 0x000fe8000c101114 */
[----:B------:R-:W-:Y:S01]  /*243580*/  @P6 STG.E.U8 desc[UR20][R20.64], R10 ;  /* 0x0000000a14006986 */ /* 0x000fe2000c101114 */
[----:B------:R-:W-:Y:S02]  /*243590*/  LOP3.LUT P6, RZ, R26, 0x8000000, RZ, 0xc0, !PT ;  /* 0x080000001aff7812 */ /* 0x000fe400078cc0ff */
[----:B------:R-:W-:-:S11]  /*2435a0*/  PRMT R16, R0, 0x7771, RZ ;  /* 0x0000777100107816 */ /* 0x000fd600000000ff */
[----:B--2---:R0:W-:Y:S01]  /*2435b0*/  @P6 STG.E.U8 desc[UR20][R24.64], R16 ;  /* 0x0000001018006986 */ /* 0x0041e2000c101114 */
[----:B------:R-:W-:Y:S02]  /*2435c0*/  LOP3.LUT P6, RZ, R26, 0x4000000, RZ, 0xc0, !PT ;  /* 0x040000001aff7812 */ /* 0x000fe400078cc0ff */
[----:B0-----:R-:W-:Y:S01]  /*2435d0*/  PRMT R24, R0, 0x7772, RZ ;  /* 0x0000777200187816 */ /* 0x001fe200000000ff */
[----:B---3--:R0:W-:Y:S04]  /*2435e0*/  STL.64 [R1+0x7d50], R6 ;  /* 0x007d500601007387 */ /* 0x0081e80000100a00 */
[----:B0-----:R-:W2:Y:S04]  /*2435f0*/  LDL.LU.64 R6, [R1+0x4268] ;  /* 0x0042680001067983 */ /* 0x001ea80000300a00 */
[----:B------:R-:W3:Y:S04]  /*243600*/  LDL.LU.64 R2, [R1+0x4258] ;  /* 0x0042580001027983 */ /* 0x000ee80000300a00 */
[----:B------:R-:W4:Y:S04]  /*243610*/  LDL.LU.64 R8, [R1+0xf10] ;  /* 0x000f100001087983 */ /* 0x000f280000300a00 */
[----:B------:R-:W4:Y:S04]  /*243620*/  LDL.LU R23, [R1+0xb8] ;  /* 0x0000b80001177983 */ /* 0x000f280000300800 */
[----:B------:R-:W4:Y:S04]  /*243630*/  LDL.LU.64 R10, [R1+0x4250] ;  /* 0x00425000010a7983 */ /* 0x000f280000300a00 */
[----:B------:R-:W4:Y:S04]  /*243640*/  LDL.LU.64 R12, [R1+0x4248] ;  /* 0x00424800010c7983 */ /* 0x000f280000300a00 */
[----:B------:R-:W4:Y:S04]  /*243650*/  LDL.LU.64 R14, [R1+0x4240] ;  /* 0x00424000010e7983 */ /* 0x000f280000300a00 */
[----:B------:R-:W4:Y:S04]  /*243660*/  LDL.LU R22, [R1+0xdc] ;  /* 0x0000dc0001167983 */ /* 0x000f280000300800 */
[----:B------:R-:W4:Y:S04]  /*243670*/  LDL.LU.64 R16, [R1+0xf30] ;  /* 0x000f300001107983 */ /* 0x000f280000300a00 */
[----:B------:R-:W4:Y:S04]  /*243680*/  LDL.LU.64 R18, [R1+0x4238] ;  /* 0x0042380001127983 */ /* 0x000f280000300a00 */
[----:B------:R-:W4:Y:S04]  /*243690*/  LDL.LU.64 R20, [R1+0x4230] ;  /* 0x0042300001147983 */ /* 0x000f280000300a00 */
[----:B------:R0:W-:Y:S04]  /*2436a0*/  @P6 STG.E.U8 desc[UR20][R4.64], R24 ;  /* 0x0000001804006986 */ /* 0x0001e8000c101114 */
[----:B0-----:R-:W2:Y:S01]  /*2436b0*/  LDL.LU.64 R4, [R1+0x7d60] ;  /* 0x007d600001047983 */ /* 0x001ea20000300a00 */
[----:B------:R-:W-:-:S02]  /*2436c0*/  LOP3.LUT P6, RZ, R26, 0x2000000, RZ, 0xc0, !PT ;  /* 0x020000001aff7812 */ /* 0x000fc400078cc0ff */
[----:B------:R-:W-:Y:S01]  /*2436d0*/  PRMT R0, R0, 0x7773, RZ ;  /* 0x0000777300007816 */ /* 0x000fe200000000ff */
[----:B------:R-:W4:Y:S10]  /*2436e0*/  LDL.LU.64 R24, [R1+0x4228] ;  /* 0x0042280001187983 */ /* 0x000f340000300a00 */
[----:B--2---:R0:W-:Y:S04]  /*2436f0*/  @P6 STG.E.U8 desc[UR20][R4.64], R0 ;  /* 0x0000000004006986 */ /* 0x0041e8000c101114 */
[----:B0-----:R-:W2:Y:S01]  /*243700*/  LDL.LU R5, [R1+0x7d58] ;  /* 0x007d580001057983 */ /* 0x001ea20000300800 */
[----:B------:R-:W-:-:S02]  /*243710*/  LOP3.LUT P6, RZ, R26, 0x1000000, RZ, 0xc0, !PT ;  /* 0x010000001aff7812 */ /* 0x000fc400078cc0ff */
[----:B--2---:R-:W-:-:S11]  /*243720*/  PRMT R0, R5, 0x7770, RZ ;  /* 0x0000777005007816 */ /* 0x004fd600000000ff */
[----:B------:R0:W-:Y:S04]  /*243730*/  @P6 STG.E.U8 desc[UR20][R6.64], R0 ;  /* 0x0000000006006986 */ /* 0x0001e8000c101114 */
[----:B0-----:R-:W2:Y:S01]  /*243740*/  LDL.LU.64 R6, [R1+0x7d50] ;  /* 0x007d500001067983 */ /* 0x001ea20000300a00 */
[----:B------:R-:W-:Y:S02]  /*243750*/  LOP3.LUT P6, RZ, R26, 0x800000, RZ, 0xc0, !PT ;  /* 0x008000001aff7812 */ /* 0x000fe400078cc0ff */
[----:B------:R-:W-:Y:S02]  /*243760*/  PRMT R0, R5, 0x7771, RZ ;  /* 0x0000777105007816 */ /* 0x000fe400000000ff */
[C---:B------:R-:W-:Y:S02]  /*243770*/  LOP3.LUT P0, RZ, R29.reuse, 0x800, RZ, 0xc0, !PT ;  /* 0x000008001dff7812 */ /* 0x040fe4000780c0ff */
[----:B------:R-:W-:-:S02]  /*243780*/  LOP3.LUT P1, RZ, R29, 0x1000, RZ, 0xc0, !PT ;  /* 0x000010001dff7812 */ /* 0x000fc4000782c0ff */
[C---:B------:R-:W-:Y:S02]  /*243790*/  LOP3.LUT P2, RZ, R29.reuse, 0x2000, RZ, 0xc0, !PT ;  /* 0x000020001dff7812 */ /* 0x040fe4000784c0ff */
[C---:B------:R-:W-:Y:S02]  /*2437a0*/  LOP3.LUT P3, RZ, R29.reuse, 0x4000, RZ, 0xc0, !PT ;  /* 0x000040001dff7812 */ /* 0x040fe4000786c0ff */
[C---:B------:R-:W-:Y:S02]  /*2437b0*/  LOP3.LUT P4, RZ, R29.reuse, 0x8000, RZ, 0xc0, !PT ;  /* 0x000080001dff7812 */ /* 0x040fe4000788c0ff */
[----:B------:R-:W-:Y:S01]  /*2437c0*/  LOP3.LUT P5, RZ, R29, 0x10000, RZ, 0xc0, !PT ;  /* 0x000100001dff7812 */ /* 0x000fe200078ac0ff */
[----:B--2---:R0:W-:Y:S01]  /*2437d0*/  @P6 STG.E.U8 desc[UR20][R6.64], R0 ;  /* 0x0000000006006986 */ /* 0x0041e2000c101114 */
[----:B------:R-:W-:Y:S02]  /*2437e0*/  LOP3.LUT P6, RZ, R26, 0x400000, RZ, 0xc0, !PT ;  /* 0x004000001aff7812 */ /* 0x000fe400078cc0ff */
[----:B0-----:R-:W-:-:S11]  /*2437f0*/  PRMT R0, R5, 0x7772, RZ ;  /* 0x0000777205007816 */ /* 0x001fd600000000ff */
[----:B---3--:R0:W-:Y:S01]  /*243800*/  @P6 STG.E.U8 desc[UR20][R2.64], R0 ;  /* 0x0000000002006986 */ /* 0x0081e2000c101114 */
[----:B------:R-:W-:Y:S02]  /*243810*/  LOP3.LUT P6, RZ, R26, 0x200000, RZ, 0xc0, !PT ;  /* 0x002000001aff7812 */ /* 0x000fe400078cc0ff */
[----:B0-----:R-:W-:-:S11]  /*243820*/  PRMT R0, R5, 0x7773, RZ ;  /* 0x0000777305007816 */ /* 0x001fd600000000ff */
[----:B----4-:R0:W-:Y:S01]  /*243830*/  @P6 STG.E.U8 desc[UR20][R8.64], R0 ;  /* 0x0000000008006986 */ /* 0x0101e2000c101114 */
[----:B------:R-:W-:Y:S02]  /*243840*/  LOP3.LUT P6, RZ, R26, 0x100000, RZ, 0xc0, !PT ;  /* 0x001000001aff7812 */ /* 0x000fe400078cc0ff */
[----:B0-----:R-:W-:-:S11]  /*243850*/  PRMT R0, R23, 0x7770, RZ ;  /* 0x0000777017007816 */ /* 0x001fd600000000ff */
[----:B------:R0:W-:Y:S02]  /*243860*/  @P6 STG.E.U8 desc[UR20][R10.64], R0 ;  /* 0x000000000a006986 */ /* 0x0001e4000c101114 */
[----:B0-----:R-:W-:-:S05]  /*243870*/  PRMT R0, R23, 0x7771, RZ ;  /* 0x0000777117007816 */ /* 0x001fca00000000ff */
        /* <DEDUP_REMOVED lines=11> */
[----:B0-----:R-:W2:Y:S01]  /*243930*/  LDL.LU.64 R24, [R1+0xf40] ;  /* 0x000f400001187983 */ /* 0x001ea20000300a00 */
[C---:B------:R-:W-:Y:S02]  /*243940*/  LOP3.LUT P2, RZ, R29.reuse, 0x20000, RZ, 0xc0, !PT ;  /* 0x000200001dff7812 */ /* 0x040fe4000784c0ff */
[----:B------:R-:W-:Y:S01]  /*243950*/  PRMT R2, R22, 0x7773, RZ ;  /* 0x0000777316027816 */ /* 0x000fe200000000ff */
[----:B------:R-:W3:Y:S04]  /*243960*/  LDL.LU.64 R14, [R1+0x4220] ;  /* 0x00422000010e7983 */ /* 0x000ee80000300a00 */
[----:B------:R-:W4:Y:S04]  /*243970*/  LDL.LU.64 R16, [R1+0x4218] ;  /* 0x0042180001107983 */ /* 0x000f280000300a00 */
[----:B------:R-:W4:Y:S04]  /*243980*/  LDL.LU.64 R18, [R1+0x4210] ;  /* 0x0042100001127983 */ /* 0x000f280000300a00 */
[----:B------:R-:W3:Y:S04]  /*243990*/  LDL.LU R23, [R1+0xbc] ;  /* 0x0000bc0001177983 */ /* 0x000ee80000300800 */
[----:B------:R-:W4:Y:S04]  /*2439a0*/  LDL.LU.64 R20, [R1+0xf48] ;  /* 0x000f480001147983 */ /* 0x000f280000300a00 */
[----:B------:R-:W4:Y:S04]  /*2439b0*/  LDL.LU R0, [R1+0xc0] ;  /* 0x0000c00001007983 */ /* 0x000f280000300800 */
[----:B--2---:R0:W-:Y:S04]  /*2439c0*/  @P2 STG.E.U8 desc[UR20][R24.64], R2 ;  /* 0x0000000218002986 */ /* 0x0041e8000c101114 */
[----:B0-----:R-:W2:Y:S04]  /*2439d0*/  LDL.LU.64 R24, [R1+0x4208] ;  /* 0x0042080001187983 */ /* 0x001ea80000300a00 */
[----:B------:R-:W-:Y:S04]  /*2439e0*/  STL [R1+0x7d3c], R29 ;  /* 0x007d3c1d01007387 */ /* 0x000fe80000100800 */
[----:B------:R-:W3:Y:S04]  /*2439f0*/  LDL.LU R8, [R1+0xa0] ;  /* 0x0000a00001087983 */ /* 0x000ee80000300800 */
[----:B---3--:R0:W-:Y:S04]  /*243a00*/  STL [R1+0x7d38], R8 ;  /* 0x007d380801007387 */ /* 0x0081e80000100800 */
[----:B0-----:R-:W3:Y:S04]  /*243a10*/  LDL.LU.64 R8, [R1+0xf60] ;  /* 0x000f600001087983 */ /* 0x001ee80000300a00 */
[----:B---3--:R0:W-:Y:S04]  /*243a20*/  STL.64 [R1+0x7d40], R8 ;  /* 0x007d400801007387 */ /* 0x0081e80000100a00 */
[----:B0-----:R-:W3:Y:S01]  /*243a30*/  LDL.LU.64 R8, [R1+0x41f8] ;  /* 0x0041f80001087983 */ /* 0x001ee20000300a00 */
[----:B------:R-:W-:-:S02]  /*243a40*/  LOP3.LUT P6, RZ, R29, 0x20000000, RZ, 0xc0, !PT ;  /* 0x200000001dff7812 */ /* 0x000fc400078cc0ff */
        /* <DEDUP_REMOVED lines=14> */
[C---:B------:R-:W-:Y:S01]  /*243b30*/  LOP3.LUT P6, RZ, R29.reuse, 0x1000000, RZ, 0xc0, !PT ;  /* 0x010000001dff7812 */ /* 0x040fe200078cc0ff */
[----:B---3--:R0:W-:Y:S04]  /*243b40*/  STL.64 [R1+0x7d48], R8 ;  /* 0x007d480801007387 */ /* 0x0081e80000100a00 */
[----:B0-----:R-:W3:Y:S01]  /*243b50*/  LDL.LU.64 R8, [R1+0x4200] ;  /* 0x0042000001087983 */ /* 0x001ee20000300a00 */
[----:B------:R-:W-:Y:S02]  /*243b60*/  LOP3.LUT R26, R26, 0xfffdffff, RZ, 0xc0, !PT ;  /* 0xfffdffff1a1a7812 */ /* 0x000fe400078ec0ff */
[----:B------:R-:W-:Y:S01]  /*243b70*/  LOP3.LUT P3, RZ, R29, 0x40000, RZ, 0xc0, !PT ;  /* 0x000400001dff7812 */ /* 0x000fe2000786c0ff */
[----:B------:R-:W3:Y:S04]  /*243b80*/  LDL.LU.64 R6, [R1+0x41f0] ;  /* 0x0041f00001067983 */ /* 0x000ee80000300a00 */
[----:B------:R-:W-:-:S02]  /*243b90*/  @P6 LOP3.LUT R26, R26, 0x20000, RZ, 0xfc, !PT ;  /* 0x000200001a1a6812 */ /* 0x000fc400078efcff */
        /* <DEDUP_REMOVED lines=11> */
[C---:B0-----:R-:W-:Y:S02]  /*243c50*/  PRMT R2, R23.reuse, 0x7771, RZ ;  /* 0x0000777117027816 */ /* 0x041fe400000000ff */
[----:B------:R-:W-:-:S03]  /*243c60*/  PRMT R10, R23, 0x7773, RZ ;  /* 0x00007773170a7816 */ /* 0x000fc600000000ff */
[----:B----4-:R0:W-:Y:S02]  /*243c70*/  @P4 STG.E.U8 desc[UR20][R16.64], R2 ;  /* 0x0000000210004986 */ /* 0x0101e4000c101114 */
[----:B0-----:R-:W-:-:S05]  /*243c80*/  PRMT R2, R23, 0x7772, RZ ;  /* 0x0000777217027816 */ /* 0x001fca00000000ff */
[----:B------:R0:W-:Y:S04]  /*243c90*/  @P5 STG.E.U8 desc[UR20][R18.64], R2 ;  /* 0x0000000212005986 */ /* 0x0001e8000c101114 */
[----:B------:R1:W-:Y:S01]  /*243ca0*/  @P6 STG.E.U8 desc[UR20][R20.64], R10 ;  /* 0x0000000a14006986 */ /* 0x0003e2000c101114 */
[----:B------:R-:W-:Y:S02]  /*243cb0*/  LOP3.LUT P6, RZ, R26, 0x80000, RZ, 0xc0, !PT ;  /* 0x000800001aff7812 */ /* 0x000fe400078cc0ff */
[----:B------:R-:W-:Y:S01]  /*243cc0*/  PRMT R16, R0, 0x7770, RZ ;  /* 0x0000777000107816 */ /* 0x000fe200000000ff */
[----:B0-----:R-:W4:Y:S04]  /*243cd0*/  LDL.LU.64 R2, [R1+0x41e8] ;  /* 0x0041e80001027983 */ /* 0x001f280000300a00 */
[----:B------:R-:W4:Y:S06]  /*243ce0*/  LDL.LU.64 R4, [R1+0x41e0] ;  /* 0x0041e00001047983 */ /* 0x000f2c0000300a00 */
[----:B--2---:R0:W-:Y:S01]  /*243cf0*/  @P6 STG.E.U8 desc[UR20][R24.64], R16 ;  /* 0x0000001018006986 */ /* 0x0041e2000c101114 */
[----:B------:R-:W-:-:S03]  /*243d00*/  LOP3.LUT P6, RZ, R26, 0x40000, RZ, 0xc0, !PT ;  /* 0x000400001aff7812 */ /* 0x000fc600078cc0ff */
[----:B------:R-:W2:Y:S04]  /*243d10*/  LDL.LU R23, [R1+0xc4] ;  /* 0x0000c40001177983 */ /* 0x000ea80000300800 */
[----:B-1----:R-:W2:Y:S04]  /*243d20*/  LDL.LU.64 R10, [R1+0xf78] ;  /* 0x000f7800010a7983 */ /* 0x002ea80000300a00 */
[----:B------:R-:W2:Y:S01]  /*243d30*/  LDL.LU.64 R12, [R1+0x41d8] ;  /* 0x0041d800010c7983 */ /* 0x000ea20000300a00 */
[----:B0-----:R-:W-:-:S03]  /*243d40*/  PRMT R24, R0, 0x7771, RZ ;  /* 0x0000777100187816 */ /* 0x001fc600000000ff */
[----:B------:R-:W2:Y:S04]  /*243d50*/  LDL.LU.64 R14, [R1+0x41d0] ;  /* 0x0041d000010e7983 */ /* 0x000ea80000300a00 */
[----:B------:R-:W2:Y:S04]  /*243d60*/  LDL.LU R22, [R1+0xa4] ;  /* 0x0000a40001167983 */ /* 0x000ea80000300800 */
[----:B------:R-:W2:Y:S04]  /*243d70*/  LDL.LU.64 R16, [R1+0x41c8] ;  /* 0x0041c80001107983 */ /* 0x000ea80000300a00 */
[----:B------:R-:W2:Y:S04]  /*243d80*/  LDL.LU.64 R18, [R1+0xf80] ;  /* 0x000f800001127983 */ /* 0x000ea80000300a00 */
[----:B------:R-:W2:Y:S04]  /*243d90*/  LDL.LU.64 R20, [R1+0x41c0] ;  /* 0x0041c00001147983 */ /* 0x000ea80000300a00 */
[----:B---3--:R0:W-:Y:S04]  /*243da0*/  @P6 STG.E.U8 desc[UR20][R8.64], R24 ;  /* 0x0000001808006986 */ /* 0x0081e8000c101114 */
[----:B0-----:R-:W3:Y:S01]  /*243db0*/  LDL.LU.64 R8, [R1+0x7d48] ;  /* 0x007d480001087983 */ /* 0x001ee20000300a00 */
[----:B------:R-:W-:-:S02]  /*243dc0*/  LOP3.LUT P6, RZ, R26, 0x20000, RZ, 0xc0, !PT ;  /* 0x000200001aff7812 */ /* 0x000fc400078cc0ff */
[C---:B------:R-:W-:Y:S01]  /*243dd0*/  LOP3.LUT P0, RZ, R29.reuse, 0x40000000, RZ, 0xc0, !PT ;  /* 0x400000001dff7812 */ /* 0x040fe2000780c0ff */
[----:B------:R-:W2:Y:S01]  /*243de0*/  LDL.LU.64 R24, [R1+0x41b8] ;  /* 0x0041b80001187983 */ /* 0x000ea20000300a00 */
[----:B------:R-:W-:Y:S02]  /*243df0*/  LOP3.LUT P1, RZ, R29, 0x80000000, RZ, 0xc0, !PT ;  /* 0x800000001dff7812 */ /* 0x000fe4000782c0ff */
[----:B------:R-:W-:-:S07]  /*243e00*/  PRMT R29, R0, 0x7772, RZ ;  /* 0x00007772001d7816 */ /* 0x000fce00000000ff */
[----:B---3--:R0:W-:Y:S04]  /*243e10*/  @P6 STG.E.U8 desc[UR20][R8.64], R29 ;  /* 0x0000001d08006986 */ /* 0x0081e8000c101114 */
[----:B0-----:R-:W3:Y:S01]  /*243e20*/  LDL.LU.64 R8, [R1+0x7d40] ;  /* 0x007d400001087983 */ /* 0x001ee20000300a00 */
[----:B------:R-:W-:Y:S02]  /*243e30*/  LOP3.LUT P6, RZ, R26, 0x10000, RZ, 0xc0, !PT ;  /* 0x000100001aff7812 */ /* 0x000fe400078cc0ff */
[----:B------:R-:W-:Y:S01]  /*243e40*/  PRMT R0, R0, 0x7773, RZ ;  /* 0x0000777300007816 */ /* 0x000fe200000000ff */
[----:B------:R-:W2:Y:S10]  /*243e50*/  LDL.LU R29, [R1+0x7d3c] ;  /* 0x007d3c00011d7983 */ /* 0x000eb40000300800 */
[----:B---3--:R0:W-:Y:S04]  /*243e60*/  @P6 STG.E.U8 desc[UR20][R8.64], R0 ;  /* 0x0000000008006986 */ /* 0x0081e8000c101114 */
[----:B0-----:R-:W3:Y:S01]  /*243e70*/  LDL.LU R8, [R1+0x7d38] ;  /* 0x007d380001087983 */ /* 0x001ee20000300800 */
[----:B------:R-:W-:-:S02]  /*243e80*/  LOP3.LUT P6, RZ, R26, 0x8000, RZ, 0xc0, !PT ;  /* 0x000080001aff7812 */ /* 0x000fc400078cc0ff */
[C---:B------:R-:W-:Y:S02]  /*243e90*/  LOP3.LUT P2, RZ, R28.reuse, 0x1, RZ, 0xc0, !PT ;  /* 0x000000011cff7812 */ /* 0x040fe4000784c0ff */
[C---:B------:R-:W-:Y:S02]  /*243ea0*/  LOP3.LUT P3, RZ, R28.reuse, 0x2, RZ, 0xc0, !PT ;  /* 0x000000021cff7812 */ /* 0x040fe4000786c0ff */
[C---:B------:R-:W-:Y:S02]  /*243eb0*/  LOP3.LUT P4, RZ, R28.reuse, 0x4, RZ, 0xc0, !PT ;  /* 0x000000041cff7812 */ /* 0x040fe4000788c0ff */
[----:B------:R-:W-:Y:S02]  /*243ec0*/  LOP3.LUT P5, RZ, R28, 0x8, RZ, 0xc0, !PT ;  /* 0x000000081cff7812 */ /* 0x000fe400078ac0ff */
[----:B---3--:R-:W-:-:S05]  /*243ed0*/  PRMT R0, R8, 0x7770, RZ ;  /* 0x0000777008007816 */ /* 0x008fca00000000ff */
[----:B------:R0:W-:Y:S01]  /*243ee0*/  @P6 STG.E.U8 desc[UR20][R6.64], R0 ;  /* 0x0000000006006986 */ /* 0x0001e2000c101114 */
[----:B------:R-:W-:Y:S02]  /*243ef0*/  LOP3.LUT P6, RZ, R26, 0x4000, RZ, 0xc0, !PT ;  /* 0x000040001aff7812 */ /* 0x000fe400078cc0ff */
[----:B0-----:R-:W-:-:S11]  /*243f00*/  PRMT R0, R8, 0x7771, RZ ;  /* 0x0000777108007816 */ /* 0x001fd600000000ff */
[----:B----4-:R0:W-:Y:S01]  /*243f10*/  @P6 STG.E.U8 desc[UR20][R2.64], R0 ;  /* 0x0000000002006986 */ /* 0x0101e2000c101114 */
[----:B------:R-:W-:Y:S02]  /*243f20*/  LOP3.LUT P6, RZ, R26, 0x2000, RZ, 0xc0, !PT ;  /* 0x000020001aff7812 */ /* 0x000fe400078cc0ff */
[----:B0-----:R-:W-:-:S11]  /*243f30*/  PRMT R0, R8, 0x7772, RZ ;  /* 0x0000777208007816 */ /* 0x001fd600000000ff */
[----:B------:R0:W-:Y:S01]  /*243f40*/  @P6 STG.E.U8 desc[UR20][R4.64], R0 ;  /* 0x0000000004006986 */ /* 0x0001e2000c101114 */
[----:B------:R-:W-:Y:S02]  /*243f50*/  LOP3.LUT P6, RZ, R26, 0x1000, RZ, 0xc0, !PT ;  /* 0x000010001aff7812 */ /* 0x000fe400078cc0ff */
[----:B0-----:R-:W-:-:S11]  /*243f60*/  PRMT R0, R8, 0x7773, RZ ;  /* 0x0000777308007816 */ /* 0x001fd600000000ff */
[----:B--2---:R0:W-:Y:S02]  /*243f70*/  @P6 STG.E.U8 desc[UR20][R10.64], R0 ;  /* 0x000000000a006986 */ /* 0x0041e4000c101114 */
        /* <DEDUP_REMOVED lines=13> */
[----:B------:R-:W-:Y:S02]  /*244050*/  LOP3.LUT P2, RZ, R28, 0x10, RZ, 0xc0, !PT ;  /* 0x000000101cff7812 */ /* 0x000fe4000784c0ff */
[----:B------:R-:W-:Y:S01]  /*244060*/  PRMT R0, R22, 0x7772, RZ ;  /* 0x0000777216007816 */ /* 0x000fe200000000ff */
[----:B------:R-:W3:Y:S04]  /*244070*/  LDL.LU.64 R14, [R1+0xfb0] ;  /* 0x000fb000010e7983 */ /* 0x000ee80000300a00 */
[----:B------:R-:W4:Y:S04]  /*244080*/  LDL.LU.64 R18, [R1+0x41a8] ;  /* 0x0041a80001127983 */ /* 0x000f280000300a00 */
[----:B------:R-:W4:Y:S04]  /*244090*/  LDL.LU.64 R16, [R1+0x41a0] ;  /* 0x0041a00001107983 */ /* 0x000f280000300a00 */
[----:B------:R-:W4:Y:S04]  /*2440a0*/  LDL.LU.64 R20, [R1+0x4198] ;  /* 0x0041980001147983 */ /* 0x000f280000300a00 */
[----:B------:R-:W4:Y:S04]  /*2440b0*/  LDL.LU R23, [R1+0xc8] ;  /* 0x0000c80001177983 */ /* 0x000f280000300800 */
[----:B--2---:R0:W-:Y:S04]  /*2440c0*/  @P2 STG.E.U8 desc[UR20][R24.64], R0 ;  /* 0x0000000018002986 */ /* 0x0041e8000c101114 */
[----:B0-----:R-:W2:Y:S04]  /*2440d0*/  LDL.LU.64 R24, [R1+0xfb8] ;  /* 0x000fb80001187983 */ /* 0x001ea80000300a00 */
[----:B------:R-:W2:Y:S04]  /*2440e0*/  LDL.LU R0, [R1+0xa8] ;  /* 0x0000a80001007983 */ /* 0x000ea80000300800 */
[----:B------:R-:W3:Y:S04]  /*2440f0*/  LDL.LU.64 R6, [R1+0xfc0] ;  /* 0x000fc00001067983 */ /* 0x000ee80000300a00 */
[----:B---3--:R0:W-:Y:S04]  /*244100*/  STL.64 [R1+0x7d20], R6 ;  /* 0x007d200601007387 */ /* 0x0081e80000100a00 */
        /* <DEDUP_REMOVED lines=18> */
[----:B------:R-:W-:Y:S01]  /*244230*/  LOP3.LUT P6, RZ, R28, 0x800, RZ, 0xc0, !PT ;  /* 0x000008001cff7812 */ /* 0x000fe200078cc0ff */
[----:B---3--:R0:W-:Y:S04]  /*244240*/  STL.64 [R1+0x7d30], R6 ;  /* 0x007d300601007387 */ /* 0x0081e80000100a00 */
[----:B0-----:R-:W3:Y:S01]  /*244250*/  LDL.LU.64 R6, [R1+0x4190] ;  /* 0x0041900001067983 */ /* 0x001ee20000300a00 */
[----:B------:R-:W-:-:S07]  /*244260*/  LOP3.LUT R26, R26, 0xfffffdff, RZ, 0xc0, !PT ;  /* 0xfffffdff1a1a7812 */ /* 0x000fce00078ec0ff */
[----:B------:R-:W-:Y:S02]  /*244270*/  @P6 LOP3.LUT R26, R26, 0x200, RZ, 0xfc, !PT ;  /* 0x000002001a1a6812 */ /* 0x000fe400078efcff */
[----:B------:R-:W-:Y:S02]  /*244280*/  LOP3.LUT P6, RZ, R28, 0x400, RZ, 0xc0, !PT ;  /* 0x000004001cff7812 */ /* 0x000fe400078cc0ff */
[----:B------:R-:W-:Y:S02]  /*244290*/  LOP3.LUT R26, R26, 0xfffffbff, RZ, 0xc0, !PT ;  /* 0xfffffbff1a1a7812 */ /* 0x000fe400078ec0ff */
[----:B------:R-:W-:-:S09]  /*2442a0*/  LOP3.LUT P3, RZ, R28, 0x20, RZ, 0xc0, !PT ;  /* 0x000000201cff7812 */ /* 0x000fd2000786c0ff */
[----:B------:R-:W-:Y:S02]  /*2442b0*/  @P6 LOP3.LUT R26, R26, 0x400, RZ, 0xfc, !PT ;  /* 0x000004001a1a6812 */ /* 0x000fe400078efcff */
[C---:B------:R-:W-:Y:S02]  /*2442c0*/  LOP3.LUT P6, RZ, R28.reuse, 0x200, RZ, 0xc0, !PT ;  /* 0x000002001cff7812 */ /* 0x040fe400078cc0ff */
[----:B------:R-:W-:Y:S02]  /*2442d0*/  LOP3.LUT P4, RZ, R28, 0x40, RZ, 0xc0, !PT ;  /* 0x000000401cff7812 */ /* 0x000fe4000788c0ff */
[----:B------:R-:W-:Y:S02]  /*2442e0*/  LOP3.LUT R26, R26, 0xfffff7ff, RZ, 0xc0, !PT ;  /* 0xfffff7ff1a1a7812 */ /* 0x000fe400078ec0ff */
[----:B------:R-:W-:Y:S02]  /*2442f0*/  PRMT R2, R22, 0x7773, RZ ;  /* 0x0000777316027816 */ /* 0x000fe400000000ff */
[----:B------:R-:W-:-:S03]  /*244300*/  LOP3.LUT P5, RZ, R28, 0x80, RZ, 0xc0, !PT ;  /* 0x000000801cff7812 */ /* 0x000fc600078ac0ff */
[----:B------:R4:W-:Y:S02]  /*244310*/  @P3 STG.E.U8 desc[UR20][R14.64], R2 ;  /* 0x000000020e003986 */ /* 0x0009e4000c101114 */
[----:B------:R-:W-:Y:S02]  /*244320*/  @P6 LOP3.LUT R26, R26, 0x800, RZ, 0xfc, !PT ;  /* 0x000008001a1a6812 */ /* 0x000fe400078efcff */
[----:B------:R-:W-:Y:S02]  /*244330*/  LOP3.LUT P6, RZ, R28, 0x100, RZ, 0xc0, !PT ;  /* 0x000001001cff7812 */ /* 0x000fe400078cc0ff */
[C---:B----4-:R-:W-:Y:S02]  /*244340*/  PRMT R2, R23.reuse, 0x7770, RZ ;  /* 0x0000777017027816 */ /* 0x050fe400000000ff */
[----:B------:R-:W-:-:S03]  /*244350*/  PRMT R4, R23, 0x7772, RZ ;  /* 0x0000777217047816 */ /* 0x000fc600000000ff */
[----:B------:R0:W-:Y:S02]  /*244360*/  @P4 STG.E.U8 desc[UR20][R18.64], R2 ;  /* 0x0000000212004986 */ /* 0x0001e4000c101114 */
[----:B0-----:R-:W-:Y:S02]  /*244370*/  PRMT R2, R23, 0x7771, RZ ;  /* 0x0000777117027816 */ /* 0x001fe400000000ff */
[----:B------:R-:W4:Y:S04]  /*244380*/  LDL.LU R18, [R1+0xcc] ;  /* 0x0000cc0001127983 */ /* 0x000f280000300800 */
[----:B------:R0:W-:Y:S04]  /*244390*/  @P5 STG.E.U8 desc[UR20][R16.64], R2 ;  /* 0x0000000210005986 */ /* 0x0001e8000c101114 */
[----:B------:R1:W-:Y:S01]  /*2443a0*/  @P6 STG.E.U8 desc[UR20][R20.64], R4 ;  /* 0x0000000414006986 */ /* 0x0003e2000c101114 */
[----:B------:R-:W-:-:S02]  /*2443b0*/  LOP3.LUT P6, RZ, R26, 0x800, RZ, 0xc0, !PT ;  /* 0x000008001aff7812 */ /* 0x000fc400078cc0ff */
[----:B------:R-:W-:Y:S01]  /*2443c0*/  PRMT R12, R23, 0x7773, RZ ;  /* 0x00007773170c7816 */ /* 0x000fe200000000ff */
[----:B0-----:R-:W4:Y:S01]  /*2443d0*/  LDL.LU.64 R2, [R1+0x4178] ;  /* 0x0041780001027983 */ /* 0x001f220000300a00 */
[----:B--2---:R-:W-:-:S03]  /*2443e0*/  PRMT R22, R0, 0x7770, RZ ;  /* 0x0000777000167816 */ /* 0x004fc600000000ff */
[----:B-1----:R-:W2:Y:S06]  /*2443f0*/  LDL.LU.64 R4, [R1+0x4170] ;  /* 0x0041700001047983 */ /* 0x002eac0000300a00 */
[----:B------:R0:W-:Y:S01]  /*244400*/  @P6 STG.E.U8 desc[UR20][R24.64], R12 ;  /* 0x0000000c18006986 */ /* 0x0001e2000c101114 */
[----:B------:R-:W-:-:S03]  /*244410*/  LOP3.LUT P6, RZ, R26, 0x400, RZ, 0xc0, !PT ;  /* 0x000004001aff7812 */ /* 0x000fc600078cc0ff */
[----:B------:R-:W2:Y:S04]  /*244420*/  LDL.LU.64 R8, [R1+0x4168] ;  /* 0x0041680001087983 */ /* 0x000ea80000300a00 */
[----:B------:R-:W2:Y:S04]  /*244430*/  LDL.LU.64 R10, [R1+0xfd8] ;  /* 0x000fd800010a7983 */ /* 0x000ea80000300a00 */
[----:B------:R-:W2:Y:S04]  /*244440*/  LDL.LU R19, [R1+0xac] ;  /* 0x0000ac0001137983 */ /* 0x000ea80000300800 */
[----:B0-----:R-:W2:Y:S04]  /*244450*/  LDL.LU.64 R12, [R1+0x4160] ;  /* 0x00416000010c7983 */ /* 0x001ea80000300a00 */
[----:B------:R-:W2:Y:S04]  /*244460*/  LDL.LU.64 R14, [R1+0x4158] ;  /* 0x00415800010e7983 */ /* 0x000ea80000300a00 */
[----:B------:R-:W2:Y:S04]  /*244470*/  LDL.LU.64 R16, [R1+0x4150] ;  /* 0x0041500001107983 */ /* 0x000ea80000300a00 */
[----:B------:R-:W2:Y:S04]  /*244480*/  LDL.LU.64 R20, [R1+0xff0] ;  /* 0x000ff00001147983 */ /* 0x000ea80000300a00 */
[----:B------:R-:W2:Y:S04]  /*244490*/  LDL.LU R24, [R1+0x110] ;  /* 0x0001100001187983 */ /* 0x000ea80000300800 */
[----:B---3--:R0:W-:Y:S04]  /*2444a0*/  @P6 STG.E.U8 desc[UR20][R6.64], R22 ;  /* 0x0000001606006986 */ /* 0x0081e8000c101114 */
[----:B0-----:R-:W3:Y:S01]  /*2444b0*/  LDL.LU.64 R6, [R1+0x7d30] ;  /* 0x007d300001067983 */ /* 0x001ee20000300a00 */
[----:B------:R-:W-:Y:S01]  /*2444c0*/  LOP3.LUT P6, RZ, R26, 0x200, RZ, 0xc0, !PT ;  /* 0x000002001aff7812 */ /* 0x000fe200078cc0ff */
[----:B------:R-:W-:Y:S01]  /*2444d0*/  IMAD.MOV.U32 R25, RZ, RZ, R27 ;  /* 0x000000ffff197224 */ /* 0x000fe200078e001b */
[----:B------:R-:W-:Y:S01]  /*2444e0*/  PRMT R27, R0, 0x7771, RZ ;  /* 0x00007771001b7816 */ /* 0x000fe200000000ff */
[----:B------:R-:W2:Y:S10]  /*2444f0*/  LDL.LU.64 R22, [R1+0x4148] ;  /* 0x0041480001167983 */ /* 0x000eb40000300a00 */
[----:B---3--:R0:W-:Y:S04]  /*244500*/  @P6 STG.E.U8 desc[UR20][R6.64], R27 ;  /* 0x0000001b06006986 */ /* 0x0081e8000c101114 */
[----:B0-----:R-:W3:Y:S01]  /*244510*/  LDL.LU.64 R6, [R1+0x7d28] ;  /* 0x007d280001067983 */ /* 0x001ee20000300a00 */
[----:B------:R-:W-:-:S02]  /*244520*/  LOP3.LUT P6, RZ, R26, 0x100, RZ, 0xc0, !PT ;  /* 0x000001001aff7812 */ /* 0x000fc400078cc0ff */
[----:B------:R-:W-:-:S11]  /*244530*/  PRMT R27, R0, 0x7772, RZ ;  /* 0x00007772001b7816 */ /* 0x000fd600000000ff */
[----:B---3--:R0:W-:Y:S04]  /*244540*/  @P6 STG.E.U8 desc[UR20][R6.64], R27 ;  /* 0x0000001b06006986 */ /* 0x0081e8000c101114 */
[----:B0-----:R-:W3:Y:S04]  /*244550*/  LDL.LU.64 R6, [R1+0x7d20] ;  /* 0x007d200001067983 */ /* 0x001ee80000300a00 */
[----:B------:R-:W2:Y:S01]  /*244560*/  LDL.LU R27, [R1+0x7d18] ;  /* 0x007d1800011b7983 */ /* 0x000ea20000300800 */
[----:B------:R-:W-:Y:S02]  /*244570*/  LOP3.LUT P6, RZ, R26, 0x80, RZ, 0xc0, !PT ;  /* 0x000000801aff7812 */ /* 0x000fe400078cc0ff */
[----:B------:R-:W-:-:S02]  /*244580*/  PRMT R0, R0, 0x7773, RZ ;  /* 0x0000777300007816 */ /* 0x000fc400000000ff */
[C---:B------:R-:W-:Y:S02]  /*244590*/  LOP3.LUT P0, RZ, R28.reuse, 0x20000, RZ, 0xc0, !PT ;  /* 0x000200001cff7812 */ /* 0x040fe4000780c0ff */
[C---:B------:R-:W-:Y:S02]  /*2445a0*/  LOP3.LUT P1, RZ, R28.reuse, 0x40000, RZ, 0xc0, !PT ;  /* 0x000400001cff7812 */ /* 0x040fe4000782c0ff */
[C---:B------:R-:W-:Y:S02]  /*2445b0*/  LOP3.LUT P2, RZ, R28.reuse, 0x80000, RZ, 0xc0, !PT ;  /* 0x000800001cff7812 */ /* 0x040fe4000784c0ff */
[C---:B------:R-:W-:Y:S02]  /*2445c0*/  LOP3.LUT P3, RZ, R28.reuse, 0x100000, RZ, 0xc0, !PT ;  /* 0x001000001cff7812 */ /* 0x040fe4000786c0ff */
[C---:B------:R-:W-:Y:S02]  /*2445d0*/  LOP3.LUT P4, RZ, R28.reuse, 0x200000, RZ, 0xc0, !PT ;  /* 0x002000001cff7812 */ /* 0x040fe4000788c0ff */
[----:B------:R-:W-:-:S02]  /*2445e0*/  LOP3.LUT P5, RZ, R28, 0x400000, RZ, 0xc0, !PT ;  /* 0x004000001cff7812 */ /* 0x000fc400078ac0ff */
[----:B------:R-:W-:Y:S01]  /*2445f0*/  LOP3.LUT R29, R29, 0xefffffff, RZ, 0xc0, !PT ;  /* 0xefffffff1d1d7812 */ /* 0x000fe200078ec0ff */
[----:B---3--:R4:W-:Y:S01]  /*244600*/  @P6 STG.E.U8 desc[UR20][R6.64], R0 ;  /* 0x0000000006006986 */ /* 0x0089e2000c101114 */
[----:B------:R-:W-:Y:S02]  /*244610*/  LOP3.LUT P6, RZ, R26, 0x40, RZ, 0xc0, !PT ;  /* 0x000000401aff7812 */ /* 0x000fe400078cc0ff */
[----:B----4-:R-:W-:-:S11]  /*244620*/  PRMT R0, R18, 0x7770, RZ ;  /* 0x0000777012007816 */ /* 0x010fd600000000ff */
[----:B------:R0:W-:Y:S01]  /*244630*/  @P6 STG.E.U8 desc[UR20][R2.64], R0 ;  /* 0x0000000002006986 */ /* 0x0001e2000c101114 */
[----:B------:R-:W-:Y:S02]  /*244640*/  LOP3.LUT P6, RZ, R26, 0x20, RZ, 0xc0, !PT ;  /* 0x000000201aff7812 */ /* 0x000fe400078cc0ff */
[----:B0-----:R-:W-:-:S11]  /*244650*/  PRMT R0, R18, 0x7771, RZ ;  /* 0x0000777112007816 */ /* 0x001fd600000000ff */
[----:B--2---:R0:W-:Y:S01]  /*244660*/  @P6 STG.E.U8 desc[UR20][R4.64], R0 ;  /* 0x0000000004006986 */ /* 0x0041e2000c101114 */
        /* <DEDUP_REMOVED lines=13> */
[----:B0-----:R-:W-:Y:S02]  /*244740*/  PRMT R0, R24, 0x7770, RZ ;  /* 0x0000777018007816 */ /* 0x001fe400000000ff */
[----:B------:R-:W2:Y:S04]  /*244750*/  LDL.LU.64 R20, [R1+0x44a0] ;  /* 0x0044a00001147983 */ /* 0x000ea80000300a00 */
[----:B------:R0:W-:Y:S04]  /*244760*/  @P5 STG.E.U8 desc[UR20][R22.64], R0 ;  /* 0x0000000016005986 */ /* 0x0001e8000c101114 */
[----:B0-----:R-:W3:Y:S01]  /*244770*/  LDL.LU.64 R22, [R1+0x4498] ;  /* 0x0044980001167983 */ /* 0x001ee20000300a00 */
[----:B------:R-:W-:-:S02]  /*244780*/  LOP3.LUT P6, RZ, R27, 0x8, RZ, 0xc0, !PT ;  /* 0x000000081bff7812 */ /* 0x000fc400078cc0ff */
[----:B------:R-:W-:Y:S01]  /*244790*/  LOP3.LUT R26, R26, 0xfffffffe, RZ, 0xc0, !PT ;  /* 0xfffffffe1a1a7812 */ /* 0x000fe200078ec0ff */
[----:B------:R-:W4:Y:S01]  /*2447a0*/  LDL.LU.64 R14, [R1+0xff8] ;  /* 0x000ff800010e7983 */ /* 0x000f220000300a00 */
[C---:B------:R-:W-:Y:S02]  /*2447b0*/  LOP3.LUT P2, RZ, R28.reuse, 0x800000, RZ, 0xc0, !PT ;  /* 0x008000001cff7812 */ /* 0x040fe4000784c0ff */
[----:B------:R-:W-:Y:S01]  /*2447c0*/  LOP3.LUT P3, RZ, R28, 0x1000000, RZ, 0xc0, !PT ;  /* 0x010000001cff7812 */ /* 0x000fe2000786c0ff */
[----:B------:R-:W4:Y:S01]  /*2447d0*/  LDL.LU.64 R16, [R1+0x4490] ;  /* 0x0044900001107983 */ /* 0x000f220000300a00 */
[----:B------:R-:W-:-:S03]  /*2447e0*/  PRMT R2, R24, 0x7771, RZ ;  /* 0x0000777118027816 */ /* 0x000fc600000000ff */
[----:B------:R-:W4:Y:S02]  /*2447f0*/  LDL.LU.64 R18, [R1+0x4488] ;  /* 0x0044880001127983 */ /* 0x000f240000300a00 */
[----:B------:R-:W-:Y:S02]  /*244800*/  @P6 LOP3.LUT R29, R29, 0x10000000, RZ, 0xfc, !PT ;  /* 0x100000001d1d6812 */ /* 0x000fe400078efcff */
[----:B------:R-:W-:Y:S01]  /*244810*/  LOP3.LUT P6, RZ, R27, 0x4, RZ, 0xc0, !PT ;  /* 0x000000041bff7812 */ /* 0x000fe200078cc0ff */
[----:B------:R-:W4:Y:S01]  /*244820*/  LDL.LU R0, [R1+0xf0] ;  /* 0x0000f00001007983 */ /* 0x000f220000300800 */
        /* <DEDUP_REMOVED lines=8> */
[----:B------:R-:W-:-:S13]  /*2448b0*/  LOP3.LUT P6, RZ, R28, 0x80000000, RZ, 0xc0, !PT ;  /* 0x800000001cff7812 */ /* 0x000fda00078cc0ff */
        /* <DEDUP_REMOVED lines=9> */
[----:B------:R-:W-:Y:S01]  /*244950*/  STL.64 [R1+0x7d00], R28 ;  /* 0x007d001c01007387 */ /* 0x000fe20000100a00 */
[C---:B------:R-:W-:Y:S02]  /*244960*/  LOP3.LUT P4, RZ, R28.reuse, 0x2000000, RZ, 0xc0, !PT ;  /* 0x020000001cff7812 */ /* 0x040fe4000788c0ff */
[----:B------:R-:W-:-:S07]  /*244970*/  LOP3.LUT P5, RZ, R28, 0x4000000, RZ, 0xc0, !PT ;  /* 0x040000001cff7812 */ /* 0x000fce00078ac0ff */
[----:B------:R-:W-:Y:S02]  /*244980*/  @P6 LOP3.LUT R26, R26, 0x8, RZ, 0xfc, !PT ;  /* 0x000000081a1a6812 */ /* 0x000fe400078efcff */
[----:B------:R-:W-:Y:S01]  /*244990*/  LOP3.LUT P6, RZ, R28, 0x8000000, RZ, 0xc0, !PT ;  /* 0x080000001cff7812 */ /* 0x000fe200078cc0ff */
[----:B--2---:R0:W-:Y:S02]  /*2449a0*/  @P2 STG.E.U8 desc[UR20][R20.64], R2 ;  /* 0x0000000214002986 */ /* 0x0041e4000c101114 */
[C---:B0-----:R-:W-:Y:S02]  /*2449b0*/  PRMT R2, R24.reuse, 0x7772, RZ ;  /* 0x0000777218027816 */ /* 0x041fe400000000ff */
[----:B------:R-:W2:Y:S04]  /*2449c0*/  LDL.LU.64 R20, [R1+0x4480] ;  /* 0x0044800001147983 */ /* 0x000ea80000300a00 */
[----:B------:R-:W2:Y:S04]  /*2449d0*/  LDL.LU R12, [R1+0x114] ;  /* 0x00011400010c7983 */ /* 0x000ea80000300800 */
[----:B---3--:R0:W-:Y:S04]  /*2449e0*/  @P3 STG.E.U8 desc[UR20][R22.64], R2 ;  /* 0x0000000216003986 */ /* 0x0081e8000c101114 */
[----:B0-----:R-:W3:Y:S04]  /*2449f0*/  LDL.LU.64 R22, [R1+0x1018] ;  /* 0x0010180001167983 */ /* 0x001ee80000300a00 */
[----:B------:R-:W2:Y:S01]  /*244a00*/  LDL.LU.64 R28, [R1+0x4470] ;  /* 0x00447000011c7983 */ /* 0x000ea20000300a00 */
[----:B------:R-:W-:-:S02]  /*244a10*/  PRMT R2, R24, 0x7773, RZ ;  /* 0x0000777318027816 */ /* 0x000fc400000000ff */
[----:B----4-:R-:W-:-:S03]  /*244a20*/  PRMT R8, R0, 0x7771, RZ ;  /* 0x0000777100087816 */ /* 0x010fc600000000ff */
[----:B------:R0:W-:Y:S02]  /*244a30*/  @P4 STG.E.U8 desc[UR20][R14.64], R2 ;  /* 0x000000020e004986 */ /* 0x0001e4000c101114 */
[----:B0-----:R-:W-:-:S05]  /*244a40*/  PRMT R2, R0, 0x7770, RZ ;  /* 0x0000777000027816 */ /* 0x001fca00000000ff */
[----:B------:R-:W-:Y:S04]  /*244a50*/  @P5 STG.E.U8 desc[UR20][R16.64], R2 ;  /* 0x0000000210005986 */ /* 0x000fe8000c101114 */
[----:B------:R-:W-:Y:S01]  /*244a60*/  @P6 STG.E.U8 desc[UR20][R18.64], R8 ;  /* 0x0000000812006986 */ /* 0x000fe2000c101114 */
[----:B------:R-:W-:-:S03]  /*244a70*/  LOP3.LUT P6, RZ, R26, 0x8, RZ, 0xc0, !PT ;  /* 0x000000081aff7812 */ /* 0x000fc600078cc0ff */
[----:B--2---:R0:W-:Y:S04]  /*244a80*/  STL.64 [R1+0x7d10], R28 ;  /* 0x007d101c01007387 */ /* 0x0041e80000100a00 */
[----:B0-----:R-:W2:Y:S01]  /*244a90*/  LDL.LU.64 R28, [R1+0x4478] ;  /* 0x00447800011c7983 */ /* 0x001ea20000300a00 */
[----:B------:R-:W-:-:S03]  /*244aa0*/  PRMT R16, R0, 0x7772, RZ ;  /* 0x0000777200107816 */ /* 0x000fc600000000ff */
[----:B------:R-:W4:Y:S04]  /*244ab0*/  LDL.LU.64 R6, [R1+0x4468] ;  /* 0x0044680001067983 */ /* 0x000f280000300a00 */
[----:B------:R-:W-:Y:S01]  /*244ac0*/  @P6 STG.E.U8 desc[UR20][R20.64], R16 ;  /* 0x0000001014006986 */ /* 0x000fe2000c101114 */
[----:B------:R-:W-:Y:S02]  /*244ad0*/  LOP3.LUT P6, RZ, R26, 0x4, RZ, 0xc0, !PT ;  /* 0x000000041aff7812 */ /* 0x000fe400078cc0ff */
[----:B------:R-:W-:Y:S01]  /*244ae0*/  PRMT R0, R0, 0x7773, RZ ;  /* 0x0000777300007816 */ /* 0x000fe200000000ff */
[----:B------:R-:W4:Y:S04]  /*244af0*/  LDL.LU R13, [R1+0xf4] ;  /* 0x0000f400010d7983 */ /* 0x000f280000300800 */
[----:B------:R-:W4:Y:S04]  /*244b00*/  LDL.LU.64 R2, [R1+0x1038] ;  /* 0x0010380001027983 */ /* 0x000f280000300a00 */
[----:B------:R-:W4:Y:S04]  /*244b10*/  LDL.LU.64 R4, [R1+0x4460] ;  /* 0x0044600001047983 */ /* 0x000f280000300a00 */
[----:B---3--:R0:W-:Y:S01]  /*244b20*/  @P6 STG.E.U8 desc[UR20][R22.64], R0 ;  /* 0x0000000016006986 */ /* 0x0081e2000c101114 */
[----:B------:R-:W-:-:S03]  /*244b30*/  LOP3.LUT P6, RZ, R26, 0x2, RZ, 0xc0, !PT ;  /* 0x000000021aff7812 */ /* 0x000fc600078cc0ff */
[----:B------:R-:W3:Y:S04]  /*244b40*/  LDL.LU.64 R8, [R1+0x4458] ;  /* 0x0044580001087983 */ /* 0x000ee80000300a00 */
[----:B------:R-:W3:Y:S04]  /*244b50*/  LDL.LU.64 R10, [R1+0x4450] ;  /* 0x00445000010a7983 */ /* 0x000ee80000300a00 */
[----:B------:R-:W3:Y:S01]  /*244b60*/  LDL.LU.64 R14, [R1+0x1040] ;  /* 0x00104000010e7983 */ /* 0x000ee20000300a00 */
[----:B0-----:R-:W-:-:S03]  /*244b70*/  PRMT R0, R12, 0x7770, RZ ;  /* 0x000077700c007816 */ /* 0x001fc600000000ff */
[----:B------:R-:W3:Y:S04]  /*244b80*/  LDL.LU R24, [R1+0x118] ;  /* 0x0001180001187983 */ /* 0x000ee80000300800 */
[----:B------:R-:W3:Y:S04]  /*244b90*/  LDL.LU.64 R16, [R1+0x4448] ;  /* 0x0044480001107983 */ /* 0x000ee80000300a00 */
[----:B------:R-:W3:Y:S04]  /*244ba0*/  LDL.LU.64 R18, [R1+0x4440] ;  /* 0x0044400001127983 */ /* 0x000ee80000300a00 */
[----:B------:R-:W3:Y:S04]  /*244bb0*/  LDL.LU.64 R20, [R1+0x4438] ;  /* 0x0044380001147983 */ /* 0x000ee80000300a00 */
[----:B------:R-:W3:Y:S04]  /*244bc0*/  LDL.LU.64 R22, [R1+0x1070] ;  /* 0x0010700001167983 */ /* 0x000ee80000300a00 */
[----:B--2---:R0:W-:Y:S04]  /*244bd0*/  @P6 STG.E.U8 desc[UR20][R28.64], R0 ;  /* 0x000000001c006986 */ /* 0x0041e8000c101114 */
[----:B0-----:R-:W2:Y:S01]  /*244be0*/  LDL.LU.64 R28, [R1+0x7d10] ;  /* 0x007d1000011c7983 */ /* 0x001ea20000300a00 */
[----:B------:R-:W-:-:S02]  /*244bf0*/  LOP3.LUT P6, RZ, R26, 0x1, RZ, 0xc0, !PT ;  /* 0x000000011aff7812 */ /* 0x000fc400078cc0ff */
[C---:B------:R-:W-:Y:S01]  /*244c00*/  PRMT R0, R12.reuse, 0x7771, RZ ;  /* 0x000077710c007816 */ /* 0x040fe200000000ff */
[----:B------:R-:W3:Y:S10]  /*244c10*/  LDL.LU R26, [R1+0x7d08] ;  /* 0x007d0800011a7983 */ /* 0x000ef40000300800 */
[----:B--2---:R0:W-:Y:S04]  /*244c20*/  @P6 STG.E.U8 desc[UR20][R28.64], R0 ;  /* 0x000000001c006986 */ /* 0x0041e8000c101114 */
[----:B0-----:R-:W2:Y:S01]  /*244c30*/  LDL.LU.64 R28, [R1+0x7d00] ;  /* 0x007d0000011c7983 */ /* 0x001ea20000300a00 */
[----:B------:R-:W-:-:S02]  /*244c40*/  PRMT R0, R12, 0x7772, RZ ;  /* 0x000077720c007816 */ /* 0x000fc400000000ff */
[C---:B------:R-:W-:Y:S02]  /*244c50*/  LOP3.LUT P0, RZ, R27.reuse, 0x10, RZ, 0xc0, !PT ;  /* 0x000000101bff7812 */ /* 0x040fe4000780c0ff */
[C---:B------:R-:W-:Y:S02]  /*244c60*/  LOP3.LUT P1, RZ, R27.reuse, 0x20, RZ, 0xc0, !PT ;  /* 0x000000201bff7812 */ /* 0x040fe4000782c0ff */
[C---:B------:R-:W-:Y:S02]  /*244c70*/  LOP3.LUT P2, RZ, R27.reuse, 0x40, RZ, 0xc0, !PT ;  /* 0x000000401bff7812 */ /* 0x040fe4000784c0ff */
[C---:B------:R-:W-:Y:S02]  /*244c80*/  LOP3.LUT P3, RZ, R27.reuse, 0x80, RZ, 0xc0, !PT ;  /* 0x000000801bff7812 */ /* 0x040fe4000786c0ff */
[C---:B------:R-:W-:Y:S02]  /*244c90*/  LOP3.LUT P4, RZ, R27.reuse, 0x100, RZ, 0xc0, !PT ;  /* 0x000001001bff7812 */ /* 0x040fe4000788c0ff */
[----:B------:R-:W-:-:S02]  /*244ca0*/  LOP3.LUT P5, RZ, R27, 0x200, RZ, 0xc0, !PT ;  /* 0x000002001bff7812 */ /* 0x000fc400078ac0ff */
[----:B--2---:R-:W-:-:S13]  /*244cb0*/  LOP3.LUT P6, RZ, R29, 0x80000000, RZ, 0xc0, !PT ;  /* 0x800000001dff7812 */ /* 0x004fda00078cc0ff */
[----:B----4-:R0:W-:Y:S01]  /*244cc0*/  @P6 STG.E.U8 desc[UR20][R6.64], R0 ;  /* 0x0000000006006986 */ /* 0x0101e2000c101114 */
[----:B------:R-:W-:Y:S02]  /*244cd0*/  LOP3.LUT P6, RZ, R29, 0x40000000, RZ, 0xc0, !PT ;  /* 0x400000001dff7812 */ /* 0x000fe400078cc0ff */
[----:B0-----:R-:W-:-:S11]  /*244ce0*/  PRMT R0, R12, 0x7773, RZ ;  /* 0x000077730c007816 */ /* 0x001fd600000000ff */
[----:B------:R0:W-:Y:S01]  /*244cf0*/  @P6 STG.E.U8 desc[UR20][R2.64], R0 ;  /* 0x0000000002006986 */ /* 0x0001e2000c101114 */
[----:B------:R-:W-:Y:S02]  /*244d00*/  LOP3.LUT P6, RZ, R29, 0x20000000, RZ, 0xc0, !PT ;  /* 0x200000001dff7812 */ /* 0x000fe400078cc0ff */
[----:B0-----:R-:W-:-:S11]  /*244d10*/  PRMT R0, R13, 0x7770, RZ ;  /* 0x000077700d007816 */ /* 0x001fd600000000ff */
[----:B------:R0:W-:Y:S01]  /*244d20*/  @P6 STG.E.U8 desc[UR20][R4.64], R0 ;  /* 0x0000000004006986 */ /* 0x0001e2000c101114 */
[----:B------:R-:W-:Y:S02]  /*244d30*/  LOP3.LUT P6, RZ, R29, 0x10000000, RZ, 0xc0, !PT ;  /* 0x100000001dff7812 */ /* 0x000fe400078cc0ff */
[----:B0-----:R-:W-:-:S11]  /*244d40*/  PRMT R0, R13, 0x7771, RZ ;  /* 0x000077710d007816 */ /* 0x001fd600000000ff */
[----:B---3--:R0:W-:Y:S02]  /*244d50*/  @P6 STG.E.U8 desc[UR20][R8.64], R0 ;  /* 0x0000000008006986 */ /* 0x0081e4000c101114 */
        /* <DEDUP_REMOVED lines=16> */
[----:B------:R-:W-:-:S02]  /*244e60*/  LOP3.LUT P2, RZ, R27, 0x400, RZ, 0xc0, !PT ;  /* 0x000004001bff7812 */ /* 0x000fc4000784c0ff */
[----:B------:R-:W-:Y:S01]  /*244e70*/  LOP3.LUT P3, RZ, R27, 0x800, RZ, 0xc0, !PT ;  /* 0x000008001bff7812 */ /* 0x000fe2000786c0ff */
[----:B------:R-:W4:Y:S04]  /*244e80*/  LDL.LU.64 R18, [R1+0x1080] ;  /* 0x0010800001127983 */ /* 0x000f280000300a00 */
[----:B------:R-:W4:Y:S04]  /*244e90*/  LDL.LU.64 R20, [R1+0x4418] ;  /* 0x0044180001147983 */ /* 0x000f280000300a00 */
[----:B------:R-:W4:Y:S01]  /*244ea0*/  LDL.LU R0, [R1+0x11c] ;  /* 0x00011c0001007983 */ /* 0x000f220000300800 */
[----:B--2---:R-:W-:-:S05]  /*244eb0*/  PRMT R2, R24, 0x7770, RZ ;  /* 0x0000777018027816 */ /* 0x004fca00000000ff */
[----:B------:R0:W-:Y:S02]  /*244ec0*/  @P2 STG.E.U8 desc[UR20][R22.64], R2 ;  /* 0x0000000216002986 */ /* 0x0001e4000c101114 */
[----:B0-----:R-:W-:Y:S02]  /*244ed0*/  PRMT R2, R24, 0x7771, RZ ;  /* 0x0000777118027816 */ /* 0x001fe400000000ff */
[----:B------:R-:W2:Y:S04]  /*244ee0*/  LDL.LU.64 R22, [R1+0x4410] ;  /* 0x0044100001167983 */ /* 0x000ea80000300a00 */
[----:B---3--:R0:W-:Y:S04]  /*244ef0*/  @P3 STG.E.U8 desc[UR20][R14.64], R2 ;  /* 0x000000020e003986 */ /* 0x0081e8000c101114 */
[----:B0-----:R-:W3:Y:S04]  /*244f00*/  LDL.LU R14, [R1+0xfc] ;  /* 0x0000fc00010e7983 */ /* 0x001ee80000300800 */
[----:B------:R-:W4:Y:S04]  /*244f10*/  LDL.LU.64 R6, [R1+0x43f8] ;  /* 0x0043f80001067983 */ /* 0x000f280000300a00 */
[----:B----4-:R0:W-:Y:S04]  /*244f20*/  STL.64 [R1+0x7ce8], R6 ;  /* 0x007ce80601007387 */ /* 0x0101e80000100a00 */
[----:B0-----:R-:W4:Y:S04]  /*244f30*/  LDL.LU.64 R6, [R1+0x4400] ;  /* 0x0044000001067983 */ /* 0x001f280000300a00 */
[----:B----4-:R0:W-:Y:S04]  /*244f40*/  STL.64 [R1+0x7cf0], R6 ;  /* 0x007cf00601007387 */ /* 0x0101e80000100a00 */
[----:B0-----:R-:W4:Y:S01]  /*244f50*/  LDL.LU.64 R6, [R1+0x1088] ;  /* 0x0010880001067983 */ /* 0x001f220000300a00 */
        /* <DEDUP_REMOVED lines=16> */
[----:B----4-:R0:W-:Y:S04]  /*245060*/  STL.64 [R1+0x7cf8], R6 ;  /* 0x007cf80601007387 */ /* 0x0101e80000100a00 */
[----:B0-----:R-:W4:Y:S01]  /*245070*/  LDL.LU.64 R6, [R1+0x4408] ;  /* 0x0044080001067983 */ /* 0x001f220000300a00 */
[----:B------:R-:W-:-:S07]  /*245080*/  LOP3.LUT R29, R29, 0xfdffffff, RZ, 0xc0, !PT ;  /* 0xfdffffff1d1d7812 */ /* 0x000fce00078ec0ff */
[----:B------:R-:W-:Y:S02]  /*245090*/  @P6 LOP3.LUT R29, R29, 0x2000000, RZ, 0xfc, !PT ;  /* 0x020000001d1d6812 */ /* 0x000fe400078efcff */
[----:B------:R-:W-:Y:S02]  /*2450a0*/  LOP3.LUT P6, RZ, R27, 0x10000, RZ, 0xc0, !PT ;  /* 0x000100001bff7812 */ /* 0x000fe400078cc0ff */
[----:B------:R-:W-:Y:S02]  /*2450b0*/  LOP3.LUT R29, R29, 0xfbffffff, RZ, 0xc0, !PT ;  /* 0xfbffffff1d1d7812 */ /* 0x000fe400078ec0ff */
[----:B------:R-:W-:-:S09]  /*2450c0*/  LOP3.LUT P4, RZ, R27, 0x1000, RZ, 0xc0, !PT ;  /* 0x000010001bff7812 */ /* 0x000fd2000788c0ff */
[----:B------:R-:W-:Y:S02]  /*2450d0*/  @P6 LOP3.LUT R29, R29, 0x4000000, RZ, 0xfc, !PT ;  /* 0x040000001d1d6812 */ /* 0x000fe400078efcff */
[----:B------:R-:W-:Y:S02]  /*2450e0*/  LOP3.LUT P6, RZ, R27, 0x8000, RZ, 0xc0, !PT ;  /* 0x000080001bff7812 */ /* 0x000fe400078cc0ff */
[----:B------:R-:W-:Y:S02]  /*2450f0*/  LOP3.LUT R29, R29, 0xf7ffffff, RZ, 0xc0, !PT ;  /* 0xf7ffffff1d1d7812 */ /* 0x000fe400078ec0ff */
[----:B------:R-:W-:Y:S02]  /*245100*/  LOP3.LUT P5, RZ, R27, 0x2000, RZ, 0xc0, !PT ;  /* 0x000020001bff7812 */ /* 0x000fe400078ac0ff */
[----:B------:R-:W-:-:S07]  /*245110*/  PRMT R2, R24, 0x7772, RZ ;  /* 0x0000777218027816 */ /* 0x000fce00000000ff */
[----:B------:R-:W-:Y:S02]  /*245120*/  @P6 LOP3.LUT R29, R29, 0x8000000, RZ, 0xfc, !PT ;  /* 0x080000001d1d6812 */ /* 0x000fe400078efcff */
[----:B------:R-:W-:Y:S01]  /*245130*/  LOP3.LUT P6, RZ, R27, 0x4000, RZ, 0xc0, !PT ;  /* 0x000040001bff7812 */ /* 0x000fe200078cc0ff */
[----:B------:R0:W-:Y:S01]  /*245140*/  @P4 STG.E.U8 desc[UR20][R16.64], R2 ;  /* 0x0000000210004986 */ /* 0x0001e2000c101114 */
[----:B------:R-:W-:Y:S02]  /*245150*/  PRMT R8, R0, 0x7770, RZ ;  /* 0x0000777000087816 */ /* 0x000fe400000000ff */
[----:B0-----:R-:W-:-:S05]  /*245160*/  PRMT R2, R24, 0x7773, RZ ;  /* 0x0000777318027816 */ /* 0x001fca00000000ff */
[----:B------:R0:W-:Y:S04]  /*245170*/  @P5 STG.E.U8 desc[UR20][R18.64], R2 ;  /* 0x0000000212005986 */ /* 0x0001e8000c101114 */
[----:B------:R1:W-:Y:S01]  /*245180*/  @P6 STG.E.U8 desc[UR20][R20.64], R8 ;  /* 0x0000000814006986 */ /* 0x0003e2000c101114 */
[C---:B------:R-:W-:Y:S02]  /*245190*/  LOP3.LUT P6, RZ, R29.reuse, 0x8000000, RZ, 0xc0, !PT ;  /* 0x080000001dff7812 */ /* 0x040fe400078cc0ff */
[----:B------:R-:W-:Y:S01]  /*2451a0*/  PRMT R16, R0, 0x7771, RZ ;  /* 0x0000777100107816 */ /* 0x000fe200000000ff */
[----:B0-----:R-:W3:Y:S04]  /*2451b0*/  LDL.LU.64 R2, [R1+0x43f0] ;  /* 0x0043f00001027983 */ /* 0x001ee80000300a00 */
[----:B------:R-:W3:Y:S06]  /*2451c0*/  LDL.LU.64 R4, [R1+0x10b8] ;  /* 0x0010b80001047983 */ /* 0x000eec0000300a00 */
        /* <DEDUP_REMOVED lines=11> */
[----:B----4-:R0:W-:Y:S04]  /*245280*/  @P6 STG.E.U8 desc[UR20][R6.64], R22 ;  /* 0x0000001606006986 */ /* 0x0101e8000c101114 */
[----:B0-----:R-:W4:Y:S01]  /*245290*/  LDL.LU.64 R6, [R1+0x7cf8] ;  /* 0x007cf80001067983 */ /* 0x001f220000300a00 */
[----:B------:R-:W-:-:S02]  /*2452a0*/  LOP3.LUT P6, RZ, R29, 0x2000000, RZ, 0xc0, !PT ;  /* 0x020000001dff7812 */ /* 0x000fc400078cc0ff */
[----:B------:R-:W-:Y:S01]  /*2452b0*/  PRMT R0, R0, 0x7773, RZ ;  /* 0x0000777300007816 */ /* 0x000fe200000000ff */
[----:B------:R-:W2:Y:S10]  /*2452c0*/  LDL.LU.64 R22, [R1+0x43c0] ;  /* 0x0043c00001167983 */ /* 0x000eb40000300a00 */
[----:B----4-:R0:W-:Y:S04]  /*2452d0*/  @P6 STG.E.U8 desc[UR20][R6.64], R0 ;  /* 0x0000000006006986 */ /* 0x0101e8000c101114 */
[----:B0-----:R-:W4:Y:S01]  /*2452e0*/  LDL.LU.64 R6, [R1+0x7cf0] ;  /* 0x007cf00001067983 */ /* 0x001f220000300a00 */
[----:B------:R-:W-:-:S02]  /*2452f0*/  LOP3.LUT P6, RZ, R29, 0x1000000, RZ, 0xc0, !PT ;  /* 0x010000001dff7812 */ /* 0x000fc400078cc0ff */
[----:B---3--:R-:W-:-:S11]  /*245300*/  PRMT R0, R14, 0x7770, RZ ;  /* 0x000077700e007816 */ /* 0x008fd600000000ff */
[----:B----4-:R0:W-:Y:S04]  /*245310*/  @P6 STG.E.U8 desc[UR20][R6.64], R0 ;  /* 0x0000000006006986 */ /* 0x0101e8000c101114 */
[----:B0-----:R-:W3:Y:S01]  /*245320*/  LDL.LU.64 R6, [R1+0x7ce8] ;  /* 0x007ce80001067983 */ /* 0x001ee20000300a00 */
        /* <DEDUP_REMOVED lines=8> */
[----:B---3--:R0:W-:Y:S01]  /*2453b0*/  @P6 STG.E.U8 desc[UR20][R6.64], R0 ;  /* 0x0000000006006986 */ /* 0x0081e2000c101114 */
[----:B------:R-:W-:Y:S02]  /*2453c0*/  LOP3.LUT P6, RZ, R29, 0x400000, RZ, 0xc0, !PT ;  /* 0x004000001dff7812 */ /* 0x000fe400078cc0ff */
[----:B0-----:R-:W-:-:S11]  /*2453d0*/  PRMT R0, R14, 0x7772, RZ ;  /* 0x000077720e007816 */ /* 0x001fd600000000ff */
[----:B------:R0:W-:Y:S01]  /*2453e0*/  @P6 STG.E.U8 desc[UR20][R2.64], R0 ;  /* 0x0000000002006986 */ /* 0x0001e2000c101114 */
[----:B------:R-:W-:Y:S02]  /*2453f0*/  LOP3.LUT P6, RZ, R29, 0x200000, RZ, 0xc0, !PT ;  /* 0x002000001dff7812 */ /* 0x000fe400078cc0ff */
[----:B0-----:R-:W-:-:S11]  /*245400*/  PRMT R0, R14, 0x7773, RZ ;  /* 0x000077730e007816 */ /* 0x001fd600000000ff */
[----:B------:R2:W-:Y:S01]  /*245410*/  @P6 STG.E.U8 desc[UR20][R4.64], R0 ;  /* 0x0000000004006986 */ /* 0x0005e2000c101114 */
[----:B------:R-:W-:Y:S02]  /*245420*/  LOP3.LUT P6, RZ, R29, 0x100000, RZ, 0xc0, !PT ;  /* 0x001000001dff7812 */ /* 0x000fe400078cc0ff */
[----:B--2---:R-:W-:-:S11]  /*245430*/  PRMT R0, R15, 0x7770, RZ ;  /* 0x000077700f007816 */ /* 0x004fd600000000ff */
        /* <DEDUP_REMOVED lines=24> */
[----:B------:R0:W-:Y:S04]  /*2455c0*/  STL [R1+0x7ce0], R25 ;  /* 0x007ce01901007387 */ /* 0x0001e80000100800 */
[----:B0-----:R-:W2:Y:S04]  /*2455d0*/  LDL.LU.64 R24, [R1+0x4398] ;  /* 0x0043980001187983 */ /* 0x001ea80000300a00 */
[----:B------:R-:W3:Y:S04]  /*2455e0*/  LDL.LU R5, [R1+0x108] ;  /* 0x0001080001057983 */ /* 0x000ee80000300800 */
[----:B---3--:R0:W-:Y:S04]  /*2455f0*/  STL [R1+0x7cd0], R5 ;  /* 0x007cd00501007387 */ /* 0x0081e80000100800 */
        /* <DEDUP_REMOVED lines=22> */
[----:B------:R-:W-:Y:S02]  /*245760*/  LOP3.LUT P6, RZ, R26, 0x8, RZ, 0xc0, !PT ;  /* 0x000000081aff7812 */ /* 0x000fe400078cc0ff */
[----:B------:R-:W-:Y:S02]  /*245770*/  LOP3.LUT R29, R29, 0xfffbffff, RZ, 0xc0, !PT ;  /* 0xfffbffff1d1d7812 */ /* 0x000fe400078ec0ff */
[----:B------:R-:W-:-:S09]  /*245780*/  LOP3.LUT P3, RZ, R27, 0x40000000, RZ, 0xc0, !PT ;  /* 0x400000001bff7812 */ /* 0x000fd2000786c0ff */
[----:B------:R-:W-:Y:S02]  /*245790*/  @P6 LOP3.LUT R29, R29, 0x40000, RZ, 0xfc, !PT ;  /* 0x000400001d1d6812 */ /* 0x000fe400078efcff */
[----:B------:R-:W-:Y:S02]  /*2457a0*/  LOP3.LUT P6, RZ, R26, 0x4, RZ, 0xc0, !PT ;  /* 0x000000041aff7812 */ /* 0x000fe400078cc0ff */
[----:B------:R-:W-:Y:S02]  /*2457b0*/  LOP3.LUT P4, RZ, R27, 0x80000000, RZ, 0xc0, !PT ;  /* 0x800000001bff7812 */ /* 0x000fe4000788c0ff */
[----:B------:R-:W-:Y:S02]  /*2457c0*/  LOP3.LUT R29, R29, 0xfff7ffff, RZ, 0xc0, !PT ;  /* 0xfff7ffff1d1d7812 */ /* 0x000fe400078ec0ff */
[----:B------:R-:W-:Y:S02]  /*2457d0*/  PRMT R2, R20, 0x7770, RZ ;  /* 0x0000777014027816 */ /* 0x000fe400000000ff */
[----:B------:R-:W-:-:S03]  /*2457e0*/  LOP3.LUT P5, RZ, R26, 0x1, RZ, 0xc0, !PT ;  /* 0x000000011aff7812 */ /* 0x000fc600078ac0ff */
[----:B------:R0:W-:Y:S02]  /*2457f0*/  @P3 STG.E.U8 desc[UR20][R12.64], R2 ;  /* 0x000000020c003986 */ /* 0x0001e4000c101114 */
[----:B------:R-:W-:Y:S02]  /*245800*/  @P6 LOP3.LUT R29, R29, 0x80000, RZ, 0xfc, !PT ;  /* 0x000800001d1d6812 */ /* 0x000fe400078efcff */
[----:B------:R-:W-:Y:S02]  /*245810*/  LOP3.LUT P6, RZ, R26, 0x2, RZ, 0xc0, !PT ;  /* 0x000000021aff7812 */ /* 0x000fe400078cc0ff */
[C---:B0-----:R-:W-:Y:S02]  /*245820*/  PRMT R2, R20.reuse, 0x7771, RZ ;  /* 0x0000777114027816 */ /* 0x041fe400000000ff */
[----:B------:R-:W-:-:S03]  /*245830*/  PRMT R8, R20, 0x7773, RZ ;  /* 0x0000777314087816 */ /* 0x000fc600000000ff */
[----:B----4-:R0:W-:Y:S02]  /*245840*/  @P4 STG.E.U8 desc[UR20][R14.64], R2 ;  /* 0x000000020e004986 */ /* 0x0101e4000c101114 */
[----:B0-----:R-:W-:-:S05]  /*245850*/  PRMT R2, R20, 0x7772, RZ ;  /* 0x0000777214027816 */ /* 0x001fca00000000ff */
[----:B------:R-:W-:Y:S04]  /*245860*/  @P5 STG.E.U8 desc[UR20][R16.64], R2 ;  /* 0x0000000210005986 */ /* 0x000fe8000c101114 */
[----:B------:R-:W-:Y:S01]  /*245870*/  @P6 STG.E.U8 desc[UR20][R18.64], R8 ;  /* 0x0000000812006986 */ /* 0x000fe2000c101114 */
[----:B------:R-:W-:Y:S02]  /*245880*/  LOP3.LUT P6, RZ, R29, 0x80000, RZ, 0xc0, !PT ;  /* 0x000800001dff7812 */ /* 0x000fe400078cc0ff */
[----:B------:R-:W-:-:S11]  /*245890*/  PRMT R14, R0, 0x7770, RZ ;  /* 0x00007770000e7816 */ /* 0x000fd600000000ff */
[----:B--2---:R0:W-:Y:S01]  /*2458a0*/  @P6 STG.E.U8 desc[UR20][R22.64], R14 ;  /* 0x0000000e16006986 */ /* 0x0041e2000c101114 */
[----:B------:R-:W-:Y:S02]  /*2458b0*/  LOP3.LUT P6, RZ, R29, 0x40000, RZ, 0xc0, !PT ;  /* 0x000400001dff7812 */ /* 0x000fe400078cc0ff */
[----:B0-----:R-:W-:-:S11]  /*2458c0*/  PRMT R22, R0, 0x7771, RZ ;  /* 0x0000777100167816 */ /* 0x001fd600000000ff */
[----:B------:R-:W-:Y:S04]  /*2458d0*/  @P6 STG.E.U8 desc[UR20][R24.64], R22 ;  /* 0x0000001618006986 */ /* 0x000fe8000c101114 */
[----:B---3--:R0:W-:Y:S04]  /*2458e0*/  STL.64 [R1+0x7cc8], R6 ;  /* 0x007cc80601007387 */ /* 0x0081e80000100a00 */
[----:B0-----:R-:W2:Y:S04]  /*2458f0*/  LDL.LU.64 R6, [R1+0x4388] ;  /* 0x0043880001067983 */ /* 0x001ea80000300a00 */
[----:B------:R-:W3:Y:S04]  /*245900*/  LDL.LU R21, [R1+0xe8] ;  /* 0x0000e80001157983 */ /* 0x000ee80000300800 */
[----:B------:R-:W4:Y:S04]  /*245910*/  LDL.LU.64 R2, [R1+0x4378] ;  /* 0x0043780001027983 */ /* 0x000f280000300a00 */
[----:B------:R-:W3:Y:S04]  /*245920*/  LDL.LU.64 R8, [R1+0x1118] ;  /* 0x0011180001087983 */ /* 0x000ee80000300a00 */
[----:B------:R-:W3:Y:S04]  /*245930*/  LDL.LU.64 R10, [R1+0x4370] ;  /* 0x00437000010a7983 */ /* 0x000ee80000300a00 */
[----:B------:R-:W3:Y:S04]  /*245940*/  LDL.LU.64 R12, [R1+0x4368] ;  /* 0x00436800010c7983 */ /* 0x000ee80000300a00 */
[----:B------:R-:W3:Y:S04]  /*245950*/  LDL.LU R20, [R1+0x10c] ;  /* 0x00010c0001147983 */ /* 0x000ee80000300800 */
[----:B------:R-:W3:Y:S04]  /*245960*/  LDL.LU.64 R14, [R1+0x4360] ;  /* 0x00436000010e7983 */ /* 0x000ee80000300a00 */
[----:B------:R-:W3:Y:S04]  /*245970*/  LDL.LU.64 R16, [R1+0x1148] ;  /* 0x0011480001107983 */ /* 0x000ee80000300a00 */
[----:B------:R-:W3:Y:S04]  /*245980*/  LDL.LU.64 R18, [R1+0x4358] ;  /* 0x0043580001127983 */ /* 0x000ee80000300a00 */
[----:B------:R-:W2:Y:S01]  /*245990*/  LDL.LU R25, [R1+0x7ce0] ;  /* 0x007ce00001197983 */ /* 0x000ea20000300800 */
[----:B------:R-:W-:-:S03]  /*2459a0*/  LOP3.LUT P6, RZ, R29, 0x20000, RZ, 0xc0, !PT ;  /* 0x000200001dff7812 */ /* 0x000fc600078cc0ff */
[----:B------:R-:W3:Y:S01]  /*2459b0*/  LDL.LU.64 R22, [R1+0x4350] ;  /* 0x0043500001167983 */ /* 0x000ee20000300a00 */
[----:B--2---:R-:W-:Y:S01]  /*2459c0*/  IMAD.MOV.U32 R24, RZ, RZ, R25 ;  /* 0x000000ffff187224 */ /* 0x004fe200078e0019 */
[----:B------:R-:W-:-:S08]  /*2459d0*/  PRMT R25, R0, 0x7772, RZ ;  /* 0x0000777200197816 */ /* 0x000fd000000000ff */
[----:B------:R0:W-:Y:S04]  /*2459e0*/  @P6 STG.E.U8 desc[UR20][R4.64], R25 ;  /* 0x0000001904006986 */ /* 0x0001e8000c101114 */
[----:B0-----:R-:W2:Y:S01]  /*2459f0*/  LDL.LU.64 R4, [R1+0x7cd8] ;  /* 0x007cd80001047983 */ /* 0x001ea20000300a00 */
[C---:B------:R-:W-:Y:S02]  /*245a00*/  LOP3.LUT P6, RZ, R29.reuse, 0x10000, RZ, 0xc0, !PT ;  /* 0x000100001dff7812 */ /* 0x040fe400078cc0ff */
[----:B------:R-:W-:Y:S01]  /*245a10*/  PRMT R0, R0, 0x7773, RZ ;  /* 0x0000777300007816 */ /* 0x000fe200000000ff */
[----:B------:R-:W3:Y:S10]  /*245a20*/  LDL.LU R25, [R1+0x7cd4] ;  /* 0x007cd40001197983 */ /* 0x000ef40000300800 */
        /* <DEDUP_REMOVED lines=17> */
[----:B----4-:R0:W-:Y:S01]  /*245b40*/  @P6 STG.E.U8 desc[UR20][R2.64], R0 ;  /* 0x0000000002006986 */ /* 0x0101e2000c101114 */
        /* <DEDUP_REMOVED lines=17> */
[----:B------:R-:W-:Y:S01]  /*245c60*/  LOP3.LUT R29, R29, 0xffffffef, RZ, 0xc0, !PT ;  /* 0xffffffef1d1d7812 */ /* 0x000fe200078ec0ff */
[----:B------:R-:W3:Y:S01]  /*245c70*/  LDL.LU.64 R12, [R1+0x19a0] ;  /* 0x0019a000010c7983 */ /* 0x000ee20000300a00 */
[----:B------:R-:W-:Y:S02]  /*245c80*/  LOP3.LUT P2, RZ, R26, 0x10000, RZ, 0xc0, !PT ;  /* 0x000100001aff7812 */ /* 0x000fe4000784c0ff */
[----:B------:R-:W-:Y:S01]  /*245c90*/  PRMT R0, R20, 0x7772, RZ ;  /* 0x0000777214007816 */ /* 0x000fe200000000ff */
[----:B------:R-:W4:Y:S04]  /*245ca0*/  LDL.LU.64 R16, [R1+0x4340] ;  /* 0x0043400001107983 */ /* 0x000f280000300a00 */
[----:B------:R-:W4:Y:S02]  /*245cb0*/  LDL.LU.64 R14, [R1+0x4338] ;  /* 0x00433800010e7983 */ /* 0x000f240000300a00 */
[----:B------:R-:W-:-:S02]  /*245cc0*/  @P6 LOP3.LUT R29, R29, 0x10, RZ, 0xfc, !PT ;  /* 0x000000101d1d6812 */ /* 0x000fc400078efcff */
[----:B------:R-:W-:Y:S01]  /*245cd0*/  LOP3.LUT P6, RZ, R26, 0x8000000, RZ, 0xc0, !PT ;  /* 0x080000001aff7812 */ /* 0x000fe200078cc0ff */
[----:B------:R-:W4:Y:S01]  /*245ce0*/  LDL.LU.64 R18, [R1+0x4330] ;  /* 0x0043300001127983 */ /* 0x000f220000300a00 */
[----:B------:R-:W-:-:S03]  /*245cf0*/  LOP3.LUT R29, R29, 0xffffffdf, RZ, 0xc0, !PT ;  /* 0xffffffdf1d1d7812 */ /* 0x000fc600078ec0ff */
[----:B------:R-:W4:Y:S08]  /*245d00*/  LDL.LU R21, [R1+0xec] ;  /* 0x0000ec0001157983 */ /* 0x000f300000300800 */
[----:B------:R-:W-:Y:S02]  /*245d10*/  @P6 LOP3.LUT R29, R29, 0x20, RZ, 0xfc, !PT ;  /* 0x000000201d1d6812 */ /* 0x000fe400078efcff */
        /* <DEDUP_REMOVED lines=15> */
[C---:B------:R-:W-:Y:S02]  /*245e10*/  LOP3.LUT P6, RZ, R26.reuse, 0x200000, RZ, 0xc0, !PT ;  /* 0x002000001aff7812 */ /* 0x040fe400078cc0ff */
[----:B------:R-:W-:Y:S02]  /*245e20*/  LOP3.LUT R29, R29, 0xfffff7ff, RZ, 0xc0, !PT ;  /* 0xfffff7ff1d1d7812 */ /* 0x000fe400078ec0ff */
[C---:B------:R-:W-:Y:S02]  /*245e30*/  LOP3.LUT P3, RZ, R26.reuse, 0x20000, RZ, 0xc0, !PT ;  /* 0x000200001aff7812 */ /* 0x040fe4000786c0ff */
[C---:B------:R-:W-:Y:S02]  /*245e40*/  LOP3.LUT P4, RZ, R26.reuse, 0x40000, RZ, 0xc0, !PT ;  /* 0x000400001aff7812 */ /* 0x040fe4000788c0ff */
[----:B------:R-:W-:-:S02]  /*245e50*/  LOP3.LUT P5, RZ, R26, 0x80000, RZ, 0xc0, !PT ;  /* 0x000800001aff7812 */ /* 0x000fc400078ac0ff */
[C---:B------:R-:W-:Y:S02]  /*245e60*/  LOP3.LUT P0, RZ, R26.reuse, 0x20000000, RZ, 0xc0, !PT ;  /* 0x200000001aff7812 */ /* 0x040fe4000780c0ff */
[C---:B------:R-:W-:Y:S02]  /*245e70*/  LOP3.LUT P1, RZ, R26.reuse, 0x40000000, RZ, 0xc0, !PT ;  /* 0x400000001aff7812 */ /* 0x040fe4000782c0ff */
[----:B------:R-:W-:Y:S02]  /*245e80*/  @P6 LOP3.LUT R29, R29, 0x800, RZ, 0xfc, !PT ;  /* 0x000008001d1d6812 */ /* 0x000fe400078efcff */
[C---:B------:R-:W-:Y:S01]  /*245e90*/  LOP3.LUT P6, RZ, R26.reuse, 0x100000, RZ, 0xc0, !PT ;  /* 0x001000001aff7812 */ /* 0x040fe200078cc0ff */
[----:B--2---:R0:W-:Y:S01]  /*245ea0*/  @P2 STG.E.U8 desc[UR20][R22.64], R0 ;  /* 0x0000000016002986 */ /* 0x0041e2000c101114 */
[----:B------:R-:W-:-:S03]  /*245eb0*/  LOP3.LUT P2, RZ, R26, 0x80000000, RZ, 0xc0, !PT ;  /* 0x800000001aff7812 */ /* 0x000fc6000784c0ff */
[----:B0-----:R-:W2:Y:S04]  /*245ec0*/  LDL.LU.64 R22, [R1+0x19a8] ;  /* 0x0019a80001167983 */ /* 0x001ea80000300a00 */
[----:B------:R-:W2:Y:S04]  /*245ed0*/  LDL.LU R0, [R1+0x150] ;  /* 0x0001500001007983 */ /* 0x000ea80000300800 */
[----:B------:R0:W-:Y:S04]  /*245ee0*/  STL.64 [R1+0x7ca0], R26 ;  /* 0x007ca01a01007387 */ /* 0x0001e80000100a00 */
[----:B0-----:R-:W3:Y:S04]  /*245ef0*/  LDL.LU.64 R26, [R1+0x19b0] ;  /* 0x0019b000011a7983 */ /* 0x001ee80000300a00 */
[----:B---3--:R0:W-:Y:S04]  /*245f00*/  STL.64 [R1+0x7cb0], R26 ;  /* 0x007cb01a01007387 */ /* 0x0081e80000100a00 */
[----:B0-----:R-:W3:Y:S04]  /*245f10*/  LDL.LU.64 R26, [R1+0x4318] ;  /* 0x00431800011a7983 */ /* 0x001ee80000300a00 */
[----:B---3--:R0:W-:Y:S04]  /*245f20*/  STL.64 [R1+0x7cb8], R26 ;  /* 0x007cb81a01007387 */ /* 0x0081e80000100a00 */
[----:B0-----:R-:W3:Y:S01]  /*245f30*/  LDL.LU.64 R26, [R1+0x4320] ;  /* 0x00432000011a7983 */ /* 0x001ee20000300a00 */
[----:B------:R-:W-:-:S05]  /*245f40*/  PRMT R2, R20, 0x7773, RZ ;  /* 0x0000777314027816 */ /* 0x000fca00000000ff */
[----:B------:R4:W-:Y:S02]  /*245f50*/  @P3 STG.E.U8 desc[UR20][R12.64], R2 ;  /* 0x000000020c003986 */ /* 0x0009e4000c101114 */
[----:B----4-:R-:W-:-:S05]  /*245f60*/  PRMT R2, R21, 0x7770, RZ ;  /* 0x0000777015027816 */ /* 0x010fca00000000ff */
[----:B------:R0:W-:Y:S02]  /*245f70*/  @P4 STG.E.U8 desc[UR20][R16.64], R2 ;  /* 0x0000000210004986 */ /* 0x0001e4000c101114 */
[C---:B0-----:R-:W-:Y:S02]  /*245f80*/  PRMT R2, R21.reuse, 0x7771, RZ ;  /* 0x0000777115027816 */ /* 0x041fe400000000ff */
[----:B---3--:R0:W-:Y:S04]  /*245f90*/  STL.64 [R1+0x7cc0], R26 ;  /* 0x007cc01a01007387 */ /* 0x0081e80000100a00 */
[----:B0-----:R-:W3:Y:S04]  /*245fa0*/  LDL.LU.64 R26, [R1+0x4328] ;  /* 0x00432800011a7983 */ /* 0x001ee80000300a00 */
[----:B------:R0:W-:Y:S01]  /*245fb0*/  @P5 STG.E.U8 desc[UR20][R14.64], R2 ;  /* 0x000000020e005986 */ /* 0x0001e2000c101114 */
[----:B------:R-:W-:-:S03]  /*245fc0*/  PRMT R10, R21, 0x7773, RZ ;  /* 0x00007773150a7816 */ /* 0x000fc600000000ff */
[----:B------:R-:W4:Y:S04]  /*245fd0*/  LDL.LU R16, [R1+0x130] ;  /* 0x0001300001107983 */ /* 0x000f280000300800 */
[----:B------:R-:W4:Y:S01]  /*245fe0*/  LDL.LU.64 R6, [R1+0x4310] ;  /* 0x0043100001067983 */ /* 0x000f220000300a00 */
[----:B0-----:R-:W-:-:S05]  /*245ff0*/  PRMT R2, R21, 0x7772, RZ ;  /* 0x0000777215027816 */ /* 0x001fca00000000ff */
[----:B------:R0:W-:Y:S01]  /*246000*/  @P6 STG.E.U8 desc[UR20][R18.64], R2 ;  /* 0x0000000212006986 */ /* 0x0001e2000c101114 */
[C---:B------:R-:W-:Y:S02]  /*246010*/  LOP3.LUT P6, RZ, R29.reuse, 0x800, RZ, 0xc0, !PT ;  /* 0x000008001dff7812 */ /* 0x040fe400078cc0ff */
[----:B--2---:R-:W-:Y:S01]  /*246020*/  PRMT R20, R0, 0x7770, RZ ;  /* 0x0000777000147816 */ /* 0x004fe200000000ff */
[----:B0-----:R-:W2:Y:S10]  /*246030*/  LDL.LU.64 R2, [R1+0x4308] ;  /* 0x0043080001027983 */ /* 0x001eb40000300a00 */
[----:B------:R0:W-:Y:S01]  /*246040*/  @P6 STG.E.U8 desc[UR20][R22.64], R10 ;  /* 0x0000000a16006986 */ /* 0x0001e2000c101114 */
[----:B------:R-:W-:-:S03]  /*246050*/  LOP3.LUT P6, RZ, R29, 0x400, RZ, 0xc0, !PT ;  /* 0x000004001dff7812 */ /* 0x000fc600078cc0ff */
[----:B------:R-:W2:Y:S04]  /*246060*/  LDL.LU.64 R4, [R1+0x4300] ;  /* 0x0043000001047983 */ /* 0x000ea80000300a00 */
[----:B------:R-:W2:Y:S04]  /*246070*/  LDL.LU R17, [R1+0x154] ;  /* 0x0001540001117983 */ /* 0x000ea80000300800 */
[----:B------:R-:W2:Y:S04]  /*246080*/  LDL.LU.64 R8, [R1+0x19b8] ;  /* 0x0019b80001087983 */ /* 0x000ea80000300a00 */
[----:B0-----:R-:W2:Y:S04]  /*246090*/  LDL.LU.64 R10, [R1+0x42f8] ;  /* 0x0042f800010a7983 */ /* 0x001ea80000300a00 */
[----:B------:R-:W2:Y:S04]  /*2460a0*/  LDL.LU.64 R12, [R1+0x42f0] ;  /* 0x0042f000010c7983 */ /* 0x000ea80000300a00 */
[----:B------:R-:W2:Y:S04]  /*2460b0*/  LDL.LU.64 R14, [R1+0x42e8] ;  /* 0x0042e800010e7983 */ /* 0x000ea80000300a00 */
[----:B------:R-:W2:Y:S04]  /*2460c0*/  LDL.LU.64 R18, [R1+0x19c0] ;  /* 0x0019c00001127983 */ /* 0x000ea80000300a00 */
[----:B------:R-:W2:Y:S04]  /*2460d0*/  LDL.LU R22, [R1+0x134] ;  /* 0x0001340001167983 */ /* 0x000ea80000300800 */
[----:B---3--:R0:W-:Y:S04]  /*2460e0*/  @P6 STG.E.U8 desc[UR20][R26.64], R20 ;  /* 0x000000141a006986 */ /* 0x0081e8000c101114 */
[----:B0-----:R-:W3:Y:S01]  /*2460f0*/  LDL.LU.64 R26, [R1+0x7cc0] ;  /* 0x007cc000011a7983 */ /* 0x001ee20000300a00 */
[C---:B------:R-:W-:Y:S01]  /*246100*/  LOP3.LUT P6, RZ, R29.reuse, 0x200, RZ, 0xc0, !PT ;  /* 0x000002001dff7812 */ /* 0x040fe200078cc0ff */
        /* <DEDUP_REMOVED lines=8> */
[----:B0-----:R-:W3:Y:S01]  /*246190*/  LDL.LU.64 R26, [R1+0x7cb0] ;  /* 0x007cb000011a7983 */ /* 0x001ee20000300a00 */
[----:B------:R-:W-:Y:S02]  /*2461a0*/  LOP3.LUT P6, RZ, R29, 0x80, RZ, 0xc0, !PT ;  /* 0x000000801dff7812 */ /* 0x000fe400078cc0ff */
[----:B------:R-:W-:Y:S01]  /*2461b0*/  PRMT R0, R0, 0x7773, RZ ;  /* 0x0000777300007816 */ /* 0x000fe200000000ff */
[----:B------:R-:W2:Y:S01]  /*2461c0*/  LDL.LU R24, [R1+0x7ca8] ;  /* 0x007ca80001187983 */ /* 0x000ea20000300800 */
[C---:B------:R-:W-:Y:S02]  /*2461d0*/  LOP3.LUT P3, RZ, R25.reuse, 0x1, RZ, 0xc0, !PT ;  /* 0x0000000119ff7812 */ /* 0x040fe4000786c0ff */
[----:B------:R-:W-:-:S02]  /*2461e0*/  LOP3.LUT P4, RZ, R25, 0x2, RZ, 0xc0, !PT ;  /* 0x0000000219ff7812 */ /* 0x000fc4000788c0ff */
[----:B------:R-:W-:-:S05]  /*2461f0*/  LOP3.LUT P5, RZ, R25, 0x4, RZ, 0xc0, !PT ;  /* 0x0000000419ff7812 */ /* 0x000fca00078ac0ff */
[----:B---3--:R4:W-:Y:S01]  /*246200*/  @P6 STG.E.U8 desc[UR20][R26.64], R0 ;  /* 0x000000001a006986 */ /* 0x0089e2000c101114 */
[C---:B------:R-:W-:Y:S02]  /*246210*/  LOP3.LUT P6, RZ, R29.reuse, 0x40, RZ, 0xc0, !PT ;  /* 0x000000401dff7812 */ /* 0x040fe400078cc0ff */
[----:B----4-:R-:W-:Y:S01]  /*246220*/  PRMT R0, R16, 0x7770, RZ ;  /* 0x0000777010007816 */ /* 0x010fe200000000ff */
[----:B------:R-:W3:Y:S10]  /*246230*/  LDL.LU.64 R26, [R1+0x7ca0] ;  /* 0x007ca000011a7983 */ /* 0x000ef40000300a00 */
[----:B------:R0:W-:Y:S01]  /*246240*/  @P6 STG.E.U8 desc[UR20][R6.64], R0 ;  /* 0x0000000006006986 */ /* 0x0001e2000c101114 */
[----:B------:R-:W-:-:S02]  /*246250*/  LOP3.LUT P6, RZ, R29, 0x20, RZ, 0xc0, !PT ;  /* 0x000000201dff7812 */ /* 0x000fc400078cc0ff */
        /* <DEDUP_REMOVED lines=18> */
[----:B0-----:R-:W4:Y:S01]  /*246380*/  LDL.LU.64 R20, [R1+0x4668] ;  /* 0x0046680001147983 */ /* 0x001f220000300a00 */
[----:B------:R-:W-:-:S02]  /*246390*/  LOP3.LUT P6, RZ, R25, 0x8000, RZ, 0xc0, !PT ;  /* 0x0000800019ff7812 */ /* 0x000fc400078cc0ff */
[C---:B------:R-:W-:Y:S01]  /*2463a0*/  LOP3.LUT P2, RZ, R25.reuse, 0x8, RZ, 0xc0, !PT ;  /* 0x0000000819ff7812 */ /* 0x040fe2000784c0ff */
[----:B------:R-:W4:Y:S01]  /*2463b0*/  LDL.LU.64 R12, [R1+0x19c8] ;  /* 0x0019c800010c7983 */ /* 0x000f220000300a00 */
[----:B------:R-:W-:Y:S02]  /*2463c0*/  LOP3.LUT P3, RZ, R25, 0x10, RZ, 0xc0, !PT ;  /* 0x0000001019ff7812 */ /* 0x000fe4000786c0ff */
[----:B------:R-:W-:Y:S01]  /*2463d0*/  PRMT R2, R22, 0x7771, RZ ;  /* 0x0000777116027816 */ /* 0x000fe200000000ff */
[----:B------:R-:W4:Y:S04]  /*2463e0*/  LDL.LU.64 R14, [R1+0x4660] ;  /* 0x00466000010e7983 */ /* 0x000f280000300a00 */
[----:B------:R-:W4:Y:S04]  /*2463f0*/  LDL.LU.64 R16, [R1+0x4658] ;  /* 0x0046580001107983 */ /* 0x000f280000300a00 */
[----:B------:R-:W4:Y:S01]  /*246400*/  LDL.LU R0, [R1+0x158] ;  /* 0x0001580001007983 */ /* 0x000f220000300800 */
[----:B---3--:R-:W-:-:S04]  /*246410*/  LOP3.LUT R26, R26, 0xefffffff, RZ, 0xc0, !PT ;  /* 0xefffffff1a1a7812 */ /* 0x008fc800078ec0ff */
        /* <DEDUP_REMOVED lines=9> */
[----:B------:R-:W-:-:S05]  /*2464b0*/  @P6 LOP3.LUT R26, R26, 0x80000000, RZ, 0xfc, !PT ;  /* 0x800000001a1a6812 */ /* 0x000fca00078efcff */
[----:B------:R-:W-:Y:S04]  /*2464c0*/  STL.64 [R1+0x7c90], R26 ;  /* 0x007c901a01007387 */ /* 0x000fe80000100a00 */
[----:B--2---:R0:W-:Y:S02]  /*2464d0*/  @P2 STG.E.U8 desc[UR20][R18.64], R2 ;  /* 0x0000000212002986 */ /* 0x0041e4000c101114 */
[----:B0-----:R-:W-:Y:S02]  /*2464e0*/  PRMT R2, R22, 0x7772, RZ ;  /* 0x0000777216027816 */ /* 0x001fe400000000ff */
[----:B------:R-:W2:Y:S04]  /*2464f0*/  LDL.LU.64 R18, [R1+0x4650] ;  /* 0x0046500001127983 */ /* 0x000ea80000300a00 */
[----:B------:R-:W3:Y:S04]  /*246500*/  LDL.LU R10, [R1+0x138] ;  /* 0x00013800010a7983 */ /* 0x000ee80000300800 */
[----:B----4-:R0:W-:Y:S04]  /*246510*/  @P3 STG.E.U8 desc[UR20][R20.64], R2 ;  /* 0x0000000214003986 */ /* 0x0101e8000c101114 */
[----:B0-----:R-:W4:Y:S04]  /*246520*/  LDL.LU.64 R20, [R1+0x19d0] ;  /* 0x0019d00001147983 */ /* 0x001f280000300a00 */
[----:B------:R-:W2:Y:S01]  /*246530*/  LDL.LU.64 R26, [R1+0x4640] ;  /* 0x00464000011a7983 */ /* 0x000ea20000300a00 */
[----:B------:R-:W-:-:S02]  /*246540*/  LOP3.LUT P6, RZ, R25, 0x800, RZ, 0xc0, !PT ;  /* 0x0000080019ff7812 */ /* 0x000fc400078cc0ff */
[----:B------:R-:W-:-:S11]  /*246550*/  LOP3.LUT R29, R29, 0xfffffffe, RZ, 0xc0, !PT ;  /* 0xfffffffe1d1d7812 */ /* 0x000fd600078ec0ff */
[----:B------:R-:W-:Y:S02]  /*246560*/  @P6 LOP3.LUT R29, R29, 0x1, RZ, 0xfc, !PT ;  /* 0x000000011d1d6812 */ /* 0x000fe400078efcff */
[----:B------:R-:W-:Y:S02]  /*246570*/  LOP3.LUT P6, RZ, R25, 0x400, RZ, 0xc0, !PT ;  /* 0x0000040019ff7812 */ /* 0x000fe400078cc0ff */
[----:B------:R-:W-:-:S11]  /*246580*/  LOP3.LUT R29, R29, 0xfffffffd, RZ, 0xc0, !PT ;  /* 0xfffffffd1d1d7812 */ /* 0x000fd600078ec0ff */
[----:B------:R-:W-:Y:S02]  /*246590*/  @P6 LOP3.LUT R29, R29, 0x2, RZ, 0xfc, !PT ;  /* 0x000000021d1d6812 */ /* 0x000fe400078efcff */
[----:B------:R-:W-:Y:S02]  /*2465a0*/  LOP3.LUT P6, RZ, R25, 0x200, RZ, 0xc0, !PT ;  /* 0x0000020019ff7812 */ /* 0x000fe400078cc0ff */
[----:B------:R-:W-:Y:S02]  /*2465b0*/  LOP3.LUT R29, R29, 0xfffffffb, RZ, 0xc0, !PT ;  /* 0xfffffffb1d1d7812 */ /* 0x000fe400078ec0ff */
[----:B------:R-:W-:-:S09]  /*2465c0*/  LOP3.LUT P4, RZ, R25, 0x20, RZ, 0xc0, !PT ;  /* 0x0000002019ff7812 */ /* 0x000fd2000788c0ff */
[----:B------:R-:W-:Y:S02]  /*2465d0*/  @P6 LOP3.LUT R29, R29, 0x4, RZ, 0xfc, !PT ;  /* 0x000000041d1d6812 */ /* 0x000fe400078efcff */
[----:B------:R-:W-:Y:S01]  /*2465e0*/  LOP3.LUT P6, RZ, R25, 0x100, RZ, 0xc0, !PT ;  /* 0x0000010019ff7812 */ /* 0x000fe200078cc0ff */
[----:B--2---:R0:W-:Y:S04]  /*2465f0*/  STL.64 [R1+0x7c98], R26 ;  /* 0x007c981a01007387 */ /* 0x0041e80000100a00 */
[----:B0-----:R-:W2:Y:S04]  /*246600*/  LDL.LU.64 R26, [R1+0x4648] ;  /* 0x00464800011a7983 */ /* 0x001ea80000300a00 */
[----:B------:R-:W2:Y:S04]  /*246610*/  LDL.LU R11, [R1+0x15c] ;  /* 0x00015c00010b7983 */ /* 0x000ea80000300800 */
[----:B------:R-:W2:Y:S01]  /*246620*/  LDL.LU.64 R6, [R1+0x19d8] ;  /* 0x0019d80001067983 */ /* 0x000ea20000300a00 */
[----:B------:R-:W-:-:S02]  /*246630*/  LOP3.LUT R29, R29, 0xfffffff7, RZ, 0xc0, !PT ;  /* 0xfffffff71d1d7812 */ /* 0x000fc400078ec0ff */
[----:B------:R-:W-:Y:S02]  /*246640*/  LOP3.LUT P5, RZ, R25, 0x40, RZ, 0xc0, !PT ;  /* 0x0000004019ff7812 */ /* 0x000fe400078ac0ff */
[----:B------:R-:W-:Y:S02]  /*246650*/  @P6 LOP3.LUT R29, R29, 0x8, RZ, 0xfc, !PT ;  /* 0x000000081d1d6812 */ /* 0x000fe400078efcff */
[----:B------:R-:W-:Y:S02]  /*246660*/  LOP3.LUT P6, RZ, R25, 0x80, RZ, 0xc0, !PT ;  /* 0x0000008019ff7812 */ /* 0x000fe400078cc0ff */
[----:B------:R-:W-:Y:S02]  /*246670*/  PRMT R2, R22, 0x7773, RZ ;  /* 0x0000777316027816 */ /* 0x000fe400000000ff */
[----:B------:R-:W-:-:S03]  /*246680*/  PRMT R4, R0, 0x7771, RZ ;  /* 0x0000777100047816 */ /* 0x000fc600000000ff */
[----:B------:R0:W-:Y:S02]  /*246690*/  @P4 STG.E.U8 desc[UR20][R12.64], R2 ;  /* 0x000000020c004986 */ /* 0x0001e4000c101114 */
[----:B0-----:R-:W-:-:S05]  /*2466a0*/  PRMT R2, R0, 0x7770, RZ ;  /* 0x0000777000027816 */ /* 0x001fca00000000ff */
[----:B------:R0:W-:Y:S04]  /*2466b0*/  @P5 STG.E.U8 desc[UR20][R14.64], R2 ;  /* 0x000000020e005986 */ /* 0x0001e8000c101114 */
[----:B------:R-:W-:Y:S01]  /*2466c0*/  @P6 STG.E.U8 desc[UR20][R16.64], R4 ;  /* 0x0000000410006986 */ /* 0x000fe2000c101114 */
[----:B------:R-:W-:Y:S02]  /*2466d0*/  LOP3.LUT P6, RZ, R29, 0x8, RZ, 0xc0, !PT ;  /* 0x000000081dff7812 */ /* 0x000fe400078cc0ff */
[----:B0-----:R-:W-:-:S11]  /*2466e0*/  PRMT R14, R0, 0x7772, RZ ;  /* 0x00007772000e7816 */ /* 0x001fd600000000ff */
[----:B------:R-:W-:Y:S01]  /*2466f0*/  @P6 STG.E.U8 desc[UR20][R18.64], R14 ;  /* 0x0000000e12006986 */ /* 0x000fe2000c101114 */
[----:B------:R-:W-:Y:S02]  /*246700*/  LOP3.LUT P6, RZ, R29, 0x4, RZ, 0xc0, !PT ;  /* 0x000000041dff7812 */ /* 0x000fe400078cc0ff */
[----:B------:R-:W-:-:S11]  /*246710*/  PRMT R0, R0, 0x7773, RZ ;  /* 0x0000777300007816 */ /* 0x000fd600000000ff */
[----:B----4-:R3:W-:Y:S01]  /*246720*/  @P6 STG.E.U8 desc[UR20][R20.64], R0 ;  /* 0x0000000014006986 */ /* 0x0107e2000c101114 */
[C---:B------:R-:W-:Y:S02]  /*246730*/  LOP3.LUT P6, RZ, R29.reuse, 0x2, RZ, 0xc0, !PT ;  /* 0x000000021dff7812 */ /* 0x040fe400078cc0ff */
[----:B---3--:R-:W-:Y:S01]  /*246740*/  PRMT R0, R10, 0x7770, RZ ;  /* 0x000077700a007816 */ /* 0x008fe200000000ff */
[----:B--2---:R0:W-:Y:S04]  /*246750*/  STL.64 [R1+0x7c88], R6 ;  /* 0x007c880601007387 */ /* 0x0041e80000100a00 */
[----:B0-----:R-:W2:Y:S04]  /*246760*/  LDL.LU.64 R6, [R1+0x4638] ;  /* 0x0046380001067983 */ /* 0x001ea80000300a00 */
[----:B------:R-:W3:Y:S04]  /*246770*/  LDL.LU.64 R2, [R1+0x4630] ;  /* 0x0046300001027983 */ /* 0x000ee80000300a00 */
[----:B------:R-:W4:Y:S04]  /*246780*/  LDL.LU.64 R4, [R1+0x4628] ;  /* 0x0046280001047983 */ /* 0x000f280000300a00 */
[----:B------:R-:W4:Y:S04]  /*246790*/  LDL.LU.64 R8, [R1+0x4620] ;  /* 0x0046200001087983 */ /* 0x000f280000300a00 */
[----:B------:R-:W4:Y:S04]  /*2467a0*/  LDL.LU.64 R12, [R1+0x19e0] ;  /* 0x0019e000010c7983 */ /* 0x000f280000300a00 */
[----:B------:R-:W4:Y:S04]  /*2467b0*/  LDL.LU R22, [R1+0x13c] ;  /* 0x00013c0001167983 */ /* 0x000f280000300800 */
[----:B------:R-:W4:Y:S04]  /*2467c0*/  LDL.LU.64 R14, [R1+0x4618] ;  /* 0x00461800010e7983 */ /* 0x000f280000300a00 */
[----:B------:R-:W4:Y:S04]  /*2467d0*/  LDL.LU.64 R16, [R1+0x4610] ;  /* 0x0046100001107983 */ /* 0x000f280000300a00 */
[----:B------:R-:W4:Y:S04]  /*2467e0*/  LDL.LU.64 R18, [R1+0x4608] ;  /* 0x0046080001127983 */ /* 0x000f280000300a00 */
[----:B------:R-:W4:Y:S04]  /*2467f0*/  LDL.LU.64 R20, [R1+0x19e8] ;  /* 0x0019e80001147983 */ /* 0x000f280000300a00 */
[----:B------:R0:W-:Y:S04]  /*246800*/  @P6 STG.E.U8 desc[UR20][R26.64], R0 ;  /* 0x000000001a006986 */ /* 0x0001e8000c101114 */
[----:B0-----:R-:W2:Y:S01]  /*246810*/  LDL.LU.64 R26, [R1+0x7c98] ;  /* 0x007c9800011a7983 */ /* 0x001ea20000300a00 */
[----:B------:R-:W-:-:S02]  /*246820*/  LOP3.LUT P6, RZ, R29, 0x1, RZ, 0xc0, !PT ;  /* 0x000000011dff7812 */ /* 0x000fc400078cc0ff */
[----:B------:R-:W-:-:S11]  /*246830*/  PRMT R29, R10, 0x7771, RZ ;  /* 0x000077710a1d7816 */ /* 0x000fd600000000ff */
[----:B--2---:R0:W-:Y:S04]  /*246840*/  @P6 STG.E.U8 desc[UR20][R26.64], R29 ;  /* 0x0000001d1a006986 */ /* 0x0041e8000c101114 */
[----:B0-----:R-:W2:Y:S01]  /*246850*/  LDL.LU.64 R26, [R1+0x7c90] ;  /* 0x007c9000011a7983 */ /* 0x001ea20000300a00 */
[----:B------:R-:W-:Y:S02]  /*246860*/  PRMT R29, R10, 0x7772, RZ ;  /* 0x000077720a1d7816 */ /* 0x000fe400000000ff */
[----:B--2---:R-:W-:-:S13]  /*246870*/  LOP3.LUT P6, RZ, R26, 0x80000000, RZ, 0xc0, !PT ;  /* 0x800000001aff7812 */ /* 0x004fda00078cc0ff */
        /* <DEDUP_REMOVED lines=16> */
[----:B----4-:R0:W-:Y:S02]  /*246980*/  @P6 STG.E.U8 desc[UR20][R4.64], R29 ;  /* 0x0000001d04006986 */ /* 0x0101e4000c101114 */
        /* <DEDUP_REMOVED lines=13> */
[----:B0-----:R-:W3:Y:S04]  /*246a60*/  LDL.LU.64 R20, [R1+0x45f8] ;  /* 0x0045f80001147983 */ /* 0x001ee80000300a00 */
[----:B------:R-:W4:Y:S04]  /*246a70*/  LDL.LU.64 R10, [R1+0x45f0] ;  /* 0x0045f000010a7983 */ /* 0x000f280000300a00 */
[----:B------:R-:W2:Y:S01]  /*246a80*/  LDL.LU R22, [R1+0x140] ;  /* 0x0001400001167983 */ /* 0x000ea20000300800 */
[----:B------:R-:W-:-:S02]  /*246a90*/  LOP3.LUT P2, RZ, R25, 0x400000, RZ, 0xc0, !PT ;  /* 0x0040000019ff7812 */ /* 0x000fc4000784c0ff */
[----:B------:R-:W-:Y:S01]  /*246aa0*/  LOP3.LUT P3, RZ, R25, 0x800000, RZ, 0xc0, !PT ;  /* 0x0080000019ff7812 */ /* 0x000fe2000786c0ff */
[----:B------:R-:W4:Y:S04]  /*246ab0*/  LDL.LU.64 R12, [R1+0x19f0] ;  /* 0x0019f000010c7983 */ /* 0x000f280000300a00 */
[----:B------:R-:W4:Y:S04]  /*246ac0*/  LDL.LU.64 R14, [R1+0x45e8] ;  /* 0x0045e800010e7983 */ /* 0x000f280000300a00 */
[----:B------:R-:W4:Y:S04]  /*246ad0*/  LDL.LU R0, [R1+0x120] ;  /* 0x0001200001007983 */ /* 0x000f280000300800 */
[----:B------:R-:W4:Y:S01]  /*246ae0*/  LDL.LU.64 R16, [R1+0x45e0] ;  /* 0x0045e00001107983 */ /* 0x000f220000300a00 */
        /* <DEDUP_REMOVED lines=28> */
[----:B----4-:R0:W-:Y:S04]  /*246cb0*/  STL.64 [R1+0x7c80], R6 ;  /* 0x007c800601007387 */ /* 0x0101e80000100a00 */
[----:B0-----:R-:W4:Y:S06]  /*246cc0*/  LDL.LU.64 R6, [R1+0x19f8] ;  /* 0x0019f80001067983 */ /* 0x001f2c0000300a00 */
[----:B------:R-:W-:-:S02]  /*246cd0*/  @P6 LOP3.LUT R26, R26, 0x2000000, RZ, 0xfc, !PT ;  /* 0x020000001a1a6812 */ /* 0x000fc400078efcff */
[C---:B------:R-:W-:Y:S01]  /*246ce0*/  LOP3.LUT P6, RZ, R25.reuse, 0x10000000, RZ, 0xc0, !PT ;  /* 0x1000000019ff7812 */ /* 0x040fe200078cc0ff */
[----:B------:R-:W3:Y:S01]  /*246cf0*/  LDL.LU.64 R2, [R1+0x1a00] ;  /* 0x001a000001027983 */ /* 0x000ee20000300a00 */
[----:B------:R-:W-:Y:S02]  /*246d00*/  LOP3.LUT R26, R26, 0xfbffffff, RZ, 0xc0, !PT ;  /* 0xfbffffff1a1a7812 */ /* 0x000fe400078ec0ff */
[----:B------:R-:W-:-:S09]  /*246d10*/  LOP3.LUT P4, RZ, R25, 0x1000000, RZ, 0xc0, !PT ;  /* 0x0100000019ff7812 */ /* 0x000fd2000788c0ff */
[----:B------:R-:W-:Y:S02]  /*246d20*/  @P6 LOP3.LUT R26, R26, 0x4000000, RZ, 0xfc, !PT ;  /* 0x040000001a1a6812 */ /* 0x000fe400078efcff */
[C---:B------:R-:W-:Y:S02]  /*246d30*/  LOP3.LUT P6, RZ, R25.reuse, 0x8000000, RZ, 0xc0, !PT ;  /* 0x0800000019ff7812 */ /* 0x040fe400078cc0ff */
[----:B------:R-:W-:Y:S02]  /*246d40*/  LOP3.LUT P5, RZ, R25, 0x2000000, RZ, 0xc0, !PT ;  /* 0x0200000019ff7812 */ /* 0x000fe400078ac0ff */
[----:B------:R-:W-:Y:S02]  /*246d50*/  LOP3.LUT R26, R26, 0xf7ffffff, RZ, 0xc0, !PT ;  /* 0xf7ffffff1a1a7812 */ /* 0x000fe400078ec0ff */
[----:B------:R-:W-:-:S05]  /*246d60*/  PRMT R29, R22, 0x7772, RZ ;  /* 0x00007772161d7816 */ /* 0x000fca00000000ff */
[----:B------:R0:W-:Y:S02]  /*246d70*/  @P4 STG.E.U8 desc[UR20][R10.64], R29 ;  /* 0x0000001d0a004986 */ /* 0x0001e4000c101114 */
[----:B------:R-:W-:Y:S02]  /*246d80*/  @P6 LOP3.LUT R26, R26, 0x8000000, RZ, 0xfc, !PT ;  /* 0x080000001a1a6812 */ /* 0x000fe400078efcff */
[----:B------:R-:W-:Y:S02]  /*246d90*/  LOP3.LUT P6, RZ, R25, 0x4000000, RZ, 0xc0, !PT ;  /* 0x0400000019ff7812 */ /* 0x000fe400078cc0ff */
[----:B0-----:R-:W-:Y:S02]  /*246da0*/  PRMT R29, R22, 0x7773, RZ ;  /* 0x00007773161d7816 */ /* 0x001fe400000000ff */
[----:B------:R-:W3:Y:S04]  /*246db0*/  LDL.LU R22, [R1+0x124] ;  /* 0x0001240001167983 */ /* 0x000ee80000300800 */
[----:B------:R0:W-:Y:S04]  /*246dc0*/  @P5 STG.E.U8 desc[UR20][R12.64], R29 ;  /* 0x0000001d0c005986 */ /* 0x0001e8000c101114 */
[----:B------:R-:W3:Y:S04]  /*246dd0*/  LDL.LU.64 R4, [R1+0x45b8] ;  /* 0x0045b80001047983 */ /* 0x000ee80000300a00 */
[----:B------:R-:W3:Y:S01]  /*246de0*/  LDL.LU.64 R8, [R1+0x45b0] ;  /* 0x0045b00001087983 */ /* 0x000ee20000300a00 */
[----:B0-----:R-:W-:-:S03]  /*246df0*/  PRMT R29, R0, 0x7770, RZ ;  /* 0x00007770001d7816 */ /* 0x001fc600000000ff */
[----:B------:R-:W3:Y:S04]  /*246e00*/  LDL.LU.64 R10, [R1+0x45a8] ;  /* 0x0045a800010a7983 */ /* 0x000ee80000300a00 */
[----:B------:R0:W-:Y:S01]  /*246e10*/  @P6 STG.E.U8 desc[UR20][R14.64], R29 ;  /* 0x0000001d0e006986 */ /* 0x0001e2000c101114 */
[----:B------:R-:W-:-:S03]  /*246e20*/  LOP3.LUT P6, RZ, R26, 0x8000000, RZ, 0xc0, !PT ;  /* 0x080000001aff7812 */ /* 0x000fc600078cc0ff */
[----:B------:R-:W3:Y:S04]  /*246e30*/  LDL.LU R20, [R1+0x148] ;  /* 0x0001480001147983 */ /* 0x000ee80000300800 */
[----:B------:R-:W3:Y:S01]  /*246e40*/  LDL.LU.64 R12, [R1+0x1a08] ;  /* 0x001a0800010c7983 */ /* 0x000ee20000300a00 */
[----:B0-----:R-:W-:-:S03]  /*246e50*/  PRMT R29, R0, 0x7771, RZ ;  /* 0x00007771001d7816 */ /* 0x001fc600000000ff */
[----:B------:R-:W3:Y:S04]  /*246e60*/  LDL.LU.64 R14, [R1+0x45a0] ;  /* 0x0045a000010e7983 */ /* 0x000ee80000300a00 */
[----:B------:R0:W-:Y:S01]  /*246e70*/  @P6 STG.E.U8 desc[UR20][R16.64], R29 ;  /* 0x0000001d10006986 */ /* 0x0001e2000c101114 */
[----:B------:R-:W-:Y:S02]  /*246e80*/  LOP3.LUT P6, RZ, R26, 0x4000000, RZ, 0xc0, !PT ;  /* 0x040000001aff7812 */ /* 0x000fe400078cc0ff */
[----:B0-----:R-:W-:Y:S01]  /*246e90*/  PRMT R29, R0, 0x7772, RZ ;  /* 0x00007772001d7816 */ /* 0x001fe200000000ff */
[----:B------:R-:W3:Y:S10]  /*246ea0*/  LDL.LU.64 R16, [R1+0x4598] ;  /* 0x0045980001107983 */ /* 0x000ef40000300a00 */
[----:B--2---:R0:W-:Y:S01]  /*246eb0*/  @P6 STG.E.U8 desc[UR20][R18.64], R29 ;  /* 0x0000001d12006986 */ /* 0x0041e2000c101114 */
[----:B------:R-:W-:-:S02]  /*246ec0*/  LOP3.LUT P6, RZ, R26, 0x2000000, RZ, 0xc0, !PT ;  /* 0x020000001aff7812 */ /* 0x000fc400078cc0ff */
[----:B0-----:R-:W-:Y:S01]  /*246ed0*/  PRMT R29, R0, 0x7773, RZ ;  /* 0x00007773001d7816 */ /* 0x001fe200000000ff */
        /* <DEDUP_REMOVED lines=8> */
[----:B------:R-:W-:-:S11]  /*246f60*/  PRMT R29, R21, 0x7771, RZ ;  /* 0x00007771151d7816 */ /* 0x000fd600000000ff */
[----:B---3--:R0:W-:Y:S04]  /*246f70*/  @P6 STG.E.U8 desc[UR20][R6.64], R29 ;  /* 0x0000001d06006986 */ /* 0x0081e8000c101114 */
        /* <DEDUP_REMOVED lines=25> */
[----:B------:R0:W-:Y:S01]  /*247110*/  @P4 STG.E.U8 desc[UR20][R16.64], R29 ;  /* 0x0000001d10004986 */ /* 0x0001e2000c101114 */
[----:B------:R-:W-:Y:S01]  /*247120*/  IMAD.MOV.U32 R21, RZ, RZ, R23 ;  /* 0x000000ffff157224 */ /* 0x000fe200078e0017 */
[----:B0-----:R-:W-:Y:S02]  /*247130*/  PRMT R29, R20, 0x7772, RZ ;  /* 0x00007772141d7816 */ /* 0x001fe400000000ff */
[----:B------:R-:W3:Y:S04]  /*247140*/  LDL.LU.64 R16, [R1+0x1a10] ;  /* 0x001a100001107983 */ /* 0x000ee80000300a00 */
[----:B--2---:R0:W-:Y:S04]  /*247150*/  @P5 STG.E.U8 desc[UR20][R18.64], R29 ;  /* 0x0000001d12005986 */ /* 0x0041e8000c101114 */
[----:B0-----:R-:W2:Y:S04]  /*247160*/  LDL.LU.64 R18, [R1+0x4588] ;  /* 0x0045880001127983 */ /* 0x001ea80000300a00 */
[----:B------:R-:W4:Y:S04]  /*247170*/  LDL.LU.64 R10, [R1+0x4580] ;  /* 0x00458000010a7983 */ /* 0x000f280000300a00 */
[----:B------:R-:W4:Y:S04]  /*247180*/  LDL.LU.64 R22, [R1+0x4578] ;  /* 0x0045780001167983 */ /* 0x000f280000300a00 */
[----:B------:R-:W2:Y:S01]  /*247190*/  LDL.LU R13, [R1+0x128] ;  /* 0x00012800010d7983 */ /* 0x000ea20000300800 */
[----:B------:R-:W-:-:S02]  /*2471a0*/  LOP3.LUT P2, RZ, R24, 0x200, RZ, 0xc0, !PT ;  /* 0x0000020018ff7812 */ /* 0x000fc4000784c0ff */
[----:B------:R-:W-:Y:S01]  /*2471b0*/  LOP3.LUT P3, RZ, R24, 0x400, RZ, 0xc0, !PT ;  /* 0x0000040018ff7812 */ /* 0x000fe2000786c0ff */
[----:B------:R-:W4:Y:S01]  /*2471c0*/  LDL.LU.64 R14, [R1+0x1a18] ;  /* 0x001a1800010e7983 */ /* 0x000f220000300a00 */
[----:B------:R-:W-:Y:S02]  /*2471d0*/  PRMT R29, R20, 0x7773, RZ ;  /* 0x00007773141d7816 */ /* 0x000fe400000000ff */
[C---:B------:R-:W-:Y:S01]  /*2471e0*/  LOP3.LUT P4, RZ, R24.reuse, 0x800, RZ, 0xc0, !PT ;  /* 0x0000080018ff7812 */ /* 0x040fe2000788c0ff */
[----:B------:R-:W4:Y:S01]  /*2471f0*/  LDL.LU R0, [R1+0x14c] ;  /* 0x00014c0001007983 */ /* 0x000f220000300800 */
[----:B------:R-:W-:-:S05]  /*247200*/  LOP3.LUT P5, RZ, R24, 0x1000, RZ, 0xc0, !PT ;  /* 0x0000100018ff7812 */ /* 0x000fca00078ac0ff */
[----:B---3--:R0:W-:Y:S04]  /*247210*/  @P2 STG.E.U8 desc[UR20][R16.64], R29 ;  /* 0x0000001d10002986 */ /* 0x0081e8000c101114 */
[----:B0-----:R-:W3:Y:S01]  /*247220*/  LDL.LU.64 R16, [R1+0x4570] ;  /* 0x0045700001107983 */ /* 0x001ee20000300a00 */
[----:B--2---:R-:W-:-:S05]  /*247230*/  PRMT R29, R13, 0x7770, RZ ;  /* 0x000077700d1d7816 */ /* 0x004fca00000000ff */
[----:B------:R0:W-:Y:S02]  /*247240*/  @P3 STG.E.U8 desc[UR20][R18.64], R29 ;  /* 0x0000001d12003986 */ /* 0x0001e4000c101114 */
[C---:B0-----:R-:W-:Y:S02]  /*247250*/  PRMT R29, R13.reuse, 0x7771, RZ ;  /* 0x000077710d1d7816 */ /* 0x041fe400000000ff */
[----:B------:R-:W2:Y:S04]  /*247260*/  LDL.LU.64 R18, [R1+0x4568] ;  /* 0x0045680001127983 */ /* 0x000ea80000300a00 */
[----:B----4-:R0:W-:Y:S04]  /*247270*/  @P4 STG.E.U8 desc[UR20][R10.64], R29 ;  /* 0x0000001d0a004986 */ /* 0x0101e8000c101114 */
[----:B------:R-:W4:Y:S01]  /*247280*/  LDL.LU R9, [R1+0x12c] ;  /* 0x00012c0001097983 */ /* 0x000f220000300800 */
[----:B0-----:R-:W-:-:S05]  /*247290*/  PRMT R29, R13, 0x7772, RZ ;  /* 0x000077720d1d7816 */ /* 0x001fca00000000ff */
[----:B------:R0:W-:Y:S04]  /*2472a0*/  @P5 STG.E.U8 desc[UR20][R22.64], R29 ;  /* 0x0000001d16005986 */ /* 0x0001e8000c101114 */
[----:B0-----:R-:W3:Y:S04]  /*2472b0*/  LDL.LU.64 R22, [R1+0x4550] ;  /* 0x0045500001167983 */ /* 0x001ee80000300a00 */
        /* <DEDUP_REMOVED lines=22> */
[----:B0-----:R-:W3:Y:S06]  /*247420*/  LDL.LU.64 R22, [R1+0x4560] ;  /* 0x0045600001167983 */ /* 0x001eec0000300a00 */
[----:B------:R-:W-:-:S02]  /*247430*/  @P6 LOP3.LUT R26, R26, 0x20000, RZ, 0xfc, !PT ;  /* 0x000200001a1a6812 */ /* 0x000fc400078efcff */
[----:B------:R-:W-:Y:S01]  /*247440*/  LOP3.LUT P6, RZ, R24, 0x8000, RZ, 0xc0, !PT ;  /* 0x0000800018ff7812 */ /* 0x000fe200078cc0ff */
[----:B------:R-:W4:Y:S01]  /*247450*/  LDL.LU R20, [R1+0x1b0] ;  /* 0x0001b00001147983 */ /* 0x000f220000300800 */
[----:B------:R-:W-:Y:S02]  /*247460*/  LOP3.LUT R26, R26, 0xfffbffff, RZ, 0xc0, !PT ;  /* 0xfffbffff1a1a7812 */ /* 0x000fe400078ec0ff */
[----:B------:R-:W-:Y:S01]  /*247470*/  PRMT R29, R13, 0x7773, RZ ;  /* 0x000077730d1d7816 */ /* 0x000fe200000000ff */
[----:B------:R-:W4:Y:S04]  /*247480*/  LDL.LU.64 R6, [R1+0x4548] ;  /* 0x0045480001067983 */ /* 0x000f280000300a00 */
[----:B------:R-:W4:Y:S04]  /*247490*/  LDL.LU.64 R2, [R1+0x2998] ;  /* 0x0029980001027983 */ /* 0x000f280000300a00 */
[----:B------:R-:W-:Y:S01]  /*2474a0*/  @P6 LOP3.LUT R26, R26, 0x40000, RZ, 0xfc, !PT ;  /* 0x000400001a1a6812 */ /* 0x000fe200078efcff */
[----:B------:R-:W4:Y:S01]  /*2474b0*/  LDL.LU.64 R4, [R1+0x4540] ;  /* 0x0045400001047983 */ /* 0x000f220000300a00 */
[----:B------:R-:W-:-:S02]  /*2474c0*/  LOP3.LUT P6, RZ, R24, 0x4000, RZ, 0xc0, !PT ;  /* 0x0000400018ff7812 */ /* 0x000fc400078cc0ff */
[----:B------:R-:W-:Y:S01]  /*2474d0*/  LOP3.LUT R26, R26, 0xfff7ffff, RZ, 0xc0, !PT ;  /* 0xfff7ffff1a1a7812 */ /* 0x000fe200078ec0ff */
[----:B------:R-:W4:Y:S04]  /*2474e0*/  LDL.LU.64 R10, [R1+0x4538] ;  /* 0x00453800010a7983 */ /* 0x000f280000300a00 */
[----:B------:R-:W4:Y:S04]  /*2474f0*/  LDL.LU R8, [R1+0x190] ;  /* 0x0001900001087983 */ /* 0x000f280000300800 */
[----:B------:R-:W4:Y:S02]  /*247500*/  LDL.LU.64 R12, [R1+0x4530] ;  /* 0x00453000010c7983 */ /* 0x000f240000300a00 */
[----:B------:R-:W-:-:S02]  /*247510*/  @P6 LOP3.LUT R26, R26, 0x80000, RZ, 0xfc, !PT ;  /* 0x000800001a1a6812 */ /* 0x000fc400078efcff */
[----:B------:R-:W-:-:S13]  /*247520*/  LOP3.LUT P6, RZ, R24, 0x2000, RZ, 0xc0, !PT ;  /* 0x0000200018ff7812 */ /* 0x000fda00078cc0ff */
[----:B------:R0:W-:Y:S01]  /*247530*/  @P6 STG.E.U8 desc[UR20][R14.64], R29 ;  /* 0x0000001d0e006986 */ /* 0x0001e2000c101114 */
[----:B------:R-:W-:Y:S02]  /*247540*/  LOP3.LUT P6, RZ, R26, 0x80000, RZ, 0xc0, !PT ;  /* 0x000800001aff7812 */ /* 0x000fe400078cc0ff */
[----:B0-----:R-:W-:Y:S01]  /*247550*/  PRMT R29, R0, 0x7770, RZ ;  /* 0x00007770001d7816 */ /* 0x001fe200000000ff */
[----:B------:R-:W4:Y:S10]  /*247560*/  LDL.LU.64 R14, [R1+0x29a0] ;  /* 0x0029a000010e7983 */ /* 0x000f340000300a00 */
[----:B------:R0:W-:Y:S01]  /*247570*/  @P6 STG.E.U8 desc[UR20][R16.64], R29 ;  /* 0x0000001d10006986 */ /* 0x0001e2000c101114 */
[----:B------:R-:W-:-:S02]  /*247580*/  LOP3.LUT P6, RZ, R26, 0x40000, RZ, 0xc0, !PT ;  /* 0x000400001aff7812 */ /* 0x000fc400078cc0ff */
[----:B0-----:R-:W-:Y:S01]  /*247590*/  PRMT R29, R0, 0x7771, RZ ;  /* 0x00007771001d7816 */ /* 0x001fe200000000ff */
[----:B------:R-:W4:Y:S10]  /*2475a0*/  LDL.LU.64 R16, [R1+0x4528] ;  /* 0x0045280001107983 */ /* 0x000f340000300a00 */
[----:B--2---:R0:W-:Y:S01]  /*2475b0*/  @P6 STG.E.U8 desc[UR20][R18.64], R29 ;  /* 0x0000001d12006986 */ /* 0x0041e2000c101114 */
[----:B------:R-:W-:-:S02]  /*2475c0*/  LOP3.LUT P6, RZ, R26, 0x20000, RZ, 0xc0, !PT ;  /* 0x000200001aff7812 */ /* 0x000fc400078cc0ff */
[----:B0-----:R-:W-:Y:S01]  /*2475d0*/  PRMT R29, R0, 0x7772, RZ ;  /* 0x00007772001d7816 */ /* 0x001fe200000000ff */
        /* <DEDUP_REMOVED lines=8> */
[----:B----4-:R-:W-:-:S11]  /*247660*/  PRMT R29, R9, 0x7770, RZ ;  /* 0x00007770091d7816 */ /* 0x010fd600000000ff */
        /* <DEDUP_REMOVED lines=11> */
[C---:B------:R-:W-:Y:S02]  /*247720*/  LOP3.LUT P6, RZ, R26.reuse, 0x2000, RZ, 0xc0, !PT ;  /* 0x000020001aff7812 */ /* 0x040fe400078cc0ff */
[----:B0-----:R-:W-:Y:S01]  /*247730*/  PRMT R29, R9, 0x7772, RZ ;  /* 0x00007772091d7816 */ /* 0x001fe200000000ff */
[----:B------:R-:W3:Y:S10]  /*247740*/  LDL.LU.64 R22, [R1+0x7c50] ;  /* 0x007c500001167983 */ /* 0x000ef40000300a00 */
[----:B------:R0:W-:Y:S01]  /*247750*/  @P6 STG.E.U8 desc[UR20][R6.64], R29 ;  /* 0x0000001d06006986 */ /* 0x0001e2000c101114 */
[----:B------:R-:W-:-:S02]  /*247760*/  LOP3.LUT P6, RZ, R26, 0x1000, RZ, 0xc0, !PT ;  /* 0x000010001aff7812 */ /* 0x000fc400078cc0ff */
        /* <DEDUP_REMOVED lines=13> */
[----:B------:R-:W4:Y:S04]  /*247840*/  LDL.LU.64 R16, [R1+0x4518] ;  /* 0x0045180001107983 */ /* 0x000f280000300a00 */
[----:B--2---:R0:W-:Y:S04]  /*247850*/  @P5 STG.E.U8 desc[UR20][R18.64], R29 ;  /* 0x0000001d12005986 */ /* 0x0041e8000c101114 */
[----:B0-----:R-:W2:Y:S04]  /*247860*/  LDL.LU.64 R18, [R1+0x29a8] ;  /* 0x0029a80001127983 */ /* 0x001ea80000300a00 */
[----:B------:R-:W3:Y:S04]  /*247870*/  LDL.LU.64 R14, [R1+0x4510] ;  /* 0x00451000010e7983 */ /* 0x000ee80000300a00 */
[----:B------:R-:W3:Y:S04]  /*247880*/  LDL.LU.64 R10, [R1+0x4508] ;  /* 0x00450800010a7983 */ /* 0x000ee80000300a00 */
[----:B------:R-:W3:Y:S04]  /*247890*/  LDL.LU.64 R12, [R1+0x4500] ;  /* 0x00450000010c7983 */ /* 0x000ee80000300a00 */
[----:B------:R-:W3:Y:S01]  /*2478a0*/  LDL.LU R20, [R1+0x1b4] ;  /* 0x0001b40001147983 */ /* 0x000ee20000300800 */
[----:B------:R-:W-:-:S02]  /*2478b0*/  LOP3.LUT P2, RZ, R24, 0x10000000, RZ, 0xc0, !PT ;  /* 0x1000000018ff7812 */ /* 0x000fc4000784c0ff */
[----:B------:R-:W-:Y:S02]  /*2478c0*/  LOP3.LUT P3, RZ, R24, 0x20000000, RZ, 0xc0, !PT ;  /* 0x2000000018ff7812 */ /* 0x000fe4000786c0ff */
[----:B------:R-:W-:Y:S02]  /*2478d0*/  PRMT R29, R8, 0x7772, RZ ;  /* 0x00007772081d7816 */ /* 0x000fe400000000ff */
[C---:B------:R-:W-:Y:S01]  /*2478e0*/  LOP3.LUT P4, RZ, R24.reuse, 0x40000000, RZ, 0xc0, !PT ;  /* 0x4000000018ff7812 */ /* 0x040fe2000788c0ff */
[----:B------:R-:W-:Y:S01]  /*2478f0*/  STL.64 [R1+0x7c30], R24 ;  /* 0x007c301801007387 */ /* 0x000fe20000100a00 */
[----:B------:R-:W-:-:S05]  /*247900*/  LOP3.LUT P5, RZ, R24, 0x80000000, RZ, 0xc0, !PT ;  /* 0x8000000018ff7812 */ /* 0x000fca00078ac0ff */
[----:B----4-:R0:W-:Y:S02]  /*247910*/  @P2 STG.E.U8 desc[UR20][R16.64], R29 ;  /* 0x0000001d10002986 */ /* 0x0101e4000c101114 */
[----:B0-----:R-:W-:Y:S02]  /*247920*/  PRMT R29, R8, 0x7773, RZ ;  /* 0x00007773081d7816 */ /* 0x001fe400000000ff */
[----:B------:R-:W4:Y:S04]  /*247930*/  LDL.LU.64 R16, [R1+0x29b8] ;  /* 0x0029b80001107983 */ /* 0x000f280000300a00 */
[----:B--2---:R0:W-:Y:S04]  /*247940*/  @P3 STG.E.U8 desc[UR20][R18.64], R29 ;  /* 0x0000001d12003986 */ /* 0x0041e8000c101114 */
[----:B------:R-:W2:Y:S04]  /*247950*/  LDL.LU R0, [R1+0x194] ;  /* 0x0001940001007983 */ /* 0x000ea80000300800 */
[----:B0-----:R-:W2:Y:S01]  /*247960*/  LDL.LU.64 R18, [R1+0x44f8] ;  /* 0x0044f80001127983 */ /* 0x001ea20000300a00 */
[----:B---3--:R-:W-:-:S05]  /*247970*/  PRMT R29, R20, 0x7770, RZ ;  /* 0x00007770141d7816 */ /* 0x008fca00000000ff */
[----:B------:R0:W-:Y:S04]  /*247980*/  @P4 STG.E.U8 desc[UR20][R14.64], R29 ;  /* 0x0000001d0e004986 */ /* 0x0001e8000c101114 */
        /* <DEDUP_REMOVED lines=29> */
[----:B------:R-:W-:Y:S01]  /*247b60*/  PRMT R29, R20, 0x7771, RZ ;  /* 0x00007771141d7816 */ /* 0x000fe200000000ff */
[----:B------:R-:W3:Y:S08]  /*247b70*/  LDL.LU.64 R2, [R1+0x44d0] ;  /* 0x0044d00001027983 */ /* 0x000ef00000300a00 */
[----:B------:R-:W-:Y:S01]  /*247b80*/  @P6 LOP3.LUT R26, R26, 0x400, RZ, 0xfc, !PT ;  /* 0x000004001a1a6812 */ /* 0x000fe200078efcff */
[----:B------:R0:W-:Y:S01]  /*247b90*/  @P5 STG.E.U8 desc[UR20][R10.64], R29 ;  /* 0x0000001d0a005986 */ /* 0x0001e2000c101114 */
[----:B------:R-:W-:-:S02]  /*247ba0*/  LOP3.LUT P6, RZ, R23, 0x2, RZ, 0xc0, !PT ;  /* 0x0000000217ff7812 */ /* 0x000fc400078cc0ff */
[----:B------:R-:W-:Y:S01]  /*247bb0*/  LOP3.LUT R26, R26, 0xfffff7ff, RZ, 0xc0, !PT ;  /* 0xfffff7ff1a1a7812 */ /* 0x000fe200078ec0ff */
[----:B------:R-:W3:Y:S04]  /*247bc0*/  LDL.LU.64 R4, [R1+0x2a00] ;  /* 0x002a000001047983 */ /* 0x000ee80000300a00 */
[----:B------:R-:W3:Y:S01]  /*247bd0*/  LDL.LU R15, [R1+0x198] ;  /* 0x00019800010f7983 */ /* 0x000ee20000300800 */
[----:B0-----:R-:W-:-:S03]  /*247be0*/  PRMT R29, R20, 0x7772, RZ ;  /* 0x00007772141d7816 */ /* 0x001fc600000000ff */
[----:B------:R-:W3:Y:S02]  /*247bf0*/  LDL.LU.64 R8, [R1+0x44c8] ;  /* 0x0044c80001087983 */ /* 0x000ee40000300a00 */
[----:B------:R-:W-:Y:S02]  /*247c00*/  @P6 LOP3.LUT R26, R26, 0x800, RZ, 0xfc, !PT ;  /* 0x000008001a1a6812 */ /* 0x000fe400078efcff */
[----:B------:R-:W-:Y:S01]  /*247c10*/  LOP3.LUT P6, RZ, R23, 0x1, RZ, 0xc0, !PT ;  /* 0x0000000117ff7812 */ /* 0x000fe200078cc0ff */
[----:B------:R-:W3:-:S12]  /*247c20*/  LDL.LU.64 R10, [R1+0x44c0] ;  /* 0x0044c000010a7983 */ /* 0x000ed80000300a00 */
[----:B------:R0:W-:Y:S01]  /*247c30*/  @P6 STG.E.U8 desc[UR20][R12.64], R29 ;  /* 0x0000001d0c006986 */ /* 0x0001e2000c101114 */
[----:B------:R-:W-:Y:S02]  /*247c40*/  LOP3.LUT P6, RZ, R26, 0x800, RZ, 0xc0, !PT ;  /* 0x000008001aff7812 */ /* 0x000fe400078cc0ff */
[----:B0-----:R-:W-:Y:S01]  /*247c50*/  PRMT R29, R20, 0x7773, RZ ;  /* 0x00007773141d7816 */ /* 0x001fe200000000ff */
[----:B------:R-:W3:Y:S10]  /*247c60*/  LDL.LU.64 R12, [R1+0x44b8] ;  /* 0x0044b800010c7983 */ /* 0x000ef40000300a00 */
[----:B------:R2:W-:Y:S01]  /*247c70*/  @P6 STG.E.U8 desc[UR20][R16.64], R29 ;  /* 0x0000001d10006986 */ /* 0x0005e2000c101114 */
[----:B------:R-:W-:-:S02]  /*247c80*/  LOP3.LUT P6, RZ, R26, 0x400, RZ, 0xc0, !PT ;  /* 0x000004001aff7812 */ /* 0x000fc400078cc0ff */
[----:B--2---:R-:W-:Y:S01]  /*247c90*/  PRMT R29, R0, 0x7770, RZ ;  /* 0x00007770001d7816 */ /* 0x004fe200000000ff */
[----:B------:R-:W2:Y:S10]  /*247ca0*/  LDL.LU.64 R16, [R1+0x2a28] ;  /* 0x002a280001107983 */ /* 0x000eb40000300a00 */
[----:B------:R0:W-:Y:S01]  /*247cb0*/  @P6 STG.E.U8 desc[UR20][R18.64], R29 ;  /* 0x0000001d12006986 */ /* 0x0001e2000c101114 */
[----:B------:R-:W-:-:S03]  /*247cc0*/  LOP3.LUT P6, RZ, R26, 0x200, RZ, 0xc0, !PT ;  /* 0x000002001aff7812 */ /* 0x000fc600078cc0ff */
[----:B------:R-:W2:Y:S01]  /*247cd0*/  LDL.LU R20, [R1+0x1bc] ;  /* 0x0001bc0001147983 */ /* 0x000ea20000300800 */
[----:B0-----:R-:W-:-:S03]  /*247ce0*/  PRMT R29, R0, 0x7771, RZ ;  /* 0x00007771001d7816 */ /* 0x001fc600000000ff */
[----:B------:R-:W2:Y:S06]  /*247cf0*/  LDL.LU.64 R18, [R1+0x44b0] ;  /* 0x0044b00001127983 */ /* 0x000eac0000300a00 */
[----:B----4-:R0:W-:Y:S04]  /*247d00*/  @P6 STG.E.U8 desc[UR20][R24.64], R29 ;  /* 0x0000001d18006986 */ /* 0x0101e8000c101114 */
[----:B0-----:R-:W4:Y:S01]  /*247d10*/  LDL.LU.64 R24, [R1+0x7c48] ;  /* 0x007c480001187983 */ /* 0x001f220000300a00 */
[----:B------:R-:W-:-:S02]  /*247d20*/  LOP3.LUT P6, RZ, R26, 0x100, RZ, 0xc0, !PT ;  /* 0x000001001aff7812 */ /* 0x000fc400078cc0ff */
[----:B------:R-:W-:-:S11]  /*247d30*/  PRMT R29, R0, 0x7772, RZ ;  /* 0x00007772001d7816 */ /* 0x000fd600000000ff */
[----:B----4-:R0:W-:Y:S04]  /*247d40*/  @P6 STG.E.U8 desc[UR20][R24.64], R29 ;  /* 0x0000001d18006986 */ /* 0x0101e8000c101114 */
[----:B0-----:R-:W4:Y:S01]  /*247d50*/  LDL.LU.64 R24, [R1+0x7c40] ;  /* 0x007c400001187983 */ /* 0x001f220000300a00 */
[----:B------:R-:W-:Y:S02]  /*247d60*/  LOP3.LUT P6, RZ, R26, 0x80, RZ, 0xc0, !PT ;  /* 0x000000801aff7812 */ /* 0x000fe400078cc0ff */
[----:B------:R-:W-:-:S11]  /*247d70*/  PRMT R29, R0, 0x7773, RZ ;  /* 0x00007773001d7816 */ /* 0x000fd600000000ff */
[----:B----4-:R0:W-:Y:S04]  /*247d80*/  @P6 STG.E.U8 desc[UR20][R24.64], R29 ;  /* 0x0000001d18006986 */ /* 0x0101e8000c101114 */
[----:B0-----:R-:W4:Y:S01]  /*247d90*/  LDL.LU.64 R24, [R1+0x7c38] ;  /* 0x007c380001187983 */ /* 0x001f220000300a00 */
[----:B------:R-:W-:Y:S02]  /*247da0*/  LOP3.LUT P6, RZ, R26, 0x40, RZ, 0xc0, !PT ;  /* 0x000000401aff7812 */ /* 0x000fe400078cc0ff */
[----:B---3--:R-:W-:Y:S02]  /*247db0*/  PRMT R29, R14, 0x7770, RZ ;  /* 0x000077700e1d7816 */ /* 0x008fe400000000ff */
[C---:B------:R-:W-:Y:S02]  /*247dc0*/  LOP3.LUT P0, RZ, R23.reuse, 0x200, RZ, 0xc0, !PT ;  /* 0x0000020017ff7812 */ /* 0x040fe4000780c0ff */
[----:B------:R-:W-:-:S02]  /*247dd0*/  LOP3.LUT P1, RZ, R23, 0x400, RZ, 0xc0, !PT ;  /* 0x0000040017ff7812 */ /* 0x000fc4000782c0ff */
[C---:B------:R-:W-:Y:S02]  /*247de0*/  LOP3.LUT P2, RZ, R23.reuse, 0x800, RZ, 0xc0, !PT ;  /* 0x0000080017ff7812 */ /* 0x040fe4000784c0ff */
[C---:B------:R-:W-:Y:S02]  /*247df0*/  LOP3.LUT P3, RZ, R23.reuse, 0x1000, RZ, 0xc0, !PT ;  /* 0x0000100017ff7812 */ /* 0x040fe4000786c0ff */
[C---:B------:R-:W-:Y:S02]  /*247e00*/  LOP3.LUT P4, RZ, R23.reuse, 0x2000, RZ, 0xc0, !PT ;  /* 0x0000200017ff7812 */ /* 0x040fe4000788c0ff */
[----:B------:R-:W-:Y:S01]  /*247e10*/  LOP3.LUT P5, RZ, R23, 0x4000, RZ, 0xc0, !PT ;  /* 0x0000400017ff7812 */ /* 0x000fe200078ac0ff */
[----:B----4-:R0:W-:Y:S01]  /*247e20*/  @P6 STG.E.U8 desc[UR20][R24.64], R29 ;  /* 0x0000001d18006986 */ /* 0x0101e2000c101114 */
[----:B------:R-:W-:Y:S02]  /*247e30*/  LOP3.LUT P6, RZ, R26, 0x20, RZ, 0xc0, !PT ;  /* 0x000000201aff7812 */ /* 0x000fe400078cc0ff */
        /* <DEDUP_REMOVED lines=15> */
[----:B--2---:R0:W-:Y:S02]  /*247f30*/  @P4 STG.E.U8 desc[UR20][R16.64], R29 ;  /* 0x0000001d10004986 */ /* 0x0041e4000c101114 */
[----:B0-----:R-:W-:-:S05]  /*247f40*/  PRMT R29, R20, 0x7770, RZ ;  /* 0x00007770141d7816 */ /* 0x001fca00000000ff */
[----:B------:R0:W-:Y:S04]  /*247f50*/  @P5 STG.E.U8 desc[UR20][R18.64], R29 ;  /* 0x0000001d12005986 */ /* 0x0001e8000c101114 */
[----:B0-----:R-:W2:Y:S01]  /*247f60*/  LDL.LU.64 R18, [R1+0x4840] ;  /* 0x0048400001127983 */ /* 0x001ea20000300a00 */
[C---:B------:R-:W-:Y:S02]  /*247f70*/  LOP3.LUT P6, RZ, R23.reuse, 0x8000000, RZ, 0xc0, !PT ;  /* 0x0800000017ff7812 */ /* 0x040fe400078cc0ff */
[----:B------:R-:W-:Y:S01]  /*247f80*/  LOP3.LUT P2, RZ, R23, 0x8000, RZ, 0xc0, !PT ;  /* 0x0000800017ff7812 */ /* 0x000fe2000784c0ff */
[----:B------:R-:W4:Y:S01]  /*247f90*/  LDL.LU.64 R2, [R1+0x4838] ;  /* 0x0048380001027983 */ /* 0x000f220000300a00 */
[----:B------:R-:W-:-:S03]  /*247fa0*/  PRMT R29, R20, 0x7771, RZ ;  /* 0x00007771141d7816 */ /* 0x000fc600000000ff */
[----:B------:R-:W4:Y:S04]  /*247fb0*/  LDL.LU.64 R4, [R1+0x2a60] ;  /* 0x002a600001047983 */ /* 0x000f280000300a00 */
[----:B------:R-:W4:Y:S04]  /*247fc0*/  LDL.LU.64 R10, [R1+0x4830] ;  /* 0x00483000010a7983 */ /* 0x000f280000300a00 */
        /* <DEDUP_REMOVED lines=15> */
[----:B--2---:R0:W-:Y:S04]  /*2480c0*/  @P2 STG.E.U8 desc[UR20][R18.64], R29 ;  /* 0x0000001d12002986 */ /* 0x0041e8000c101114 */
[----:B0-----:R-:W2:Y:S04]  /*2480d0*/  LDL.LU.64 R18, [R1+0x2a88] ;  /* 0x002a880001127983 */ /* 0x001ea80000300a00 */
[----:B------:R-:W3:Y:S04]  /*2480e0*/  LDL.LU R9, [R1+0x1a0] ;  /* 0x0001a00001097983 */ /* 0x000ee80000300800 */
[----:B------:R-:W2:Y:S01]  /*2480f0*/  LDL.LU.64 R24, [R1+0x4810] ;  /* 0x0048100001187983 */ /* 0x000ea20000300a00 */
[----:B------:R-:W-:-:S02]  /*248100*/  LOP3.LUT P6, RZ, R23, 0x800000, RZ, 0xc0, !PT ;  /* 0x0080000017ff7812 */ /* 0x000fc400078cc0ff */
        /* <DEDUP_REMOVED lines=8> */
[----:B------:R-:W-:Y:S02]  /*248190*/  LOP3.LUT P4, RZ, R23, 0x20000, RZ, 0xc0, !PT ;  /* 0x0002000017ff7812 */ /* 0x000fe4000788c0ff */
[----:B------:R-:W-:-:S05]  /*2481a0*/  PRMT R29, R20, 0x7772, RZ ;  /* 0x00007772141d7816 */ /* 0x000fca00000000ff */
[----:B------:R-:W-:Y:S02]  /*2481b0*/  @P6 LOP3.LUT R26, R26, 0x4, RZ, 0xfc, !PT ;  /* 0x000000041a1a6812 */ /* 0x000fe400078efcff */
[C---:B------:R-:W-:Y:S02]  /*2481c0*/  LOP3.LUT P6, RZ, R23.reuse, 0x100000, RZ, 0xc0, !PT ;  /* 0x0010000017ff7812 */ /* 0x040fe400078cc0ff */
[----:B------:R-:W-:Y:S01]  /*2481d0*/  LOP3.LUT P5, RZ, R23, 0x40000, RZ, 0xc0, !PT ;  /* 0x0004000017ff7812 */ /* 0x000fe200078ac0ff */
[----:B----4-:R-:W-:Y:S01]  /*2481e0*/  @P3 STG.E.U8 desc[UR20][R2.64], R29 ;  /* 0x0000001d02003986 */ /* 0x010fe2000c101114 */
[----:B------:R-:W-:-:S03]  /*2481f0*/  LOP3.LUT R26, R26, 0xfffffff7, RZ, 0xc0, !PT ;  /* 0xfffffff71a1a7812 */ /* 0x000fc600078ec0ff */
[----:B--2---:R0:W-:Y:S04]  /*248200*/  STL.64 [R1+0x7c28], R24 ;  /* 0x007c281801007387 */ /* 0x0041e80000100a00 */
[----:B0-----:R-:W2:Y:S01]  /*248210*/  LDL.LU.64 R24, [R1+0x4818] ;  /* 0x0048180001187983 */ /* 0x001ea20000300a00 */
[----:B------:R-:W-:Y:S02]  /*248220*/  PRMT R29, R20, 0x7773, RZ ;  /* 0x00007773141d7816 */ /* 0x000fe400000000ff */
[----:B------:R-:W-:Y:S01]  /*248230*/  @P6 LOP3.LUT R26, R26, 0x8, RZ, 0xfc, !PT ;  /* 0x000000081a1a6812 */ /* 0x000fe200078efcff */
[----:B------:R-:W4:Y:S01]  /*248240*/  LDL.LU R8, [R1+0x180] ;  /* 0x0001800001087983 */ /* 0x000f220000300800 */
[----:B------:R-:W-:-:S03]  /*248250*/  LOP3.LUT P6, RZ, R23, 0x80000, RZ, 0xc0, !PT ;  /* 0x0008000017ff7812 */ /* 0x000fc600078cc0ff */
[----:B------:R0:W-:Y:S02]  /*248260*/  @P4 STG.E.U8 desc[UR20][R4.64], R29 ;  /* 0x0000001d04004986 */ /* 0x0001e4000c101114 */
[----:B0-----:R-:W-:-:S05]  /*248270*/  PRMT R29, R17, 0x7770, RZ ;  /* 0x00007770111d7816 */ /* 0x001fca00000000ff */
[----:B------:R0:W-:Y:S02]  /*248280*/  @P5 STG.E.U8 desc[UR20][R10.64], R29 ;  /* 0x0000001d0a005986 */ /* 0x0001e4000c101114 */
[----:B0-----:R-:W-:-:S05]  /*248290*/  PRMT R29, R17, 0x7771, RZ ;  /* 0x00007771111d7816 */ /* 0x001fca00000000ff */
[----:B------:R0:W-:Y:S01]  /*2482a0*/  @P6 STG.E.U8 desc[UR20][R12.64], R29 ;  /* 0x0000001d0c006986 */ /* 0x0001e2000c101114 */
[----:B------:R-:W-:Y:S02]  /*2482b0*/  LOP3.LUT P6, RZ, R26, 0x8, RZ, 0xc0, !PT ;  /* 0x000000081aff7812 */ /* 0x000fe400078cc0ff */
[----:B0-----:R-:W-:-:S11]  /*2482c0*/  PRMT R29, R17, 0x7772, RZ ;  /* 0x00007772111d7816 */ /* 0x001fd600000000ff */
[----:B------:R0:W-:Y:S01]  /*2482d0*/  @P6 STG.E.U8 desc[UR20][R14.64], R29 ;  /* 0x0000001d0e006986 */ /* 0x0001e2000c101114 */
[C---:B------:R-:W-:Y:S02]  /*2482e0*/  LOP3.LUT P6, RZ, R26.reuse, 0x4, RZ, 0xc0, !PT ;  /* 0x000000041aff7812 */ /* 0x040fe400078cc0ff */
[----:B------:R-:W-:Y:S02]  /*2482f0*/  LOP3.LUT P0, RZ, R23, 0x10000000, RZ, 0xc0, !PT ;  /* 0x1000000017ff7812 */ /* 0x000fe4000780c0ff */
[----:B0-----:R-:W-:Y:S01]  /*248300*/  PRMT R29, R17, 0x7773, RZ ;  /* 0x00007773111d7816 */ /* 0x001fe200000000ff */
[----:B------:R0:W-:Y:S08]  /*248310*/  STL.64 [R1+0x7c18], R22 ;  /* 0x007c181601007387 */ /* 0x0001f00000100a00 */
[----:B------:R3:W-:Y:S01]  /*248320*/  @P6 STG.E.U8 desc[UR20][R18.64], R29 ;  /* 0x0000001d12006986 */ /* 0x0007e2000c101114 */
[----:B------:R-:W-:-:S02]  /*248330*/  LOP3.LUT P6, RZ, R26, 0x2, RZ, 0xc0, !PT ;  /* 0x000000021aff7812 */ /* 0x000fc400078cc0ff */
[C---:B------:R-:W-:Y:S02]  /*248340*/  LOP3.LUT P1, RZ, R23.reuse, 0x20000000, RZ, 0xc0, !PT ;  /* 0x2000000017ff7812 */ /* 0x040fe4000782c0ff */
[C---:B------:R-:W-:Y:S02]  /*248350*/  LOP3.LUT P2, RZ, R23.reuse, 0x40000000, RZ, 0xc0, !PT ;  /* 0x4000000017ff7812 */ /* 0x040fe4000784c0ff */
[----:B------:R-:W-:Y:S02]  /*248360*/  LOP3.LUT P3, RZ, R23, 0x80000000, RZ, 0xc0, !PT ;  /* 0x8000000017ff7812 */ /* 0x000fe4000786c0ff */
[C---:B------:R-:W-:Y:S02]  /*248370*/  LOP3.LUT P4, RZ, R22.reuse, 0x1, RZ, 0xc0, !PT ;  /* 0x0000000116ff7812 */ /* 0x040fe4000788c0ff */
[----:B------:R-:W-:Y:S02]  /*248380*/  LOP3.LUT P5, RZ, R22, 0x2, RZ, 0xc0, !PT ;  /* 0x0000000216ff7812 */ /* 0x000fe400078ac0ff */
[----:B0-----:R-:W4:Y:S01]  /*248390*/  LDL.LU.64 R22, [R1+0x4808] ;  /* 0x0048080001167983 */ /* 0x001f220000300a00 */
[----:B---3--:R-:W-:-:S03]  /*2483a0*/  PRMT R29, R9, 0x7770, RZ ;  /* 0x00007770091d7816 */ /* 0x008fc600000000ff */
[----:B------:R-:W3:Y:S04]  /*2483b0*/  LDL.LU.64 R6, [R1+0x4800] ;  /* 0x0048000001067983 */ /* 0x000ee80000300a00 */
[----:B------:R-:W3:Y:S04]  /*2483c0*/  LDL.LU.64 R2, [R1+0x47f8] ;  /* 0x0047f80001027983 */ /* 0x000ee80000300a00 */
[----:B------:R-:W3:Y:S04]  /*2483d0*/  LDL.LU.64 R4, [R1+0x47f0] ;  /* 0x0047f00001047983 */ /* 0x000ee80000300a00 */
[----:B------:R-:W3:Y:S04]  /*2483e0*/  LDL.LU R20, [R1+0x1a4] ;  /* 0x0001a40001147983 */ /* 0x000ee80000300800 */
[----:B------:R-:W3:Y:S04]  /*2483f0*/  LDL.LU.64 R10, [R1+0x2ad8] ;  /* 0x002ad800010a7983 */ /* 0x000ee80000300a00 */
        /* <DEDUP_REMOVED lines=8> */
[----:B------:R0:W-:Y:S04]  /*248480*/  STL [R1+0x77d8], R28 ;  /* 0x0077d81c01007387 */ /* 0x0001e80000100800 */
[----:B0-----:R-:W3:Y:S06]  /*248490*/  LDL.LU.64 R28, [R1+0x2ab0] ;  /* 0x002ab000011c7983 */ /* 0x001eec0000300a00 */
[----:B--2---:R0:W-:Y:S04]  /*2484a0*/  @P6 STG.E.U8 desc[UR20][R24.64], R26 ;  /* 0x0000001a18006986 */ /* 0x0041e8000c101114 */
[----:B0-----:R-:W2:Y:S01]  /*2484b0*/  LDL.LU.64 R24, [R1+0x7c20] ;  /* 0x007c200001187983 */ /* 0x001ea20000300a00 */
[----:B------:R-:W-:-:S02]  /*2484c0*/  PRMT R26, R9, 0x7772, RZ ;  /* 0x00007772091a7816 */ /* 0x000fc400000000ff */
[----:B--2---:R-:W-:-:S13]  /*2484d0*/  LOP3.LUT P6, RZ, R24, 0x80000000, RZ, 0xc0, !PT ;  /* 0x8000000018ff7812 */ /* 0x004fda00078cc0ff */
[----:B----4-:R0:W-:Y:S01]  /*2484e0*/  @P6 STG.E.U8 desc[UR20][R22.64], R26 ;  /* 0x0000001a16006986 */ /* 0x0101e2000c101114 */
[C---:B------:R-:W-:Y:S02]  /*2484f0*/  LOP3.LUT P6, RZ, R24.reuse, 0x40000000, RZ, 0xc0, !PT ;  /* 0x4000000018ff7812 */ /* 0x040fe400078cc0ff */
[----:B0-----:R-:W-:Y:S01]  /*248500*/  PRMT R26, R9, 0x7773, RZ ;  /* 0x00007773091a7816 */ /* 0x001fe200000000ff */
[----:B------:R-:W2:Y:S10]  /*248510*/  LDL.LU.64 R22, [R1+0x7c18] ;  /* 0x007c180001167983 */ /* 0x000eb40000300a00 */
[----:B---3--:R0:W-:Y:S01]  /*248520*/  @P6 STG.E.U8 desc[UR20][R28.64], R26 ;  /* 0x0000001a1c006986 */ /* 0x0081e2000c101114 */
[----:B------:R-:W-:-:S02]  /*248530*/  LOP3.LUT P6, RZ, R24, 0x20000000, RZ, 0xc0, !PT ;  /* 0x2000000018ff7812 */ /* 0x000fc400078cc0ff */
        /* <DEDUP_REMOVED lines=13> */
[C---:B0-----:R-:W-:Y:S02]  /*248610*/  PRMT R26, R20.reuse, 0x7772, RZ ;  /* 0x00007772141a7816 */ /* 0x041fe400000000ff */
[----:B------:R-:W3:Y:S04]  /*248620*/  LDL.LU.64 R14, [R1+0x47d0] ;  /* 0x0047d000010e7983 */ /* 0x000ee80000300a00 */
[----:B------:R0:W-:Y:S02]  /*248630*/  @P4 STG.E.U8 desc[UR20][R16.64], R26 ;  /* 0x0000001a10004986 */ /* 0x0001e4000c101114 */
[----:B0-----:R-:W-:-:S02]  /*248640*/  PRMT R26, R20, 0x7773, RZ ;  /* 0x00007773141a7816 */ /* 0x001fc400000000ff */
[----:B------:R-:W4:Y:S04]  /*248650*/  LDL.LU.64 R16, [R1+0x47c8] ;  /* 0x0047c80001107983 */ /* 0x000f280000300a00 */
[----:B------:R0:W-:Y:S04]  /*248660*/  @P5 STG.E.U8 desc[UR20][R18.64], R26 ;  /* 0x0000001a12005986 */ /* 0x0001e8000c101114 */
[----:B------:R-:W4:Y:S04]  /*248670*/  LDL.LU.64 R8, [R1+0x47c0] ;  /* 0x0047c00001087983 */ /* 0x000f280000300a00 */
[----:B0-----:R-:W3:Y:S01]  /*248680*/  LDL.LU R18, [R1+0x184] ;  /* 0x0001840001127983 */ /* 0x001ee20000300800 */
[----:B------:R-:W-:-:S03]  /*248690*/  IMAD.MOV.U32 R19, RZ, RZ, R21 ;  /* 0x000000ffff137224 */ /* 0x000fc600078e0015 */
[----:B------:R-:W4:Y:S04]  /*2486a0*/  LDL.LU.64 R20, [R1+0x2b28] ;  /* 0x002b280001147983 */ /* 0x000f280000300a00 */
[----:B------:R-:W4:Y:S04]  /*2486b0*/  LDL.LU.64 R12, [R1+0x47b8] ;  /* 0x0047b800010c7983 */ /* 0x000f280000300a00 */
[----:B------:R-:W4:Y:S01]  /*2486c0*/  LDL.LU R0, [R1+0x1a8] ;  /* 0x0001a80001007983 */ /* 0x000f220000300800 */
[C---:B--2---:R-:W-:Y:S02]  /*2486d0*/  LOP3.LUT P2, RZ, R22.reuse, 0x4, RZ, 0xc0, !PT ;  /* 0x0000000416ff7812 */ /* 0x044fe4000784c0ff */
[----:B------:R-:W-:-:S02]  /*2486e0*/  LOP3.LUT P3, RZ, R22, 0x8, RZ, 0xc0, !PT ;  /* 0x0000000816ff7812 */ /* 0x000fc4000786c0ff */
[C---:B------:R-:W-:Y:S02]  /*2486f0*/  LOP3.LUT P4, RZ, R22.reuse, 0x10, RZ, 0xc0, !PT ;  /* 0x0000001016ff7812 */ /* 0x040fe4000788c0ff */
[----:B------:R-:W-:Y:S02]  /*248700*/  LOP3.LUT P5, RZ, R22, 0x20, RZ, 0xc0, !PT ;  /* 0x0000002016ff7812 */ /* 0x000fe400078ac0ff */
[----:B---3--:R-:W-:-:S05]  /*248710*/  PRMT R26, R18, 0x7770, RZ ;  /* 0x00007770121a7816 */ /* 0x008fca00000000ff */
[----:B------:R0:W-:Y:S02]  /*248720*/  @P2 STG.E.U8 desc[UR20][R14.64], R26 ;  /* 0x0000001a0e002986 */ /* 0x0001e4000c101114 */
[C---:B0-----:R-:W-:Y:S02]  /*248730*/  PRMT R26, R18.reuse, 0x7771, RZ ;  /* 0x00007771121a7816 */ /* 0x041fe400000000ff */
[----:B------:R-:W2:Y:S04]  /*248740*/  LDL.LU.64 R14, [R1+0x47b0] ;  /* 0x0047b000010e7983 */ /* 0x000ea80000300a00 */
[----:B----4-:R0:W-:Y:S02]  /*248750*/  @P3 STG.E.U8 desc[UR20][R16.64], R26 ;  /* 0x0000001a10003986 */ /* 0x0101e4000c101114 */
[----:B0-----:R-:W-:-:S02]  /*248760*/  PRMT R26, R18, 0x7772, RZ ;  /* 0x00007772121a7816 */ /* 0x001fc400000000ff */
[----:B------:R-:W3:Y:S04]  /*248770*/  LDL.LU.64 R16, [R1+0x47a8] ;  /* 0x0047a80001107983 */ /* 0x000ee80000300a00 */
[----:B------:R0:W-:Y:S04]  /*248780*/  @P4 STG.E.U8 desc[UR20][R8.64], R26 ;  /* 0x0000001a08004986 */ /* 0x0001e8000c101114 */
[----:B------:R-:W4:Y:S01]  /*248790*/  LDL.LU R10, [R1+0x188] ;  /* 0x00018800010a7983 */ /* 0x000f220000300800 */
[----:B0-----:R-:W-:-:S05]  /*2487a0*/  PRMT R26, R18, 0x7773, RZ ;  /* 0x00007773121a7816 */ /* 0x001fca00000000ff */
[----:B------:R0:W-:Y:S04]  /*2487b0*/  @P5 STG.E.U8 desc[UR20][R20.64], R26 ;  /* 0x0000001a14005986 */ /* 0x0001e8000c101114 */
[----:B0-----:R-:W2:Y:S04]  /*2487c0*/  LDL.LU.64 R20, [R1+0x4790] ;  /* 0x0047900001147983 */ /* 0x001ea80000300a00 */
[----:B--2---:R0:W-:Y:S04]  /*2487d0*/  STL.64 [R1+0x7c00], R20 ;  /* 0x007c001401007387 */ /* 0x0041e80000100a00 */
[----:B0-----:R-:W2:Y:S04]  /*2487e0*/  LDL.LU.64 R20, [R1+0x4798] ;  /* 0x0047980001147983 */ /* 0x001ea80000300a00 */
[----:B--2---:R0:W-:Y:S04]  /*2487f0*/  STL.64 [R1+0x7c08], R20 ;  /* 0x007c081401007387 */ /* 0x0041e80000100a00 */
[----:B0-----:R-:W2:Y:S01]  /*248800*/  LDL.LU.64 R20, [R1+0x47a0] ;  /* 0x0047a00001147983 */ /* 0x001ea20000300a00 */
        /* <DEDUP_REMOVED lines=17> */
[----:B--2---:R0:W-:Y:S04]  /*248920*/  STL.64 [R1+0x7c10], R20 ;  /* 0x007c101401007387 */ /* 0x0041e80000100a00 */
[----:B0-----:R-:W2:Y:S06]  /*248930*/  LDL.LU.64 R20, [R1+0x2b50] ;  /* 0x002b500001147983 */ /* 0x001eac0000300a00 */
[----:B------:R-:W-:-:S02]  /*248940*/  @P6 LOP3.LUT R24, R24, 0x2000000, RZ, 0xfc, !PT ;  /* 0x0200000018186812 */ /* 0x000fc400078efcff */
[----:B------:R-:W-:Y:S01]  /*248950*/  LOP3.LUT P6, RZ, R22, 0x100, RZ, 0xc0, !PT ;  /* 0x0000010016ff7812 */ /* 0x000fe200078cc0ff */
[----:B------:R-:W4:Y:S01]  /*248960*/  LDL.LU.64 R28, [R1+0x2b78] ;  /* 0x002b7800011c7983 */ /* 0x000f220000300a00 */
[----:B------:R-:W-:Y:S02]  /*248970*/  LOP3.LUT R24, R24, 0xfbffffff, RZ, 0xc0, !PT ;  /* 0xfbffffff18187812 */ /* 0x000fe400078ec0ff */
[----:B------:R-:W-:Y:S01]  /*248980*/  PRMT R26, R0, 0x7770, RZ ;  /* 0x00007770001a7816 */ /* 0x000fe200000000ff */
[----:B------:R-:W4:Y:S04]  /*248990*/  LDL.LU R18, [R1+0x1ac] ;  /* 0x0001ac0001127983 */ /* 0x000f280000300800 */
        /* <DEDUP_REMOVED lines=18> */
[----:B---3--:R0:W-:Y:S01]  /*248ac0*/  @P6 STG.E.U8 desc[UR20][R16.64], R26 ;  /* 0x0000001a10006986 */ /* 0x0081e2000c101114 */
[----:B------:R-:W-:-:S02]  /*248ad0*/  LOP3.LUT P6, RZ, R24, 0x2000000, RZ, 0xc0, !PT ;  /* 0x0200000018ff7812 */ /* 0x000fc400078cc0ff */
[----:B0-----:R-:W-:Y:S01]  /*248ae0*/  PRMT R26, R0, 0x7773, RZ ;  /* 0x00007773001a7816 */ /* 0x001fe200000000ff */
[----:B------:R-:W3:Y:S10]  /*248af0*/  LDL.LU.64 R16, [R1+0x4760] ;  /* 0x0047600001107983 */ /* 0x000ef40000300a00 */
[----:B--2---:R0:W-:Y:S04]  /*248b00*/  @P6 STG.E.U8 desc[UR20][R20.64], R26 ;  /* 0x0000001a14006986 */ /* 0x0041e8000c101114 */
[----:B0-----:R-:W2:Y:S01]  /*248b10*/  LDL.LU.64 R20, [R1+0x7c10] ;  /* 0x007c100001147983 */ /* 0x001ea20000300a00 */
[----:B------:R-:W-:-:S02]  /*248b20*/  LOP3.LUT P6, RZ, R24, 0x1000000, RZ, 0xc0, !PT ;  /* 0x0100000018ff7812 */ /* 0x000fc400078cc0ff */
[----:B----4-:R-:W-:-:S11]  /*248b30*/  PRMT R26, R10, 0x7770, RZ ;  /* 0x000077700a1a7816 */ /* 0x010fd600000000ff */
[----:B--2---:R0:W-:Y:S04]  /*248b40*/  @P6 STG.E.U8 desc[UR20][R20.64], R26 ;  /* 0x0000001a14006986 */ /* 0x0041e8000c101114 */
[----:B0-----:R-:W2:Y:S01]  /*248b50*/  LDL.LU.64 R20, [R1+0x7c08] ;  /* 0x007c080001147983 */ /* 0x001ea20000300a00 */
[----:B------:R-:W-:Y:S02]  /*248b60*/  LOP3.LUT P6, RZ, R24, 0x800000, RZ, 0xc0, !PT ;  /* 0x0080000018ff7812 */ /* 0x000fe400078cc0ff */
[----:B------:R-:W-:-:S11]  /*248b70*/  PRMT R26, R10, 0x7771, RZ ;  /* 0x000077710a1a7816 */ /* 0x000fd600000000ff */
[----:B--2---:R0:W-:Y:S04]  /*248b80*/  @P6 STG.E.U8 desc[UR20][R20.64], R26 ;  /* 0x0000001a14006986 */ /* 0x0041e8000c101114 */
        /* <DEDUP_REMOVED lines=9> */
[----:B--2---:R0:W-:Y:S04]  /*248c20*/  @P6 STG.E.U8 desc[UR20][R20.64], R26 ;  /* 0x0000001a14006986 */ /* 0x0041e8000c101114 */
[----:B0-----:R-:W2:Y:S01]  /*248c30*/  LDL.LU.64 R20, [R1+0x7bf8] ;  /* 0x007bf80001147983 */ /* 0x001ea20000300a00 */
[----:B------:R-:W-:-:S02]  /*248c40*/  LOP3.LUT P6, RZ, R24, 0x200000, RZ, 0xc0, !PT ;  /* 0x0020000018ff7812 */ /* 0x000fc400078cc0ff */
[----:B------:R-:W-:-:S11]  /*248c50*/  PRMT R26, R10, 0x7773, RZ ;  /* 0x000077730a1a7816 */ /* 0x000fd600000000ff */
        /* <DEDUP_REMOVED lines=16> */
[----:B---3--:R0:W-:Y:S04]  /*248d60*/  @P5 STG.E.U8 desc[UR20][R16.64], R26 ;  /* 0x0000001a10005986 */ /* 0x0081e8000c101114 */
[----:B0-----:R-:W3:Y:S04]  /*248d70*/  LDL.LU.64 R16, [R1+0x4758] ;  /* 0x0047580001107983 */ /* 0x001ee80000300a00 */
[----:B------:R-:W3:Y:S04]  /*248d80*/  LDL.LU.64 R4, [R1+0x4750] ;  /* 0x0047500001047983 */ /* 0x000ee80000300a00 */
[----:B------:R-:W3:Y:S04]  /*248d90*/  LDL.LU.64 R8, [R1+0x4748] ;  /* 0x0047480001087983 */ /* 0x000ee80000300a00 */
[----:B------:R-:W3:Y:S01]  /*248da0*/  LDL.LU R18, [R1+0x170] ;  /* 0x0001700001127983 */ /* 0x000ee20000300800 */
[----:B------:R-:W-:-:S02]  /*248db0*/  LOP3.LUT R24, R24, 0xffffefff, RZ, 0xc0, !PT ;  /* 0xffffefff18187812 */ /* 0x000fc400078ec0ff */
[C---:B------:R-:W-:Y:S01]  /*248dc0*/  LOP3.LUT P2, RZ, R22.reuse, 0x200000, RZ, 0xc0, !PT ;  /* 0x0020000016ff7812 */ /* 0x040fe2000784c0ff */
[----:B------:R-:W3:Y:S01]  /*248dd0*/  LDL.LU.64 R12, [R1+0x3220] ;  /* 0x00322000010c7983 */ /* 0x000ee20000300a00 */
[C---:B------:R-:W-:Y:S02]  /*248de0*/  LOP3.LUT P3, RZ, R22.reuse, 0x400000, RZ, 0xc0, !PT ;  /* 0x0040000016ff7812 */ /* 0x040fe4000786c0ff */
[----:B------:R-:W-:Y:S01]  /*248df0*/  PRMT R26, R11, 0x7773, RZ ;  /* 0x000077730b1a7816 */ /* 0x000fe200000000ff */
[----:B------:R-:W3:Y:S01]  /*248e00*/  LDL.LU R0, [R1+0x160] ;  /* 0x0001600001007983 */ /* 0x000ee20000300800 */
[----:B------:R-:W-:-:S03]  /*248e10*/  LOP3.LUT P4, RZ, R22, 0x800000, RZ, 0xc0, !PT ;  /* 0x0080000016ff7812 */ /* 0x000fc6000788c0ff */
[----:B------:R-:W-:Y:S01]  /*248e20*/  STL.64 [R1+0x7bc0], R22 ;  /* 0x007bc01601007387 */ /* 0x000fe20000100a00 */
[----:B------:R-:W-:Y:S02]  /*248e30*/  LOP3.LUT P5, RZ, R22, 0x1000000, RZ, 0xc0, !PT ;  /* 0x0100000016ff7812 */ /* 0x000fe400078ac0ff */
[----:B--2---:R-:W-:-:S13]  /*248e40*/  LOP3.LUT P6, RZ, R21, 0x2, RZ, 0xc0, !PT ;  /* 0x0000000215ff7812 */ /* 0x004fda00078cc0ff */
        /* <DEDUP_REMOVED lines=23> */
[----:B----4-:R0:W-:Y:S04]  /*248fc0*/  @P2 STG.E.U8 desc[UR20][R14.64], R26 ;  /* 0x0000001a0e002986 */ /* 0x0101e8000c101114 */
[----:B0-----:R-:W2:Y:S01]  /*248fd0*/  LDL.LU.64 R14, [R1+0x4740] ;  /* 0x00474000010e7983 */ /* 0x001ea20000300a00 */
[----:B---3--:R-:W-:-:S05]  /*248fe0*/  PRMT R26, R18, 0x7770, RZ ;  /* 0x00007770121a7816 */ /* 0x008fca00000000ff */
[----:B------:R0:W-:Y:S04]  /*248ff0*/  @P3 STG.E.U8 desc[UR20][R16.64], R26 ;  /* 0x0000001a10003986 */ /* 0x0001e8000c101114 */
[----:B0-----:R-:W3:Y:S04]  /*249000*/  LDL.LU.64 R16, [R1+0x4738] ;  /* 0x0047380001107983 */ /* 0x001ee80000300a00 */
[----:B------:R-:W4:Y:S04]  /*249010*/  LDL.LU R10, [R1+0x174] ;  /* 0x00017400010a7983 */ /* 0x000f280000300800 */
[----:B------:R-:W2:Y:S04]  /*249020*/  LDL.LU.64 R22, [R1+0x4720] ;  /* 0x0047200001167983 */ /* 0x000ea80000300a00 */
[----:B--2---:R0:W-:Y:S04]  /*249030*/  STL.64 [R1+0x7be0], R22 ;  /* 0x007be01601007387 */ /* 0x0041e80000100a00 */
[----:B0-----:R-:W2:Y:S04]  /*249040*/  LDL.LU.64 R22, [R1+0x4728] ;  /* 0x0047280001167983 */ /* 0x001ea80000300a00 */
[----:B--2---:R0:W-:Y:S04]  /*249050*/  STL.64 [R1+0x7be8], R22 ;  /* 0x007be81601007387 */ /* 0x0041e80000100a00 */
[----:B0-----:R-:W2:Y:S01]  /*249060*/  LDL.LU.64 R22, [R1+0x3248] ;  /* 0x0032480001167983 */ /* 0x001ea20000300a00 */
[----:B------:R-:W-:-:S05]  /*249070*/  PRMT R26, R18, 0x7771, RZ ;  /* 0x00007771121a7816 */ /* 0x000fca00000000ff */
[----:B------:R0:W-:Y:S02]  /*249080*/  @P4 STG.E.U8 desc[UR20][R4.64], R26 ;  /* 0x0000001a04004986 */ /* 0x0001e4000c101114 */
[----:B0-----:R-:W-:-:S05]  /*249090*/  PRMT R26, R18, 0x7772, RZ ;  /* 0x00007772121a7816 */ /* 0x001fca00000000ff */
[----:B------:R0:W-:Y:S02]  /*2490a0*/  @P5 STG.E.U8 desc[UR20][R8.64], R26 ;  /* 0x0000001a08005986 */ /* 0x0001e4000c101114 */
[----:B0-----:R-:W-:-:S05]  /*2490b0*/  PRMT R26, R18, 0x7773, RZ ;  /* 0x00007773121a7816 */ /* 0x001fca00000000ff */
[----:B------:R-:W-:Y:S04]  /*2490c0*/  @P6 STG.E.U8 desc[UR20][R12.64], R26 ;  /* 0x0000001a0c006986 */ /* 0x000fe8000c101114 */
[----:B--2---:R0:W-:Y:S04]  /*2490d0*/  STL.64 [R1+0x7bf0], R22 ;  /* 0x007bf01601007387 */ /* 0x0041e80000100a00 */
[----:B0-----:R-:W2:Y:S01]  /*2490e0*/  LDL.LU.64 R22, [R1+0x4730] ;  /* 0x0047300001167983 */ /* 0x001ea20000300a00 */
[----:B------:R-:W-:Y:S02]  /*2490f0*/  LOP3.LUT P6, RZ, R24, 0x80000, RZ, 0xc0, !PT ;  /* 0x0008000018ff7812 */ /* 0x000fe400078cc0ff */
[----:B------:R-:W-:Y:S01]  /*249100*/  PRMT R26, R0, 0x7770, RZ ;  /* 0x00007770001a7816 */ /* 0x000fe200000000ff */
[----:B------:R-:W4:Y:S04]  /*249110*/  LDL.LU R11, [R1+0x164] ;  /* 0x00016400010b7983 */ /* 0x000f280000300800 */
[----:B------:R-:W4:Y:S04]  /*249120*/  LDL.LU.64 R28, [R1+0x4718] ;  /* 0x00471800011c7983 */ /* 0x000f280000300a00 */
[----:B------:R-:W4:Y:S04]  /*249130*/  LDL.LU.64 R6, [R1+0x3270] ;  /* 0x0032700001067983 */ /* 0x000f280000300a00 */
[----:B------:R0:W-:Y:S01]  /*249140*/  @P6 STG.E.U8 desc[UR20][R14.64], R26 ;  /* 0x0000001a0e006986 */ /* 0x0001e2000c101114 */
[----:B------:R-:W-:-:S03]  /*249150*/  LOP3.LUT P6, RZ, R24, 0x40000, RZ, 0xc0, !PT ;  /* 0x0004000018ff7812 */ /* 0x000fc600078cc0ff */
[----:B------:R-:W4:Y:S04]  /*249160*/  LDL.LU.64 R2, [R1+0x4710] ;  /* 0x0047100001027983 */ /* 0x000f280000300a00 */
[----:B------:R-:W4:Y:S01]  /*249170*/  LDL.LU.64 R4, [R1+0x4708] ;  /* 0x0047080001047983 */ /* 0x000f220000300a00 */
[----:B0-----:R-:W-:-:S03]  /*249180*/  PRMT R26, R0, 0x7771, RZ ;  /* 0x00007771001a7816 */ /* 0x001fc600000000ff */
[----:B------:R-:W4:Y:S04]  /*249190*/  LDL.LU R18, [R1+0x178] ;  /* 0x0001780001127983 */ /* 0x000f280000300800 */
[----:B---3--:R0:W-:Y:S01]  /*2491a0*/  @P6 STG.E.U8 desc[UR20][R16.64], R26 ;  /* 0x0000001a10006986 */ /* 0x0081e2000c101114 */
[----:B------:R-:W-:-:S03]  /*2491b0*/  LOP3.LUT P6, RZ, R24, 0x20000, RZ, 0xc0, !PT ;  /* 0x0002000018ff7812 */ /* 0x000fc600078cc0ff */
[----:B------:R-:W3:Y:S04]  /*2491c0*/  LDL.LU.64 R8, [R1+0x4700] ;  /* 0x0047000001087983 */ /* 0x000ee80000300a00 */
[----:B------:R-:W3:Y:S01]  /*2491d0*/  LDL.LU.64 R12, [R1+0x3298] ;  /* 0x00329800010c7983 */ /* 0x000ee20000300a00 */
[----:B0-----:R-:W-:-:S03]  /*2491e0*/  PRMT R26, R0, 0x7772, RZ ;  /* 0x00007772001a7816 */ /* 0x001fc600000000ff */
[----:B------:R-:W3:Y:S04]  /*2491f0*/  LDL.LU.64 R14, [R1+0x46f8] ;  /* 0x0046f800010e7983 */ /* 0x000ee80000300a00 */
[----:B------:R-:W3:Y:S04]  /*249200*/  LDL.LU.64 R16, [R1+0x46f0] ;  /* 0x0046f00001107983 */ /* 0x000ee80000300a00 */
[----:B--2---:R0:W-:Y:S04]  /*249210*/  @P6 STG.E.U8 desc[UR20][R22.64], R26 ;  /* 0x0000001a16006986 */ /* 0x0041e8000c101114 */
[----:B0-----:R-:W2:Y:S01]  /*249220*/  LDL.LU.64 R22, [R1+0x7bf0] ;  /* 0x007bf00001167983 */ /* 0x001ea20000300a00 */
[----:B------:R-:W-:-:S02]  /*249230*/  LOP3.LUT P6, RZ, R24, 0x10000, RZ, 0xc0, !PT ;  /* 0x0001000018ff7812 */ /* 0x000fc400078cc0ff */
[----:B------:R-:W-:-:S11]  /*249240*/  PRMT R26, R0, 0x7773, RZ ;  /* 0x00007773001a7816 */ /* 0x000fd600000000ff */
[----:B--2---:R0:W-:Y:S04]  /*249250*/  @P6 STG.E.U8 desc[UR20][R22.64], R26 ;  /* 0x0000001a16006986 */ /* 0x0041e8000c101114 */
[----:B0-----:R-:W2:Y:S01]  /*249260*/  LDL.LU.64 R22, [R1+0x7be8] ;  /* 0x007be80001167983 */ /* 0x001ea20000300a00 */
[----:B------:R-:W-:Y:S02]  /*249270*/  LOP3.LUT P6, RZ, R24, 0x8000, RZ, 0xc0, !PT ;  /* 0x0000800018ff7812 */ /* 0x000fe400078cc0ff */
[----:B----4-:R-:W-:-:S11]  /*249280*/  PRMT R26, R10, 0x7770, RZ ;  /* 0x000077700a1a7816 */ /* 0x010fd600000000ff */
        /* <DEDUP_REMOVED lines=8> */
[----:B------:R-:W-:Y:S01]  /*249310*/  LOP3.LUT P4, RZ, R21, 0x40, RZ, 0xc0, !PT ;  /* 0x0000004015ff7812 */ /* 0x000fe2000788c0ff */
[----:B--2---:R0:W-:Y:S01]  /*249320*/  @P6 STG.E.U8 desc[UR20][R22.64], R26 ;  /* 0x0000001a16006986 */ /* 0x0041e2000c101114 */
        /* <DEDUP_REMOVED lines=11> */
[----:B---3--:R0:W-:Y:S02]  /*2493e0*/  @P2 STG.E.U8 desc[UR20][R8.64], R26 ;  /* 0x0000001a08002986 */ /* 0x0081e4000c101114 */
[----:B0-----:R-:W-:-:S05]  /*2493f0*/  PRMT R26, R11, 0x7773, RZ ;  /* 0x000077730b1a7816 */ /* 0x001fca00000000ff */
[----:B------:R0:W-:Y:S02]  /*249400*/  @P3 STG.E.U8 desc[UR20][R12.64], R26 ;  /* 0x0000001a0c003986 */ /* 0x0001e4000c101114 */
[----:B0-----:R-:W-:Y:S02]  /*249410*/  PRMT R26, R18, 0x7770, RZ ;  /* 0x00007770121a7816 */ /* 0x001fe400000000ff */
[----:B------:R-:W2:Y:S04]  /*249420*/  LDL.LU.64 R12, [R1+0x46e8] ;  /* 0x0046e800010c7983 */ /* 0x000ea80000300a00 */
[----:B------:R0:W-:Y:S04]  /*249430*/  @P4 STG.E.U8 desc[UR20][R14.64], R26 ;  /* 0x0000001a0e004986 */ /* 0x0001e8000c101114 */
[----:B0-----:R-:W3:Y:S01]  /*249440*/  LDL.LU.64 R14, [R1+0x32c0] ;  /* 0x0032c000010e7983 */ /* 0x001ee20000300a00 */
[----:B------:R-:W-:-:S02]  /*249450*/  LOP3.LUT P5, RZ, R21, 0x80, RZ, 0xc0, !PT ;  /* 0x0000008015ff7812 */ /* 0x000fc400078ac0ff */
[C---:B------:R-:W-:Y:S01]  /*249460*/  LOP3.LUT P2, RZ, R21.reuse, 0x100, RZ, 0xc0, !PT ;  /* 0x0000010015ff7812 */ /* 0x040fe2000784c0ff */
[----:B------:R-:W4:Y:S01]  /*249470*/  LDL.LU.64 R4, [R1+0x46e0] ;  /* 0x0046e00001047983 */ /* 0x000f220000300a00 */
[C---:B------:R-:W-:Y:S02]  /*249480*/  PRMT R26, R18.reuse, 0x7771, RZ ;  /* 0x00007771121a7816 */ /* 0x040fe400000000ff */
[----:B------:R-:W-:Y:S01]  /*249490*/  LOP3.LUT P3, RZ, R21, 0x200, RZ, 0xc0, !PT ;  /* 0x0000020015ff7812 */ /* 0x000fe2000786c0ff */
[----:B------:R-:W4:Y:S04]  /*2494a0*/  LDL.LU.64 R8, [R1+0x46d8] ;  /* 0x0046d80001087983 */ /* 0x000f280000300a00 */
[----:B------:R-:W4:Y:S04]  /*2494b0*/  LDL.LU.64 R10, [R1+0x46d0] ;  /* 0x0046d000010a7983 */ /* 0x000f280000300a00 */
[----:B------:R0:W-:Y:S02]  /*2494c0*/  @P5 STG.E.U8 desc[UR20][R16.64], R26 ;  /* 0x0000001a10005986 */ /* 0x0001e4000c101114 */
[----:B0-----:R-:W-:-:S02]  /*2494d0*/  PRMT R26, R18, 0x7772, RZ ;  /* 0x00007772121a7816 */ /* 0x001fc400000000ff */
[----:B------:R-:W4:Y:S04]  /*2494e0*/  LDL.LU R16, [R1+0x168] ;  /* 0x0001680001107983 */ /* 0x000f280000300800 */
[----:B--2---:R0:W-:Y:S02]  /*2494f0*/  @P2 STG.E.U8 desc[UR20][R12.64], R26 ;  /* 0x0000001a0c002986 */ /* 0x0041e4000c101114 */
[----:B0-----:R-:W-:Y:S02]  /*249500*/  PRMT R26, R18, 0x7773, RZ ;  /* 0x00007773121a7816 */ /* 0x001fe400000000ff */
[----:B------:R-:W2:Y:S04]  /*249510*/  LDL.LU.64 R12, [R1+0x32e0] ;  /* 0x0032e000010c7983 */ /* 0x000ea80000300a00 */
[----:B------:R-:W2:Y:S04]  /*249520*/  LDL.LU R0, [R1+0x17c] ;  /* 0x00017c0001007983 */ /* 0x000ea80000300800 */
[----:B---3--:R0:W-:Y:S04]  /*249530*/  @P3 STG.E.U8 desc[UR20][R14.64], R26 ;  /* 0x0000001a0e003986 */ /* 0x0081e8000c101114 */
[----:B0-----:R-:W3:Y:S04]  /*249540*/  LDL.LU.64 R14, [R1+0x46c8] ;  /* 0x0046c800010e7983 */ /* 0x001ee80000300a00 */
[----:B------:R-:W3:Y:S04]  /*249550*/  LDL.LU R17, [R1+0x16c] ;  /* 0x00016c0001117983 */ /* 0x000ee80000300800 */
        /* <DEDUP_REMOVED lines=26> */
[----:B------:R-:W4:Y:S01]  /*249700*/  LDL.LU.64 R28, [R1+0x46a8] ;  /* 0x0046a800011c7983 */ /* 0x000f220000300a00 */
[----:B------:R-:W-:Y:S02]  /*249710*/  LOP3.LUT R24, R24, 0xfffffbff, RZ, 0xc0, !PT ;  /* 0xfffffbff18187812 */ /* 0x000fe400078ec0ff */
[C---:B------:R-:W-:Y:S01]  /*249720*/  LOP3.LUT P4, RZ, R21.reuse, 0x400, RZ, 0xc0, !PT ;  /* 0x0000040015ff7812 */ /* 0x040fe2000788c0ff */
[----:B------:R-:W4:Y:S01]  /*249730*/  LDL.LU.64 R6, [R1+0x46a0] ;  /* 0x0046a00001067983 */ /* 0x000f220000300a00 */
[C---:B------:R-:W-:Y:S02]  /*249740*/  LOP3.LUT P5, RZ, R21.reuse, 0x800, RZ, 0xc0, !PT ;  /* 0x0000080015ff7812 */ /* 0x040fe400078ac0ff */
[----:B------:R-:W-:Y:S01]  /*249750*/  PRMT R26, R16, 0x7770, RZ ;  /* 0x00007770101a7816 */ /* 0x000fe200000000ff */
[----:B------:R-:W4:Y:S04]  /*249760*/  LDL.LU.64 R2, [R1+0x3328] ;  /* 0x0033280001027983 */ /* 0x000f280000300a00 */
[----:B------:R-:W-:Y:S01]  /*249770*/  @P6 LOP3.LUT R24, R24, 0x400, RZ, 0xfc, !PT ;  /* 0x0000040018186812 */ /* 0x000fe200078efcff */
[----:B------:R-:W4:Y:S01]  /*249780*/  LDL.LU R18, [R1+0x1f0] ;  /* 0x0001f00001127983 */ /* 0x000f220000300800 */
[----:B------:R-:W-:-:S02]  /*249790*/  LOP3.LUT P6, RZ, R21, 0x2000, RZ, 0xc0, !PT ;  /* 0x0000200015ff7812 */ /* 0x000fc400078cc0ff */
[----:B------:R-:W-:Y:S01]  /*2497a0*/  LOP3.LUT R24, R24, 0xfffff7ff, RZ, 0xc0, !PT ;  /* 0xfffff7ff18187812 */ /* 0x000fe200078ec0ff */
[----:B------:R0:W-:Y:S10]  /*2497b0*/  @P4 STG.E.U8 desc[UR20][R4.64], R26 ;  /* 0x0000001a04004986 */ /* 0x0001f4000c101114 */
[----:B------:R-:W-:-:S02]  /*2497c0*/  @P6 LOP3.LUT R24, R24, 0x800, RZ, 0xfc, !PT ;  /* 0x0000080018186812 */ /* 0x000fc400078efcff */
[----:B------:R-:W-:Y:S01]  /*2497d0*/  LOP3.LUT P6, RZ, R21, 0x1000, RZ, 0xc0, !PT ;  /* 0x0000100015ff7812 */ /* 0x000fe200078cc0ff */
[----:B0-----:R-:W4:Y:S01]  /*2497e0*/  LDL.LU.64 R4, [R1+0x4698] ;  /* 0x0046980001047983 */ /* 0x001f220000300a00 */
[----:B------:R-:W-:-:S05]  /*2497f0*/  PRMT R26, R16, 0x7771, RZ ;  /* 0x00007771101a7816 */ /* 0x000fca00000000ff */
[----:B------:R0:W-:Y:S02]  /*249800*/  @P5 STG.E.U8 desc[UR20][R8.64], R26 ;  /* 0x0000001a08005986 */ /* 0x0001e4000c101114 */
[----:B0-----:R-:W-:Y:S02]  /*249810*/  PRMT R26, R16, 0x7772, RZ ;  /* 0x00007772101a7816 */ /* 0x001fe400000000ff */
[----:B------:R-:W4:Y:S04]  /*249820*/  LDL.LU.64 R8, [R1+0x4690] ;  /* 0x0046900001087983 */ /* 0x000f280000300a00 */
[----:B------:R0:W-:Y:S01]  /*249830*/  @P6 STG.E.U8 desc[UR20][R10.64], R26 ;  /* 0x0000001a0a006986 */ /* 0x0001e2000c101114 */
[----:B------:R-:W-:Y:S02]  /*249840*/  LOP3.LUT P6, RZ, R24, 0x800, RZ, 0xc0, !PT ;  /* 0x0000080018ff7812 */ /* 0x000fe400078cc0ff */
[----:B0-----:R-:W-:Y:S01]  /*249850*/  PRMT R26, R16, 0x7773, RZ ;  /* 0x00007773101a7816 */ /* 0x001fe200000000ff */
[----:B------:R-:W4:Y:S10]  /*249860*/  LDL.LU.64 R10, [R1+0x4688] ;  /* 0x00468800010a7983 */ /* 0x000f340000300a00 */
[----:B--2---:R0:W-:Y:S01]  /*249870*/  @P6 STG.E.U8 desc[UR20][R12.64], R26 ;  /* 0x0000001a0c006986 */ /* 0x0041e2000c101114 */
[----:B------:R-:W-:-:S02]  /*249880*/  LOP3.LUT P6, RZ, R24, 0x400, RZ, 0xc0, !PT ;  /* 0x0000040018ff7812 */ /* 0x000fc400078cc0ff */
[----:B0-----:R-:W-:Y:S01]  /*249890*/  PRMT R26, R0, 0x7770, RZ ;  /* 0x00007770001a7816 */ /* 0x001fe200000000ff */
[----:B------:R-:W2:Y:S10]  /*2498a0*/  LDL.LU.64 R12, [R1+0x3350] ;  /* 0x00335000010c7983 */ /* 0x000eb40000300a00 */
[----:B---3--:R0:W-:Y:S01]  /*2498b0*/  @P6 STG.E.U8 desc[UR20][R14.64], R26 ;  /* 0x0000001a0e006986 */ /* 0x0081e2000c101114 */
[----:B------:R-:W-:-:S03]  /*2498c0*/  LOP3.LUT P6, RZ, R24, 0x200, RZ, 0xc0, !PT ;  /* 0x0000020018ff7812 */ /* 0x000fc600078cc0ff */
[----:B------:R-:W3:Y:S01]  /*2498d0*/  LDL.LU R16, [R1+0x1e0] ;  /* 0x0001e00001107983 */ /* 0x000ee20000300800 */
[----:B0-----:R-:W-:-:S03]  /*2498e0*/  PRMT R26, R0, 0x7771, RZ ;  /* 0x00007771001a7816 */ /* 0x001fc600000000ff */
[----:B------:R-:W3:Y:S06]  /*2498f0*/  LDL.LU.64 R14, [R1+0x4680] ;  /* 0x00468000010e7983 */ /* 0x000eec0000300a00 */
        /* <DEDUP_REMOVED lines=18> */
[----:B----4-:R0:W-:Y:S01]  /*249a20*/  @P6 STG.E.U8 desc[UR20][R22.64], R26 ;  /* 0x0000001a16006986 */ /* 0x0101e2000c101114 */
[C---:B------:R-:W-:Y:S02]  /*249a30*/  LOP3.LUT P6, RZ, R24.reuse, 0x20, RZ, 0xc0, !PT ;  /* 0x0000002018ff7812 */ /* 0x040fe400078cc0ff */
[----:B0-----:R-:W-:Y:S01]  /*249a40*/  PRMT R26, R17, 0x7771, RZ ;  /* 0x00007771111a7816 */ /* 0x001fe200000000ff */
[----:B------:R-:W4:Y:S10]  /*249a50*/  LDL.LU.64 R22, [R1+0x7bc0] ;  /* 0x007bc00001167983 */ /* 0x000f340000300a00 */
        /* <DEDUP_REMOVED lines=14> */
[----:B---3--:R-:W-:-:S05]  /*249b40*/  PRMT R26, R16, 0x7770, RZ ;  /* 0x00007770101a7816 */ /* 0x008fca00000000ff */
[----:B------:R0:W-:Y:S04]  /*249b50*/  @P5 STG.E.U8 desc[UR20][R14.64], R26 ;  /* 0x0000001a0e005986 */ /* 0x0001e8000c101114 */
[----:B0-----:R-:W2:Y:S01]  /*249b60*/  LDL.LU.64 R14, [R1+0x4a18] ;  /* 0x004a1800010e7983 */ /* 0x001ea20000300a00 */
[----:B------:R-:W-:Y:S02]  /*249b70*/  LOP3.LUT P6, RZ, R20, 0x80, RZ, 0xc0, !PT ;  /* 0x0000008014ff7812 */ /* 0x000fe400078cc0ff */
[----:B------:R-:W-:Y:S01]  /*249b80*/  LOP3.LUT P2, RZ, R21, 0x8000000, RZ, 0xc0, !PT ;  /* 0x0800000015ff7812 */ /* 0x000fe2000784c0ff */
[----:B------:R-:W3:Y:S01]  /*249b90*/  LDL.LU.64 R6, [R1+0x4a10] ;  /* 0x004a100001067983 */ /* 0x000ee20000300a00 */
[----:B------:R-:W-:Y:S01]  /*249ba0*/  IMAD.MOV.U32 R17, RZ, RZ, R19 ;  /* 0x000000ffff117224 */ /* 0x000fe200078e0013 */
[----:B------:R-:W-:-:S02]  /*249bb0*/  PRMT R26, R16, 0x7771, RZ ;  /* 0x00007771101a7816 */ /* 0x000fc400000000ff */
[----:B------:R-:W3:Y:S04]  /*249bc0*/  LDL.LU.64 R4, [R1+0x3388] ;  /* 0x0033880001047983 */ /* 0x000ee80000300a00 */
[----:B------:R-:W3:Y:S04]  /*249bd0*/  LDL.LU.64 R18, [R1+0x4a08] ;  /* 0x004a080001127983 */ /* 0x000ee80000300a00 */
[----:B------:R-:W3:Y:S04]  /*249be0*/  LDL.LU.64 R8, [R1+0x4a00] ;  /* 0x004a000001087983 */ /* 0x000ee80000300a00 */
[----:B------:R-:W3:Y:S04]  /*249bf0*/  LDL.LU.64 R10, [R1+0x49f8] ;  /* 0x0049f800010a7983 */ /* 0x000ee80000300a00 */
[----:B------:R-:W3:Y:S01]  /*249c00*/  LDL.LU R13, [R1+0x1f4] ;  /* 0x0001f400010d7983 */ /* 0x000ee20000300800 */
[----:B----4-:R-:W-:-:S04]  /*249c10*/  LOP3.LUT R22, R22, 0xefffffff, RZ, 0xc0, !PT ;  /* 0xefffffff16167812 */ /* 0x010fc800078ec0ff */
        /* <DEDUP_REMOVED lines=13> */
[----:B------:R-:W4:Y:S04]  /*249cf0*/  LDL.LU R2, [R1+0x1e4] ;  /* 0x0001e40001027983 */ /* 0x000f280000300800 */
[----:B------:R-:W2:Y:S01]  /*249d00*/  LDL.LU.64 R22, [R1+0x49e8] ;  /* 0x0049e80001167983 */ /* 0x000ea20000300a00 */
[----:B------:R-:W-:-:S02]  /*249d10*/  LOP3.LUT P3, RZ, R21, 0x10000000, RZ, 0xc0, !PT ;  /* 0x1000000015ff7812 */ /* 0x000fc4000786c0ff */
[C---:B------:R-:W-:Y:S02]  /*249d20*/  LOP3.LUT P4, RZ, R21.reuse, 0x20000000, RZ, 0xc0, !PT ;  /* 0x2000000015ff7812 */ /* 0x040fe4000788c0ff */
[----:B------:R-:W-:Y:S02]  /*249d30*/  PRMT R26, R16, 0x7772, RZ ;  /* 0x00007772101a7816 */ /* 0x000fe400000000ff */
[----:B------:R-:W-:-:S07]  /*249d40*/  LOP3.LUT P5, RZ, R21, 0x40000000, RZ, 0xc0, !PT ;  /* 0x4000000015ff7812 */ /* 0x000fce00078ac0ff */
[----:B---3--:R0:W-:Y:S02]  /*249d50*/  @P3 STG.E.U8 desc[UR20][R6.64], R26 ;  /* 0x0000001a06003986 */ /* 0x0081e4000c101114 */
[----:B0-----:R-:W-:-:S05]  /*249d60*/  PRMT R26, R16, 0x7773, RZ ;  /* 0x00007773101a7816 */ /* 0x001fca00000000ff */
[----:B------:R0:W-:Y:S02]  /*249d70*/  @P4 STG.E.U8 desc[UR20][R4.64], R26 ;  /* 0x0000001a04004986 */ /* 0x0001e4000c101114 */
[----:B0-----:R-:W-:-:S05]  /*249d80*/  PRMT R26, R13, 0x7770, RZ ;  /* 0x000077700d1a7816 */ /* 0x001fca00000000ff */
[----:B------:R-:W-:Y:S01]  /*249d90*/  @P5 STG.E.U8 desc[UR20][R18.64], R26 ;  /* 0x0000001a12005986 */ /* 0x000fe2000c101114 */
[----:B------:R-:W-:Y:S02]  /*249da0*/  LOP3.LUT P6, RZ, R20, 0x8, RZ, 0xc0, !PT ;  /* 0x0000000814ff7812 */ /* 0x000fe400078cc0ff */
[----:B------:R-:W-:-:S11]  /*249db0*/  LOP3.LUT R24, R24, 0xfffffffe, RZ, 0xc0, !PT ;  /* 0xfffffffe18187812 */ /* 0x000fd600078ec0ff */
[----:B------:R-:W-:Y:S02]  /*249dc0*/  @P6 LOP3.LUT R24, R24, 0x1, RZ, 0xfc, !PT ;  /* 0x0000000118186812 */ /* 0x000fe400078efcff */
[----:B------:R-:W-:Y:S02]  /*249dd0*/  LOP3.LUT P6, RZ, R20, 0x4, RZ, 0xc0, !PT ;  /* 0x0000000414ff7812 */ /* 0x000fe400078cc0ff */
[----:B------:R-:W-:Y:S01]  /*249de0*/  LOP3.LUT R24, R24, 0xfffffffd, RZ, 0xc0, !PT ;  /* 0xfffffffd18187812 */ /* 0x000fe200078ec0ff */
[----:B--2---:R0:W-:Y:S04]  /*249df0*/  STL.64 [R1+0x7bb8], R22 ;  /* 0x007bb81601007387 */ /* 0x0041e80000100a00 */
[----:B0-----:R-:W2:Y:S04]  /*249e00*/  LDL.LU.64 R22, [R1+0x49f0] ;  /* 0x0049f00001167983 */ /* 0x001ea80000300a00 */
[----:B------:R-:W3:Y:S02]  /*249e10*/  LDL.LU.64 R18, [R1+0x33d8] ;  /* 0x0033d80001127983 */ /* 0x000ee40000300a00 */
[----:B------:R-:W-:-:S02]  /*249e20*/  @P6 LOP3.LUT R24, R24, 0x2, RZ, 0xfc, !PT ;  /* 0x0000000218186812 */ /* 0x000fc400078efcff */
[----:B------:R-:W-:Y:S02]  /*249e30*/  LOP3.LUT P6, RZ, R20, 0x2, RZ, 0xc0, !PT ;  /* 0x0000000214ff7812 */ /* 0x000fe400078cc0ff */
[----:B------:R-:W-:-:S11]  /*249e40*/  LOP3.LUT R24, R24, 0xfffffffb, RZ, 0xc0, !PT ;  /* 0xfffffffb18187812 */ /* 0x000fd600078ec0ff */
[----:B------:R-:W-:Y:S02]  /*249e50*/  @P6 LOP3.LUT R24, R24, 0x4, RZ, 0xfc, !PT ;  /* 0x0000000418186812 */ /* 0x000fe400078efcff */
[----:B------:R-:W-:Y:S02]  /*249e60*/  LOP3.LUT P6, RZ, R20, 0x1, RZ, 0xc0, !PT ;  /* 0x0000000114ff7812 */ /* 0x000fe400078cc0ff */
[----:B------:R-:W-:Y:S02]  /*249e70*/  LOP3.LUT R24, R24, 0xfffffff7, RZ, 0xc0, !PT ;  /* 0xfffffff718187812 */ /* 0x000fe400078ec0ff */
[----:B------:R-:W-:-:S09]  /*249e80*/  PRMT R26, R13, 0x7771, RZ ;  /* 0x000077710d1a7816 */ /* 0x000fd200000000ff */
[----:B------:R-:W-:Y:S02]  /*249e90*/  @P6 LOP3.LUT R24, R24, 0x8, RZ, 0xfc, !PT ;  /* 0x0000000818186812 */ /* 0x000fe400078efcff */
[----:B------:R-:W-:-:S13]  /*249ea0*/  LOP3.LUT P6, RZ, R21, 0x80000000, RZ, 0xc0, !PT ;  /* 0x8000000015ff7812 */ /* 0x000fda00078cc0ff */
[----:B------:R0:W-:Y:S01]  /*249eb0*/  @P6 STG.E.U8 desc[UR20][R8.64], R26 ;  /* 0x0000001a08006986 */ /* 0x0001e2000c101114 */
[----:B------:R-:W-:Y:S02]  /*249ec0*/  LOP3.LUT P6, RZ, R24, 0x8, RZ, 0xc0, !PT ;  /* 0x0000000818ff7812 */ /* 0x000fe400078cc0ff */
[----:B0-----:R-:W-:-:S11]  /*249ed0*/  PRMT R26, R13, 0x7772, RZ ;  /* 0x000077720d1a7816 */ /* 0x001fd600000000ff */
[----:B------:R0:W-:Y:S01]  /*249ee0*/  @P6 STG.E.U8 desc[UR20][R10.64], R26 ;  /* 0x0000001a0a006986 */ /* 0x0001e2000c101114 */
[----:B------:R-:W-:Y:S02]  /*249ef0*/  LOP3.LUT P6, RZ, R24, 0x4, RZ, 0xc0, !PT ;  /* 0x0000000418ff7812 */ /* 0x000fe400078cc0ff */
[----:B0-----:R-:W-:-:S11]  /*249f00*/  PRMT R26, R13, 0x7773, RZ ;  /* 0x000077730d1a7816 */ /* 0x001fd600000000ff */
[----:B------:R4:W-:Y:S01]  /*249f10*/  @P6 STG.E.U8 desc[UR20][R14.64], R26 ;  /* 0x0000001a0e006986 */ /* 0x0009e2000c101114 */
[----:B------:R-:W-:Y:S02]  /*249f20*/  LOP3.LUT P6, RZ, R24, 0x2, RZ, 0xc0, !PT ;  /* 0x0000000218ff7812 */ /* 0x000fe400078cc0ff */
[----:B----4-:R-:W-:Y:S01]  /*249f30*/  PRMT R26, R2, 0x7770, RZ ;  /* 0x00007770021a7816 */ /* 0x010fe200000000ff */
[----:B---3--:R0:W-:Y:S04]  /*249f40*/  STL.64 [R1+0x7ba8], R18 ;  /* 0x007ba81201007387 */ /* 0x0081e80000100a00 */
[----:B0-----:R-:W3:Y:S04]  /*249f50*/  LDL.LU.64 R18, [R1+0x49e0] ;  /* 0x0049e00001127983 */ /* 0x001ee80000300a00 */
[----:B------:R-:W4:Y:S04]  /*249f60*/  LDL.LU R3, [R1+0x1f8] ;  /* 0x0001f80001037983 */ /* 0x000f280000300800 */
[----:B------:R-:W4:Y:S04]  /*249f70*/  LDL.LU.64 R28, [R1+0x49d0] ;  /* 0x0049d000011c7983 */ /* 0x000f280000300a00 */
[----:B------:R-:W4:Y:S04]  /*249f80*/  LDL.LU.64 R6, [R1+0x49c8] ;  /* 0x0049c80001067983 */ /* 0x000f280000300a00 */
[----:B------:R-:W4:Y:S04]  /*249f90*/  LDL.LU R16, [R1+0x1e8] ;  /* 0x0001e80001107983 */ /* 0x000f280000300800 */
[----:B------:R-:W4:Y:S04]  /*249fa0*/  LDL.LU.64 R4, [R1+0x3400] ;  /* 0x0034000001047983 */ /* 0x000f280000300a00 */
[----:B------:R-:W4:Y:S04]  /*249fb0*/  LDL.LU.64 R8, [R1+0x49c0] ;  /* 0x0049c00001087983 */ /* 0x000f280000300a00 */
[----:B------:R-:W4:Y:S04]  /*249fc0*/  LDL.LU.64 R10, [R1+0x49b8] ;  /* 0x0049b800010a7983 */ /* 0x000f280000300a00 */
[----:B------:R-:W4:Y:S04]  /*249fd0*/  LDL.LU.64 R12, [R1+0x49b0] ;  /* 0x0049b000010c7983 */ /* 0x000f280000300a00 */
[----:B------:R-:W4:Y:S04]  /*249fe0*/  LDL.LU.64 R14, [R1+0x3428] ;  /* 0x00342800010e7983 */ /* 0x000f280000300a00 */
[----:B--2---:R0:W-:Y:S04]  /*249ff0*/  @P6 STG.E.U8 desc[UR20][R22.64], R26 ;  /* 0x0000001a16006986 */ /* 0x0041e8000c101114 */
[----:B0-----:R-:W2:Y:S01]  /*24a000*/  LDL.LU.64 R22, [R1+0x7bb8] ;  /* 0x007bb80001167983 */ /* 0x001ea20000300a00 */
[----:B------:R-:W-:-:S02]  /*24a010*/  LOP3.LUT P6, RZ, R24, 0x1, RZ, 0xc0, !PT ;  /* 0x0000000118ff7812 */ /* 0x000fc400078cc0ff */
[C---:B------:R-:W-:Y:S01]  /*24a020*/  PRMT R24, R2.reuse, 0x7771, RZ ;  /* 0x0000777102187816 */ /* 0x040fe200000000ff */
[----:B------:R0:W-:Y:S04]  /*24a030*/  STL [R1+0x7708], R27 ;  /* 0x0077081b01007387 */ /* 0x0001e80000100800 */
[----:B0-----:R-:W4:Y:S06]  /*24a040*/  LDL.LU.64 R26, [R1+0x49d8] ;  /* 0x0049d800011a7983 */ /* 0x001f2c0000300a00 */
[----:B--2---:R0:W-:Y:S04]  /*24a050*/  @P6 STG.E.U8 desc[UR20][R22.64], R24 ;  /* 0x0000001816006986 */ /* 0x0041e8000c101114 */
[----:B0-----:R-:W2:Y:S01]  /*24a060*/  LDL.LU.64 R22, [R1+0x7bb0] ;  /* 0x007bb00001167983 */ /* 0x001ea20000300a00 */
[----:B------:R-:W-:-:S02]  /*24a070*/  PRMT R24, R2, 0x7772, RZ ;  /* 0x0000777202187816 */ /* 0x000fc400000000ff */
[----:B--2---:R-:W-:-:S13]  /*24a080*/  LOP3.LUT P6, RZ, R22, 0x80000000, RZ, 0xc0, !PT ;  /* 0x8000000016ff7812 */ /* 0x004fda00078cc0ff */
[----:B---3--:R0:W-:Y:S04]  /*24a090*/  @P6 STG.E.U8 desc[UR20][R18.64], R24 ;  /* 0x0000001812006986 */ /* 0x0081e8000c101114 */
        /* <DEDUP_REMOVED lines=10> */
[C---:B------:R-:W-:Y:S02]  /*24a140*/  LOP3.LUT P6, RZ, R22.reuse, 0x20000000, RZ, 0xc0, !PT ;  /* 0x2000000016ff7812 */ /* 0x040fe400078cc0ff */
[----:B----4-:R-:W-:Y:S01]  /*24a150*/  PRMT R24, R3, 0x7770, RZ ;  /* 0x0000777003187816 */ /* 0x010fe200000000ff */
[----:B------:R-:W2:Y:S10]  /*24a160*/  LDL.LU.64 R18, [R1+0x7ba0] ;  /* 0x007ba00001127983 */ /* 0x000eb40000300a00 */
        /* <DEDUP_REMOVED lines=15> */
[----:B------:R-:W3:Y:S04]  /*24a260*/  LDL.LU.64 R12, [R1+0x49a8] ;  /* 0x0049a800010c7983 */ /* 0x000ee80000300a00 */
[----:B------:R0:W-:Y:S04]  /*24a270*/  @P5 STG.E.U8 desc[UR20][R14.64], R24 ;  /* 0x000000180e005986 */ /* 0x0001e8000c101114 */
[----:B0-----:R-:W4:Y:S04]  /*24a280*/  LDL.LU.64 R14, [R1+0x49a0] ;  /* 0x0049a000010e7983 */ /* 0x001f280000300a00 */
[----:B------:R-:W2:Y:S04]  /*24a290*/  LDL.LU.64 R2, [R1+0x4998] ;  /* 0x0049980001027983 */ /* 0x000ea80000300a00 */
[----:B------:R-:W3:Y:S01]  /*24a2a0*/  LDL.LU R16, [R1+0x1fc] ;  /* 0x0001fc0001107983 */ /* 0x000ee20000300800 */
[----:B------:R-:W-:-:S02]  /*24a2b0*/  LOP3.LUT P6, RZ, R20, 0x4000000, RZ, 0xc0, !PT ;  /* 0x0400000014ff7812 */ /* 0x000fc400078cc0ff */
[----:B------:R-:W-:Y:S01]  /*24a2c0*/  LOP3.LUT R22, R22, 0xffefffff, RZ, 0xc0, !PT ;  /* 0xffefffff16167812 */ /* 0x000fe200078ec0ff */
[----:B------:R-:W2:Y:S01]  /*24a2d0*/  LDL.LU.64 R8, [R1+0x3450] ;  /* 0x0034500001087983 */ /* 0x000ea20000300a00 */
[C---:B------:R-:W-:Y:S02]  /*24a2e0*/  LOP3.LUT P2, RZ, R20.reuse, 0x4000, RZ, 0xc0, !PT ;  /* 0x0000400014ff7812 */ /* 0x040fe4000784c0ff */
[C---:B------:R-:W-:Y:S01]  /*24a2f0*/  LOP3.LUT P3, RZ, R20.reuse, 0x8000, RZ, 0xc0, !PT ;  /* 0x0000800014ff7812 */ /* 0x040fe2000786c0ff */
[----:B------:R-:W2:Y:S01]  /*24a300*/  LDL.LU.64 R10, [R1+0x4990] ;  /* 0x00499000010a7983 */ /* 0x000ea20000300a00 */
[----:B------:R-:W-:-:S03]  /*24a310*/  LOP3.LUT P4, RZ, R20, 0x10000, RZ, 0xc0, !PT ;  /* 0x0001000014ff7812 */ /* 0x000fc6000788c0ff */
[----:B------:R-:W2:Y:S02]  /*24a320*/  LDL.LU R0, [R1+0x1ec] ;  /* 0x0001ec0001007983 */ /* 0x000ea40000300800 */
        /* <DEDUP_REMOVED lines=20> */
[----:B------:R-:W-:Y:S02]  /*24a470*/  LOP3.LUT R22, R22, 0xf7ffffff, RZ, 0xc0, !PT ;  /* 0xf7ffffff16167812 */ /* 0x000fe400078ec0ff */
[C---:B------:R-:W-:Y:S02]  /*24a480*/  LOP3.LUT P5, RZ, R20.reuse, 0x20000, RZ, 0xc0, !PT ;  /* 0x0002000014ff7812 */ /* 0x040fe400078ac0ff */
[C---:B------:R-:W-:Y:S02]  /*24a490*/  LOP3.LUT P0, RZ, R20.reuse, 0x8000000, RZ, 0xc0, !PT ;  /* 0x0800000014ff7812 */ /* 0x040fe4000780c0ff */
[----:B------:R-:W-:-:S05]  /*24a4a0*/  LOP3.LUT P1, RZ, R20, 0x10000000, RZ, 0xc0, !PT ;  /* 0x1000000014ff7812 */ /* 0x000fca000782c0ff */
[----:B------:R-:W-:Y:S02]  /*24a4b0*/  @P6 LOP3.LUT R22, R22, 0x8000000, RZ, 0xfc, !PT ;  /* 0x0800000016166812 */ /* 0x000fe400078efcff */
[----:B------:R-:W-:Y:S02]  /*24a4c0*/  LOP3.LUT P6, RZ, R20, 0x40000, RZ, 0xc0, !PT ;  /* 0x0004000014ff7812 */ /* 0x000fe400078cc0ff */
[----:B---3--:R-:W-:-:S05]  /*24a4d0*/  PRMT R24, R16, 0x7770, RZ ;  /* 0x0000777010187816 */ /* 0x008fca00000000ff */
[----:B------:R0:W-:Y:S02]  /*24a4e0*/  @P2 STG.E.U8 desc[UR20][R12.64], R24 ;  /* 0x000000180c002986 */ /* 0x0001e4000c101114 */
[----:B0-----:R-:W-:Y:S02]  /*24a4f0*/  PRMT R24, R16, 0x7771, RZ ;  /* 0x0000777110187816 */ /* 0x001fe400000000ff */
[----:B------:R-:W3:Y:S04]  /*24a500*/  LDL.LU.64 R12, [R1+0x4988] ;  /* 0x00498800010c7983 */ /* 0x000ee80000300a00 */
[----:B----4-:R0:W-:Y:S01]  /*24a510*/  @P3 STG.E.U8 desc[UR20][R14.64], R24 ;  /* 0x000000180e003986 */ /* 0x0101e2000c101114 */
[C---:B------:R-:W-:Y:S02]  /*24a520*/  LOP3.LUT P2, RZ, R20.reuse, 0x20000000, RZ, 0xc0, !PT ;  /* 0x2000000014ff7812 */ /* 0x040fe4000784c0ff */
[----:B------:R-:W-:-:S02]  /*24a530*/  LOP3.LUT P3, RZ, R20, 0x40000000, RZ, 0xc0, !PT ;  /* 0x4000000014ff7812 */ /* 0x000fc4000786c0ff */
[----:B0-----:R-:W-:Y:S01]  /*24a540*/  PRMT R24, R16, 0x7772, RZ ;  /* 0x0000777210187816 */ /* 0x001fe200000000ff */
[----:B------:R-:W4:Y:S04]  /*24a550*/  LDL.LU.64 R14, [R1+0x4980] ;  /* 0x00498000010e7983 */ /* 0x000f280000300a00 */
[----:B------:R-:W4:Y:S04]  /*24a560*/  LDL.LU R4, [R1+0x1d0] ;  /* 0x0001d00001047983 */ /* 0x000f280000300800 */
[----:B--2---:R-:W-:Y:S01]  /*24a570*/  @P4 STG.E.U8 desc[UR20][R2.64], R24 ;  /* 0x0000001802004986 */ /* 0x004fe2000c101114 */
[----:B------:R-:W-:-:S03]  /*24a580*/  LOP3.LUT P4, RZ, R20, 0x80000000, RZ, 0xc0, !PT ;  /* 0x8000000014ff7812 */ /* 0x000fc6000788c0ff */
[----:B------:R0:W-:Y:S04]  /*24a590*/  STL.64 [R1+0x75c8], R20 ;  /* 0x0075c81401007387 */ /* 0x0001e80000100a00 */
[----:B0-----:R-:W2:Y:S04]  /*24a5a0*/  LDL.LU.64 R20, [R1+0x4968] ;  /* 0x0049680001147983 */ /* 0x001ea80000300a00 */
[----:B--2---:R0:W-:Y:S04]  /*24a5b0*/  STL.64 [R1+0x7b88], R20 ;  /* 0x007b881401007387 */ /* 0x0041e80000100a00 */
[----:B0-----:R-:W2:Y:S04]  /*24a5c0*/  LDL.LU.64 R20, [R1+0x4970] ;  /* 0x0049700001147983 */ /* 0x001ea80000300a00 */
[----:B--2---:R0:W-:Y:S04]  /*24a5d0*/  STL.64 [R1+0x7b90], R20 ;  /* 0x007b901401007387 */ /* 0x0041e80000100a00 */
[----:B0-----:R-:W2:Y:S01]  /*24a5e0*/  LDL.LU.64 R20, [R1+0x4978] ;  /* 0x0049780001147983 */ /* 0x001ea20000300a00 */
[----:B------:R-:W-:-:S05]  /*24a5f0*/  PRMT R24, R16, 0x7773, RZ ;  /* 0x0000777310187816 */ /* 0x000fca00000000ff */
[----:B------:R0:W-:Y:S02]  /*24a600*/  @P5 STG.E.U8 desc[UR20][R8.64], R24 ;  /* 0x0000001808005986 */ /* 0x0001e4000c101114 */
[----:B0-----:R-:W-:-:S05]  /*24a610*/  PRMT R24, R0, 0x7770, RZ ;  /* 0x0000777000187816 */ /* 0x001fca00000000ff */
[----:B------:R-:W-:Y:S01]  /*24a620*/  @P6 STG.E.U8 desc[UR20][R10.64], R24 ;  /* 0x000000180a006986 */ /* 0x000fe2000c101114 */
[----:B------:R-:W-:-:S03]  /*24a630*/  LOP3.LUT P6, RZ, R22, 0x8000000, RZ, 0xc0, !PT ;  /* 0x0800000016ff7812 */ /* 0x000fc600078cc0ff */
[----:B--2---:R0:W-:Y:S04]  /*24a640*/  STL.64 [R1+0x7b98], R20 ;  /* 0x007b981401007387 */ /* 0x0041e80000100a00 */
[----:B0-----:R-:W2:Y:S01]  /*24a650*/  LDL.LU.64 R20, [R1+0x3478] ;  /* 0x0034780001147983 */ /* 0x001ea20000300a00 */
[----:B------:R-:W-:-:S03]  /*24a660*/  PRMT R24, R0, 0x7771, RZ ;  /* 0x0000777100187816 */ /* 0x000fc600000000ff */
[----:B------:R-:W2:Y:S04]  /*24a670*/  LDL.LU.64 R26, [R1+0x34a0] ;  /* 0x0034a000011a7983 */ /* 0x000ea80000300a00 */
[----:B---3--:R0:W-:Y:S01]  /*24a680*/  @P6 STG.E.U8 desc[UR20][R12.64], R24 ;  /* 0x000000180c006986 */ /* 0x0081e2000c101114 */
[----:B------:R-:W-:-:S03]  /*24a690*/  LOP3.LUT P6, RZ, R22, 0x4000000, RZ, 0xc0, !PT ;  /* 0x0400000016ff7812 */ /* 0x000fc600078cc0ff */
[----:B------:R-:W3:Y:S04]  /*24a6a0*/  LDL.LU R5, [R1+0x1c0] ;  /* 0x0001c00001057983 */ /* 0x000ee80000300800 */
[----:B------:R-:W3:Y:S01]  /*24a6b0*/  LDL.LU.64 R28, [R1+0x4960] ;  /* 0x00496000011c7983 */ /* 0x000ee20000300a00 */
[----:B0-----:R-:W-:-:S03]  /*24a6c0*/  PRMT R24, R0, 0x7772, RZ ;  /* 0x0000777200187816 */ /* 0x001fc600000000ff */
[----:B------:R-:W3:Y:S04]  /*24a6d0*/  LDL.LU.64 R6, [R1+0x4958] ;  /* 0x0049580001067983 */ /* 0x000ee80000300a00 */
[----:B----4-:R0:W-:Y:S01]  /*24a6e0*/  @P6 STG.E.U8 desc[UR20][R14.64], R24 ;  /* 0x000000180e006986 */ /* 0x0101e2000c101114 */
[----:B------:R-:W-:-:S03]  /*24a6f0*/  LOP3.LUT P6, RZ, R22, 0x2000000, RZ, 0xc0, !PT ;  /* 0x0200000016ff7812 */ /* 0x000fc600078cc0ff */
[----:B------:R-:W4:Y:S04]  /*24a700*/  LDL.LU.64 R2, [R1+0x4950] ;  /* 0x0049500001027983 */ /* 0x000f280000300a00 */
[----:B------:R-:W4:Y:S01]  /*24a710*/  LDL.LU R16, [R1+0x1d4] ;  /* 0x0001d40001107983 */ /* 0x000f220000300800 */
[----:B0-----:R-:W-:-:S03]  /*24a720*/  PRMT R24, R0, 0x7773, RZ ;  /* 0x0000777300187816 */ /* 0x001fc600000000ff */
[----:B------:R-:W4:Y:S04]  /*24a730*/  LDL.LU.64 R8, [R1+0x34c8] ;  /* 0x0034c80001087983 */ /* 0x000f280000300a00 */
[----:B------:R-:W4:Y:S04]  /*24a740*/  LDL.LU.64 R10, [R1+0x4948] ;  /* 0x00494800010a7983 */ /* 0x000f280000300a00 */
[----:B------:R-:W4:Y:S04]  /*24a750*/  LDL.LU.64 R12, [R1+0x4940] ;  /* 0x00494000010c7983 */ /* 0x000f280000300a00 */
[----:B------:R-:W4:Y:S04]  /*24a760*/  LDL.LU.64 R14, [R1+0x4938] ;  /* 0x00493800010e7983 */ /* 0x000f280000300a00 */
[----:B--2---:R0:W-:Y:S04]  /*24a770*/  @P6 STG.E.U8 desc[UR20][R20.64], R24 ;  /* 0x0000001814006986 */ /* 0x0041e8000c101114 */
[----:B0-----:R-:W2:Y:S01]  /*24a780*/  LDL.LU.64 R20, [R1+0x7b98] ;  /* 0x007b980001147983 */ /* 0x001ea20000300a00 */
[----:B------:R-:W-:-:S02]  /*24a790*/  LOP3.LUT P6, RZ, R22, 0x1000000, RZ, 0xc0, !PT ;  /* 0x0100000016ff7812 */ /* 0x000fc400078cc0ff */
[----:B------:R-:W-:-:S11]  /*24a7a0*/  PRMT R24, R4, 0x7770, RZ ;  /* 0x0000777004187816 */ /* 0x000fd600000000ff */
        /* <DEDUP_REMOVED lines=8> */
[----:B------:R-:W-:-:S09]  /*24a830*/  LOP3.LUT P5, RZ, R19, 0x1, RZ, 0xc0, !PT ;  /* 0x0000000113ff7812 */ /* 0x000fd200078ac0ff */
[----:B--2---:R0:W-:Y:S01]  /*24a840*/  @P6 STG.E.U8 desc[UR20][R20.64], R24 ;  /* 0x0000001814006986 */ /* 0x0041e2000c101114 */
[----:B------:R-:W-:Y:S02]  /*24a850*/  LOP3.LUT P6, RZ, R22, 0x200000, RZ, 0xc0, !PT ;  /* 0x0020000016ff7812 */ /* 0x000fe400078cc0ff */
[----:B0-----:R-:W-:-:S11]  /*24a860*/  PRMT R24, R4, 0x7773, RZ ;  /* 0x0000777304187816 */ /* 0x001fd600000000ff */
[----:B------:R3:W-:Y:S01]  /*24a870*/  @P6 STG.E.U8 desc[UR20][R26.64], R24 ;  /* 0x000000181a006986 */ /* 0x0007e2000c101114 */
[----:B------:R-:W-:Y:S02]  /*24a880*/  LOP3.LUT P6, RZ, R22, 0x100000, RZ, 0xc0, !PT ;  /* 0x0010000016ff7812 */ /* 0x000fe400078cc0ff */
[----:B---3--:R-:W-:-:S11]  /*24a890*/  PRMT R24, R5, 0x7770, RZ ;  /* 0x0000777005187816 */ /* 0x008fd600000000ff */
[----:B------:R0:W-:Y:S02]  /*24a8a0*/  @P6 STG.E.U8 desc[UR20][R28.64], R24 ;  /* 0x000000181c006986 */ /* 0x0001e4000c101114 */
[----:B0-----:R-:W-:-:S05]  /*24a8b0*/  PRMT R24, R5, 0x7771, RZ ;  /* 0x0000777105187816 */ /* 0x001fca00000000ff */
[----:B------:R0:W-:Y:S02]  /*24a8c0*/  @P0 STG.E.U8 desc[UR20][R6.64], R24 ;  /* 0x0000001806000986 */ /* 0x0001e4000c101114 */
[----:B0-----:R-:W-:-:S05]  /*24a8d0*/  PRMT R24, R5, 0x7772, RZ ;  /* 0x0000777205187816 */ /* 0x001fca00000000ff */
[----:B----4-:R0:W-:Y:S02]  /*24a8e0*/  @P1 STG.E.U8 desc[UR20][R2.64], R24 ;  /* 0x0000001802001986 */ /* 0x0101e4000c101114 */
[----:B0-----:R-:W-:-:S05]  /*24a8f0*/  PRMT R24, R5, 0x7773, RZ ;  /* 0x0000777305187816 */ /* 0x001fca00000000ff */
[----:B------:R0:W-:Y:S02]  /*24a900*/  @P2 STG.E.U8 desc[UR20][R8.64], R24 ;  /* 0x0000001808002986 */ /* 0x0001e4000c101114 */
[----:B0-----:R-:W-:-:S05]  /*24a910*/  PRMT R24, R16, 0x7770, RZ ;  /* 0x0000777010187816 */ /* 0x001fca00000000ff */
[----:B------:R0:W-:Y:S02]  /*24a920*/  @P3 STG.E.U8 desc[UR20][R10.64], R24 ;  /* 0x000000180a003986 */ /* 0x0001e4000c101114 */
[C---:B0-----:R-:W-:Y:S02]  /*24a930*/  PRMT R24, R16.reuse, 0x7771, RZ ;  /* 0x0000777110187816 */ /* 0x041fe400000000ff */
[----:B------:R-:W2:Y:S04]  /*24a940*/  LDL.LU.64 R10, [R1+0x34f0] ;  /* 0x0034f000010a7983 */ /* 0x000ea80000300a00 */
[----:B------:R0:W-:Y:S02]  /*24a950*/  @P4 STG.E.U8 desc[UR20][R12.64], R24 ;  /* 0x000000180c004986 */ /* 0x0001e4000c101114 */
[----:B0-----:R-:W-:-:S02]  /*24a960*/  PRMT R24, R16, 0x7772, RZ ;  /* 0x0000777210187816 */ /* 0x001fc400000000ff */
[----:B------:R-:W3:Y:S04]  /*24a970*/  LDL.LU.64 R12, [R1+0x4930] ;  /* 0x00493000010c7983 */ /* 0x000ee80000300a00 */
[----:B------:R-:W4:Y:S04]  /*24a980*/  LDL.LU.64 R2, [R1+0x4928] ;  /* 0x0049280001027983 */ /* 0x000f280000300a00 */
[----:B------:R0:W-:Y:S04]  /*24a990*/  @P5 STG.E.U8 desc[UR20][R14.64], R24 ;  /* 0x000000180e005986 */ /* 0x0001e8000c101114 */
[----:B------:R-:W4:Y:S04]  /*24a9a0*/  LDL.LU.64 R4, [R1+0x4920] ;  /* 0x0049200001047983 */ /* 0x000f280000300a00 */
[----:B0-----:R-:W3:Y:S01]  /*24a9b0*/  LDL.LU R15, [R1+0x1c4] ;  /* 0x0001c400010f7983 */ /* 0x001ee20000300800 */
[----:B------:R-:W-:-:S02]  /*24a9c0*/  LOP3.LUT P2, RZ, R19, 0x2, RZ, 0xc0, !PT ;  /* 0x0000000213ff7812 */ /* 0x000fc4000784c0ff */
[----:B------:R-:W-:Y:S01]  /*24a9d0*/  LOP3.LUT P3, RZ, R19, 0x4, RZ, 0xc0, !PT ;  /* 0x0000000413ff7812 */ /* 0x000fe2000786c0ff */
[----:B------:R-:W4:Y:S01]  /*24a9e0*/  LDL.LU.64 R8, [R1+0x3518] ;  /* 0x0035180001087983 */ /* 0x000f220000300a00 */
[----:B------:R-:W-:-:S03]  /*24a9f0*/  PRMT R24, R16, 0x7773, RZ ;  /* 0x0000777310187816 */ /* 0x000fc600000000ff */
[----:B------:R-:W4:Y:S06]  /*24aa00*/  LDL.LU R0, [R1+0x1d8] ;  /* 0x0001d80001007983 */ /* 0x000f2c0000300800 */
[----:B--2---:R0:W-:Y:S04]  /*24aa10*/  @P2 STG.E.U8 desc[UR20][R10.64], R24 ;  /* 0x000000180a002986 */ /* 0x0041e8000c101114 */
[----:B0-----:R-:W2:Y:S01]  /*24aa20*/  LDL.LU.64 R10, [R1+0x4918] ;  /* 0x00491800010a7983 */ /* 0x001ea20000300a00 */
[----:B---3--:R-:W-:-:S05]  /*24aa30*/  PRMT R24, R15, 0x7770, RZ ;  /* 0x000077700f187816 */ /* 0x008fca00000000ff */
[----:B------:R0:W-:Y:S04]  /*24aa40*/  @P3 STG.E.U8 desc[UR20][R12.64], R24 ;  /* 0x000000180c003986 */ /* 0x0001e8000c101114 */
        /* <DEDUP_REMOVED lines=28> */
[----:B------:R-:W4:Y:S01]  /*24ac10*/  LDL.LU R16, [R1+0x1dc] ;  /* 0x0001dc0001107983 */ /* 0x000f220000300800 */
[----:B------:R-:W-:Y:S02]  /*24ac20*/  LOP3.LUT R22, R22, 0xfffbffff, RZ, 0xc0, !PT ;  /* 0xfffbffff16167812 */ /* 0x000fe400078ec0ff */
[C---:B------:R-:W-:Y:S01]  /*24ac30*/  LOP3.LUT P4, RZ, R19.reuse, 0x8, RZ, 0xc0, !PT ;  /* 0x0000000813ff7812 */ /* 0x040fe2000788c0ff */
[----:B------:R-:W4:Y:S01]  /*24ac40*/  LDL.LU.64 R26, [R1+0x48f0] ;  /* 0x0048f000011a7983 */ /* 0x000f220000300a00 */
[----:B------:R-:W-:Y:S02]  /*24ac50*/  LOP3.LUT P5, RZ, R19, 0x10, RZ, 0xc0, !PT ;  /* 0x0000001013ff7812 */ /* 0x000fe400078ac0ff */
[----:B------:R-:W-:Y:S01]  /*24ac60*/  PRMT R24, R15, 0x7771, RZ ;  /* 0x000077710f187816 */ /* 0x000fe200000000ff */
[----:B------:R-:W4:Y:S04]  /*24ac70*/  LDL.LU.64 R28, [R1+0x3568] ;  /* 0x00356800011c7983 */ /* 0x000f280000300a00 */
[----:B------:R-:W-:Y:S01]  /*24ac80*/  @P6 LOP3.LUT R22, R22, 0x40000, RZ, 0xfc, !PT ;  /* 0x0004000016166812 */ /* 0x000fe200078efcff */
[----:B------:R-:W4:Y:S01]  /*24ac90*/  LDL.LU.64 R6, [R1+0x48e8] ;  /* 0x0048e80001067983 */ /* 0x000f220000300a00 */
        /* <DEDUP_REMOVED lines=9> */
[----:B------:R-:W4:Y:S04]  /*24ad30*/  LDL.LU R15, [R1+0x1cc] ;  /* 0x0001cc00010f7983 */ /* 0x000f280000300800 */
[----:B------:R0:W-:Y:S01]  /*24ad40*/  @P6 STG.E.U8 desc[UR20][R8.64], R24 ;  /* 0x0000001808006986 */ /* 0x0001e2000c101114 */
[----:B------:R-:W-:-:S03]  /*24ad50*/  LOP3.LUT P6, RZ, R22, 0x80000, RZ, 0xc0, !PT ;  /* 0x0008000016ff7812 */ /* 0x000fc600078cc0ff */
[----:B------:R-:W4:Y:S01]  /*24ad60*/  LDL.LU.64 R4, [R1+0x48d8] ;  /* 0x0048d80001047983 */ /* 0x000f220000300a00 */
[----:B0-----:R-:W-:-:S03]  /*24ad70*/  PRMT R24, R0, 0x7770, RZ ;  /* 0x0000777000187816 */ /* 0x001fc600000000ff */
[----:B------:R-:W4:Y:S06]  /*24ad80*/  LDL.LU.64 R8, [R1+0x3590] ;  /* 0x0035900001087983 */ /* 0x000f2c0000300a00 */
[----:B--2---:R0:W-:Y:S01]  /*24ad90*/  @P6 STG.E.U8 desc[UR20][R10.64], R24 ;  /* 0x000000180a006986 */ /* 0x0041e2000c101114 */
[----:B------:R-:W-:Y:S02]  /*24ada0*/  LOP3.LUT P6, RZ, R22, 0x40000, RZ, 0xc0, !PT ;  /* 0x0004000016ff7812 */ /* 0x000fe400078cc0ff */
[----:B0-----:R-:W-:Y:S01]  /*24adb0*/  PRMT R24, R0, 0x7771, RZ ;  /* 0x0000777100187816 */ /* 0x001fe200000000ff */
[----:B------:R-:W2:Y:S10]  /*24adc0*/  LDL.LU.64 R10, [R1+0x48d0] ;  /* 0x0048d000010a7983 */ /* 0x000eb40000300a00 */
[----:B---3--:R0:W-:Y:S01]  /*24add0*/  @P6 STG.E.U8 desc[UR20][R12.64], R24 ;  /* 0x000000180c006986 */ /* 0x0081e2000c101114 */
[----:B------:R-:W-:-:S02]  /*24ade0*/  LOP3.LUT P6, RZ, R22, 0x20000, RZ, 0xc0, !PT ;  /* 0x0002000016ff7812 */ /* 0x000fc400078cc0ff */
[----:B0-----:R-:W-:Y:S01]  /*24adf0*/  PRMT R24, R0, 0x7772, RZ ;  /* 0x0000777200187816 */ /* 0x001fe200000000ff */
[----:B------:R-:W3:Y:S10]  /*24ae00*/  LDL.LU.64 R12, [R1+0x48c8] ;  /* 0x0048c800010c7983 */ /* 0x000ef40000300a00 */
        /* <DEDUP_REMOVED lines=35> */
[----:B0-----:R-:W-:Y:S02]  /*24b040*/  PRMT R24, R15, 0x7771, RZ ;  /* 0x000077710f187816 */ /* 0x001fe400000000ff */
[----:B------:R-:W2:Y:S04]  /*24b050*/  LDL.LU.64 R10, [R1+0x48c0] ;  /* 0x0048c000010a7983 */ /* 0x000ea80000300a00 */
[----:B---3--:R0:W-:Y:S04]  /*24b060*/  @P5 STG.E.U8 desc[UR20][R12.64], R24 ;  /* 0x000000180c005986 */ /* 0x0081e8000c101114 */
[----:B0-----:R-:W3:Y:S01]  /*24b070*/  LDL.LU.64 R12, [R1+0x35b8] ;  /* 0x0035b800010c7983 */ /* 0x001ee20000300a00 */
[----:B------:R-:W-:-:S02]  /*24b080*/  LOP3.LUT P2, RZ, R19, 0x100000, RZ, 0xc0, !PT ;  /* 0x0010000013ff7812 */ /* 0x000fc4000784c0ff */
[----:B------:R-:W-:Y:S01]  /*24b090*/  LOP3.LUT P3, RZ, R19, 0x200000, RZ, 0xc0, !PT ;  /* 0x0020000013ff7812 */ /* 0x000fe2000786c0ff */
[----:B------:R-:W4:Y:S01]  /*24b0a0*/  LDL.LU.64 R2, [R1+0x48b8] ;  /* 0x0048b80001027983 */ /* 0x000f220000300a00 */
[----:B------:R-:W-:-:S03]  /*24b0b0*/  PRMT R24, R15, 0x7772, RZ ;  /* 0x000077720f187816 */ /* 0x000fc600000000ff */
[----:B------:R-:W4:Y:S01]  /*24b0c0*/  LDL.LU.64 R4, [R1+0x48b0] ;  /* 0x0048b00001047983 */ /* 0x000f220000300a00 */
[----:B------:R-:W-:-:S03]  /*24b0d0*/  IMAD.MOV.U32 R16, RZ, RZ, R17 ;  /* 0x000000ffff107224 */ /* 0x000fc600078e0011 */
[----:B------:R-:W4:Y:S04]  /*24b0e0*/  LDL.LU.64 R8, [R1+0x48a8] ;  /* 0x0048a80001087983 */ /* 0x000f280000300a00 */
[----:B------:R-:W4:Y:S04]  /*24b0f0*/  LDL.LU R14, [R1+0x240] ;  /* 0x00024000010e7983 */ /* 0x000f280000300800 */
[----:B--2---:R0:W-:Y:S02]  /*24b100*/  @P2 STG.E.U8 desc[UR20][R10.64], R24 ;  /* 0x000000180a002986 */ /* 0x0041e4000c101114 */
[----:B0-----:R-:W-:-:S02]  /*24b110*/  PRMT R24, R15, 0x7773, RZ ;  /* 0x000077730f187816 */ /* 0x001fc400000000ff */
        /* <DEDUP_REMOVED lines=69> */
[C---:B------:R-:W-:Y:S02]  /*24b570*/  LOP3.LUT P6, RZ, R22.reuse, 0x80, RZ, 0xc0, !PT ;  /* 0x0000008016ff7812 */ /* 0x040fe400078cc0ff */
[----:B------:R-:W-:Y:S02]  /*24b580*/  PRMT R24, R17, 0x7773, RZ ;  /* 0x0000777311187816 */ /* 0x000fe400000000ff */
[----:B------:R-:W3:Y:S09]  /*24b590*/  LDL.LU R17, [R1+0x7b58] ;  /* 0x007b580001117983 */ /* 0x000ef20000300800 */
[----:B----4-:R0:W-:Y:S04]  /*24b5a0*/  @P6 STG.E.U8 desc[UR20][R20.64], R24 ;  /* 0x0000001814006986 */ /* 0x0101e8000c101114 */
[----:B0-----:R-:W4:Y:S01]  /*24b5b0*/  LDL.LU.64 R20, [R1+0x7b50] ;  /* 0x007b500001147983 */ /* 0x001f220000300a00 */
[----:B------:R-:W-:-:S02]  /*24b5c0*/  LOP3.LUT P6, RZ, R22, 0x40, RZ, 0xc0, !PT ;  /* 0x0000004016ff7812 */ /* 0x000fc400078cc0ff */
[----:B------:R-:W-:Y:S02]  /*24b5d0*/  PRMT R24, R0, 0x7770, RZ ;  /* 0x0000777000187816 */ /* 0x000fe400000000ff */
[C---:B------:R-:W-:Y:S02]  /*24b5e0*/  LOP3.LUT P0, RZ, R18.reuse, 0x2, RZ, 0xc0, !PT ;  /* 0x0000000212ff7812 */ /* 0x040fe4000780c0ff */
[C---:B------:R-:W-:Y:S02]  /*24b5f0*/  LOP3.LUT P1, RZ, R18.reuse, 0x4, RZ, 0xc0, !PT ;  /* 0x0000000412ff7812 */ /* 0x040fe4000782c0ff */
[C---:B------:R-:W-:Y:S02]  /*24b600*/  LOP3.LUT P2, RZ, R18.reuse, 0x8, RZ, 0xc0, !PT ;  /* 0x0000000812ff7812 */ /* 0x040fe4000784c0ff */
[C---:B------:R-:W-:Y:S02]  /*24b610*/  LOP3.LUT P3, RZ, R18.reuse, 0x10, RZ, 0xc0, !PT ;  /* 0x0000001012ff7812 */ /* 0x040fe4000786c0ff */
[----:B------:R-:W-:-:S02]  /*24b620*/  LOP3.LUT P4, RZ, R18, 0x20, RZ, 0xc0, !PT ;  /* 0x0000002012ff7812 */ /* 0x000fc4000788c0ff */
        /* <DEDUP_REMOVED lines=22> */
[----:B------:R-:W-:Y:S01]  /*24b790*/  PRMT R24, R14, 0x7771, RZ ;  /* 0x000077710e187816 */ /* 0x000fe200000000ff */
[----:B------:R-:W3:Y:S04]  /*24b7a0*/  LDL.LU.64 R28, [R1+0x4bf0] ;  /* 0x004bf000011c7983 */ /* 0x000ee80000300a00 */
[----:B------:R-:W4:Y:S04]  /*24b7b0*/  LDL.LU.64 R6, [R1+0x3680] ;  /* 0x0036800001067983 */ /* 0x000f280000300a00 */
[----:B------:R-:W4:Y:S01]  /*24b7c0*/  LDL.LU.64 R2, [R1+0x4be8] ;  /* 0x004be80001027983 */ /* 0x000f220000300a00 */
[----:B------:R-:W-:-:S03]  /*24b7d0*/  IMAD.MOV.U32 R15, RZ, RZ, R16 ;  /* 0x000000ffff0f7224 */ /* 0x000fc600078e0010 */
        /* <DEDUP_REMOVED lines=30> */
[----:B------:R-:W3:Y:S01]  /*24b9c0*/  LDL.LU R0, [R1+0x23c] ;  /* 0x00023c0001007983 */ /* 0x000ee20000300800 */
[----:B------:R-:W-:Y:S02]  /*24b9d0*/  LOP3.LUT R22, R22, 0xfffffffb, RZ, 0xc0, !PT ;  /* 0xfffffffb16167812 */ /* 0x000fe400078ec0ff */
[C---:B------:R-:W-:Y:S01]  /*24b9e0*/  LOP3.LUT P3, RZ, R18.reuse, 0x100, RZ, 0xc0, !PT ;  /* 0x0000010012ff7812 */ /* 0x040fe2000786c0ff */
[----:B------:R-:W3:Y:S01]  /*24b9f0*/  LDL.LU.64 R26, [R1+0x4bb8] ;  /* 0x004bb800011a7983 */ /* 0x000ee20000300a00 */
[----:B------:R-:W-:Y:S02]  /*24ba00*/  LOP3.LUT P4, RZ, R18, 0x200, RZ, 0xc0, !PT ;  /* 0x0000020012ff7812 */ /* 0x000fe4000788c0ff */
[----:B------:R-:W-:-:S05]  /*24ba10*/  PRMT R24, R14, 0x7772, RZ ;  /* 0x000077720e187816 */ /* 0x000fca00000000ff */
[----:B------:R-:W-:Y:S02]  /*24ba20*/  @P6 LOP3.LUT R22, R22, 0x4, RZ, 0xfc, !PT ;  /* 0x0000000416166812 */ /* 0x000fe400078efcff */
[C---:B------:R-:W-:Y:S02]  /*24ba30*/  LOP3.LUT P6, RZ, R18.reuse, 0x1000, RZ, 0xc0, !PT ;  /* 0x0000100012ff7812 */ /* 0x040fe400078cc0ff */
[----:B------:R-:W-:Y:S01]  /*24ba40*/  LOP3.LUT P5, RZ, R18, 0x400, RZ, 0xc0, !PT ;  /* 0x0000040012ff7812 */ /* 0x000fe200078ac0ff */
[----:B------:R0:W-:Y:S01]  /*24ba50*/  @P3 STG.E.U8 desc[UR20][R28.64], R24 ;  /* 0x000000181c003986 */ /* 0x0001e2000c101114 */
[----:B------:R-:W-:Y:S02]  /*24ba60*/  LOP3.LUT R22, R22, 0xfffffff7, RZ, 0xc0, !PT ;  /* 0xfffffff716167812 */ /* 0x000fe400078ec0ff */
[----:B0-----:R-:W-:Y:S01]  /*24ba70*/  PRMT R24, R14, 0x7773, RZ ;  /* 0x000077730e187816 */ /* 0x001fe200000000ff */
[----:B------:R-:W3:Y:S06]  /*24ba80*/  LDL.LU.64 R28, [R1+0x4bb0] ;  /* 0x004bb000011c7983 */ /* 0x000eec0000300a00 */
[----:B------:R-:W-:-:S02]  /*24ba90*/  @P6 LOP3.LUT R22, R22, 0x8, RZ, 0xfc, !PT ;  /* 0x0000000816166812 */ /* 0x000fc400078efcff */
[----:B------:R-:W-:Y:S01]  /*24baa0*/  LOP3.LUT P6, RZ, R18, 0x800, RZ, 0xc0, !PT ;  /* 0x0000080012ff7812 */ /* 0x000fe200078cc0ff */
[----:B----4-:R0:W-:Y:S02]  /*24bab0*/  @P4 STG.E.U8 desc[UR20][R6.64], R24 ;  /* 0x0000001806004986 */ /* 0x0101e4000c101114 */
[C---:B0-----:R-:W-:Y:S02]  /*24bac0*/  PRMT R24, R11.reuse, 0x7770, RZ ;  /* 0x000077700b187816 */ /* 0x041fe400000000ff */
[----:B------:R-:W4:Y:S04]  /*24bad0*/  LDL.LU.64 R6, [R1+0x4ba8] ;  /* 0x004ba80001067983 */ /* 0x000f280000300a00 */
[----:B------:R0:W-:Y:S04]  /*24bae0*/  @P5 STG.E.U8 desc[UR20][R2.64], R24 ;  /* 0x0000001802005986 */ /* 0x0001e8000c101114 */
[----:B------:R-:W4:Y:S01]  /*24baf0*/  LDL.LU R14, [R1+0x220] ;  /* 0x00022000010e7983 */ /* 0x000f220000300800 */
[----:B0-----:R-:W-:-:S03]  /*24bb00*/  PRMT R24, R11, 0x7771, RZ ;  /* 0x000077710b187816 */ /* 0x001fc600000000ff */
[----:B------:R-:W4:Y:S04]  /*24bb10*/  LDL.LU.64 R2, [R1+0x36f8] ;  /* 0x0036f80001027983 */ /* 0x000f280000300a00 */
[----:B------:R0:W-:Y:S01]  /*24bb20*/  @P6 STG.E.U8 desc[UR20][R4.64], R24 ;  /* 0x0000001804006986 */ /* 0x0001e2000c101114 */
[C---:B------:R-:W-:Y:S02]  /*24bb30*/  LOP3.LUT P6, RZ, R22.reuse, 0x8, RZ, 0xc0, !PT ;  /* 0x0000000816ff7812 */ /* 0x040fe400078cc0ff */
[----:B0-----:R-:W-:Y:S01]  /*24bb40*/  PRMT R24, R11, 0x7772, RZ ;  /* 0x000077720b187816 */ /* 0x001fe200000000ff */
[----:B------:R-:W4:Y:S10]  /*24bb50*/  LDL.LU.64 R4, [R1+0x4ba0] ;  /* 0x004ba00001047983 */ /* 0x000f340000300a00 */
[----:B------:R0:W-:Y:S01]  /*24bb60*/  @P6 STG.E.U8 desc[UR20][R8.64], R24 ;  /* 0x0000001808006986 */ /* 0x0001e2000c101114 */
[----:B------:R-:W-:-:S02]  /*24bb70*/  LOP3.LUT P6, RZ, R22, 0x4, RZ, 0xc0, !PT ;  /* 0x0000000416ff7812 */ /* 0x000fc400078cc0ff */
[----:B0-----:R-:W-:Y:S01]  /*24bb80*/  PRMT R24, R11, 0x7773, RZ ;  /* 0x000077730b187816 */ /* 0x001fe200000000ff */
[----:B------:R-:W4:Y:S10]  /*24bb90*/  LDL.LU.64 R8, [R1+0x4b98] ;  /* 0x004b980001087983 */ /* 0x000f340000300a00 */
[----:B--2---:R0:W-:Y:S01]  /*24bba0*/  @P6 STG.E.U8 desc[UR20][R12.64], R24 ;  /* 0x000000180c006986 */ /* 0x0041e2000c101114 */
[----:B------:R-:W-:-:S03]  /*24bbb0*/  LOP3.LUT P6, RZ, R22, 0x2, RZ, 0xc0, !PT ;  /* 0x0000000216ff7812 */ /* 0x000fc600078cc0ff */
[----:B------:R-:W2:Y:S01]  /*24bbc0*/  LDL.LU.64 R10, [R1+0x4b90] ;  /* 0x004b9000010a7983 */ /* 0x000ea20000300a00 */
[----:B0-----:R-:W-:-:S03]  /*24bbd0*/  PRMT R24, R16, 0x7770, RZ ;  /* 0x0000777010187816 */ /* 0x001fc600000000ff */
[----:B------:R-:W2:Y:S06]  /*24bbe0*/  LDL.LU.64 R12, [R1+0x3720] ;  /* 0x00372000010c7983 */ /* 0x000eac0000300a00 */
[----:B---3--:R0:W-:Y:S04]  /*24bbf0*/  @P6 STG.E.U8 desc[UR20][R20.64], R24 ;  /* 0x0000001814006986 */ /* 0x0081e8000c101114 */
[----:B0-----:R-:W3:Y:S01]  /*24bc00*/  LDL.LU.64 R20, [R1+0x7b48] ;  /* 0x007b480001147983 */ /* 0x001ee20000300a00 */
[----:B------:R-:W-:-:S03]  /*24bc10*/  LOP3.LUT P6, RZ, R22, 0x1, RZ, 0xc0, !PT ;  /* 0x0000000116ff7812 */ /* 0x000fc600078cc0ff */
[----:B------:R0:W-:Y:S01]  /*24bc20*/  STL [R1+0x76a8], R25 ;  /* 0x0076a81901007387 */ /* 0x0001e20000100800 */
[----:B------:R-:W-:-:S03]  /*24bc30*/  PRMT R22, R16, 0x7771, RZ ;  /* 0x0000777110167816 */ /* 0x000fc600000000ff */
[----:B0-----:R-:W4:Y:S06]  /*24bc40*/  LDL.LU.64 R24, [R1+0x4bc0] ;  /* 0x004bc00001187983 */ /* 0x001f2c0000300a00 */
[----:B---3--:R0:W-:Y:S04]  /*24bc50*/  @P6 STG.E.U8 desc[UR20][R20.64], R22 ;  /* 0x0000001614006986 */ /* 0x0081e8000c101114 */
[----:B0-----:R-:W3:Y:S01]  /*24bc60*/  LDL.LU.64 R20, [R1+0x7b40] ;  /* 0x007b400001147983 */ /* 0x001ee20000300a00 */
[----:B------:R-:W-:-:S02]  /*24bc70*/  LOP3.LUT P6, RZ, R19, 0x80000000, RZ, 0xc0, !PT ;  /* 0x8000000013ff7812 */ /* 0x000fc400078cc0ff */
[----:B------:R-:W-:-:S11]  /*24bc80*/  PRMT R22, R16, 0x7772, RZ ;  /* 0x0000777210167816 */ /* 0x000fd600000000ff */
[----:B----4-:R0:W-:Y:S01]  /*24bc90*/  @P6 STG.E.U8 desc[UR20][R24.64], R22 ;  /* 0x0000001618006986 */ /* 0x0101e2000c101114 */
[----:B------:R-:W-:Y:S02]  /*24bca0*/  LOP3.LUT P6, RZ, R19, 0x40000000, RZ, 0xc0, !PT ;  /* 0x4000000013ff7812 */ /* 0x000fe400078cc0ff */
[----:B0-----:R-:W-:Y:S02]  /*24bcb0*/  PRMT R22, R16, 0x7773, RZ ;  /* 0x0000777310167816 */ /* 0x001fe400000000ff */
[C---:B------:R-:W-:Y:S01]  /*24bcc0*/  LOP3.LUT P0, RZ, R18.reuse, 0x100000, RZ, 0xc0, !PT ;  /* 0x0010000012ff7812 */ /* 0x040fe2000780c0ff */
[----:B------:R-:W4:Y:S01]  /*24bcd0*/  LDL.LU R16, [R1+0x7b38] ;  /* 0x007b380001107983 */ /* 0x000f220000300800 */
[C---:B------:R-:W-:Y:S02]  /*24bce0*/  LOP3.LUT P1, RZ, R18.reuse, 0x200000, RZ, 0xc0, !PT ;  /* 0x0020000012ff7812 */ /* 0x040fe4000782c0ff */
[C---:B------:R-:W-:Y:S02]  /*24bcf0*/  LOP3.LUT P2, RZ, R18.reuse, 0x400000, RZ, 0xc0, !PT ;  /* 0x0040000012ff7812 */ /* 0x040fe4000784c0ff */
[----:B------:R-:W-:-:S02]  /*24bd00*/  LOP3.LUT P3, RZ, R18, 0x800000, RZ, 0xc0, !PT ;  /* 0x0080000012ff7812 */ /* 0x000fc4000786c0ff */
        /* <DEDUP_REMOVED lines=62> */
[----:B------:R-:W-:Y:S01]  /*24c0f0*/  LOP3.LUT P6, RZ, R17, 0x1, RZ, 0xc0, !PT ;  /* 0x0000000111ff7812 */ /* 0x000fe200078cc0ff */
[----:B------:R-:W4:Y:S01]  /*24c100*/  LDL.LU.64 R20, [R1+0x37a8] ;  /* 0x0037a80001147983 */ /* 0x000f220000300a00 */
        /* <DEDUP_REMOVED lines=11> */
[----:B------:R-:W4:Y:S04]  /*24c1c0*/  LDL.LU R14, [R1+0x228] ;  /* 0x00022800010e7983 */ /* 0x000f280000300800 */
[----:B------:R0:W-:Y:S04]  /*24c1d0*/  @P5 STG.E.U8 desc[UR20][R2.64], R22 ;  /* 0x0000001602005986 */ /* 0x0001e8000c101114 */
[----:B------:R-:W4:Y:S04]  /*24c1e0*/  LDL.LU.64 R26, [R1+0x4b40] ;  /* 0x004b4000011a7983 */ /* 0x000f280000300a00 */
[----:B------:R-:W4:Y:S01]  /*24c1f0*/  LDL.LU.64 R28, [R1+0x4b38] ;  /* 0x004b3800011c7983 */ /* 0x000f220000300a00 */
[----:B0-----:R-:W-:-:S03]  /*24c200*/  PRMT R22, R0, 0x7770, RZ ;  /* 0x0000777000167816 */ /* 0x001fc600000000ff */
[----:B------:R-:W4:Y:S04]  /*24c210*/  LDL.LU.64 R6, [R1+0x4b30] ;  /* 0x004b300001067983 */ /* 0x000f280000300a00 */
[----:B------:R0:W-:Y:S01]  /*24c220*/  @P6 STG.E.U8 desc[UR20][R4.64], R22 ;  /* 0x0000001604006986 */ /* 0x0001e2000c101114 */
[----:B------:R-:W-:-:S03]  /*24c230*/  LOP3.LUT P6, RZ, R19, 0x8000000, RZ, 0xc0, !PT ;  /* 0x0800000013ff7812 */ /* 0x000fc600078cc0ff */
[----:B------:R-:W4:Y:S04]  /*24c240*/  LDL.LU R8, [R1+0x208] ;  /* 0x0002080001087983 */ /* 0x000f280000300800 */
[----:B------:R-:W4:Y:S01]  /*24c250*/  LDL.LU.64 R2, [R1+0x37d0] ;  /* 0x0037d00001027983 */ /* 0x000f220000300a00 */
[----:B0-----:R-:W-:-:S03]  /*24c260*/  PRMT R22, R0, 0x7771, RZ ;  /* 0x0000777100167816 */ /* 0x001fc600000000ff */
[----:B------:R-:W4:Y:S04]  /*24c270*/  LDL.LU.64 R4, [R1+0x4b28] ;  /* 0x004b280001047983 */ /* 0x000f280000300a00 */
[----:B--2---:R0:W-:Y:S01]  /*24c280*/  @P6 STG.E.U8 desc[UR20][R10.64], R22 ;  /* 0x000000160a006986 */ /* 0x0041e2000c101114 */
[C---:B------:R-:W-:Y:S02]  /*24c290*/  LOP3.LUT P6, RZ, R19.reuse, 0x4000000, RZ, 0xc0, !PT ;  /* 0x0400000013ff7812 */ /* 0x040fe400078cc0ff */
        /* <DEDUP_REMOVED lines=44> */
[----:B0-----:R-:W3:Y:S04]  /*24c560*/  LDL.LU.64 R12, [R1+0x4b10] ;  /* 0x004b1000010c7983 */ /* 0x001ee80000300a00 */
[----:B------:R-:W4:Y:S04]  /*24c570*/  LDL.LU.64 R6, [R1+0x4b08] ;  /* 0x004b080001067983 */ /* 0x000f280000300a00 */
[----:B------:R-:W4:Y:S04]  /*24c580*/  LDL.LU.64 R2, [R1+0x4b00] ;  /* 0x004b000001027983 */ /* 0x000f280000300a00 */
[----:B------:R-:W3:Y:S01]  /*24c590*/  LDL.LU R14, [R1+0x22c] ;  /* 0x00022c00010e7983 */ /* 0x000ee20000300800 */
        /* <DEDUP_REMOVED lines=48> */
[----:B0-----:R-:W-:-:S05]  /*24c8a0*/  PRMT R22, R14, 0x7772, RZ ;  /* 0x000077720e167816 */ /* 0x001fca00000000ff */
[----:B------:R0:W-:Y:S02]  /*24c8b0*/  @P5 STG.E.U8 desc[UR20][R2.64], R22 ;  /* 0x0000001602005986 */ /* 0x0001e4000c101114 */
[----:B0-----:R-:W-:Y:S02]  /*24c8c0*/  PRMT R22, R14, 0x7773, RZ ;  /* 0x000077730e167816 */ /* 0x001fe400000000ff */
[----:B------:R-:W4:Y:S04]  /*24c8d0*/  LDL.LU R14, [R1+0x290] ;  /* 0x00029000010e7983 */ /* 0x000f280000300800 */
[----:B------:R0:W-:Y:S01]  /*24c8e0*/  @P6 STG.E.U8 desc[UR20][R4.64], R22 ;  /* 0x0000001604006986 */ /* 0x0001e2000c101114 */
[----:B------:R-:W-:-:S03]  /*24c8f0*/  LOP3.LUT P6, RZ, R19, 0x80000, RZ, 0xc0, !PT ;  /* 0x0008000013ff7812 */ /* 0x000fc600078cc0ff */
[----:B------:R-:W4:Y:S04]  /*24c900*/  LDL.LU.64 R26, [R1+0x3870] ;  /* 0x00387000011a7983 */ /* 0x000f280000300a00 */
[----:B------:R-:W4:Y:S01]  /*24c910*/  LDL.LU.64 R28, [R1+0x4ac8] ;  /* 0x004ac800011c7983 */ /* 0x000f220000300a00 */
[----:B0-----:R-:W-:-:S03]  /*24c920*/  PRMT R22, R0, 0x7770, RZ ;  /* 0x0000777000167816 */ /* 0x001fc600000000ff */
[----:B------:R-:W4:Y:S04]  /*24c930*/  LDL.LU.64 R6, [R1+0x4ac0] ;  /* 0x004ac00001067983 */ /* 0x000f280000300a00 */
[----:B--2---:R0:W-:Y:S01]  /*24c940*/  @P6 STG.E.U8 desc[UR20][R10.64], R22 ;  /* 0x000000160a006986 */ /* 0x0041e2000c101114 */
[----:B------:R-:W-:-:S03]  /*24c950*/  LOP3.LUT P6, RZ, R19, 0x40000, RZ, 0xc0, !PT ;  /* 0x0004000013ff7812 */ /* 0x000fc600078cc0ff */
[----:B------:R-:W2:Y:S04]  /*24c960*/  LDL.LU R8, [R1+0x214] ;  /* 0x0002140001087983 */ /* 0x000ea80000300800 */
[----:B------:R-:W2:Y:S01]  /*24c970*/  LDL.LU.64 R2, [R1+0x4ab8] ;  /* 0x004ab80001027983 */ /* 0x000ea20000300a00 */
[----:B0-----:R-:W-:-:S03]  /*24c980*/  PRMT R22, R0, 0x7771, RZ ;  /* 0x0000777100167816 */ /* 0x001fc600000000ff */
[----:B------:R-:W2:Y:S04]  /*24c990*/  LDL.LU.64 R4, [R1+0x3898] ;  /* 0x0038980001047983 */ /* 0x000ea80000300a00 */
[----:B---3--:R0:W-:Y:S01]  /*24c9a0*/  @P6 STG.E.U8 desc[UR20][R12.64], R22 ;  /* 0x000000160c006986 */ /* 0x0081e2000c101114 */
[----:B------:R-:W-:-:S03]  /*24c9b0*/  LOP3.LUT P6, RZ, R19, 0x20000, RZ, 0xc0, !PT ;  /* 0x0002000013ff7812 */ /* 0x000fc600078cc0ff */
[----:B------:R-:W3:Y:S01]  /*24c9c0*/  LDL.LU.64 R10, [R1+0x4ab0] ;  /* 0x004ab000010a7983 */ /* 0x000ee20000300a00 */
        /* <DEDUP_REMOVED lines=34> */
[----:B------:R0:W-:Y:S02]  /*24cbf0*/  @P3 STG.E.U8 desc[UR20][R4.64], R22 ;  /* 0x0000001604003986 */ /* 0x0001e4000c101114 */
[----:B0-----:R-:W-:-:S05]  /*24cc00*/  PRMT R22, R8, 0x7770, RZ ;  /* 0x0000777008167816 */ /* 0x001fca00000000ff */
[----:B---3--:R0:W-:Y:S02]  /*24cc10*/  @P4 STG.E.U8 desc[UR20][R10.64], R22 ;  /* 0x000000160a004986 */ /* 0x0081e4000c101114 */
[----:B0-----:R-:W-:Y:S02]  /*24cc20*/  PRMT R22, R8, 0x7771, RZ ;  /* 0x0000777108167816 */ /* 0x001fe400000000ff */
[----:B------:R-:W2:Y:S04]  /*24cc30*/  LDL.LU.64 R10, [R1+0x4aa0] ;  /* 0x004aa000010a7983 */ /* 0x000ea80000300a00 */
[----:B------:R0:W-:Y:S04]  /*24cc40*/  @P5 STG.E.U8 desc[UR20][R12.64], R22 ;  /* 0x000000160c005986 */ /* 0x0001e8000c101114 */
        /* <DEDUP_REMOVED lines=92> */
[----:B------:R-:W-:Y:S02]  /*24d210*/  LOP3.LUT P5, RZ, R16, 0x40000, RZ, 0xc0, !PT ;  /* 0x0004000010ff7812 */ /* 0x000fe400078ac0ff */
[----:B------:R-:W-:Y:S01]  /*24d220*/  LOP3.LUT R17, R17, 0xefffffff, RZ, 0xc0, !PT ;  /* 0xefffffff11117812 */ /* 0x000fe200078ec0ff */
        /* <DEDUP_REMOVED lines=31> */
[----:B------:R-:W4:Y:S01]  /*24d420*/  LDL.LU.64 R4, [R1+0x4db0] ;  /* 0x004db00001047983 */ /* 0x000f220000300a00 */
[----:B------:R-:W-:-:S03]  /*24d430*/  LOP3.LUT P3, RZ, R16, 0x100000, RZ, 0xc0, !PT ;  /* 0x0010000010ff7812 */ /* 0x000fc6000786c0ff */
[----:B------:R-:W4:Y:S04]  /*24d440*/  LDL.LU R8, [R1+0x280] ;  /* 0x0002800001087983 */ /* 0x000f280000300800 */
        /* <DEDUP_REMOVED lines=16> */
[----:B------:R-:W-:Y:S01]  /*24d550*/  LOP3.LUT R19, R19, 0xfffffff7, RZ, 0xc0, !PT ;  /* 0xfffffff713137812 */ /* 0x000fe200078ec0ff */
[----:B------:R-:W-:Y:S01]  /*24d560*/  STL.64 [R1+0x7ad8], R16 ;  /* 0x007ad81001007387 */ /* 0x000fe20000100a00 */
[C---:B------:R-:W-:Y:S02]  /*24d570*/  LOP3.LUT P4, RZ, R16.reuse, 0x200000, RZ, 0xc0, !PT ;  /* 0x0020000010ff7812 */ /* 0x040fe4000788c0ff */
[----:B------:R-:W-:-:S07]  /*24d580*/  LOP3.LUT P5, RZ, R16, 0x400000, RZ, 0xc0, !PT ;  /* 0x0040000010ff7812 */ /* 0x000fce00078ac0ff */
[----:B------:R-:W-:Y:S02]  /*24d590*/  @P6 LOP3.LUT R19, R19, 0x8, RZ, 0xfc, !PT ;  /* 0x0000000813136812 */ /* 0x000fe400078efcff */
[----:B------:R-:W-:Y:S01]  /*24d5a0*/  LOP3.LUT P6, RZ, R16, 0x800000, RZ, 0xc0, !PT ;  /* 0x0080000010ff7812 */ /* 0x000fe200078cc0ff */
[----:B--2---:R0:W-:Y:S04]  /*24d5b0*/  @P2 STG.E.U8 desc[UR20][R12.64], R22 ;  /* 0x000000160c002986 */ /* 0x0041e8000c101114 */
[----:B0-----:R-:W2:Y:S04]  /*24d5c0*/  LDL.LU.64 R12, [R1+0x39b0] ;  /* 0x0039b000010c7983 */ /* 0x001ea80000300a00 */
[----:B------:R-:W2:Y:S04]  /*24d5d0*/  LDL.LU R0, [R1+0x260] ;  /* 0x0002600001007983 */ /* 0x000ea80000300800 */
[----:B------:R-:W2:Y:S01]  /*24d5e0*/  LDL.LU.64 R16, [R1+0x4da0] ;  /* 0x004da00001107983 */ /* 0x000ea20000300a00 */
[----:B------:R-:W-:-:S05]  /*24d5f0*/  PRMT R22, R9, 0x7772, RZ ;  /* 0x0000777209167816 */ /* 0x000fca00000000ff */
[----:B---3--:R0:W-:Y:S02]  /*24d600*/  @P3 STG.E.U8 desc[UR20][R28.64], R22 ;  /* 0x000000161c003986 */ /* 0x0081e4000c101114 */
[----:B0-----:R-:W-:-:S05]  /*24d610*/  PRMT R22, R9, 0x7773, RZ ;  /* 0x0000777309167816 */ /* 0x001fca00000000ff */
[----:B----4-:R0:W-:Y:S02]  /*24d620*/  @P4 STG.E.U8 desc[UR20][R6.64], R22 ;  /* 0x0000001606004986 */ /* 0x0101e4000c101114 */
[----:B0-----:R-:W-:-:S05]  /*24d630*/  PRMT R22, R8, 0x7770, RZ ;  /* 0x0000777008167816 */ /* 0x001fca00000000ff */
[----:B------:R-:W-:Y:S04]  /*24d640*/  @P5 STG.E.U8 desc[UR20][R10.64], R22 ;  /* 0x000000160a005986 */ /* 0x000fe8000c101114 */
[----:B--2---:R0:W-:Y:S04]  /*24d650*/  STL.64 [R1+0x7ae0], R16 ;  /* 0x007ae01001007387 */ /* 0x0041e80000100a00 */
[----:B0-----:R-:W2:Y:S01]  /*24d660*/  LDL.LU.64 R16, [R1+0x4da8] ;  /* 0x004da80001107983 */ /* 0x001ea20000300a00 */
[----:B------:R-:W-:-:S03]  /*24d670*/  PRMT R22, R8, 0x7771, RZ ;  /* 0x0000777108167816 */ /* 0x000fc600000000ff */
[----:B------:R-:W3:Y:S04]  /*24d680*/  LDL.LU.64 R24, [R1+0x39d8] ;  /* 0x0039d80001187983 */ /* 0x000ee80000300a00 */
[----:B------:R0:W-:Y:S01]  /*24d690*/  @P6 STG.E.U8 desc[UR20][R2.64], R22 ;  /* 0x0000001602006986 */ /* 0x0001e2000c101114 */
[----:B------:R-:W-:-:S03]  /*24d6a0*/  LOP3.LUT P6, RZ, R19, 0x8, RZ, 0xc0, !PT ;  /* 0x0000000813ff7812 */ /* 0x000fc600078cc0ff */
[----:B------:R-:W4:Y:S04]  /*24d6b0*/  LDL.LU R10, [R1+0x284] ;  /* 0x00028400010a7983 */ /* 0x000f280000300800 */
[----:B------:R-:W4:Y:S01]  /*24d6c0*/  LDL.LU.64 R20, [R1+0x4d90] ;  /* 0x004d900001147983 */ /* 0x000f220000300a00 */
[----:B0-----:R-:W-:-:S03]  /*24d6d0*/  PRMT R22, R8, 0x7772, RZ ;  /* 0x0000777208167816 */ /* 0x001fc600000000ff */
[----:B------:R-:W4:Y:S04]  /*24d6e0*/  LDL.LU.64 R26, [R1+0x4d88] ;  /* 0x004d8800011a7983 */ /* 0x000f280000300a00 */
[----:B------:R0:W-:Y:S01]  /*24d6f0*/  @P6 STG.E.U8 desc[UR20][R4.64], R22 ;  /* 0x0000001604006986 */ /* 0x0001e2000c101114 */
[----:B------:R-:W-:-:S03]  /*24d700*/  LOP3.LUT P6, RZ, R19, 0x4, RZ, 0xc0, !PT ;  /* 0x0000000413ff7812 */ /* 0x000fc600078cc0ff */
[----:B------:R-:W4:Y:S04]  /*24d710*/  LDL.LU.64 R28, [R1+0x4d80] ;  /* 0x004d8000011c7983 */ /* 0x000f280000300a00 */
[----:B------:R-:W4:Y:S01]  /*24d720*/  LDL.LU R11, [R1+0x264] ;  /* 0x00026400010b7983 */ /* 0x000f220000300800 */
[----:B0-----:R-:W-:-:S03]  /*24d730*/  PRMT R22, R8, 0x7773, RZ ;  /* 0x0000777308167816 */ /* 0x001fc600000000ff */
[----:B------:R-:W4:Y:S04]  /*24d740*/  LDL.LU.64 R6, [R1+0x3a00] ;  /* 0x003a000001067983 */ /* 0x000f280000300a00 */
[----:B------:R0:W-:Y:S01]  /*24d750*/  @P6 STG.E.U8 desc[UR20][R12.64], R22 ;  /* 0x000000160c006986 */ /* 0x0001e2000c101114 */
[----:B------:R-:W-:-:S03]  /*24d760*/  LOP3.LUT P6, RZ, R19, 0x2, RZ, 0xc0, !PT ;  /* 0x0000000213ff7812 */ /* 0x000fc600078cc0ff */
[----:B------:R-:W4:Y:S04]  /*24d770*/  LDL.LU.64 R2, [R1+0x4d78] ;  /* 0x004d780001027983 */ /* 0x000f280000300a00 */
[----:B------:R-:W4:Y:S01]  /*24d780*/  LDL.LU.64 R4, [R1+0x4d70] ;  /* 0x004d700001047983 */ /* 0x000f220000300a00 */
[----:B0-----:R-:W-:-:S03]  /*24d790*/  PRMT R22, R0, 0x7770, RZ ;  /* 0x0000777000167816 */ /* 0x001fc600000000ff */
[----:B------:R-:W4:Y:S04]  /*24d7a0*/  LDL.LU.64 R8, [R1+0x4d68] ;  /* 0x004d680001087983 */ /* 0x000f280000300a00 */
[----:B------:R-:W4:Y:S04]  /*24d7b0*/  LDL.LU.64 R12, [R1+0x3a28] ;  /* 0x003a2800010c7983 */ /* 0x000f280000300a00 */
        /* <DEDUP_REMOVED lines=16> */
[----:B---3--:R0:W-:Y:S01]  /*24d8c0*/  @P6 STG.E.U8 desc[UR20][R22.64], R19 ;  /* 0x0000001316006986 */ /* 0x0081e2000c101114 */
[----:B------:R-:W-:Y:S02]  /*24d8d0*/  LOP3.LUT P6, RZ, R17, 0x40000000, RZ, 0xc0, !PT ;  /* 0x4000000011ff7812 */ /* 0x000fe400078cc0ff */
[----:B0-----:R-:W-:-:S11]  /*24d8e0*/  PRMT R19, R0, 0x7773, RZ ;  /* 0x0000777300137816 */ /* 0x001fd600000000ff */
[----:B------:R4:W-:Y:S01]  /*24d8f0*/  @P6 STG.E.U8 desc[UR20][R24.64], R19 ;  /* 0x0000001318006986 */ /* 0x0009e2000c101114 */
[----:B------:R-:W-:Y:S02]  /*24d900*/  LOP3.LUT P6, RZ, R17, 0x20000000, RZ, 0xc0, !PT ;  /* 0x2000000011ff7812 */ /* 0x000fe400078cc0ff */
[----:B----4-:R-:W-:-:S11]  /*24d910*/  PRMT R19, R10, 0x7770, RZ ;  /* 0x000077700a137816 */ /* 0x010fd600000000ff */
        /* <DEDUP_REMOVED lines=16> */
[----:B------:R-:W3:Y:S04]  /*24da20*/  LDL.LU.64 R10, [R1+0x4d58] ;  /* 0x004d5800010a7983 */ /* 0x000ee80000300a00 */
[----:B------:R0:W-:Y:S04]  /*24da30*/  @P5 STG.E.U8 desc[UR20][R12.64], R19 ;  /* 0x000000130c005986 */ /* 0x0001e8000c101114 */
[----:B------:R-:W4:Y:S04]  /*24da40*/  LDL.LU.64 R6, [R1+0x4d50] ;  /* 0x004d500001067983 */ /* 0x000f280000300a00 */
[----:B0-----:R-:W2:Y:S01]  /*24da50*/  LDL.LU R12, [R1+0x288] ;  /* 0x00028800010c7983 */ /* 0x001ea20000300800 */
[----:B------:R-:W-:-:S02]  /*24da60*/  LOP3.LUT P2, RZ, R15, 0x40, RZ, 0xc0, !PT ;  /* 0x000000400fff7812 */ /* 0x000fc4000784c0ff */
[----:B------:R-:W-:Y:S01]  /*24da70*/  LOP3.LUT P3, RZ, R15, 0x80, RZ, 0xc0, !PT ;  /* 0x000000800fff7812 */ /* 0x000fe2000786c0ff */
[----:B------:R-:W4:Y:S01]  /*24da80*/  LDL.LU.64 R2, [R1+0x3a50] ;  /* 0x003a500001027983 */ /* 0x000f220000300a00 */
[----:B------:R-:W-:-:S03]  /*24da90*/  IMAD.MOV.U32 R13, RZ, RZ, R14 ;  /* 0x000000ffff0d7224 */ /* 0x000fc600078e000e */
        /* <DEDUP_REMOVED lines=8> */
[----:B------:R-:W4:Y:S04]  /*24db20*/  LDL.LU R24, [R1+0x28c] ;  /* 0x00028c0001187983 */ /* 0x000f280000300800 */
[----:B----4-:R0:W-:Y:S04]  /*24db30*/  STL [R1+0x7ad0], R24 ;  /* 0x007ad01801007387 */ /* 0x0101e80000100800 */
        /* <DEDUP_REMOVED lines=18> */
[----:B--2---:R0:W-:Y:S04]  /*24dc60*/  STL.64 [R1+0x7ac0], R22 ;  /* 0x007ac01601007387 */ /* 0x0041e80000100a00 */
[----:B0-----:R-:W2:Y:S01]  /*24dc70*/  LDL.LU.64 R22, [R1+0x4d28] ;  /* 0x004d280001167983 */ /* 0x001ea20000300a00 */
        /* <DEDUP_REMOVED lines=15> */
[----:B0-----:R-:W-:-:S05]  /*24dd70*/  PRMT R19, R14, 0x7770, RZ ;  /* 0x000077700e137816 */ /* 0x001fca00000000ff */
[----:B------:R0:W-:Y:S01]  /*24dd80*/  @P6 STG.E.U8 desc[UR20][R4.64], R19 ;  /* 0x0000001304006986 */ /* 0x0001e2000c101114 */
[----:B------:R-:W-:Y:S02]  /*24dd90*/  LOP3.LUT P6, RZ, R17, 0x8000000, RZ, 0xc0, !PT ;  /* 0x0800000011ff7812 */ /* 0x000fe400078cc0ff */
[----:B0-----:R-:W-:-:S11]  /*24dda0*/  PRMT R19, R14, 0x7771, RZ ;  /* 0x000077710e137816 */ /* 0x001fd600000000ff */
[----:B------:R0:W-:Y:S01]  /*24ddb0*/  @P6 STG.E.U8 desc[UR20][R8.64], R19 ;  /* 0x0000001308006986 */ /* 0x0001e2000c101114 */
[----:B------:R-:W-:Y:S02]  /*24ddc0*/  LOP3.LUT P6, RZ, R17, 0x4000000, RZ, 0xc0, !PT ;  /* 0x0400000011ff7812 */ /* 0x000fe400078cc0ff */
[----:B0-----:R-:W-:-:S11]  /*24ddd0*/  PRMT R19, R14, 0x7772, RZ ;  /* 0x000077720e137816 */ /* 0x001fd600000000ff */
[----:B---3--:R0:W-:Y:S01]  /*24dde0*/  @P6 STG.E.U8 desc[UR20][R10.64], R19 ;  /* 0x000000130a006986 */ /* 0x0081e2000c101114 */
[----:B------:R-:W-:Y:S02]  /*24ddf0*/  LOP3.LUT P6, RZ, R17, 0x2000000, RZ, 0xc0, !PT ;  /* 0x0200000011ff7812 */ /* 0x000fe400078cc0ff */
[----:B0-----:R-:W-:-:S11]  /*24de00*/  PRMT R19, R14, 0x7773, RZ ;  /* 0x000077730e137816 */ /* 0x001fd600000000ff */
[----:B----4-:R-:W-:Y:S04]  /*24de10*/  @P6 STG.E.U8 desc[UR20][R24.64], R19 ;  /* 0x0000001318006986 */ /* 0x010fe8000c101114 */
[----:B--2---:R0:W-:Y:S04]  /*24de20*/  STL.64 [R1+0x7ac8], R22 ;  /* 0x007ac81601007387 */ /* 0x0041e80000100a00 */
[----:B0-----:R-:W2:Y:S04]  /*24de30*/  LDL.LU.64 R22, [R1+0x4d30] ;  /* 0x004d300001167983 */ /* 0x001ea80000300a00 */
[----:B------:R-:W3:Y:S04]  /*24de40*/  LDL.LU.64 R20, [R1+0x3aa0] ;  /* 0x003aa00001147983 */ /* 0x000ee80000300a00 */
        /* <DEDUP_REMOVED lines=9> */
[----:B------:R-:W4:Y:S04]  /*24dee0*/  LDL.LU R14, [R1+0x7ad4] ;  /* 0x007ad400010e7983 */ /* 0x000f280000300800 */
[----:B------:R-:W2:Y:S01]  /*24def0*/  LDL.LU R24, [R1+0x7ad0] ;  /* 0x007ad00001187983 */ /* 0x000ea20000300800 */
[----:B------:R-:W-:-:S02]  /*24df00*/  LOP3.LUT P6, RZ, R17, 0x1000000, RZ, 0xc0, !PT ;  /* 0x0100000011ff7812 */ /* 0x000fc400078cc0ff */
[----:B--2---:R-:W-:-:S11]  /*24df10*/  PRMT R19, R24, 0x7770, RZ ;  /* 0x0000777018137816 */ /* 0x004fd600000000ff */
[----:B------:R0:W-:Y:S04]  /*24df20*/  @P6 STG.E.U8 desc[UR20][R22.64], R19 ;  /* 0x0000001316006986 */ /* 0x0001e8000c101114 */
        /* <DEDUP_REMOVED lines=18> */
[----:B----4-:R-:W-:-:S11]  /*24e050*/  PRMT R19, R0, 0x7770, RZ ;  /* 0x0000777000137816 */ /* 0x010fd600000000ff */
        /* <DEDUP_REMOVED lines=12> */
[----:B------:R0:W-:Y:S04]  /*24e120*/  @P4 STG.E.U8 desc[UR20][R8.64], R19 ;  /* 0x0000001308004986 */ /* 0x0001e8000c101114 */
[----:B------:R-:W4:Y:S01]  /*24e130*/  LDL.LU.64 R28, [R1+0x4ce0] ;  /* 0x004ce000011c7983 */ /* 0x000f220000300a00 */
[----:B0-----:R-:W-:-:S03]  /*24e140*/  PRMT R19, R12, 0x7772, RZ ;  /* 0x000077720c137816 */ /* 0x001fc600000000ff */
[----:B------:R-:W4:Y:S04]  /*24e150*/  LDL.LU.64 R8, [R1+0x4cd8] ;  /* 0x004cd80001087983 */ /* 0x000f280000300a00 */
[----:B------:R0:W-:Y:S04]  /*24e160*/  @P5 STG.E.U8 desc[UR20][R10.64], R19 ;  /* 0x000000130a005986 */ /* 0x0001e8000c101114 */
[----:B0-----:R-:W3:Y:S01]  /*24e170*/  LDL.LU R10, [R1+0x250] ;  /* 0x00025000010a7983 */ /* 0x001ee20000300800 */
[C---:B------:R-:W-:Y:S02]  /*24e180*/  LOP3.LUT P2, RZ, R15.reuse, 0x2000000, RZ, 0xc0, !PT ;  /* 0x020000000fff7812 */ /* 0x040fe4000784c0ff */
[----:B------:R-:W-:Y:S01]  /*24e190*/  LOP3.LUT P3, RZ, R15, 0x4000000, RZ, 0xc0, !PT ;  /* 0x040000000fff7812 */ /* 0x000fe2000786c0ff */
[----:B------:R-:W4:Y:S01]  /*24e1a0*/  LDL.LU.64 R6, [R1+0x3b18] ;  /* 0x003b180001067983 */ /* 0x000f220000300a00 */
[----:B------:R-:W-:-:S02]  /*24e1b0*/  PRMT R19, R12, 0x7773, RZ ;  /* 0x000077730c137816 */ /* 0x000fc400000000ff */
[C---:B------:R-:W-:Y:S01]  /*24e1c0*/  LOP3.LUT P4, RZ, R15.reuse, 0x8000000, RZ, 0xc0, !PT ;  /* 0x080000000fff7812 */ /* 0x040fe2000788c0ff */
[----:B------:R-:W4:Y:S01]  /*24e1d0*/  LDL.LU R0, [R1+0x274] ;  /* 0x0002740001007983 */ /* 0x000f220000300800 */
[----:B------:R-:W-:-:S03]  /*24e1e0*/  LOP3.LUT P5, RZ, R15, 0x10000000, RZ, 0xc0, !PT ;  /* 0x100000000fff7812 */ /* 0x000fc600078ac0ff */
[----:B------:R-:W-:Y:S04]  /*24e1f0*/  STL [R1+0x79c8], R15 ;  /* 0x0079c80f01007387 */ /* 0x000fe80000100800 */
[----:B--2---:R0:W-:Y:S04]  /*24e200*/  @P2 STG.E.U8 desc[UR20][R2.64], R19 ;  /* 0x0000001302002986 */ /* 0x0041e8000c101114 */
[----:B0-----:R-:W2:Y:S01]  /*24e210*/  LDL.LU.64 R2, [R1+0x4cd0] ;  /* 0x004cd00001027983 */ /* 0x001ea20000300a00 */
[----:B---3--:R-:W-:-:S05]  /*24e220*/  PRMT R19, R10, 0x7770, RZ ;  /* 0x000077700a137816 */ /* 0x008fca00000000ff */
[----:B------:R0:W-:Y:S02]  /*24e230*/  @P3 STG.E.U8 desc[UR20][R4.64], R19 ;  /* 0x0000001304003986 */ /* 0x0001e4000c101114 */
[C---:B0-----:R-:W-:Y:S02]  /*24e240*/  PRMT R19, R10.reuse, 0x7771, RZ ;  /* 0x000077710a137816 */ /* 0x041fe400000000ff */
[----:B------:R-:W3:Y:S04]  /*24e250*/  LDL.LU.64 R4, [R1+0x4cc8] ;  /* 0x004cc80001047983 */ /* 0x000ee80000300a00 */
[----:B----4-:R0:W-:Y:S04]  /*24e260*/  @P4 STG.E.U8 desc[UR20][R28.64], R19 ;  /* 0x000000131c004986 */ /* 0x0101e8000c101114 */
        /* <DEDUP_REMOVED lines=75> */
[----:B0-----:R-:W-:Y:S01]  /*24e720*/  PRMT R19, R11, 0x7772, RZ ;  /* 0x000077720b137816 */ /* 0x001fe200000000ff */
[----:B------:R-:W2:Y:S10]  /*24e730*/  LDL.LU R9, [R1+0x7aa0] ;  /* 0x007aa00001097983 */ /* 0x000eb40000300800 */
        /* <DEDUP_REMOVED lines=16> */
[----:B------:R-:W4:Y:S04]  /*24e840*/  LDL.LU.64 R2, [R1+0x4c78] ;  /* 0x004c780001027983 */ /* 0x000f280000300a00 */
[----:B---3--:R0:W-:Y:S04]  /*24e850*/  @P5 STG.E.U8 desc[UR20][R4.64], R19 ;  /* 0x0000001304005986 */ /* 0x0081e8000c101114 */
[----:B------:R-:W3:Y:S04]  /*24e860*/  LDL.LU.64 R26, [R1+0x3bb8] ;  /* 0x003bb800011a7983 */ /* 0x000ee80000300a00 */
[----:B0-----:R-:W2:Y:S04]  /*24e870*/  LDL.LU.64 R4, [R1+0x4c70] ;  /* 0x004c700001047983 */ /* 0x001ea80000300a00 */
[----:B------:R-:W2:Y:S04]  /*24e880*/  LDL.LU.64 R28, [R1+0x4c68] ;  /* 0x004c6800011c7983 */ /* 0x000ea80000300a00 */
[----:B------:R-:W2:Y:S04]  /*24e890*/  LDL.LU.64 R12, [R1+0x4c60] ;  /* 0x004c6000010c7983 */ /* 0x000ea80000300a00 */
[----:B------:R-:W2:Y:S01]  /*24e8a0*/  LDL.LU R7, [R1+0x27c] ;  /* 0x00027c0001077983 */ /* 0x000ea20000300800 */
[----:B------:R-:W-:-:S02]  /*24e8b0*/  LOP3.LUT P2, RZ, R14, 0x1000, RZ, 0xc0, !PT ;  /* 0x000010000eff7812 */ /* 0x000fc4000784c0ff */
[----:B------:R-:W-:Y:S02]  /*24e8c0*/  LOP3.LUT P3, RZ, R14, 0x2000, RZ, 0xc0, !PT ;  /* 0x000020000eff7812 */ /* 0x000fe4000786c0ff */
[----:B------:R-:W-:Y:S02]  /*24e8d0*/  PRMT R19, R10, 0x7772, RZ ;  /* 0x000077720a137816 */ /* 0x000fe400000000ff */
[----:B------:R-:W-:-:S07]  /*24e8e0*/  LOP3.LUT P4, RZ, R14, 0x4000, RZ, 0xc0, !PT ;  /* 0x000040000eff7812 */ /* 0x000fce000788c0ff */
[----:B----4-:R0:W-:Y:S02]  /*24e8f0*/  @P2 STG.E.U8 desc[UR20][R2.64], R19 ;  /* 0x0000001302002986 */ /* 0x0101e4000c101114 */
[----:B0-----:R-:W-:Y:S02]  /*24e900*/  PRMT R19, R10, 0x7773, RZ ;  /* 0x000077730a137816 */ /* 0x001fe400000000ff */
[----:B------:R-:W4:Y:S04]  /*24e910*/  LDL.LU.64 R2, [R1+0x3bd8] ;  /* 0x003bd80001027983 */ /* 0x000f280000300a00 */
[----:B---3--:R2:W-:Y:S04]  /*24e920*/  @P3 STG.E.U8 desc[UR20][R26.64], R19 ;  /* 0x000000131a003986 */ /* 0x0085e8000c101114 */
[----:B------:R-:W3:Y:S01]  /*24e930*/  LDL.LU R0, [R1+0x25c] ;  /* 0x00025c0001007983 */ /* 0x000ee20000300800 */
[----:B--2---:R-:W-:-:S05]  /*24e940*/  PRMT R19, R7, 0x7770, RZ ;  /* 0x0000777007137816 */ /* 0x004fca00000000ff */
[----:B------:R0:W-:Y:S04]  /*24e950*/  @P4 STG.E.U8 desc[UR20][R4.64], R19 ;  /* 0x0000001304004986 */ /* 0x0001e8000c101114 */
[----:B0-----:R-:W2:Y:S04]  /*24e960*/  LDL.LU.64 R4, [R1+0x4c58] ;  /* 0x004c580001047983 */ /* 0x001ea80000300a00 */
[----:B------:R-:W4:Y:S04]  /*24e970*/  LDL.LU R8, [R1+0x2d0] ;  /* 0x0002d00001087983 */ /* 0x000f280000300800 */
        /* <DEDUP_REMOVED lines=24> */
[C---:B------:R-:W-:Y:S02]  /*24eb00*/  LOP3.LUT P6, RZ, R14.reuse, 0x40000, RZ, 0xc0, !PT ;  /* 0x000400000eff7812 */ /* 0x040fe400078cc0ff */
[----:B------:R-:W-:Y:S02]  /*24eb10*/  LOP3.LUT R17, R17, 0xfffffbff, RZ, 0xc0, !PT ;  /* 0xfffffbff11117812 */ /* 0x000fe400078ec0ff */
[----:B------:R-:W-:-:S09]  /*24eb20*/  LOP3.LUT P5, RZ, R14, 0x8000, RZ, 0xc0, !PT ;  /* 0x000080000eff7812 */ /* 0x000fd200078ac0ff */
[----:B------:R-:W-:Y:S02]  /*24eb30*/  @P6 LOP3.LUT R17, R17, 0x400, RZ, 0xfc, !PT ;  /* 0x0000040011116812 */ /* 0x000fe400078efcff */
[----:B------:R-:W-:Y:S02]  /*24eb40*/  LOP3.LUT P6, RZ, R14, 0x20000, RZ, 0xc0, !PT ;  /* 0x000200000eff7812 */ /* 0x000fe400078cc0ff */
[----:B------:R-:W-:Y:S02]  /*24eb50*/  LOP3.LUT R17, R17, 0xfffff7ff, RZ, 0xc0, !PT ;  /* 0xfffff7ff11117812 */ /* 0x000fe400078ec0ff */
[----:B------:R-:W-:-:S09]  /*24eb60*/  PRMT R19, R7, 0x7771, RZ ;  /* 0x0000777107137816 */ /* 0x000fd200000000ff */
[----:B------:R-:W-:Y:S02]  /*24eb70*/  @P6 LOP3.LUT R17, R17, 0x800, RZ, 0xfc, !PT ;  /* 0x0000080011116812 */ /* 0x000fe400078efcff */
[----:B------:R-:W-:Y:S01]  /*24eb80*/  LOP3.LUT P6, RZ, R14, 0x10000, RZ, 0xc0, !PT ;  /* 0x000100000eff7812 */ /* 0x000fe200078cc0ff */
[----:B------:R0:W-:Y:S02]  /*24eb90*/  @P5 STG.E.U8 desc[UR20][R28.64], R19 ;  /* 0x000000131c005986 */ /* 0x0001e4000c101114 */
[----:B0-----:R-:W-:-:S10]  /*24eba0*/  PRMT R19, R7, 0x7772, RZ ;  /* 0x0000777207137816 */ /* 0x001fd400000000ff */
[----:B------:R0:W-:Y:S01]  /*24ebb0*/  @P6 STG.E.U8 desc[UR20][R12.64], R19 ;  /* 0x000000130c006986 */ /* 0x0001e2000c101114 */
[----:B------:R-:W-:Y:S02]  /*24ebc0*/  LOP3.LUT P6, RZ, R17, 0x800, RZ, 0xc0, !PT ;  /* 0x0000080011ff7812 */ /* 0x000fe400078cc0ff */
[----:B0-----:R-:W-:-:S11]  /*24ebd0*/  PRMT R19, R7, 0x7773, RZ ;  /* 0x0000777307137816 */ /* 0x001fd600000000ff */
[----:B------:R3:W-:Y:S01]  /*24ebe0*/  @P6 STG.E.U8 desc[UR20][R2.64], R19 ;  /* 0x0000001302006986 */ /* 0x0007e2000c101114 */
[----:B------:R-:W-:Y:S02]  /*24ebf0*/  LOP3.LUT P6, RZ, R17, 0x400, RZ, 0xc0, !PT ;  /* 0x0000040011ff7812 */ /* 0x000fe400078cc0ff */
[----:B------:R-:W-:Y:S01]  /*24ec00*/  LOP3.LUT P0, RZ, R14, 0x2000000, RZ, 0xc0, !PT ;  /* 0x020000000eff7812 */ /* 0x000fe2000780c0ff */
[----:B------:R0:W-:Y:S01]  /*24ec10*/  STL [R1+0x7a80], R14 ;  /* 0x007a800e01007387 */ /* 0x0001e20000100800 */
[----:B---3--:R-:W-:Y:S02]  /*24ec20*/  PRMT R19, R0, 0x7770, RZ ;  /* 0x0000777000137816 */ /* 0x008fe400000000ff */
[----:B------:R-:W-:-:S07]  /*24ec30*/  LOP3.LUT P1, RZ, R14, 0x4000000, RZ, 0xc0, !PT ;  /* 0x040000000eff7812 */ /* 0x000fce000782c0ff */
[----:B--2---:R1:W-:Y:S01]  /*24ec40*/  @P6 STG.E.U8 desc[UR20][R4.64], R19 ;  /* 0x0000001304006986 */ /* 0x0043e2000c101114 */
[----:B------:R-:W-:Y:S02]  /*24ec50*/  LOP3.LUT P6, RZ, R17, 0x200, RZ, 0xc0, !PT ;  /* 0x0000020011ff7812 */ /* 0x000fe400078cc0ff */
[C---:B------:R-:W-:Y:S02]  /*24ec60*/  LOP3.LUT P2, RZ, R14.reuse, 0x8000000, RZ, 0xc0, !PT ;  /* 0x080000000eff7812 */ /* 0x040fe4000784c0ff */
[C---:B------:R-:W-:Y:S02]  /*24ec70*/  LOP3.LUT P3, RZ, R14.reuse, 0x10000000, RZ, 0xc0, !PT ;  /* 0x100000000eff7812 */ /* 0x040fe4000786c0ff */
[C---:B------:R-:W-:Y:S02]  /*24ec80*/  LOP3.LUT P4, RZ, R14.reuse, 0x20000000, RZ, 0xc0, !PT ;  /* 0x200000000eff7812 */ /* 0x040fe4000788c0ff */
[----:B------:R-:W-:Y:S02]  /*24ec90*/  LOP3.LUT P5, RZ, R14, 0x40000000, RZ, 0xc0, !PT ;  /* 0x400000000eff7812 */ /* 0x000fe400078ac0ff */
[----:B0-----:R-:W2:Y:S04]  /*24eca0*/  LDL.LU.64 R14, [R1+0x4c40] ;  /* 0x004c4000010e7983 */ /* 0x001ea80000300a00 */
[----:B------:R-:W3:Y:S01]  /*24ecb0*/  LDL.LU.64 R12, [R1+0x4c38] ;  /* 0x004c3800010c7983 */ /* 0x000ee20000300a00 */
[----:B-1----:R-:W-:-:S03]  /*24ecc0*/  PRMT R19, R0, 0x7771, RZ ;  /* 0x0000777100137816 */ /* 0x002fc600000000ff */
[----:B------:R-:W3:Y:S04]  /*24ecd0*/  LDL.LU.64 R22, [R1+0x4c30] ;  /* 0x004c300001167983 */ /* 0x000ee80000300a00 */
[----:B------:R-:W3:Y:S04]  /*24ece0*/  LDL.LU R10, [R1+0x2b0] ;  /* 0x0002b000010a7983 */ /* 0x000ee80000300800 */
[----:B------:R-:W3:Y:S04]  /*24ecf0*/  LDL.LU.64 R24, [R1+0x3c20] ;  /* 0x003c200001187983 */ /* 0x000ee80000300a00 */
[----:B------:R-:W3:Y:S04]  /*24ed00*/  LDL.LU.64 R20, [R1+0x4c28] ;  /* 0x004c280001147983 */ /* 0x000ee80000300a00 */
[----:B------:R-:W3:Y:S04]  /*24ed10*/  LDL.LU.64 R26, [R1+0x4c20] ;  /* 0x004c2000011a7983 */ /* 0x000ee80000300a00 */
[----:B------:R-:W3:Y:S04]  /*24ed20*/  LDL.LU.64 R28, [R1+0x4c18] ;  /* 0x004c1800011c7983 */ /* 0x000ee80000300a00 */
[----:B------:R-:W3:Y:S04]  /*24ed30*/  LDL.LU.64 R2, [R1+0x3c48] ;  /* 0x003c480001027983 */ /* 0x000ee80000300a00 */
[----:B------:R-:W3:Y:S04]  /*24ed40*/  LDL.LU R6, [R1+0x2d4] ;  /* 0x0002d40001067983 */ /* 0x000ee80000300800 */
[----:B------:R-:W3:Y:S04]  /*24ed50*/  LDL.LU.64 R4, [R1+0x4c10] ;  /* 0x004c100001047983 */ /* 0x000ee80000300a00 */
        /* <DEDUP_REMOVED lines=11> */
[----:B----4-:R-:W-:-:S11]  /*24ee10*/  PRMT R19, R8, 0x7770, RZ ;  /* 0x0000777008137816 */ /* 0x010fd600000000ff */
[----:B--2---:R0:W-:Y:S01]  /*24ee20*/  @P6 STG.E.U8 desc[UR20][R14.64], R19 ;  /* 0x000000130e006986 */ /* 0x0041e2000c101114 */
[C---:B------:R-:W-:Y:S02]  /*24ee30*/  LOP3.LUT P6, RZ, R17.reuse, 0x20, RZ, 0xc0, !PT ;  /* 0x0000002011ff7812 */ /* 0x040fe400078cc0ff */
[----:B0-----:R-:W-:Y:S01]  /*24ee40*/  PRMT R19, R8, 0x7771, RZ ;  /* 0x0000777108137816 */ /* 0x001fe200000000ff */
[----:B------:R-:W2:Y:S10]  /*24ee50*/  LDL.LU R14, [R1+0x7a80] ;  /* 0x007a8000010e7983 */ /* 0x000eb40000300800 */
[----:B---3--:R0:W-:Y:S01]  /*24ee60*/  @P6 STG.E.U8 desc[UR20][R12.64], R19 ;  /* 0x000000130c006986 */ /* 0x0081e2000c101114 */
[----:B------:R-:W-:-:S03]  /*24ee70*/  LOP3.LUT P6, RZ, R17, 0x10, RZ, 0xc0, !PT ;  /* 0x0000001011ff7812 */ /* 0x000fc600078cc0ff */
[----:B0-----:R-:W3:Y:S01]  /*24ee80*/  LDL.LU.64 R12, [R1+0x7a78] ;  /* 0x007a7800010c7983 */ /* 0x001ee20000300a00 */
[----:B------:R-:W-:-:S09]  /*24ee90*/  PRMT R19, R8, 0x7772, RZ ;  /* 0x0000777208137816 */ /* 0x000fd200000000ff */
        /* <DEDUP_REMOVED lines=13> */
[----:B0-----:R-:W4:Y:S01]  /*24ef70*/  LDL.LU.64 R4, [R1+0x4f40] ;  /* 0x004f400001047983 */ /* 0x001f220000300a00 */
[----:B------:R-:W-:-:S03]  /*24ef80*/  IMAD.MOV.U32 R8, RZ, RZ, R11 ;  /* 0x000000ffff087224 */ /* 0x000fc600078e000b */
[----:B------:R-:W4:Y:S01]  /*24ef90*/  LDL.LU.64 R20, [R1+0x4f38] ;  /* 0x004f380001147983 */ /* 0x000f220000300a00 */
[----:B------:R-:W-:-:S03]  /*24efa0*/  PRMT R19, R6, 0x7771, RZ ;  /* 0x0000777106137816 */ /* 0x000fc600000000ff */
[----:B------:R-:W4:Y:S04]  /*24efb0*/  LDL.LU.64 R2, [R1+0x3c80] ;  /* 0x003c800001027983 */ /* 0x000f280000300a00 */
[----:B------:R-:W4:Y:S04]  /*24efc0*/  LDL.LU.64 R10, [R1+0x4f30] ;  /* 0x004f3000010a7983 */ /* 0x000f280000300a00 */
[----:B------:R-:W4:Y:S04]  /*24efd0*/  LDL.LU.64 R26, [R1+0x4f28] ;  /* 0x004f2800011a7983 */ /* 0x000f280000300a00 */
[----:B------:R-:W4:Y:S04]  /*24efe0*/  LDL.LU.64 R28, [R1+0x4f20] ;  /* 0x004f2000011c7983 */ /* 0x000f280000300a00 */
[----:B------:R-:W4:Y:S01]  /*24eff0*/  LDL.LU R7, [R1+0x2b4] ;  /* 0x0002b40001077983 */ /* 0x000f220000300800 */
[----:B--2---:R-:W-:-:S02]  /*24f000*/  LOP3.LUT P2, RZ, R14, 0x80000000, RZ, 0xc0, !PT ;  /* 0x800000000eff7812 */ /* 0x004fc4000784c0ff */
[----:B------:R-:W-:Y:S02]  /*24f010*/  LOP3.LUT R14, R14, 0xefffffff, RZ, 0xc0, !PT ;  /* 0xefffffff0e0e7812 */ /* 0x000fe400078ec0ff */
[----:B---3--:R-:W-:-:S13]  /*24f020*/  LOP3.LUT P6, RZ, R13, 0x800, RZ, 0xc0, !PT ;  /* 0x000008000dff7812 */ /* 0x008fda00078cc0ff */
        /* <DEDUP_REMOVED lines=10> */
[----:B------:R-:W-:Y:S04]  /*24f0d0*/  STL [R1+0x7a68], R14 ;  /* 0x007a680e01007387 */ /* 0x000fe80000100800 */
[----:B----4-:R0:W-:Y:S04]  /*24f0e0*/  @P2 STG.E.U8 desc[UR20][R4.64], R19 ;  /* 0x0000001304002986 */ /* 0x0101e8000c101114 */
[----:B0-----:R-:W2:Y:S04]  /*24f0f0*/  LDL.LU.64 R4, [R1+0x3ca8] ;  /* 0x003ca80001047983 */ /* 0x001ea80000300a00 */
[----:B------:R-:W3:Y:S04]  /*24f100*/  LDL.LU R0, [R1+0x2d8] ;  /* 0x0002d80001007983 */ /* 0x000ee80000300800 */
[----:B------:R-:W4:Y:S01]  /*24f110*/  LDL.LU.64 R14, [R1+0x4f10] ;  /* 0x004f1000010e7983 */ /* 0x000f220000300a00 */
[----:B------:R-:W-:-:S02]  /*24f120*/  LOP3.LUT P3, RZ, R13, 0x1, RZ, 0xc0, !PT ;  /* 0x000000010dff7812 */ /* 0x000fc4000786c0ff */
[C---:B------:R-:W-:Y:S02]  /*24f130*/  LOP3.LUT P4, RZ, R13.reuse, 0x2, RZ, 0xc0, !PT ;  /* 0x000000020dff7812 */ /* 0x040fe4000788c0ff */
[----:B------:R-:W-:Y:S02]  /*24f140*/  PRMT R19, R6, 0x7772, RZ ;  /* 0x0000777206137816 */ /* 0x000fe400000000ff */
[----:B------:R-:W-:-:S07]  /*24f150*/  LOP3.LUT P5, RZ, R13, 0x4, RZ, 0xc0, !PT ;  /* 0x000000040dff7812 */ /* 0x000fce00078ac0ff */
[----:B------:R0:W-:Y:S02]  /*24f160*/  @P3 STG.E.U8 desc[UR20][R20.64], R19 ;  /* 0x0000001314003986 */ /* 0x0001e4000c101114 */
        /* <DEDUP_REMOVED lines=9> */
[----:B----4-:R0:W-:Y:S04]  /*24f200*/  STL.64 [R1+0x7a70], R14 ;  /* 0x007a700e01007387 */ /* 0x0101e80000100a00 */
[----:B0-----:R-:W4:Y:S04]  /*24f210*/  LDL.LU.64 R14, [R1+0x4f18] ;  /* 0x004f1800010e7983 */ /* 0x001f280000300a00 */
[----:B------:R-:W4:Y:S02]  /*24f220*/  LDL.LU.64 R10, [R1+0x3cd0] ;  /* 0x003cd000010a7983 */ /* 0x000f240000300a00 */
        /* <DEDUP_REMOVED lines=15> */
[----:B--2---:R3:W-:Y:S01]  /*24f320*/  @P6 STG.E.U8 desc[UR20][R4.64], R19 ;  /* 0x0000001304006986 */ /* 0x0047e2000c101114 */
[C---:B------:R-:W-:Y:S02]  /*24f330*/  LOP3.LUT P6, RZ, R17.reuse, 0x2, RZ, 0xc0, !PT ;  /* 0x0000000211ff7812 */ /* 0x040fe400078cc0ff */
[----:B---3--:R-:W-:Y:S01]  /*24f340*/  PRMT R19, R0, 0x7770, RZ ;  /* 0x0000777000137816 */ /* 0x008fe200000000ff */
[----:B----4-:R0:W-:Y:S04]  /*24f350*/  STL.64 [R1+0x7a60], R10 ;  /* 0x007a600a01007387 */ /* 0x0101e80000100a00 */
[----:B0-----:R-:W2:Y:S04]  /*24f360*/  LDL.LU.64 R10, [R1+0x4f08] ;  /* 0x004f0800010a7983 */ /* 0x001ea80000300a00 */
[----:B------:R-:W3:Y:S04]  /*24f370*/  LDL.LU R2, [R1+0x2b8] ;  /* 0x0002b80001027983 */ /* 0x000ee80000300800 */
        /* <DEDUP_REMOVED lines=8> */
[----:B------:R0:W-:Y:S04]  /*24f400*/  @P6 STG.E.U8 desc[UR20][R14.64], R19 ;  /* 0x000000130e006986 */ /* 0x0001e8000c101114 */
[----:B0-----:R-:W2:Y:S01]  /*24f410*/  LDL.LU.64 R14, [R1+0x7a70] ;  /* 0x007a7000010e7983 */ /* 0x001ea20000300a00 */
[----:B------:R-:W-:-:S02]  /*24f420*/  LOP3.LUT P6, RZ, R17, 0x1, RZ, 0xc0, !PT ;  /* 0x0000000111ff7812 */ /* 0x000fc400078cc0ff */
[C---:B------:R-:W-:Y:S01]  /*24f430*/  PRMT R17, R0.reuse, 0x7771, RZ ;  /* 0x0000777100117816 */ /* 0x040fe200000000ff */
[----:B------:R0:W-:Y:S04]  /*24f440*/  STL [R1+0x77a0], R18 ;  /* 0x0077a01201007387 */ /* 0x0001e80000100800 */
[----:B0-----:R-:W4:Y:S06]  /*24f450*/  LDL.LU.64 R18, [R1+0x4f00] ;  /* 0x004f000001127983 */ /* 0x001f2c0000300a00 */
[----:B--2---:R0:W-:Y:S04]  /*24f460*/  @P6 STG.E.U8 desc[UR20][R14.64], R17 ;  /* 0x000000110e006986 */ /* 0x0041e8000c101114 */
[----:B0-----:R-:W2:Y:S01]  /*24f470*/  LDL.LU R14, [R1+0x7a68] ;  /* 0x007a6800010e7983 */ /* 0x001ea20000300800 */
[----:B------:R-:W-:-:S02]  /*24f480*/  PRMT R17, R0, 0x7772, RZ ;  /* 0x0000777200117816 */ /* 0x000fc400000000ff */
        /* <DEDUP_REMOVED lines=13> */
[----:B---3--:R-:W-:Y:S01]  /*24f560*/  PRMT R17, R2, 0x7770, RZ ;  /* 0x0000777002117816 */ /* 0x008fe200000000ff */
[----:B------:R-:W2:Y:S10]  /*24f570*/  LDL.LU.64 R10, [R1+0x7a58] ;  /* 0x007a5800010a7983 */ /* 0x000eb40000300a00 */
[----:B----4-:R0:W-:Y:S01]  /*24f580*/  @P6 STG.E.U8 desc[UR20][R18.64], R17 ;  /* 0x0000001112006986 */ /* 0x0101e2000c101114 */
        /* <DEDUP_REMOVED lines=23> */
[----:B------:R-:W-:Y:S01]  /*24f700*/  LOP3.LUT P3, RZ, R13, 0x80000, RZ, 0xc0, !PT ;  /* 0x000800000dff7812 */ /* 0x000fe2000786c0ff */
[----:B------:R-:W2:Y:S04]  /*24f710*/  LDL.LU.64 R6, [R1+0x4eb8] ;  /* 0x004eb80001067983 */ /* 0x000ea80000300a00 */
[----:B------:R-:W2:Y:S02]  /*24f720*/  LDL.LU R15, [R1+0x2c0] ;  /* 0x0002c000010f7983 */ /* 0x000ea40000300800 */
[----:B------:R-:W-:-:S02]  /*24f730*/  @P6 LOP3.LUT R14, R14, 0x100000, RZ, 0xfc, !PT ;  /* 0x001000000e0e6812 */ /* 0x000fc400078efcff */
        /* <DEDUP_REMOVED lines=27> */
[C---:B0-----:R-:W-:Y:S02]  /*24f8f0*/  PRMT R17, R0.reuse, 0x7771, RZ ;  /* 0x0000777100117816 */ /* 0x041fe400000000ff */
[----:B------:R-:W3:Y:S04]  /*24f900*/  LDL.LU.64 R2, [R1+0x4eb0] ;  /* 0x004eb00001027983 */ /* 0x000ee80000300a00 */
[----:B------:R-:W-:Y:S04]  /*24f910*/  STL.64 [R1+0x7a20], R12 ;  /* 0x007a200c01007387 */ /* 0x000fe80000100a00 */
[----:B----4-:R0:W-:Y:S04]  /*24f920*/  @P3 STG.E.U8 desc[UR20][R4.64], R17 ;  /* 0x0000001104003986 */ /* 0x0101e8000c101114 */
[----:B0-----:R-:W4:Y:S04]  /*24f930*/  LDL.LU.64 R4, [R1+0x4ea8] ;  /* 0x004ea80001047983 */ /* 0x001f280000300a00 */
        /* <DEDUP_REMOVED lines=14> */
[C---:B------:R-:W-:Y:S02]  /*24fa20*/  LOP3.LUT P6, RZ, R14.reuse, 0x8000000, RZ, 0xc0, !PT ;  /* 0x080000000eff7812 */ /* 0x040fe400078cc0ff */
[----:B------:R-:W-:Y:S01]  /*24fa30*/  PRMT R17, R15, 0x7771, RZ ;  /* 0x000077710f117816 */ /* 0x000fe200000000ff */
[----:B------:R-:W2:Y:S04]  /*24fa40*/  LDL.LU.64 R18, [R1+0x3d98] ;  /* 0x003d980001127983 */ /* 0x000ea80000300a00 */
[----:B------:R-:W2:Y:S04]  /*24fa50*/  LDL.LU R0, [R1+0x2c4] ;  /* 0x0002c40001007983 */ /* 0x000ea80000300800 */
[----:B------:R-:W2:Y:S04]  /*24fa60*/  LDL.LU.64 R22, [R1+0x4e88] ;  /* 0x004e880001167983 */ /* 0x000ea80000300a00 */
[----:B---3--:R0:W-:Y:S01]  /*24fa70*/  @P6 STG.E.U8 desc[UR20][R2.64], R17 ;  /* 0x0000001102006986 */ /* 0x0081e2000c101114 */
[----:B------:R-:W-:-:S03]  /*24fa80*/  LOP3.LUT P6, RZ, R14, 0x4000000, RZ, 0xc0, !PT ;  /* 0x040000000eff7812 */ /* 0x000fc600078cc0ff */
[----:B------:R-:W3:Y:S04]  /*24fa90*/  LDL.LU.64 R24, [R1+0x4e80] ;  /* 0x004e800001187983 */ /* 0x000ee80000300a00 */
[----:B------:R-:W3:Y:S01]  /*24faa0*/  LDL.LU.64 R20, [R1+0x4e78] ;  /* 0x004e780001147983 */ /* 0x000ee20000300a00 */
[----:B0-----:R-:W-:-:S03]  /*24fab0*/  PRMT R17, R15, 0x7772, RZ ;  /* 0x000077720f117816 */ /* 0x001fc600000000ff */
[----:B------:R-:W3:Y:S04]  /*24fac0*/  LDL.LU R29, [R1+0x2a4] ;  /* 0x0002a400011d7983 */ /* 0x000ee80000300800 */
[----:B----4-:R0:W-:Y:S01]  /*24fad0*/  @P6 STG.E.U8 desc[UR20][R4.64], R17 ;  /* 0x0000001104006986 */ /* 0x0101e2000c101114 */
        /* <DEDUP_REMOVED lines=31> */
[----:B---3--:R0:W-:Y:S02]  /*24fcd0*/  @P0 STG.E.U8 desc[UR20][R24.64], R17 ;  /* 0x0000001118000986 */ /* 0x0081e4000c101114 */
        /* <DEDUP_REMOVED lines=56> */
[C---:B------:R-:W-:Y:S02]  /*250060*/  LOP3.LUT P5, RZ, R11.reuse, 0x100, RZ, 0xc0, !PT ;  /* 0x000001000bff7812 */ /* 0x040fe400078ac0ff */
        /* <DEDUP_REMOVED lines=45> */
[----:B----4-:R0:W-:Y:S04]  /*250340*/  @P6 STG.E.U8 desc[UR20][R12.64], R17 ;  /* 0x000000110c006986 */ /* 0x0101e8000c101114 */
[----:B0-----:R-:W4:Y:S01]  /*250350*/  LDL.LU.64 R12, [R1+0x7a20] ;  /* 0x007a2000010c7983 */ /* 0x001f220000300a00 */
        /* <DEDUP_REMOVED lines=20> */
[----:B------:R-:W-:-:S02]  /*2504a0*/  LOP3.LUT R14, R14, 0xffffffef, RZ, 0xc0, !PT ;  /* 0xffffffef0e0e7812 */ /* 0x000fc400078ec0ff */
[C---:B------:R-:W-:Y:S01]  /*2504b0*/  LOP3.LUT P2, RZ, R11.reuse, 0x1000000, RZ, 0xc0, !PT ;  /* 0x010000000bff7812 */ /* 0x040fe2000784c0ff */
[----:B------:R-:W3:Y:S01]  /*2504c0*/  LDL.LU.64 R20, [R1+0x4f68] ;  /* 0x004f680001147983 */ /* 0x000ee20000300a00 */
[C---:B------:R-:W-:Y:S02]  /*2504d0*/  LOP3.LUT P3, RZ, R11.reuse, 0x2000000, RZ, 0xc0, !PT ;  /* 0x020000000bff7812 */ /* 0x040fe4000786c0ff */
[----:B------:R-:W-:Y:S01]  /*2504e0*/  PRMT R17, R0, 0x7772, RZ ;  /* 0x0000777200117816 */ /* 0x000fe200000000ff */
[----:B------:R-:W3:Y:S04]  /*2504f0*/  LDL.LU.64 R26, [R1+0x4f80] ;  /* 0x004f8000011a7983 */ /* 0x000ee80000300a00 */
[----:B------:R-:W3:Y:S04]  /*250500*/  LDL.LU.64 R28, [R1+0x4fa0] ;  /* 0x004fa000011c7983 */ /* 0x000ee80000300a00 */
[----:B------:R-:W3:Y:S04]  /*250510*/  LDL.LU R6, [R1+0x310] ;  /* 0x0003100001067983 */ /* 0x000ee80000300800 */
[----:B------:R-:W-:Y:S01]  /*250520*/  STL.64 [R1+0x7a00], R10 ;  /* 0x007a000a01007387 */ /* 0x000fe20000100a00 */
[----:B------:R-:W-:-:S02]  /*250530*/  LOP3.LUT P4, RZ, R11, 0x4000000, RZ, 0xc0, !PT ;  /* 0x040000000bff7812 */ /* 0x000fc4000788c0ff */
[----:B------:R-:W-:Y:S02]  /*250540*/  LOP3.LUT P5, RZ, R11, 0x8000000, RZ, 0xc0, !PT ;  /* 0x080000000bff7812 */ /* 0x000fe400078ac0ff */
[----:B----4-:R-:W-:-:S13]  /*250550*/  LOP3.LUT P6, RZ, R12, 0x10, RZ, 0xc0, !PT ;  /* 0x000000100cff7812 */ /* 0x010fda00078cc0ff */
        /* <DEDUP_REMOVED lines=23> */
[----:B--2---:R0:W-:Y:S02]  /*2506d0*/  @P2 STG.E.U8 desc[UR20][R2.64], R17 ;  /* 0x0000001102002986 */ /* 0x0041e4000c101114 */
[----:B0-----:R-:W-:Y:S02]  /*2506e0*/  PRMT R17, R0, 0x7773, RZ ;  /* 0x0000777300117816 */ /* 0x001fe400000000ff */
[----:B------:R-:W2:Y:S04]  /*2506f0*/  LDL.LU.64 R2, [R1+0x3f18] ;  /* 0x003f180001027983 */ /* 0x000ea80000300a00 */
[----:B------:R-:W4:Y:S04]  /*250700*/  LDL.LU R15, [R1+0x334] ;  /* 0x00033400010f7983 */ /* 0x000f280000300800 */
[----:B---3--:R0:W-:Y:S04]  /*250710*/  @P3 STG.E.U8 desc[UR20][R4.64], R17 ;  /* 0x0000001104003986 */ /* 0x0081e8000c101114 */
[----:B0-----:R-:W3:Y:S04]  /*250720*/  LDL.LU.64 R4, [R1+0x4fc8] ;  /* 0x004fc80001047983 */ /* 0x001ee80000300a00 */
[----:B------:R-:W3:Y:S04]  /*250730*/  LDL.LU R7, [R1+0x314] ;  /* 0x0003140001077983 */ /* 0x000ee80000300800 */
        /* <DEDUP_REMOVED lines=15> */
[----:B------:R-:W2:Y:S04]  /*250830*/  LDL.LU.64 R18, [R1+0x5040] ;  /* 0x0050400001127983 */ /* 0x000ea80000300a00 */
[----:B------:R-:W2:Y:S04]  /*250840*/  LDL.LU.64 R22, [R1+0x5058] ;  /* 0x0050580001167983 */ /* 0x000ea80000300a00 */
[----:B------:R-:W2:Y:S04]  /*250850*/  LDL.LU.64 R24, [R1+0x3fe8] ;  /* 0x003fe80001187983 */ /* 0x000ea80000300a00 */
[----:B------:R-:W2:Y:S04]  /*250860*/  LDL.LU R0, [R1+0x338] ;  /* 0x0003380001007983 */ /* 0x000ea80000300800 */
[----:B------:R-:W2:Y:S04]  /*250870*/  LDL.LU.64 R20, [R1+0x5080] ;  /* 0x0050800001147983 */ /* 0x000ea80000300a00 */
[----:B------:R-:W2:Y:S04]  /*250880*/  LDL.LU.64 R26, [R1+0x5098] ;  /* 0x00509800011a7983 */ /* 0x000ea80000300a00 */
[----:B------:R-:W2:Y:S04]  /*250890*/  LDL.LU.64 R28, [R1+0x50b8] ;  /* 0x0050b800011c7983 */ /* 0x000ea80000300a00 */
[----:B------:R4:W-:Y:S01]  /*2508a0*/  @P6 STG.E.U8 desc[UR20][R2.64], R17 ;  /* 0x0000001102006986 */ /* 0x0009e2000c101114 */
[----:B------:R-:W-:-:S02]  /*2508b0*/  LOP3.LUT P6, RZ, R14, 0x400, RZ, 0xc0, !PT ;  /* 0x000004000eff7812 */ /* 0x000fc400078cc0ff */
[----:B----4-:R-:W-:Y:S01]  /*2508c0*/  PRMT R17, R15, 0x7770, RZ ;  /* 0x000077700f117816 */ /* 0x010fe200000000ff */
[----:B------:R-:W4:Y:S04]  /*2508d0*/  LDL.LU.64 R2, [R1+0x4050] ;  /* 0x0040500001027983 */ /* 0x000f280000300a00 */
[----:B------:R-:W4:Y:S06]  /*2508e0*/  LDL.LU R6, [R1+0x318] ;  /* 0x0003180001067983 */ /* 0x000f2c0000300800 */
        /* <DEDUP_REMOVED lines=24> */
[----:B0-----:R-:W-:Y:S01]  /*250a70*/  PRMT R17, R7, 0x7771, RZ ;  /* 0x0000777107117816 */ /* 0x001fe200000000ff */
        /* <DEDUP_REMOVED lines=14> */
[----:B----4-:R0:W-:Y:S02]  /*250b60*/  @P4 STG.E.U8 desc[UR20][R2.64], R17 ;  /* 0x0000001102004986 */ /* 0x0101e4000c101114 */
[----:B0-----:R-:W-:-:S05]  /*250b70*/  PRMT R17, R6, 0x7770, RZ ;  /* 0x0000777006117816 */ /* 0x001fca00000000ff */
[----:B---3--:R0:W-:Y:S04]  /*250b80*/  @P5 STG.E.U8 desc[UR20][R4.64], R17 ;  /* 0x0000001104005986 */ /* 0x0081e8000c101114 */
[----:B0-----:R-:W3:Y:S01]  /*250b90*/  LDL.LU.64 R4, [R1+0x5118] ;  /* 0x0051180001047983 */ /* 0x001ee20000300a00 */
[C---:B------:R-:W-:Y:S02]  /*250ba0*/  LOP3.LUT P6, RZ, R12.reuse, 0x800000, RZ, 0xc0, !PT ;  /* 0x008000000cff7812 */ /* 0x040fe400078cc0ff */
[----:B------:R-:W-:Y:S01]  /*250bb0*/  LOP3.LUT P2, RZ, R12, 0x800, RZ, 0xc0, !PT ;  /* 0x000008000cff7812 */ /* 0x000fe2000784c0ff */
[----:B------:R-:W4:Y:S04]  /*250bc0*/  LDL.LU.64 R24, [R1+0x5130] ;  /* 0x0051300001187983 */ /* 0x000f280000300a00 */
[----:B------:R-:W4:Y:S01]  /*250bd0*/  LDL.LU.64 R20, [R1+0x40c8] ;  /* 0x0040c80001147983 */ /* 0x000f220000300a00 */
[----:B------:R-:W-:-:S03]  /*250be0*/  PRMT R17, R6, 0x7771, RZ ;  /* 0x0000777106117816 */ /* 0x000fc600000000ff */
[----:B------:R-:W4:Y:S04]  /*250bf0*/  LDL.LU.64 R2, [R1+0x5160] ;  /* 0x0051600001027983 */ /* 0x000f280000300a00 */
[----:B------:R-:W4:Y:S04]  /*250c00*/  LDL.LU.64 R26, [R1+0x5178] ;  /* 0x00517800011a7983 */ /* 0x000f280000300a00 */
[----:B------:R-:W4:Y:S04]  /*250c10*/  LDL.LU.64 R28, [R1+0x5190] ;  /* 0x00519000011c7983 */ /* 0x000f280000300a00 */
[----:B------:R-:W4:Y:S01]  /*250c20*/  LDL.LU R7, [R1+0x33c] ;  /* 0x00033c0001077983 */ /* 0x000f220000300800 */
[----:B--2---:R-:W-:-:S04]  /*250c30*/  LOP3.LUT R11, R11, 0xefffffff, RZ, 0xc0, !PT ;  /* 0xefffffff0b0b7812 */ /* 0x004fc800078ec0ff */
        /* <DEDUP_REMOVED lines=11> */
[----:B---3--:R0:W-:Y:S04]  /*250cf0*/  @P2 STG.E.U8 desc[UR20][R4.64], R17 ;  /* 0x0000001104002986 */ /* 0x0081e8000c101114 */
        /* <DEDUP_REMOVED lines=10> */
[----:B------:R-:W-:Y:S02]  /*250da0*/  LOP3.LUT P3, RZ, R12, 0x1000, RZ, 0xc0, !PT ;  /* 0x000010000cff7812 */ /* 0x000fe4000786c0ff */
[----:B------:R-:W-:Y:S02]  /*250db0*/  LOP3.LUT R14, R14, 0xfffffffb, RZ, 0xc0, !PT ;  /* 0xfffffffb0e0e7812 */ /* 0x000fe400078ec0ff */
[----:B------:R-:W-:Y:S02]  /*250dc0*/  LOP3.LUT P4, RZ, R12, 0x2000, RZ, 0xc0, !PT ;  /* 0x000020000cff7812 */ /* 0x000fe4000788c0ff */
[----:B------:R-:W-:-:S05]  /*250dd0*/  PRMT R17, R6, 0x7772, RZ ;  /* 0x0000777206117816 */ /* 0x000fca00000000ff */
[----:B------:R-:W-:Y:S02]  /*250de0*/  @P6 LOP3.LUT R14, R14, 0x4, RZ, 0xfc, !PT ;  /* 0x000000040e0e6812 */ /* 0x000fe400078efcff */
[C---:B------:R-:W-:Y:S02]  /*250df0*/  LOP3.LUT P6, RZ, R12.reuse, 0x10000, RZ, 0xc0, !PT ;  /* 0x000100000cff7812 */ /* 0x040fe400078cc0ff */
[----:B------:R-:W-:Y:S01]  /*250e00*/  LOP3.LUT P5, RZ, R12, 0x4000, RZ, 0xc0, !PT ;  /* 0x000040000cff7812 */ /* 0x000fe200078ac0ff */
[----:B----4-:R0:W-:Y:S01]  /*250e10*/  @P3 STG.E.U8 desc[UR20][R24.64], R17 ;  /* 0x0000001118003986 */ /* 0x0101e2000c101114 */
[----:B------:R-:W-:Y:S02]  /*250e20*/  LOP3.LUT R14, R14, 0xfffffff7, RZ, 0xc0, !PT ;  /* 0xfffffff70e0e7812 */ /* 0x000fe400078ec0ff */
[----:B0-----:R-:W-:Y:S01]  /*250e30*/  PRMT R17, R6, 0x7773, RZ ;  /* 0x0000777306117816 */ /* 0x001fe200000000ff */
[----:B--2---:R0:W-:Y:S04]  /*250e40*/  STL.64 [R1+0x79f8], R10 ;  /* 0x0079f80a01007387 */ /* 0x0041e80000100a00 */
[----:B0-----:R-:W2:Y:S02]  /*250e50*/  LDL.LU.64 R10, [R1+0x51b8] ;  /* 0x0051b800010a7983 */ /* 0x001ea40000300a00 */
[----:B------:R-:W-:-:S02]  /*250e60*/  @P6 LOP3.LUT R14, R14, 0x8, RZ, 0xfc, !PT ;  /* 0x000000080e0e6812 */ /* 0x000fc400078efcff */
[----:B------:R-:W-:Y:S01]  /*250e70*/  LOP3.LUT P6, RZ, R12, 0x8000, RZ, 0xc0, !PT ;  /* 0x000080000cff7812 */ /* 0x000fe200078cc0ff */
[----:B------:R0:W-:Y:S02]  /*250e80*/  @P4 STG.E.U8 desc[UR20][R20.64], R17 ;  /* 0x0000001114004986 */ /* 0x0001e4000c101114 */
[----:B0-----:R-:W-:-:S05]  /*250e90*/  PRMT R17, R7, 0x7770, RZ ;  /* 0x0000777007117816 */ /* 0x001fca00000000ff */
[----:B------:R0:W-:Y:S02]  /*250ea0*/  @P5 STG.E.U8 desc[UR20][R2.64], R17 ;  /* 0x0000001102005986 */ /* 0x0001e4000c101114 */
[C---:B0-----:R-:W-:Y:S02]  /*250eb0*/  PRMT R17, R7.reuse, 0x7771, RZ ;  /* 0x0000777107117816 */ /* 0x041fe400000000ff */
[----:B------:R-:W4:Y:S04]  /*250ec0*/  LDL.LU R2, [R1+0x320] ;  /* 0x0003200001027983 */ /* 0x000f280000300800 */
[----:B------:R0:W-:Y:S01]  /*250ed0*/  @P6 STG.E.U8 desc[UR20][R26.64], R17 ;  /* 0x000000111a006986 */ /* 0x0001e2000c101114 */
[----:B------:R-:W-:Y:S02]  /*250ee0*/  LOP3.LUT P6, RZ, R14, 0x8, RZ, 0xc0, !PT ;  /* 0x000000080eff7812 */ /* 0x000fe400078cc0ff */
[----:B0-----:R-:W-:-:S11]  /*250ef0*/  PRMT R17, R7, 0x7772, RZ ;  /* 0x0000777207117816 */ /* 0x001fd600000000ff */
[----:B------:R0:W-:Y:S01]  /*250f00*/  @P6 STG.E.U8 desc[UR20][R28.64], R17 ;  /* 0x000000111c006986 */ /* 0x0001e2000c101114 */
[----:B------:R-:W-:Y:S02]  /*250f10*/  LOP3.LUT P6, RZ, R14, 0x4, RZ, 0xc0, !PT ;  /* 0x000000040eff7812 */ /* 0x000fe400078cc0ff */
[C---:B------:R-:W-:Y:S02]  /*250f20*/  LOP3.LUT P0, RZ, R12.reuse, 0x1000000, RZ, 0xc0, !PT ;  /* 0x010000000cff7812 */ /* 0x040fe4000780c0ff */
[C---:B------:R-:W-:Y:S02]  /*250f30*/  LOP3.LUT P1, RZ, R12.reuse, 0x2000000, RZ, 0xc0, !PT ;  /* 0x020000000cff7812 */ /* 0x040fe4000782c0ff */
[----:B0-----:R-:W-:Y:S02]  /*250f40*/  PRMT R17, R7, 0x7773, RZ ;  /* 0x0000777307117816 */ /* 0x001fe400000000ff */
[----:B------:R-:W-:-:S05]  /*250f50*/  LOP3.LUT P2, RZ, R12, 0x4000000, RZ, 0xc0, !PT ;  /* 0x040000000cff7812 */ /* 0x000fca000784c0ff */
[----:B------:R3:W-:Y:S01]  /*250f60*/  @P6 STG.E.U8 desc[UR20][R4.64], R17 ;  /* 0x0000001104006986 */ /* 0x0007e2000c101114 */
[----:B------:R-:W-:Y:S02]  /*250f70*/  LOP3.LUT P6, RZ, R14, 0x2, RZ, 0xc0, !PT ;  /* 0x000000020eff7812 */ /* 0x000fe400078cc0ff */
[C---:B------:R-:W-:Y:S02]  /*250f80*/  LOP3.LUT P3, RZ, R12.reuse, 0x8000000, RZ, 0xc0, !PT ;  /* 0x080000000cff7812 */ /* 0x040fe4000786c0ff */
[C---:B------:R-:W-:Y:S02]  /*250f90*/  LOP3.LUT P4, RZ, R12.reuse, 0x10000000, RZ, 0xc0, !PT ;  /* 0x100000000cff7812 */ /* 0x040fe4000788c0ff */
[----:B------:R-:W-:Y:S01]  /*250fa0*/  LOP3.LUT P5, RZ, R12, 0x20000000, RZ, 0xc0, !PT ;  /* 0x200000000cff7812 */ /* 0x000fe200078ac0ff */
[----:B------:R0:W-:Y:S01]  /*250fb0*/  STL.64 [R1+0x79e8], R12 ;  /* 0x0079e80c01007387 */ /* 0x0001e20000100a00 */
[----:B---3--:R-:W-:-:S03]  /*250fc0*/  PRMT R17, R0, 0x7770, RZ ;  /* 0x0000777000117816 */ /* 0x008fc600000000ff */
[----:B0-----:R-:W3:Y:S04]  /*250fd0*/  LDL.LU.64 R12, [R1+0x51f0] ;  /* 0x0051f000010c7983 */ /* 0x001ee80000300a00 */
        /* <DEDUP_REMOVED lines=19> */
[----:B---3--:R0:W-:Y:S01]  /*251110*/  @P6 STG.E.U8 desc[UR20][R12.64], R14 ;  /* 0x0000000e0c006986 */ /* 0x0081e2000c101114 */
[C---:B------:R-:W-:Y:S02]  /*251120*/  LOP3.LUT P6, RZ, R11.reuse, 0x40000000, RZ, 0xc0, !PT ;  /* 0x400000000bff7812 */ /* 0x040fe400078cc0ff */
[----:B0-----:R-:W-:Y:S01]  /*251130*/  PRMT R14, R0, 0x7773, RZ ;  /* 0x00007773000e7816 */ /* 0x001fe200000000ff */
[----:B------:R-:W2:Y:S10]  /*251140*/  LDL.LU.64 R12, [R1+0x79e8] ;  /* 0x0079e800010c7983 */ /* 0x000eb40000300a00 */
[----:B----4-:R0:W-:Y:S01]  /*251150*/  @P6 STG.E.U8 desc[UR20][R16.64], R14 ;  /* 0x0000000e10006986 */ /* 0x0101e2000c101114 */
        /* <DEDUP_REMOVED lines=20> */
[----:B------:R-:W4:Y:S04]  /*2512a0*/  LDL.LU.64 R20, [R1+0x52f8] ;  /* 0x0052f80001147983 */ /* 0x000f280000300a00 */
[----:B------:R-:W3:Y:S04]  /*2512b0*/  LDL.LU R0, [R1+0x324] ;  /* 0x0003240001007983 */ /* 0x000ee80000300800 */
[----:B------:R-:W4:Y:S04]  /*2512c0*/  LDL.LU.64 R26, [R1+0x50b0] ;  /* 0x0050b000011a7983 */ /* 0x000f280000300a00 */
[----:B------:R-:W4:Y:S04]  /*2512d0*/  LDL.LU.64 R6, [R1+0x5320] ;  /* 0x0053200001067983 */ /* 0x000f280000300a00 */
[----:B------:R-:W4:Y:S01]  /*2512e0*/  LDL.LU R15, [R1+0x304] ;  /* 0x00030400010f7983 */ /* 0x000f220000300800 */
[----:B--2---:R-:W-:-:S02]  /*2512f0*/  LOP3.LUT P2, RZ, R12, 0x40000000, RZ, 0xc0, !PT ;  /* 0x400000000cff7812 */ /* 0x004fc4000784c0ff */
[----:B------:R-:W-:Y:S01]  /*251300*/  LOP3.LUT P3, RZ, R12, 0x80000000, RZ, 0xc0, !PT ;  /* 0x800000000cff7812 */ /* 0x000fe2000786c0ff */
[----:B------:R-:W-:Y:S01]  /*251310*/  STL.64 [R1+0x78d0], R12 ;  /* 0x0078d00c01007387 */ /* 0x000fe20000100a00 */
[----:B---3--:R-:W-:-:S09]  /*251320*/  PRMT R14, R0, 0x7770, RZ ;  /* 0x00007770000e7816 */ /* 0x008fd200000000ff */
[----:B------:R0:W-:Y:S02]  /*251330*/  @P2 STG.E.U8 desc[UR20][R2.64], R14 ;  /* 0x0000000e02002986 */ /* 0x0001e4000c101114 */
[----:B0-----:R-:W-:Y:S02]  /*251340*/  PRMT R14, R0, 0x7771, RZ ;  /* 0x00007771000e7816 */ /* 0x001fe400000000ff */
[----:B------:R-:W2:Y:S04]  /*251350*/  LDL.LU.64 R2, [R1+0x5338] ;  /* 0x0053380001027983 */ /* 0x000ea80000300a00 */
[----:B----4-:R0:W-:Y:S04]  /*251360*/  @P3 STG.E.U8 desc[UR20][R4.64], R14 ;  /* 0x0000000e04003986 */ /* 0x0101e8000c101114 */
[----:B0-----:R-:W3:Y:S04]  /*251370*/  LDL.LU.64 R4, [R1+0x5350] ;  /* 0x0053500001047983 */ /* 0x001ee80000300a00 */
[----:B------:R-:W4:Y:S04]  /*251380*/  LDL.LU R28, [R1+0x328] ;  /* 0x00032800011c7983 */ /* 0x000f280000300800 */
[----:B------:R-:W2:Y:S04]  /*251390*/  LDL.LU.64 R12, [R1+0x5398] ;  /* 0x00539800010c7983 */ /* 0x000ea80000300a00 */
        /* <DEDUP_REMOVED lines=22> */
[C---:B------:R-:W-:Y:S02]  /*251500*/  LOP3.LUT P6, RZ, R10.reuse, 0x10, RZ, 0xc0, !PT ;  /* 0x000000100aff7812 */ /* 0x040fe400078cc0ff */
[C---:B------:R-:W-:Y:S02]  /*251510*/  LOP3.LUT P4, RZ, R10.reuse, 0x1, RZ, 0xc0, !PT ;  /* 0x000000010aff7812 */ /* 0x040fe4000788c0ff */
[----:B------:R-:W-:Y:S02]  /*251520*/  LOP3.LUT P5, RZ, R10, 0x2, RZ, 0xc0, !PT ;  /* 0x000000020aff7812 */ /* 0x000fe400078ac0ff */
[----:B------:R-:W-:Y:S02]  /*251530*/  LOP3.LUT R11, R11, 0xfbffffff, RZ, 0xc0, !PT ;  /* 0xfbffffff0b0b7812 */ /* 0x000fe400078ec0ff */
[----:B------:R-:W-:Y:S01]  /*251540*/  PRMT R14, R0, 0x7772, RZ ;  /* 0x00007772000e7816 */ /* 0x000fe200000000ff */
[----:B------:R-:W4:Y:S04]  /*251550*/  LDL.LU.64 R16, [R1+0x53b0] ;  /* 0x0053b00001107983 */ /* 0x000f280000300a00 */
[----:B------:R-:W4:Y:S01]  /*251560*/  LDL.LU.64 R18, [R1+0x51d0] ;  /* 0x0051d00001127983 */ /* 0x000f220000300a00 */
[----:B------:R-:W-:-:S02]  /*251570*/  @P6 LOP3.LUT R11, R11, 0x4000000, RZ, 0xfc, !PT ;  /* 0x040000000b0b6812 */ /* 0x000fc400078efcff */
[----:B------:R-:W-:Y:S02]  /*251580*/  LOP3.LUT P6, RZ, R10, 0x8, RZ, 0xc0, !PT ;  /* 0x000000080aff7812 */ /* 0x000fe400078cc0ff */
[----:B------:R-:W-:Y:S01]  /*251590*/  LOP3.LUT R11, R11, 0xf7ffffff, RZ, 0xc0, !PT ;  /* 0xf7ffffff0b0b7812 */ /* 0x000fe200078ec0ff */
[----:B------:R0:W-:Y:S10]  /*2515a0*/  @P4 STG.E.U8 desc[UR20][R20.64], R14 ;  /* 0x0000000e14004986 */ /* 0x0001f4000c101114 */
[----:B------:R-:W-:-:S02]  /*2515b0*/  @P6 LOP3.LUT R11, R11, 0x8000000, RZ, 0xfc, !PT ;  /* 0x080000000b0b6812 */ /* 0x000fc400078efcff */
[----:B------:R-:W-:Y:S02]  /*2515c0*/  LOP3.LUT P6, RZ, R10, 0x4, RZ, 0xc0, !PT ;  /* 0x000000040aff7812 */ /* 0x000fe400078cc0ff */
[----:B0-----:R-:W-:Y:S02]  /*2515d0*/  PRMT R14, R0, 0x7773, RZ ;  /* 0x00007773000e7816 */ /* 0x001fe400000000ff */
[----:B------:R-:W4:Y:S04]  /*2515e0*/  LDL.LU R0, [R1+0x308] ;  /* 0x0003080001007983 */ /* 0x000f280000300800 */
[----:B------:R0:W-:Y:S04]  /*2515f0*/  @P5 STG.E.U8 desc[UR20][R26.64], R14 ;  /* 0x0000000e1a005986 */ /* 0x0001e8000c101114 */
[----:B------:R-:W4:Y:S04]  /*251600*/  LDL.LU.64 R22, [R1+0x53d8] ;  /* 0x0053d80001167983 */ /* 0x000f280000300a00 */
[----:B------:R-:W4:Y:S04]  /*251610*/  LDL.LU.64 R24, [R1+0x53f8] ;  /* 0x0053f80001187983 */ /* 0x000f280000300a00 */
[----:B------:R-:W4:Y:S04]  /*251620*/  LDL.LU.64 R20, [R1+0x5410] ;  /* 0x0054100001147983 */ /* 0x000f280000300a00 */
[----:B------:R-:W4:Y:S01]  /*251630*/  LDL.LU R29, [R1+0x32c] ;  /* 0x00032c00011d7983 */ /* 0x000f220000300800 */
[----:B0-----:R-:W-:-:S03]  /*251640*/  PRMT R14, R15, 0x7770, RZ ;  /* 0x000077700f0e7816 */ /* 0x001fc600000000ff */
[----:B------:R-:W4:Y:S04]  /*251650*/  LDL.LU.64 R26, [R1+0x5250] ;  /* 0x00525000011a7983 */ /* 0x000f280000300a00 */
        /* <DEDUP_REMOVED lines=54> */
[----:B------:R-:W-:Y:S02]  /*2519c0*/  LOP3.LUT P3, RZ, R10, 0x40000, RZ, 0xc0, !PT ;  /* 0x000400000aff7812 */ /* 0x000fe4000786c0ff */
[----:B------:R-:W-:Y:S01]  /*2519d0*/  PRMT R14, R29, 0x7773, RZ ;  /* 0x000077731d0e7816 */ /* 0x000fe200000000ff */
[----:B------:R-:W4:Y:S04]  /*2519e0*/  LDL.LU.64 R6, [R1+0x5368] ;  /* 0x0053680001067983 */ /* 0x000f280000300a00 */
[----:B------:R-:W4:Y:S04]  /*2519f0*/  LDL.LU R15, [R1+0x2f0] ;  /* 0x0002f000010f7983 */ /* 0x000f280000300800 */
        /* <DEDUP_REMOVED lines=30> */
[C---:B------:R-:W-:Y:S02]  /*251be0*/  LOP3.LUT P4, RZ, R10.reuse, 0x80000, RZ, 0xc0, !PT ;  /* 0x000800000aff7812 */ /* 0x040fe4000788c0ff */
[----:B------:R-:W-:Y:S02]  /*251bf0*/  LOP3.LUT P5, RZ, R10, 0x100000, RZ, 0xc0, !PT ;  /* 0x001000000aff7812 */ /* 0x000fe400078ac0ff */
[----:B------:R-:W-:Y:S02]  /*251c00*/  LOP3.LUT R11, R11, 0xfffbffff, RZ, 0xc0, !PT ;  /* 0xfffbffff0b0b7812 */ /* 0x000fe400078ec0ff */
[----:B------:R-:W-:Y:S01]  /*251c10*/  PRMT R14, R0, 0x7771, RZ ;  /* 0x00007771000e7816 */ /* 0x000fe200000000ff */
[----:B------:R-:W4:Y:S04]  /*251c20*/  LDL.LU.64 R16, [R1+0x5580] ;  /* 0x0055800001107983 */ /* 0x000f280000300a00 */
[----:B------:R-:W4:Y:S04]  /*251c30*/  LDL.LU.64 R18, [R1+0x5598] ;  /* 0x0055980001127983 */ /* 0x000f280000300a00 */
[----:B------:R-:W4:Y:S04]  /*251c40*/  LDL.LU R29, [R1+0x2f4] ;  /* 0x0002f400011d7983 */ /* 0x000f280000300800 */
        /* <DEDUP_REMOVED lines=8> */
[C---:B0-----:R-:W-:Y:S01]  /*251cd0*/  PRMT R14, R0.reuse, 0x7772, RZ ;  /* 0x00007772000e7816 */ /* 0x041fe200000000ff */
[----:B------:R-:W4:Y:S04]  /*251ce0*/  LDL.LU.64 R20, [R1+0x55e0] ;  /* 0x0055e00001147983 */ /* 0x000f280000300a00 */
        /* <DEDUP_REMOVED lines=19> */
[----:B------:R-:W-:Y:S02]  /*251e20*/  PRMT R14, R15, 0x7773, RZ ;  /* 0x000077730f0e7816 */ /* 0x000fe400000000ff */
[----:B------:R-:W3:Y:S09]  /*251e30*/  LDL.LU R15, [R1+0x79c8] ;  /* 0x0079c800010f7983 */ /* 0x000ef20000300800 */
[----:B----4-:R0:W-:Y:S04]  /*251e40*/  @P6 STG.E.U8 desc[UR20][R12.64], R14 ;  /* 0x0000000e0c006986 */ /* 0x0101e8000c101114 */
[----:B0-----:R-:W4:Y:S01]  /*251e50*/  LDL.LU.64 R12, [R1+0x79c0] ;  /* 0x0079c000010c7983 */ /* 0x001f220000300a00 */
[----:B------:R-:W-:-:S02]  /*251e60*/  LOP3.LUT P6, RZ, R11, 0x8000, RZ, 0xc0, !PT ;  /* 0x000080000bff7812 */ /* 0x000fc400078cc0ff */
[----:B------:R-:W-:Y:S02]  /*251e70*/  PRMT R14, R28, 0x7770, RZ ;  /* 0x000077701c0e7816 */ /* 0x000fe400000000ff */
[C---:B------:R-:W-:Y:S02]  /*251e80*/  LOP3.LUT P0, RZ, R10.reuse, 0x40000000, RZ, 0xc0, !PT ;  /* 0x400000000aff7812 */ /* 0x040fe4000780c0ff */
[----:B------:R-:W-:Y:S02]  /*251e90*/  LOP3.LUT P1, RZ, R10, 0x80000000, RZ, 0xc0, !PT ;  /* 0x800000000aff7812 */ /* 0x000fe4000782c0ff */
[C---:B------:R-:W-:Y:S02]  /*251ea0*/  LOP3.LUT P2, RZ, R9.reuse, 0x1, RZ, 0xc0, !PT ;  /* 0x0000000109ff7812 */ /* 0x040fe4000784c0ff */
[C---:B------:R-:W-:Y:S02]  /*251eb0*/  LOP3.LUT P3, RZ, R9.reuse, 0x2, RZ, 0xc0, !PT ;  /* 0x0000000209ff7812 */ /* 0x040fe4000786c0ff */
[----:B------:R-:W-:Y:S01]  /*251ec0*/  LOP3.LUT P4, RZ, R9, 0x4, RZ, 0xc0, !PT ;  /* 0x0000000409ff7812 */ /* 0x000fe2000788c0ff */
[----:B----4-:R0:W-:Y:S01]  /*251ed0*/  @P6 STG.E.U8 desc[UR20][R12.64], R14 ;  /* 0x0000000e0c006986 */ /* 0x0101e2000c101114 */
[----:B------:R-:W-:-:S02]  /*251ee0*/  LOP3.LUT P6, RZ, R11, 0x4000, RZ, 0xc0, !PT ;  /* 0x000040000bff7812 */ /* 0x000fc400078cc0ff */
        /* <DEDUP_REMOVED lines=19> */
[----:B0-----:R-:W2:Y:S01]  /*252020*/  LDL.LU.64 R2, [R1+0x55b8] ;  /* 0x0055b80001027983 */ /* 0x001ea20000300a00 */
[----:B------:R-:W-:-:S02]  /*252030*/  LOP3.LUT P5, RZ, R9, 0x8, RZ, 0xc0, !PT ;  /* 0x0000000809ff7812 */ /* 0x000fc400078ac0ff */
[C---:B------:R-:W-:Y:S02]  /*252040*/  LOP3.LUT P2, RZ, R9.reuse, 0x10, RZ, 0xc0, !PT ;  /* 0x0000001009ff7812 */ /* 0x040fe4000784c0ff */
[C---:B------:R-:W-:Y:S02]  /*252050*/  PRMT R14, R0.reuse, 0x7771, RZ ;  /* 0x00007771000e7816 */ /* 0x040fe400000000ff */
[----:B------:R-:W-:Y:S01]  /*252060*/  LOP3.LUT P3, RZ, R9, 0x20, RZ, 0xc0, !PT ;  /* 0x0000002009ff7812 */ /* 0x000fe2000786c0ff */
[----:B------:R-:W2:Y:S04]  /*252070*/  LDL.LU.64 R20, [R1+0x56b0] ;  /* 0x0056b00001147983 */ /* 0x000ea80000300a00 */
[----:B------:R-:W2:Y:S04]  /*252080*/  LDL.LU.64 R26, [R1+0x56c8] ;  /* 0x0056c800011a7983 */ /* 0x000ea80000300a00 */
[----:B------:R-:W2:Y:S04]  /*252090*/  LDL.LU.64 R28, [R1+0x56e0] ;  /* 0x0056e000011c7983 */ /* 0x000ea80000300a00 */
[----:B---3--:R0:W-:Y:S02]  /*2520a0*/  @P5 STG.E.U8 desc[UR20][R4.64], R14 ;  /* 0x0000000e04005986 */ /* 0x0081e4000c101114 */
[----:B0-----:R-:W-:-:S02]  /*2520b0*/  PRMT R14, R0, 0x7772, RZ ;  /* 0x00007772000e7816 */ /* 0x001fc400000000ff */
[----:B------:R-:W3:Y:S01]  /*2520c0*/  LDL.LU R4, [R1+0x2f8] ;  /* 0x0002f80001047983 */ /* 0x000ee20000300800 */
[----:B------:R-:W-:-:S03]  /*2520d0*/  IMAD.MOV.U32 R5, RZ, RZ, R8 ;  /* 0x000000ffff057224 */ /* 0x000fc600078e0008 */
[----:B----4-:R0:W-:Y:S02]  /*2520e0*/  @P2 STG.E.U8 desc[UR20][R6.64], R14 ;  /* 0x0000000e06002986 */ /* 0x0101e4000c101114 */
[----:B0-----:R-:W-:Y:S02]  /*2520f0*/  PRMT R14, R0, 0x7773, RZ ;  /* 0x00007773000e7816 */ /* 0x001fe400000000ff */
[----:B------:R-:W4:Y:S04]  /*252100*/  LDL.LU.64 R6, [R1+0x5650] ;  /* 0x0056500001067983 */ /* 0x000f280000300a00 */
[----:B------:R-:W4:Y:S04]  /*252110*/  LDL.LU R8, [R1+0x2e8] ;  /* 0x0002e80001087983 */ /* 0x000f280000300800 */
[----:B--2---:R0:W-:Y:S04]  /*252120*/  @P3 STG.E.U8 desc[UR20][R2.64], R14 ;  /* 0x0000000e02003986 */ /* 0x0041e8000c101114 */
[----:B0-----:R-:W2:Y:S04]  /*252130*/  LDL.LU.64 R2, [R1+0x5718] ;  /* 0x0057180001027983 */ /* 0x001ea80000300a00 */
        /* <DEDUP_REMOVED lines=25> */
[C---:B------:R-:W-:Y:S02]  /*2522d0*/  LOP3.LUT P6, RZ, R9.reuse, 0x400, RZ, 0xc0, !PT ;  /* 0x0000040009ff7812 */ /* 0x040fe400078cc0ff */
[C---:B------:R-:W-:Y:S02]  /*2522e0*/  LOP3.LUT P4, RZ, R9.reuse, 0x40, RZ, 0xc0, !PT ;  /* 0x0000004009ff7812 */ /* 0x040fe4000788c0ff */
[----:B------:R-:W-:Y:S02]  /*2522f0*/  LOP3.LUT P5, RZ, R9, 0x80, RZ, 0xc0, !PT ;  /* 0x0000008009ff7812 */ /* 0x000fe400078ac0ff */
[----:B------:R-:W-:Y:S02]  /*252300*/  LOP3.LUT R11, R11, 0xfffffbff, RZ, 0xc0, !PT ;  /* 0xfffffbff0b0b7812 */ /* 0x000fe400078ec0ff */
[----:B------:R-:W-:Y:S01]  /*252310*/  PRMT R14, R4, 0x7770, RZ ;  /* 0x00007770040e7816 */ /* 0x000fe200000000ff */
[----:B------:R-:W3:Y:S04]  /*252320*/  LDL.LU.64 R12, [R1+0x5788] ;  /* 0x00578800010c7983 */ /* 0x000ee80000300a00 */
[----:B------:R-:W3:Y:S04]  /*252330*/  LDL.LU.64 R16, [R1+0x57b0] ;  /* 0x0057b00001107983 */ /* 0x000ee80000300a00 */
[----:B------:R-:W3:Y:S04]  /*252340*/  LDL.LU.64 R18, [R1+0x57c8] ;  /* 0x0057c80001127983 */ /* 0x000ee80000300a00 */
[----:B------:R-:W3:Y:S04]  /*252350*/  LDL.LU.64 R24, [R1+0x57a8] ;  /* 0x0057a80001187983 */ /* 0x000ee80000300a00 */
[----:B------:R-:W3:Y:S01]  /*252360*/  LDL.LU R0, [R1+0x2ec] ;  /* 0x0002ec0001007983 */ /* 0x000ee20000300800 */
[----:B------:R-:W-:-:S02]  /*252370*/  @P6 LOP3.LUT R11, R11, 0x400, RZ, 0xfc, !PT ;  /* 0x000004000b0b6812 */ /* 0x000fc400078efcff */
[----:B------:R-:W-:Y:S02]  /*252380*/  LOP3.LUT P6, RZ, R9, 0x200, RZ, 0xc0, !PT ;  /* 0x0000020009ff7812 */ /* 0x000fe400078cc0ff */
[----:B------:R-:W-:Y:S01]  /*252390*/  LOP3.LUT R11, R11, 0xfffff7ff, RZ, 0xc0, !PT ;  /* 0xfffff7ff0b0b7812 */ /* 0x000fe200078ec0ff */
[----:B------:R0:W-:Y:S10]  /*2523a0*/  @P4 STG.E.U8 desc[UR20][R20.64], R14 ;  /* 0x0000000e14004986 */ /* 0x0001f4000c101114 */
[----:B------:R-:W-:-:S02]  /*2523b0*/  @P6 LOP3.LUT R11, R11, 0x800, RZ, 0xfc, !PT ;  /* 0x000008000b0b6812 */ /* 0x000fc400078efcff */
[----:B------:R-:W-:Y:S02]  /*2523c0*/  LOP3.LUT P6, RZ, R9, 0x100, RZ, 0xc0, !PT ;  /* 0x0000010009ff7812 */ /* 0x000fe400078cc0ff */
[C---:B0-----:R-:W-:Y:S01]  /*2523d0*/  PRMT R14, R4.reuse, 0x7771, RZ ;  /* 0x00007771040e7816 */ /* 0x041fe200000000ff */
[----:B------:R-:W3:Y:S04]  /*2523e0*/  LDL.LU.64 R20, [R1+0x5808] ;  /* 0x0058080001147983 */ /* 0x000ee80000300a00 */
[----:B------:R0:W-:Y:S02]  /*2523f0*/  @P5 STG.E.U8 desc[UR20][R26.64], R14 ;  /* 0x0000000e1a005986 */ /* 0x0001e4000c101114 */
[----:B0-----:R-:W-:Y:S02]  /*252400*/  PRMT R14, R4, 0x7772, RZ ;  /* 0x00007772040e7816 */ /* 0x001fe400000000ff */
[----:B------:R-:W3:Y:S04]  /*252410*/  LDL.LU.64 R26, [R1+0x5820] ;  /* 0x00582000011a7983 */ /* 0x000ee80000300a00 */
[----:B------:R0:W-:Y:S01]  /*252420*/  @P6 STG.E.U8 desc[UR20][R28.64], R14 ;  /* 0x0000000e1c006986 */ /* 0x0001e2000c101114 */
[----:B------:R-:W-:-:S02]  /*252430*/  LOP3.LUT P6, RZ, R11, 0x800, RZ, 0xc0, !PT ;  /* 0x000008000bff7812 */ /* 0x000fc400078cc0ff */
[----:B0-----:R-:W-:Y:S01]  /*252440*/  PRMT R14, R4, 0x7773, RZ ;  /* 0x00007773040e7816 */ /* 0x001fe200000000ff */
[----:B------:R-:W3:Y:S10]  /*252450*/  LDL.LU.64 R28, [R1+0x5838] ;  /* 0x00583800011c7983 */ /* 0x000ef40000300a00 */
[----:B----4-:R0:W-:Y:S01]  /*252460*/  @P6 STG.E.U8 desc[UR20][R6.64], R14 ;  /* 0x0000000e06006986 */ /* 0x0101e2000c101114 */
[----:B------:R-:W-:-:S02]  /*252470*/  LOP3.LUT P6, RZ, R11, 0x400, RZ, 0xc0, !PT ;  /* 0x000004000bff7812 */ /* 0x000fc400078cc0ff */
[----:B0-----:R-:W-:Y:S01]  /*252480*/  PRMT R14, R8, 0x7770, RZ ;  /* 0x00007770080e7816 */ /* 0x001fe200000000ff */
[----:B------:R-:W4:Y:S04]  /*252490*/  LDL.LU.64 R6, [R1+0x5858] ;  /* 0x0058580001067983 */ /* 0x000f280000300a00 */
[----:B------:R-:W4:Y:S06]  /*2524a0*/  LDL.LU R4, [R1+0x370] ;  /* 0x0003700001047983 */ /* 0x000f2c0000300800 */
        /* <DEDUP_REMOVED lines=10> */
[C---:B------:R-:W-:Y:S02]  /*252550*/  LOP3.LUT P6, RZ, R11.reuse, 0x80, RZ, 0xc0, !PT ;  /* 0x000000800bff7812 */ /* 0x040fe400078cc0ff */
[----:B------:R-:W-:Y:S02]  /*252560*/  PRMT R14, R8, 0x7773, RZ ;  /* 0x00007773080e7816 */ /* 0x000fe400000000ff */
[----:B------:R-:W2:Y:S09]  /*252570*/  LDL.LU R8, [R1+0x79ac] ;  /* 0x0079ac0001087983 */ /* 0x000eb20000300800 */
[----:B---3--:R0:W-:Y:S04]  /*252580*/  @P6 STG.E.U8 desc[UR20][R22.64], R14 ;  /* 0x0000000e16006986 */ /* 0x0081e8000c101114 */
[----:B0-----:R-:W3:Y:S01]  /*252590*/  LDL.LU R22, [R1+0x79a8] ;  /* 0x0079a80001167983 */ /* 0x001ee20000300800 */
[----:B------:R-:W-:-:S02]  /*2525a0*/  LOP3.LUT P6, RZ, R11, 0x40, RZ, 0xc0, !PT ;  /* 0x000000400bff7812 */ /* 0x000fc400078cc0ff */
[C---:B------:R-:W-:Y:S02]  /*2525b0*/  LOP3.LUT P0, RZ, R9.reuse, 0x20000, RZ, 0xc0, !PT ;  /* 0x0002000009ff7812 */ /* 0x040fe4000780c0ff */
[C---:B------:R-:W-:Y:S02]  /*2525c0*/  LOP3.LUT P1, RZ, R9.reuse, 0x40000, RZ, 0xc0, !PT ;  /* 0x0004000009ff7812 */ /* 0x040fe4000782c0ff */
[C---:B------:R-:W-:Y:S02]  /*2525d0*/  LOP3.LUT P2, RZ, R9.reuse, 0x80000, RZ, 0xc0, !PT ;  /* 0x0008000009ff7812 */ /* 0x040fe4000784c0ff */
[C---:B------:R-:W-:Y:S02]  /*2525e0*/  LOP3.LUT P3, RZ, R9.reuse, 0x100000, RZ, 0xc0, !PT ;  /* 0x0010000009ff7812 */ /* 0x040fe4000786c0ff */
[C---:B------:R-:W-:Y:S02]  /*2525f0*/  LOP3.LUT P4, RZ, R9.reuse, 0x200000, RZ, 0xc0, !PT ;  /* 0x0020000009ff7812 */ /* 0x040fe4000788c0ff */
[----:B------:R-:W-:-:S02]  /*252600*/  LOP3.LUT P5, RZ, R9, 0x400000, RZ, 0xc0, !PT ;  /* 0x0040000009ff7812 */ /* 0x000fc400078ac0ff */
[----:B---3--:R-:W-:-:S05]  /*252610*/  PRMT R14, R22, 0x7770, RZ ;  /* 0x00007770160e7816 */ /* 0x008fca00000000ff */
        /* <DEDUP_REMOVED lines=18> */
[----:B--2---:R0:W-:Y:S04]  /*252740*/  @P5 STG.E.U8 desc[UR20][R2.64], R14 ;  /* 0x0000000e02005986 */ /* 0x0041e8000c101114 */
[----:B0-----:R-:W2:Y:S01]  /*252750*/  LDL.LU.64 R2, [R1+0x29c0] ;  /* 0x0029c00001027983 */ /* 0x001ea20000300a00 */
[----:B------:R-:W-:-:S03]  /*252760*/  LOP3.LUT P2, RZ, R9, 0x800000, RZ, 0xc0, !PT ;  /* 0x0080000009ff7812 */ /* 0x000fc6000784c0ff */
[----:B------:R-:W3:Y:S04]  /*252770*/  LDL.LU.64 R22, [R1+0x29d0] ;  /* 0x0029d00001167983 */ /* 0x000ee80000300a00 */
[----:B------:R-:W4:Y:S01]  /*252780*/  LDL.LU.64 R24, [R1+0x29e8] ;  /* 0x0029e80001187983 */ /* 0x000f220000300a00 */
[----:B------:R-:W-:-:S03]  /*252790*/  PRMT R14, R4, 0x7771, RZ ;  /* 0x00007771040e7816 */ /* 0x000fc600000000ff */
[----:B------:R-:W4:Y:S04]  /*2527a0*/  LDL.LU.64 R20, [R1+0x29c8] ;  /* 0x0029c80001147983 */ /* 0x000f280000300a00 */
[----:B------:R-:W4:Y:S04]  /*2527b0*/  LDL.LU.64 R26, [R1+0x29e0] ;  /* 0x0029e000011a7983 */ /* 0x000f280000300a00 */
[----:B------:R-:W4:Y:S04]  /*2527c0*/  LDL.LU.64 R28, [R1+0x29f8] ;  /* 0x0029f800011c7983 */ /* 0x000f280000300a00 */
[----:B------:R-:W4:Y:S04]  /*2527d0*/  LDL.LU R7, [R1+0x360] ;  /* 0x0003600001077983 */ /* 0x000f280000300800 */
[----:B------:R-:W-:Y:S04]  /*2527e0*/  STL [R1+0x7960], R9 ;  /* 0x0079600901007387 */ /* 0x000fe80000100800 */
        /* <DEDUP_REMOVED lines=30> */
[----:B------:R-:W-:Y:S02]  /*2529d0*/  PRMT R14, R4, 0x7772, RZ ;  /* 0x00007772040e7816 */ /* 0x000fe400000000ff */
[----:B------:R-:W-:Y:S01]  /*2529e0*/  LOP3.LUT P5, RZ, R9, 0x4000000, RZ, 0xc0, !PT ;  /* 0x0400000009ff7812 */ /* 0x000fe200078ac0ff */
[----:B------:R-:W3:Y:S04]  /*2529f0*/  LDL.LU R0, [R1+0x364] ;  /* 0x0003640001007983 */ /* 0x000ee80000300800 */
[----:B------:R-:W3:Y:S01]  /*252a00*/  LDL.LU.64 R18, [R1+0x2a18] ;  /* 0x002a180001127983 */ /* 0x000ee20000300a00 */
[----:B------:R-:W-:-:S02]  /*252a10*/  @P6 LOP3.LUT R11, R11, 0x4, RZ, 0xfc, !PT ;  /* 0x000000040b0b6812 */ /* 0x000fc400078efcff */
[----:B------:R-:W-:Y:S01]  /*252a20*/  LOP3.LUT P6, RZ, R9, 0x10000000, RZ, 0xc0, !PT ;  /* 0x1000000009ff7812 */ /* 0x000fe200078cc0ff */
[----:B------:R0:W-:Y:S01]  /*252a30*/  @P3 STG.E.U8 desc[UR20][R22.64], R14 ;  /* 0x0000000e16003986 */ /* 0x0001e2000c101114 */
[----:B------:R-:W-:Y:S02]  /*252a40*/  LOP3.LUT R11, R11, 0xfffffff7, RZ, 0xc0, !PT ;  /* 0xfffffff70b0b7812 */ /* 0x000fe400078ec0ff */
[----:B0-----:R-:W-:-:S09]  /*252a50*/  PRMT R14, R4, 0x7773, RZ ;  /* 0x00007773040e7816 */ /* 0x001fd200000000ff */
[----:B------:R-:W-:Y:S02]  /*252a60*/  @P6 LOP3.LUT R11, R11, 0x8, RZ, 0xfc, !PT ;  /* 0x000000080b0b6812 */ /* 0x000fe400078efcff */
[----:B------:R-:W-:Y:S01]  /*252a70*/  LOP3.LUT P6, RZ, R9, 0x8000000, RZ, 0xc0, !PT ;  /* 0x0800000009ff7812 */ /* 0x000fe200078cc0ff */
[----:B------:R-:W3:Y:S04]  /*252a80*/  LDL.LU.64 R22, [R1+0x2a30] ;  /* 0x002a300001167983 */ /* 0x000ee80000300a00 */
[----:B----4-:R0:W-:Y:S02]  /*252a90*/  @P4 STG.E.U8 desc[UR20][R24.64], R14 ;  /* 0x0000000e18004986 */ /* 0x0101e4000c101114 */
[C---:B0-----:R-:W-:Y:S02]  /*252aa0*/  PRMT R14, R7.reuse, 0x7770, RZ ;  /* 0x00007770070e7816 */ /* 0x041fe400000000ff */
[----:B------:R-:W4:Y:S04]  /*252ab0*/  LDL.LU.64 R24, [R1+0x2a48] ;  /* 0x002a480001187983 */ /* 0x000f280000300a00 */
[----:B------:R-:W4:Y:S04]  /*252ac0*/  LDL.LU R4, [R1+0x378] ;  /* 0x0003780001047983 */ /* 0x000f280000300800 */
[----:B------:R0:W-:Y:S02]  /*252ad0*/  @P5 STG.E.U8 desc[UR20][R20.64], R14 ;  /* 0x0000000e14005986 */ /* 0x0001e4000c101114 */
[----:B0-----:R-:W-:-:S02]  /*252ae0*/  PRMT R14, R7, 0x7771, RZ ;  /* 0x00007771070e7816 */ /* 0x001fc400000000ff */
        /* <DEDUP_REMOVED lines=8> */
[----:B------:R-:W4:Y:S04]  /*252b70*/  LDL.LU.64 R28, [R1+0x2a50] ;  /* 0x002a5000011c7983 */ /* 0x000f280000300a00 */
[----:B------:R-:W4:Y:S06]  /*252b80*/  LDL.LU.64 R6, [R1+0x2a70] ;  /* 0x002a700001067983 */ /* 0x000f2c0000300a00 */
[----:B--2---:R0:W-:Y:S01]  /*252b90*/  @P6 STG.E.U8 desc[UR20][R2.64], R14 ;  /* 0x0000000e02006986 */ /* 0x0041e2000c101114 */
[----:B------:R-:W-:-:S02]  /*252ba0*/  LOP3.LUT P6, RZ, R11, 0x2, RZ, 0xc0, !PT ;  /* 0x000000020bff7812 */ /* 0x000fc400078cc0ff */
[----:B0-----:R-:W-:Y:S01]  /*252bb0*/  PRMT R14, R13, 0x7770, RZ ;  /* 0x000077700d0e7816 */ /* 0x001fe200000000ff */
[----:B------:R-:W2:Y:S10]  /*252bc0*/  LDL.LU.64 R2, [R1+0x2a80] ;  /* 0x002a800001027983 */ /* 0x000eb40000300a00 */
[----:B---3--:R0:W-:Y:S04]  /*252bd0*/  @P6 STG.E.U8 desc[UR20][R16.64], R14 ;  /* 0x0000000e10006986 */ /* 0x0081e8000c101114 */
[----:B0-----:R-:W3:Y:S04]  /*252be0*/  LDL.LU.64 R16, [R1+0x79a0] ;  /* 0x0079a00001107983 */ /* 0x001ee80000300a00 */
[----:B------:R0:W-:Y:S01]  /*252bf0*/  STL [R1+0x7838], R15 ;  /* 0x0078380f01007387 */ /* 0x0001e20000100800 */
[----:B------:R-:W-:-:S02]  /*252c00*/  LOP3.LUT P6, RZ, R11, 0x1, RZ, 0xc0, !PT ;  /* 0x000000010bff7812 */ /* 0x000fc400078cc0ff */
[----:B------:R-:W-:Y:S01]  /*252c10*/  PRMT R11, R13, 0x7771, RZ ;  /* 0x000077710d0b7816 */ /* 0x000fe200000000ff */
[----:B0-----:R-:W4:Y:S10]  /*252c20*/  LDL.LU.64 R14, [R1+0x2a20] ;  /* 0x002a2000010e7983 */ /* 0x001f340000300a00 */
[----:B---3--:R0:W-:Y:S04]  /*252c30*/  @P6 STG.E.U8 desc[UR20][R16.64], R11 ;  /* 0x0000000b10006986 */ /* 0x0081e8000c101114 */
[----:B0-----:R-:W3:Y:S01]  /*252c40*/  LDL.LU.64 R16, [R1+0x7998] ;  /* 0x0079980001107983 */ /* 0x001ee20000300a00 */
[----:B------:R-:W-:-:S02]  /*252c50*/  LOP3.LUT P6, RZ, R10, 0x80000000, RZ, 0xc0, !PT ;  /* 0x800000000aff7812 */ /* 0x000fc400078cc0ff */
[----:B------:R-:W-:-:S11]  /*252c60*/  PRMT R11, R13, 0x7772, RZ ;  /* 0x000077720d0b7816 */ /* 0x000fd600000000ff */
[----:B----4-:R0:W-:Y:S01]  /*252c70*/  @P6 STG.E.U8 desc[UR20][R14.64], R11 ;  /* 0x0000000b0e006986 */ /* 0x0101e2000c101114 */
[----:B------:R-:W-:Y:S02]  /*252c80*/  LOP3.LUT P6, RZ, R10, 0x40000000, RZ, 0xc0, !PT ;  /* 0x400000000aff7812 */ /* 0x000fe400078cc0ff */
[----:B0-----:R-:W-:Y:S02]  /*252c90*/  PRMT R11, R13, 0x7773, RZ ;  /* 0x000077730d0b7816 */ /* 0x001fe400000000ff */
[C---:B------:R-:W-:Y:S02]  /*252ca0*/  LOP3.LUT P0, RZ, R8.reuse, 0x10, RZ, 0xc0, !PT ;  /* 0x0000001008ff7812 */ /* 0x040fe4000780c0ff */
        /* <DEDUP_REMOVED lines=24> */
[----:B--2---:R0:W-:Y:S04]  /*252e30*/  @P5 STG.E.U8 desc[UR20][R2.64], R11 ;  /* 0x0000000b02005986 */ /* 0x0041e8000c101114 */
[----:B0-----:R-:W2:Y:S04]  /*252e40*/  LDL.LU.64 R2, [R1+0x2a78] ;  /* 0x002a780001027983 */ /* 0x001ea80000300a00 */
[----:B------:R-:W4:Y:S04]  /*252e50*/  LDL.LU.64 R24, [R1+0x2a98] ;  /* 0x002a980001187983 */ /* 0x000f280000300a00 */
[----:B------:R-:W3:Y:S01]  /*252e60*/  LDL.LU R0, [R1+0x368] ;  /* 0x0003680001007983 */ /* 0x000ee20000300800 */
[----:B------:R-:W-:-:S02]  /*252e70*/  LOP3.LUT P2, RZ, R8, 0x400, RZ, 0xc0, !PT ;  /* 0x0000040008ff7812 */ /* 0x000fc4000784c0ff */
[----:B------:R-:W-:Y:S01]  /*252e80*/  LOP3.LUT P3, RZ, R8, 0x800, RZ, 0xc0, !PT ;  /* 0x0000080008ff7812 */ /* 0x000fe2000786c0ff */
[----:B------:R-:W4:Y:S04]  /*252e90*/  LDL.LU.64 R26, [R1+0x2aa8] ;  /* 0x002aa800011a7983 */ /* 0x000f280000300a00 */
[----:B------:R-:W4:Y:S04]  /*252ea0*/  LDL.LU.64 R28, [R1+0x2a90] ;  /* 0x002a9000011c7983 */ /* 0x000f280000300a00 */
[----:B------:R-:W4:Y:S01]  /*252eb0*/  LDL.LU R4, [R1+0x37c] ;  /* 0x00037c0001047983 */ /* 0x000f220000300800 */
[----:B---3--:R-:W-:-:S05]  /*252ec0*/  PRMT R11, R0, 0x7770, RZ ;  /* 0x00007770000b7816 */ /* 0x008fca00000000ff */
[----:B------:R0:W-:Y:S02]  /*252ed0*/  @P2 STG.E.U8 desc[UR20][R6.64], R11 ;  /* 0x0000000b06002986 */ /* 0x0001e4000c101114 */
[----:B0-----:R-:W-:Y:S02]  /*252ee0*/  PRMT R11, R0, 0x7771, RZ ;  /* 0x00007771000b7816 */ /* 0x001fe400000000ff */
[----:B------:R-:W3:Y:S04]  /*252ef0*/  LDL.LU.64 R6, [R1+0x2aa0] ;  /* 0x002aa00001067983 */ /* 0x000ee80000300a00 */
[----:B--2---:R0:W-:Y:S04]  /*252f00*/  @P3 STG.E.U8 desc[UR20][R2.64], R11 ;  /* 0x0000000b02003986 */ /* 0x0041e8000c101114 */
[----:B0-----:R-:W2:Y:S04]  /*252f10*/  LDL.LU.64 R2, [R1+0x2ac0] ;  /* 0x002ac00001027983 */ /* 0x001ea80000300a00 */
[----:B------:R-:W2:Y:S04]  /*252f20*/  LDL.LU R20, [R1+0x36c] ;  /* 0x00036c0001147983 */ /* 0x000ea80000300800 */
        /* <DEDUP_REMOVED lines=29> */
[----:B------:R-:W4:Y:S04]  /*253100*/  LDL.LU R21, [R1+0x350] ;  /* 0x0003500001157983 */ /* 0x000f280000300800 */
[----:B------:R-:W4:Y:S04]  /*253110*/  LDL.LU.64 R16, [R1+0x2af8] ;  /* 0x002af80001107983 */ /* 0x000f280000300a00 */
        /* <DEDUP_REMOVED lines=11> */
[----:B------:R-:W4:Y:S01]  /*2531d0*/  LDL.LU.64 R24, [R1+0x2b10] ;  /* 0x002b100001187983 */ /* 0x000f220000300a00 */
[----:B0-----:R-:W-:-:S03]  /*2531e0*/  PRMT R11, R4, 0x7770, RZ ;  /* 0x00007770040b7816 */ /* 0x001fc600000000ff */
[----:B------:R-:W4:Y:S04]  /*2531f0*/  LDL.LU.64 R26, [R1+0x2b20] ;  /* 0x002b2000011a7983 */ /* 0x000f280000300a00 */
[----:B------:R0:W-:Y:S01]  /*253200*/  @P6 STG.E.U8 desc[UR20][R28.64], R11 ;  /* 0x0000000b1c006986 */ /* 0x0001e2000c101114 */
[----:B------:R-:W-:Y:S02]  /*253210*/  LOP3.LUT P6, RZ, R10, 0x8000000, RZ, 0xc0, !PT ;  /* 0x080000000aff7812 */ /* 0x000fe400078cc0ff */
[----:B0-----:R-:W-:Y:S01]  /*253220*/  PRMT R11, R4, 0x7771, RZ ;  /* 0x00007771040b7816 */ /* 0x001fe200000000ff */
[----:B------:R-:W4:Y:S10]  /*253230*/  LDL.LU.64 R28, [R1+0x2b08] ;  /* 0x002b0800011c7983 */ /* 0x000f340000300a00 */
[----:B---3--:R0:W-:Y:S01]  /*253240*/  @P6 STG.E.U8 desc[UR20][R6.64], R11 ;  /* 0x0000000b06006986 */ /* 0x0081e2000c101114 */
[----:B------:R-:W-:-:S02]  /*253250*/  LOP3.LUT P6, RZ, R10, 0x4000000, RZ, 0xc0, !PT ;  /* 0x040000000aff7812 */ /* 0x000fc400078cc0ff */
        /* <DEDUP_REMOVED lines=9> */
[----:B------:R-:W-:Y:S01]  /*2532f0*/  PRMT R11, R20, 0x7770, RZ ;  /* 0x00007770140b7816 */ /* 0x000fe200000000ff */
[----:B------:R-:W2:Y:S10]  /*253300*/  LDL.LU R4, [R1] ;  /* 0x0000000001047983 */ /* 0x000eb40000300800 */
        /* <DEDUP_REMOVED lines=29> */
[----:B---3--:R0:W-:Y:S02]  /*2534e0*/  @P4 STG.E.U8 desc[UR20][R6.64], R11 ;  /* 0x0000000b06004986 */ /* 0x0081e4000c101114 */
        /* <DEDUP_REMOVED lines=8> */
[----:B------:R-:W-:Y:S02]  /*253570*/  LOP3.LUT P3, RZ, R8, 0x40000000, RZ, 0xc0, !PT ;  /* 0x4000000008ff7812 */ /* 0x000fe4000786c0ff */
[----:B------:R-:W-:Y:S01]  /*253580*/  PRMT R11, R0, 0x7773, RZ ;  /* 0x00007773000b7816 */ /* 0x000fe200000000ff */
[----:B------:R-:W4:Y:S04]  /*253590*/  LDL.LU.64 R26, [R1+0x2b70] ;  /* 0x002b7000011a7983 */ /* 0x000f280000300a00 */
[----:B------:R-:W-:Y:S01]  /*2535a0*/  STL [R1+0x7978], R8 ;  /* 0x0079780801007387 */ /* 0x000fe20000100800 */
[----:B------:R-:W-:-:S03]  /*2535b0*/  LOP3.LUT P4, RZ, R8, 0x80000000, RZ, 0xc0, !PT ;  /* 0x8000000008ff7812 */ /* 0x000fc6000788c0ff */
[----:B---3--:R0:W-:Y:S04]  /*2535c0*/  @P2 STG.E.U8 desc[UR20][R6.64], R11 ;  /* 0x0000000b06002986 */ /* 0x0081e8000c101114 */
[----:B0-----:R-:W3:Y:S01]  /*2535d0*/  LDL.LU.64 R6, [R1+0x2b58] ;  /* 0x002b580001067983 */ /* 0x001ee20000300a00 */
[----:B--2---:R-:W-:-:S05]  /*2535e0*/  PRMT R11, R28, 0x7770, RZ ;  /* 0x000077701c0b7816 */ /* 0x004fca00000000ff */
[----:B------:R0:W-:Y:S04]  /*2535f0*/  @P3 STG.E.U8 desc[UR20][R2.64], R11 ;  /* 0x0000000b02003986 */ /* 0x0001e8000c101114 */
[----:B0-----:R-:W2:Y:S04]  /*253600*/  LDL.LU.64 R2, [R1+0x2b68] ;  /* 0x002b680001027983 */ /* 0x001ea80000300a00 */
[----:B------:R-:W2:Y:S04]  /*253610*/  LDL.LU R29, [R1+0x358] ;  /* 0x00035800011d7983 */ /* 0x000ea80000300800 */
[----:B------:R-:W4:Y:S04]  /*253620*/  LDL.LU.64 R8, [R1+0x31c8] ;  /* 0x0031c80001087983 */ /* 0x000f280000300a00 */
[----:B----4-:R0:W-:Y:S04]  /*253630*/  STL.64 [R1+0x7980], R8 ;  /* 0x0079800801007387 */ /* 0x0101e80000100a00 */
[----:B0-----:R-:W4:Y:S04]  /*253640*/  LDL.LU.64 R8, [R1+0x2b88] ;  /* 0x002b880001087983 */ /* 0x001f280000300a00 */
[----:B------:R-:W4:Y:S04]  /*253650*/  LDL.LU.64 R14, [R1+0x2b80] ;  /* 0x002b8000010e7983 */ /* 0x000f280000300a00 */
[----:B------:R-:W4:Y:S04]  /*253660*/  LDL.LU.64 R12, [R1+0x31c0] ;  /* 0x0031c000010c7983 */ /* 0x000f280000300a00 */
[----:B------:R-:W3:Y:S01]  /*253670*/  LDL.LU R0, [R1+0x348] ;  /* 0x0003480001007983 */ /* 0x000ee20000300800 */
        /* <DEDUP_REMOVED lines=14> */
[----:B---3--:R0:W-:Y:S04]  /*253760*/  STL [R1+0x797c], R0 ;  /* 0x00797c0001007387 */ /* 0x0081e80000100800 */
[----:B0-----:R-:W3:Y:S06]  /*253770*/  LDL.LU R0, [R1+0x344] ;  /* 0x0003440001007983 */ /* 0x001eec0000300800 */
[----:B------:R-:W-:-:S02]  /*253780*/  @P6 LOP3.LUT R10, R10, 0x10000, RZ, 0xfc, !PT ;  /* 0x000100000a0a6812 */ /* 0x000fc400078efcff */
[C---:B------:R-:W-:Y:S02]  /*253790*/  LOP3.LUT P6, RZ, R4.reuse, 0x10, RZ, 0xc0, !PT ;  /* 0x0000001004ff7812 */ /* 0x040fe400078cc0ff */
[----:B------:R-:W-:Y:S02]  /*2537a0*/  LOP3.LUT P5, RZ, R4, 0x1, RZ, 0xc0, !PT ;  /* 0x0000000104ff7812 */ /* 0x000fe400078ac0ff */
[----:B------:R-:W-:Y:S02]  /*2537b0*/  PRMT R11, R28, 0x7771, RZ ;  /* 0x000077711c0b7816 */ /* 0x000fe400000000ff */
[----:B------:R-:W-:Y:S01]  /*2537c0*/  LOP3.LUT R10, R10, 0xfffdffff, RZ, 0xc0, !PT ;  /* 0xfffdffff0a0a7812 */ /* 0x000fe200078ec0ff */
[----:B------:R-:W4:Y:S04]  /*2537d0*/  LDL.LU.64 R16, [R1+0x31e0] ;  /* 0x0031e00001107983 */ /* 0x000f280000300a00 */
[----:B------:R0:W-:Y:S04]  /*2537e0*/  @P4 STG.E.U8 desc[UR20][R24.64], R11 ;  /* 0x0000000b18004986 */ /* 0x0001e8000c101114 */
[----:B------:R-:W4:Y:S04]  /*2537f0*/  LDL.LU.64 R18, [R1+0x31f0] ;  /* 0x0031f00001127983 */ /* 0x000f280000300a00 */
[----:B------:R-:W4:Y:S01]  /*253800*/  LDL.LU.64 R22, [R1+0x31d8] ;  /* 0x0031d80001167983 */ /* 0x000f220000300a00 */
[----:B------:R-:W-:-:S02]  /*253810*/  @P6 LOP3.LUT R10, R10, 0x20000, RZ, 0xfc, !PT ;  /* 0x000200000a0a6812 */ /* 0x000fc400078efcff */
[----:B------:R-:W-:Y:S02]  /*253820*/  LOP3.LUT P6, RZ, R4, 0x8, RZ, 0xc0, !PT ;  /* 0x0000000804ff7812 */ /* 0x000fe400078cc0ff */
[----:B------:R-:W-:Y:S02]  /*253830*/  LOP3.LUT R10, R10, 0xfffbffff, RZ, 0xc0, !PT ;  /* 0xfffbffff0a0a7812 */ /* 0x000fe400078ec0ff */
[----:B0-----:R-:W-:Y:S01]  /*253840*/  PRMT R11, R28, 0x7772, RZ ;  /* 0x000077721c0b7816 */ /* 0x001fe200000000ff */
[----:B------:R-:W4:Y:S08]  /*253850*/  LDL.LU.64 R24, [R1+0x31e8] ;  /* 0x0031e80001187983 */ /* 0x000f300000300a00 */
        /* <DEDUP_REMOVED lines=8> */
[----:B------:R-:W4:Y:S05]  /*2538e0*/  LDL.LU.64 R20, [R1+0x3208] ;  /* 0x0032080001147983 */ /* 0x000f2a0000300a00 */
[----:B------:R0:W-:Y:S01]  /*2538f0*/  @P6 STG.E.U8 desc[UR20][R26.64], R11 ;  /* 0x0000000b1a006986 */ /* 0x0001e2000c101114 */
[----:B------:R-:W-:-:S03]  /*253900*/  LOP3.LUT P6, RZ, R10, 0x80000, RZ, 0xc0, !PT ;  /* 0x000800000aff7812 */ /* 0x000fc600078cc0ff */
[----:B0-----:R-:W4:Y:S01]  /*253910*/  LDL.LU.64 R26, [R1+0x3218] ;  /* 0x00321800011a7983 */ /* 0x001f220000300a00 */
[----:B---3--:R-:W-:-:S09]  /*253920*/  PRMT R11, R0, 0x7770, RZ ;  /* 0x00007770000b7816 */ /* 0x008fd200000000ff */
[----:B------:R0:W-:Y:S01]  /*253930*/  @P6 STG.E.U8 desc[UR20][R6.64], R11 ;  /* 0x0000000b06006986 */ /* 0x0001e2000c101114 */
[----:B------:R-:W-:Y:S02]  /*253940*/  LOP3.LUT P6, RZ, R10, 0x40000, RZ, 0xc0, !PT ;  /* 0x000400000aff7812 */ /* 0x000fe400078cc0ff */
[----:B0-----:R-:W-:Y:S01]  /*253950*/  PRMT R11, R0, 0x7771, RZ ;  /* 0x00007771000b7816 */ /* 0x001fe200000000ff */
[----:B------:R-:W3:Y:S10]  /*253960*/  LDL.LU.64 R6, [R1+0x3200] ;  /* 0x0032000001067983 */ /* 0x000ef40000300a00 */
[----:B--2---:R0:W-:Y:S01]  /*253970*/  @P6 STG.E.U8 desc[UR20][R2.64], R11 ;  /* 0x0000000b02006986 */ /* 0x0041e2000c101114 */
[----:B------:R-:W-:-:S02]  /*253980*/  LOP3.LUT P6, RZ, R10, 0x20000, RZ, 0xc0, !PT ;  /* 0x000200000aff7812 */ /* 0x000fc400078cc0ff */
[C---:B0-----:R-:W-:Y:S01]  /*253990*/  PRMT R11, R0.reuse, 0x7772, RZ ;  /* 0x00007772000b7816 */ /* 0x041fe200000000ff */
[----:B------:R-:W2:Y:S10]  /*2539a0*/  LDL.LU.64 R2, [R1+0x3210] ;  /* 0x0032100001027983 */ /* 0x000eb40000300a00 */
[----:B----4-:R0:W-:Y:S04]  /*2539b0*/  @P6 STG.E.U8 desc[UR20][R8.64], R11 ;  /* 0x0000000b08006986 */ /* 0x0101e8000c101114 */
[----:B0-----:R-:W4:Y:S01]  /*2539c0*/  LDL.LU.64 R8, [R1+0x7980] ;  /* 0x0079800001087983 */ /* 0x001f220000300a00 */
[----:B------:R-:W-:-:S03]  /*2539d0*/  PRMT R11, R0, 0x7773, RZ ;  /* 0x00007773000b7816 */ /* 0x000fc600000000ff */
[----:B------:R-:W3:Y:S01]  /*2539e0*/  LDL.LU R0, [R1+0x797c] ;  /* 0x00797c0001007983 */ /* 0x000ee20000300800 */
[----:B------:R-:W-:Y:S02]  /*2539f0*/  LOP3.LUT P6, RZ, R10, 0x10000, RZ, 0xc0, !PT ;  /* 0x000100000aff7812 */ /* 0x000fe400078cc0ff */
[C---:B------:R-:W-:Y:S02]  /*253a00*/  LOP3.LUT P0, RZ, R4.reuse, 0x400, RZ, 0xc0, !PT ;  /* 0x0000040004ff7812 */ /* 0x040fe4000780c0ff */
[C---:B------:R-:W-:Y:S02]  /*253a10*/  LOP3.LUT P1, RZ, R4.reuse, 0x800, RZ, 0xc0, !PT ;  /* 0x0000080004ff7812 */ /* 0x040fe4000782c0ff */
[C---:B------:R-:W-:Y:S02]  /*253a20*/  LOP3.LUT P2, RZ, R4.reuse, 0x1000, RZ, 0xc0, !PT ;  /* 0x0000100004ff7812 */ /* 0x040fe4000784c0ff */
[C---:B------:R-:W-:Y:S02]  /*253a30*/  LOP3.LUT P3, RZ, R4.reuse, 0x2000, RZ, 0xc0, !PT ;  /* 0x0000200004ff7812 */ /* 0x040fe4000786c0ff */
[----:B------:R-:W-:-:S02]  /*253a40*/  LOP3.LUT P4, RZ, R4, 0x4000, RZ, 0xc0, !PT ;  /* 0x0000400004ff7812 */ /* 0x000fc4000788c0ff */
[----:B------:R-:W-:Y:S01]  /*253a50*/  LOP3.LUT P5, RZ, R4, 0x8000, RZ, 0xc0, !PT ;  /* 0x0000800004ff7812 */ /* 0x000fe200078ac0ff */
[----:B----4-:R0:W-:Y:S01]  /*253a60*/  @P6 STG.E.U8 desc[UR20][R8.64], R11 ;  /* 0x0000000b08006986 */ /* 0x0101e2000c101114 */
[C---:B------:R-:W-:Y:S02]  /*253a70*/  LOP3.LUT P6, RZ, R10.reuse, 0x8000, RZ, 0xc0, !PT ;  /* 0x000080000aff7812 */ /* 0x040fe400078cc0ff */
[----:B0-----:R-:W-:Y:S01]  /*253a80*/  PRMT R11, R29, 0x7770, RZ ;  /* 0x000077701d0b7816 */ /* 0x001fe200000000ff */
[----:B------:R-:W4:Y:S10]  /*253a90*/  LDL.LU R8, [R1+0x7978] ;  /* 0x0079780001087983 */ /* 0x000f340000300800 */
[----:B------:R0:W-:Y:S01]  /*253aa0*/  @P6 STG.E.U8 desc[UR20][R14.64], R11 ;  /* 0x0000000b0e006986 */ /* 0x0001e2000c101114 */
        /* <DEDUP_REMOVED lines=9> */
[----:B---3--:R-:W-:-:S05]  /*253b40*/  PRMT R11, R0, 0x7770, RZ ;  /* 0x00007770000b7816 */ /* 0x008fca00000000ff */
        /* <DEDUP_REMOVED lines=12> */
[----:B0-----:R-:W2:Y:S01]  /*253c10*/  LDL.LU.64 R2, [R1+0x3240] ;  /* 0x0032400001027983 */ /* 0x001ea20000300a00 */
[----:B------:R-:W-:-:S02]  /*253c20*/  LOP3.LUT P2, RZ, R4, 0x10000, RZ, 0xc0, !PT ;  /* 0x0001000004ff7812 */ /* 0x000fc4000784c0ff */
[----:B------:R-:W-:Y:S02]  /*253c30*/  LOP3.LUT P3, RZ, R4, 0x20000, RZ, 0xc0, !PT ;  /* 0x0002000004ff7812 */ /* 0x000fe4000786c0ff */
[C---:B------:R-:W-:Y:S01]  /*253c40*/  PRMT R11, R28.reuse, 0x7772, RZ ;  /* 0x000077721c0b7816 */ /* 0x040fe200000000ff */
[----:B------:R-:W4:Y:S04]  /*253c50*/  LDL.LU.64 R24, [R1+0x3228] ;  /* 0x0032280001187983 */ /* 0x000f280000300a00 */
[----:B------:R-:W4:Y:S04]  /*253c60*/  LDL.LU.64 R20, [R1+0x3238] ;  /* 0x0032380001147983 */ /* 0x000f280000300a00 */
[----:B------:R-:W4:Y:S04]  /*253c70*/  LDL.LU.64 R26, [R1+0x3258] ;  /* 0x00325800011a7983 */ /* 0x000f280000300a00 */
[----:B------:R-:W4:Y:S04]  /*253c80*/  LDL.LU R0, [R1+0x34c] ;  /* 0x00034c0001007983 */ /* 0x000f280000300800 */
[----:B------:R-:W4:Y:S04]  /*253c90*/  LDL.LU R29, [R1+0x4] ;  /* 0x00000400011d7983 */ /* 0x000f280000300800 */
[----:B---3--:R0:W-:Y:S02]  /*253ca0*/  @P2 STG.E.U8 desc[UR20][R6.64], R11 ;  /* 0x0000000b06002986 */ /* 0x0081e4000c101114 */
[----:B0-----:R-:W-:-:S02]  /*253cb0*/  PRMT R11, R28, 0x7773, RZ ;  /* 0x000077731c0b7816 */ /* 0x001fc400000000ff */
[----:B------:R-:W3:Y:S04]  /*253cc0*/  LDL.LU.64 R6, [R1+0x3268] ;  /* 0x0032680001067983 */ /* 0x000ee80000300a00 */
[----:B------:R-:W3:Y:S04]  /*253cd0*/  LDL.LU R9, [R1+0x3b0] ;  /* 0x0003b00001097983 */ /* 0x000ee80000300800 */
[----:B--2---:R0:W-:Y:S04]  /*253ce0*/  @P3 STG.E.U8 desc[UR20][R2.64], R11 ;  /* 0x0000000b02003986 */ /* 0x0041e8000c101114 */
[----:B0-----:R-:W2:Y:S04]  /*253cf0*/  LDL.LU.64 R2, [R1+0x3250] ;  /* 0x0032500001027983 */ /* 0x001ea80000300a00 */
        /* <DEDUP_REMOVED lines=28> */
[----:B------:R-:W4:Y:S04]  /*253ec0*/  LDL.LU R28, [R1+0x3a0] ;  /* 0x0003a000011c7983 */ /* 0x000f280000300800 */
[----:B------:R-:W4:Y:S04]  /*253ed0*/  LDL.LU.64 R12, [R1+0x3278] ;  /* 0x00327800010c7983 */ /* 0x000f280000300a00 */
[----:B------:R-:W4:Y:S01]  /*253ee0*/  LDL.LU.64 R16, [R1+0x3288] ;  /* 0x0032880001107983 */ /* 0x000f220000300a00 */
[----:B------:R-:W-:-:S02]  /*253ef0*/  LOP3.LUT P0, RZ, R4, 0x20000000, RZ, 0xc0, !PT ;  /* 0x2000000004ff7812 */ /* 0x000fc4000780c0ff */
[C---:B------:R-:W-:Y:S02]  /*253f00*/  LOP3.LUT P1, RZ, R4.reuse, 0x40000000, RZ, 0xc0, !PT ;  /* 0x4000000004ff7812 */ /* 0x040fe4000782c0ff */
[----:B------:R-:W-:Y:S01]  /*253f10*/  LOP3.LUT P2, RZ, R4, 0x80000000, RZ, 0xc0, !PT ;  /* 0x8000000004ff7812 */ /* 0x000fe2000784c0ff */
[----:B------:R-:W4:Y:S01]  /*253f20*/  LDL.LU.64 R18, [R1+0x32a8] ;  /* 0x0032a80001127983 */ /* 0x000f220000300a00 */
[----:B------:R-:W-:Y:S02]  /*253f30*/  @P6 LOP3.LUT R10, R10, 0x400, RZ, 0xfc, !PT ;  /* 0x000004000a0a6812 */ /* 0x000fe400078efcff */
[----:B------:R-:W-:Y:S02]  /*253f40*/  LOP3.LUT P6, RZ, R4, 0x200000, RZ, 0xc0, !PT ;  /* 0x0020000004ff7812 */ /* 0x000fe400078cc0ff */
[----:B------:R-:W-:Y:S01]  /*253f50*/  LOP3.LUT R10, R10, 0xfffff7ff, RZ, 0xc0, !PT ;  /* 0xfffff7ff0a0a7812 */ /* 0x000fe200078ec0ff */
[----:B------:R0:W-:Y:S10]  /*253f60*/  @P4 STG.E.U8 desc[UR20][R24.64], R11 ;  /* 0x0000000b18004986 */ /* 0x0001f4000c101114 */
[----:B------:R-:W-:-:S02]  /*253f70*/  @P6 LOP3.LUT R10, R10, 0x800, RZ, 0xfc, !PT ;  /* 0x000008000a0a6812 */ /* 0x000fc400078efcff */
[----:B------:R-:W-:Y:S02]  /*253f80*/  LOP3.LUT P6, RZ, R4, 0x100000, RZ, 0xc0, !PT ;  /* 0x0010000004ff7812 */ /* 0x000fe400078cc0ff */
[C---:B0-----:R-:W-:Y:S01]  /*253f90*/  PRMT R11, R0.reuse, 0x7771, RZ ;  /* 0x00007771000b7816 */ /* 0x041fe200000000ff */
[----:B------:R-:W4:Y:S04]  /*253fa0*/  LDL.LU R4, [R1+0x3b4] ;  /* 0x0003b40001047983 */ /* 0x000f280000300800 */
[----:B------:R-:W4:Y:S04]  /*253fb0*/  LDL.LU.64 R22, [R1+0x32b8] ;  /* 0x0032b80001167983 */ /* 0x000f280000300a00 */
[----:B------:R-:W4:Y:S04]  /*253fc0*/  LDL.LU.64 R24, [R1+0x32a0] ;  /* 0x0032a00001187983 */ /* 0x000f280000300a00 */
[----:B------:R0:W-:Y:S02]  /*253fd0*/  @P5 STG.E.U8 desc[UR20][R20.64], R11 ;  /* 0x0000000b14005986 */ /* 0x0001e4000c101114 */
[----:B0-----:R-:W-:-:S02]  /*253fe0*/  PRMT R11, R0, 0x7772, RZ ;  /* 0x00007772000b7816 */ /* 0x001fc400000000ff */
        /* <DEDUP_REMOVED lines=8> */
[----:B------:R-:W3:Y:S04]  /*254070*/  LDL.LU.64 R6, [R1+0x32d8] ;  /* 0x0032d80001067983 */ /* 0x000ee80000300a00 */
[----:B------:R-:W3:Y:S06]  /*254080*/  LDL.LU R0, [R1+0x3a4] ;  /* 0x0003a40001007983 */ /* 0x000eec0000300800 */
[----:B--2---:R0:W-:Y:S01]  /*254090*/  @P6 STG.E.U8 desc[UR20][R2.64], R11 ;  /* 0x0000000b02006986 */ /* 0x0041e2000c101114 */
[----:B------:R-:W-:-:S02]  /*2540a0*/  LOP3.LUT P6, RZ, R10, 0x200, RZ, 0xc0, !PT ;  /* 0x000002000aff7812 */ /* 0x000fc400078cc0ff */
[----:B0-----:R-:W-:Y:S01]  /*2540b0*/  PRMT R11, R9, 0x7771, RZ ;  /* 0x00007771090b7816 */ /* 0x001fe200000000ff */
[----:B------:R-:W2:Y:S10]  /*2540c0*/  LDL.LU.64 R2, [R1+0x32c8] ;  /* 0x0032c80001027983 */ /* 0x000eb40000300a00 */
        /* <DEDUP_REMOVED lines=8> */
[C---:B------:R-:W-:Y:S02]  /*254150*/  LOP3.LUT P3, RZ, R29.reuse, 0x1, RZ, 0xc0, !PT ;  /* 0x000000011dff7812 */ /* 0x040fe4000786c0ff */
[----:B------:R-:W-:-:S02]  /*254160*/  LOP3.LUT P4, RZ, R29, 0x2, RZ, 0xc0, !PT ;  /* 0x000000021dff7812 */ /* 0x000fc4000788c0ff */
[----:B------:R-:W-:Y:S01]  /*254170*/  LOP3.LUT P5, RZ, R29, 0x4, RZ, 0xc0, !PT ;  /* 0x000000041dff7812 */ /* 0x000fe200078ac0ff */
[----:B------:R-:W2:Y:S04]  /*254180*/  LDL.LU R9, [R1+0x7960] ;  /* 0x0079600001097983 */ /* 0x000ea80000300800 */
        /* <DEDUP_REMOVED lines=23> */
[----:B0-----:R-:W2:Y:S01]  /*254300*/  LDL.LU.64 R2, [R1+0x32f8] ;  /* 0x0032f80001027983 */ /* 0x001ea20000300a00 */
[----:B------:R-:W-:-:S02]  /*254310*/  LOP3.LUT P6, RZ, R29, 0x8000, RZ, 0xc0, !PT ;  /* 0x000080001dff7812 */ /* 0x000fc400078cc0ff */
[----:B------:R-:W-:Y:S02]  /*254320*/  LOP3.LUT R8, R8, 0xefffffff, RZ, 0xc0, !PT ;  /* 0xefffffff08087812 */ /* 0x000fe400078ec0ff */
[C---:B------:R-:W-:Y:S02]  /*254330*/  LOP3.LUT P2, RZ, R29.reuse, 0x8, RZ, 0xc0, !PT ;  /* 0x000000081dff7812 */ /* 0x040fe4000784c0ff */
[----:B------:R-:W-:Y:S02]  /*254340*/  LOP3.LUT P3, RZ, R29, 0x10, RZ, 0xc0, !PT ;  /* 0x000000101dff7812 */ /* 0x000fe4000786c0ff */
[----:B------:R-:W-:Y:S01]  /*254350*/  PRMT R11, R0, 0x7771, RZ ;  /* 0x00007771000b7816 */ /* 0x000fe200000000ff */
[----:B------:R-:W4:Y:S04]  /*254360*/  LDL.LU.64 R24, [R1+0x3310] ;  /* 0x0033100001187983 */ /* 0x000f280000300a00 */
[----:B------:R-:W4:Y:S04]  /*254370*/  LDL.LU.64 R20, [R1+0x32f0] ;  /* 0x0032f00001147983 */ /* 0x000f280000300a00 */
[----:B------:R-:W4:Y:S04]  /*254380*/  LDL.LU.64 R26, [R1+0x3308] ;  /* 0x00330800011a7983 */ /* 0x000f280000300a00 */
[----:B------:R-:W4:Y:S01]  /*254390*/  LDL.LU R4, [R1+0x3b8] ;  /* 0x0003b80001047983 */ /* 0x000f220000300800 */
        /* <DEDUP_REMOVED lines=11> */
[----:B---3--:R0:W-:Y:S02]  /*254450*/  @P2 STG.E.U8 desc[UR20][R6.64], R11 ;  /* 0x0000000b06002986 */ /* 0x0081e4000c101114 */
[----:B0-----:R-:W-:Y:S02]  /*254460*/  PRMT R11, R0, 0x7772, RZ ;  /* 0x00007772000b7816 */ /* 0x001fe400000000ff */
[----:B------:R-:W3:Y:S04]  /*254470*/  LDL.LU.64 R6, [R1+0x3320] ;  /* 0x0033200001067983 */ /* 0x000ee80000300a00 */
[----:B------:R-:W3:Y:S04]  /*254480*/  LDL.LU R14, [R1+0x3a8] ;  /* 0x0003a800010e7983 */ /* 0x000ee80000300800 */
[----:B--2---:R0:W-:Y:S04]  /*254490*/  @P3 STG.E.U8 desc[UR20][R2.64], R11 ;  /* 0x0000000b02003986 */ /* 0x0041e8000c101114 */
[----:B0-----:R-:W2:Y:S04]  /*2544a0*/  LDL.LU.64 R2, [R1+0x3338] ;  /* 0x0033380001027983 */ /* 0x001ea80000300a00 */
[----:B------:R-:W4:Y:S01]  /*2544b0*/  LDL.LU.64 R8, [R1+0x3330] ;  /* 0x0033300001087983 */ /* 0x000f220000300a00 */
        /* <DEDUP_REMOVED lines=8> */
[----:B------:R-:W-:-:S09]  /*254540*/  LOP3.LUT P4, RZ, R29, 0x20, RZ, 0xc0, !PT ;  /* 0x000000201dff7812 */ /* 0x000fd2000788c0ff */
[----:B------:R-:W-:Y:S02]  /*254550*/  @P6 LOP3.LUT R10, R10, 0x4, RZ, 0xfc, !PT ;  /* 0x000000040a0a6812 */ /* 0x000fe400078efcff */
[C---:B------:R-:W-:Y:S02]  /*254560*/  LOP3.LUT P6, RZ, R29.reuse, 0x100, RZ, 0xc0, !PT ;  /* 0x000001001dff7812 */ /* 0x040fe400078cc0ff */
[----:B------:R-:W-:Y:S02]  /*254570*/  LOP3.LUT P5, RZ, R29, 0x40, RZ, 0xc0, !PT ;  /* 0x000000401dff7812 */ /* 0x000fe400078ac0ff */
[----:B------:R-:W-:Y:S02]  /*254580*/  PRMT R11, R0, 0x7773, RZ ;  /* 0x00007773000b7816 */ /* 0x000fe400000000ff */
[----:B------:R-:W-:Y:S01]  /*254590*/  LOP3.LUT R10, R10, 0xfffffff7, RZ, 0xc0, !PT ;  /* 0xfffffff70a0a7812 */ /* 0x000fe200078ec0ff */
[----:B----4-:R0:W-:Y:S04]  /*2545a0*/  STL.64 [R1+0x7958], R8 ;  /* 0x0079580801007387 */ /* 0x0101e80000100a00 */
[----:B0-----:R-:W4:Y:S04]  /*2545b0*/  LDL.LU.64 R8, [R1+0x3318] ;  /* 0x0033180001087983 */ /* 0x001f280000300a00 */
[----:B------:R-:W4:Y:S01]  /*2545c0*/  LDL.LU.64 R12, [R1+0x3360] ;  /* 0x00336000010c7983 */ /* 0x000f220000300a00 */
[----:B------:R-:W-:-:S02]  /*2545d0*/  @P6 LOP3.LUT R10, R10, 0x8, RZ, 0xfc, !PT ;  /* 0x000000080a0a6812 */ /* 0x000fc400078efcff */
[----:B------:R-:W-:Y:S01]  /*2545e0*/  LOP3.LUT P6, RZ, R29, 0x80, RZ, 0xc0, !PT ;  /* 0x000000801dff7812 */ /* 0x000fe200078cc0ff */
[----:B------:R0:W-:Y:S02]  /*2545f0*/  @P4 STG.E.U8 desc[UR20][R24.64], R11 ;  /* 0x0000000b18004986 */ /* 0x0001e4000c101114 */
[----:B0-----:R-:W-:-:S05]  /*254600*/  PRMT R11, R4, 0x7770, RZ ;  /* 0x00007770040b7816 */ /* 0x001fca00000000ff */
[----:B------:R0:W-:Y:S02]  /*254610*/  @P5 STG.E.U8 desc[UR20][R20.64], R11 ;  /* 0x0000000b14005986 */ /* 0x0001e4000c101114 */
[----:B0-----:R-:W-:-:S05]  /*254620*/  PRMT R11, R4, 0x7771, RZ ;  /* 0x00007771040b7816 */ /* 0x001fca00000000ff */
[----:B------:R0:W-:Y:S01]  /*254630*/  @P6 STG.E.U8 desc[UR20][R26.64], R11 ;  /* 0x0000000b1a006986 */ /* 0x0001e2000c101114 */
[----:B------:R-:W-:Y:S02]  /*254640*/  LOP3.LUT P6, RZ, R10, 0x8, RZ, 0xc0, !PT ;  /* 0x000000080aff7812 */ /* 0x000fe400078cc0ff */
[----:B0-----:R-:W-:-:S11]  /*254650*/  PRMT R11, R4, 0x7772, RZ ;  /* 0x00007772040b7816 */ /* 0x001fd600000000ff */
[----:B---3--:R0:W-:Y:S01]  /*254660*/  @P6 STG.E.U8 desc[UR20][R6.64], R11 ;  /* 0x0000000b06006986 */ /* 0x0081e2000c101114 */
[----:B------:R-:W-:Y:S02]  /*254670*/  LOP3.LUT P6, RZ, R10, 0x4, RZ, 0xc0, !PT ;  /* 0x000000040aff7812 */ /* 0x000fe400078cc0ff */
[----:B0-----:R-:W-:-:S11]  /*254680*/  PRMT R11, R4, 0x7773, RZ ;  /* 0x00007773040b7816 */ /* 0x001fd600000000ff */
[----:B--2---:R0:W-:Y:S01]  /*254690*/  @P6 STG.E.U8 desc[UR20][R2.64], R11 ;  /* 0x0000000b02006986 */ /* 0x0041e2000c101114 */
[----:B------:R-:W-:Y:S02]  /*2546a0*/  LOP3.LUT P6, RZ, R10, 0x2, RZ, 0xc0, !PT ;  /* 0x000000020aff7812 */ /* 0x000fe400078cc0ff */
[----:B0-----:R-:W-:Y:S01]  /*2546b0*/  PRMT R11, R14, 0x7770, RZ ;  /* 0x000077700e0b7816 */ /* 0x001fe200000000ff */
[----:B----4-:R0:W-:Y:S10]  /*2546c0*/  STL.64 [R1+0x7948], R12 ;  /* 0x0079480c01007387 */ /* 0x0101f40000100a00 */
[----:B------:R1:W-:Y:S04]  /*2546d0*/  @P6 STG.E.U8 desc[UR20][R8.64], R11 ;  /* 0x0000000b08006986 */ /* 0x0003e8000c101114 */
[----:B0-----:R-:W2:Y:S04]  /*2546e0*/  LDL.LU.64 R12, [R1+0x3348] ;  /* 0x00334800010c7983 */ /* 0x001ea80000300a00 */
[----:B------:R-:W3:Y:S04]  /*2546f0*/  LDL.LU R28, [R1+0x3bc] ;  /* 0x0003bc00011c7983 */ /* 0x000ee80000300800 */
        /* <DEDUP_REMOVED lines=9> */
[----:B-1----:R-:W2:Y:S01]  /*254790*/  LDL.LU.64 R8, [R1+0x7958] ;  /* 0x0079580001087983 */ /* 0x002ea20000300a00 */
[----:B------:R-:W-:-:S02]  /*2547a0*/  LOP3.LUT P6, RZ, R10, 0x1, RZ, 0xc0, !PT ;  /* 0x000000010aff7812 */ /* 0x000fc400078cc0ff */
[C---:B------:R-:W-:Y:S01]  /*2547b0*/  PRMT R10, R14.reuse, 0x7771, RZ ;  /* 0x000077710e0a7816 */ /* 0x040fe200000000ff */
[----:B------:R-:W4:Y:S10]  /*2547c0*/  LDL.LU R4, [R1+0x8] ;  /* 0x0000080001047983 */ /* 0x000f340000300800 */
[----:B--2---:R0:W-:Y:S04]  /*2547d0*/  @P6 STG.E.U8 desc[UR20][R8.64], R10 ;  /* 0x0000000a08006986 */ /* 0x0041e8000c101114 */
[----:B0-----:R-:W2:Y:S01]  /*2547e0*/  LDL.LU.64 R8, [R1+0x7950] ;  /* 0x0079500001087983 */ /* 0x001ea20000300a00 */
        /* <DEDUP_REMOVED lines=14> */
[----:B---3--:R-:W-:-:S11]  /*2548d0*/  PRMT R10, R28, 0x7770, RZ ;  /* 0x000077701c0a7816 */ /* 0x008fd600000000ff */
        /* <DEDUP_REMOVED lines=21> */
[----:B------:R-:W-:Y:S02]  /*254a30*/  LOP3.LUT R8, R8, 0xffefffff, RZ, 0xc0, !PT ;  /* 0xffefffff08087812 */ /* 0x000fe400078ec0ff */
[C---:B------:R-:W-:Y:S02]  /*254a40*/  LOP3.LUT P2, RZ, R29.reuse, 0x400000, RZ, 0xc0, !PT ;  /* 0x004000001dff7812 */ /* 0x040fe4000784c0ff */
[----:B------:R-:W-:Y:S01]  /*254a50*/  LOP3.LUT P3, RZ, R29, 0x800000, RZ, 0xc0, !PT ;  /* 0x008000001dff7812 */ /* 0x000fe2000786c0ff */
        /* <DEDUP_REMOVED lines=25> */
[----:B------:R-:W-:-:S07]  /*254bf0*/  LOP3.LUT P5, RZ, R29, 0x2000000, RZ, 0xc0, !PT ;  /* 0x020000001dff7812 */ /* 0x000fce00078ac0ff */
[----:B------:R-:W-:Y:S02]  /*254c00*/  @P6 LOP3.LUT R8, R8, 0x8000000, RZ, 0xfc, !PT ;  /* 0x0800000008086812 */ /* 0x000fe400078efcff */
[----:B------:R-:W-:Y:S02]  /*254c10*/  LOP3.LUT P6, RZ, R29, 0x4000000, RZ, 0xc0, !PT ;  /* 0x040000001dff7812 */ /* 0x000fe400078cc0ff */
[----:B------:R-:W4:Y:S01]  /*254c20*/  LDL.LU.64 R28, [R1+0x33c8] ;  /* 0x0033c800011c7983 */ /* 0x000f220000300a00 */
[----:B--2---:R-:W-:-:S05]  /*254c30*/  PRMT R10, R0, 0x7770, RZ ;  /* 0x00007770000a7816 */ /* 0x004fca00000000ff */
[----:B------:R0:W-:Y:S02]  /*254c40*/  @P2 STG.E.U8 desc[UR20][R6.64], R10 ;  /* 0x0000000a06002986 */ /* 0x0001e4000c101114 */
[----:B0-----:R-:W-:-:S05]  /*254c50*/  PRMT R10, R0, 0x7771, RZ ;  /* 0x00007771000a7816 */ /* 0x001fca00000000ff */
[----:B---3--:R0:W-:Y:S04]  /*254c60*/  @P3 STG.E.U8 desc[UR20][R2.64], R10 ;  /* 0x0000000a02003986 */ /* 0x0081e8000c101114 */
[----:B0-----:R-:W2:Y:S04]  /*254c70*/  LDL.LU.64 R2, [R1+0x33e8] ;  /* 0x0033e80001027983 */ /* 0x001ea80000300a00 */
[----:B------:R-:W3:Y:S04]  /*254c80*/  LDL.LU R6, [R1+0x394] ;  /* 0x0003940001067983 */ /* 0x000ee80000300800 */
[----:B------:R-:W4:Y:S04]  /*254c90*/  LDL.LU.64 R14, [R1+0x33f0] ;  /* 0x0033f000010e7983 */ /* 0x000f280000300a00 */
[----:B----4-:R0:W-:Y:S04]  /*254ca0*/  STL.64 [R1+0x7938], R14 ;  /* 0x0079380e01007387 */ /* 0x0101e80000100a00 */
[----:B0-----:R-:W4:Y:S01]  /*254cb0*/  LDL.LU.64 R14, [R1+0x33e0] ;  /* 0x0033e000010e7983 */ /* 0x001f220000300a00 */
[----:B------:R-:W-:-:S05]  /*254cc0*/  PRMT R10, R0, 0x7772, RZ ;  /* 0x00007772000a7816 */ /* 0x000fca00000000ff */
[----:B------:R0:W-:Y:S02]  /*254cd0*/  @P4 STG.E.U8 desc[UR20][R24.64], R10 ;  /* 0x0000000a18004986 */ /* 0x0001e4000c101114 */
[----:B0-----:R-:W-:-:S05]  /*254ce0*/  PRMT R10, R0, 0x7773, RZ ;  /* 0x00007773000a7816 */ /* 0x001fca00000000ff */
[----:B------:R0:W-:Y:S02]  /*254cf0*/  @P5 STG.E.U8 desc[UR20][R20.64], R10 ;  /* 0x0000000a14005986 */ /* 0x0001e4000c101114 */
[----:B0-----:R-:W-:-:S05]  /*254d00*/  PRMT R10, R11, 0x7770, RZ ;  /* 0x000077700b0a7816 */ /* 0x001fca00000000ff */
[----:B------:R-:W-:Y:S04]  /*254d10*/  @P6 STG.E.U8 desc[UR20][R26.64], R10 ;  /* 0x0000000a1a006986 */ /* 0x000fe8000c101114 */
[----:B----4-:R0:W-:Y:S04]  /*254d20*/  STL.64 [R1+0x7940], R14 ;  /* 0x0079400e01007387 */ /* 0x0101e80000100a00 */
[----:B0-----:R-:W4:Y:S01]  /*254d30*/  LDL.LU.64 R14, [R1+0x33f8] ;  /* 0x0033f800010e7983 */ /* 0x001f220000300a00 */
[C---:B------:R-:W-:Y:S02]  /*254d40*/  LOP3.LUT P6, RZ, R8.reuse, 0x8000000, RZ, 0xc0, !PT ;  /* 0x0800000008ff7812 */ /* 0x040fe400078cc0ff */
[----:B------:R-:W-:Y:S01]  /*254d50*/  PRMT R10, R11, 0x7771, RZ ;  /* 0x000077710b0a7816 */ /* 0x000fe200000000ff */
[----:B------:R-:W3:Y:S04]  /*254d60*/  LDL.LU.64 R12, [R1+0x3410] ;  /* 0x00341000010c7983 */ /* 0x000ee80000300a00 */
[----:B------:R-:W3:Y:S04]  /*254d70*/  LDL.LU.64 R16, [R1+0x3420] ;  /* 0x0034200001107983 */ /* 0x000ee80000300a00 */
[----:B------:R-:W3:Y:S04]  /*254d80*/  LDL.LU R0, [R1+0x384] ;  /* 0x0003840001007983 */ /* 0x000ee80000300800 */
[----:B------:R-:W3:Y:S04]  /*254d90*/  LDL.LU.64 R18, [R1+0x3408] ;  /* 0x0034080001127983 */ /* 0x000ee80000300a00 */
[----:B------:R-:W3:Y:S04]  /*254da0*/  LDL.LU.64 R22, [R1+0x3418] ;  /* 0x0034180001167983 */ /* 0x000ee80000300a00 */
[----:B------:R-:W3:Y:S04]  /*254db0*/  LDL.LU.64 R24, [R1+0x3438] ;  /* 0x0034380001187983 */ /* 0x000ee80000300a00 */
[----:B------:R-:W3:Y:S04]  /*254dc0*/  LDL.LU R7, [R1+0x398] ;  /* 0x0003980001077983 */ /* 0x000ee80000300800 */
[----:B------:R-:W3:Y:S04]  /*254dd0*/  LDL.LU.64 R20, [R1+0x3448] ;  /* 0x0034480001147983 */ /* 0x000ee80000300a00 */
[----:B------:R-:W3:Y:S04]  /*254de0*/  LDL.LU.64 R26, [R1+0x3430] ;  /* 0x00343000011a7983 */ /* 0x000ee80000300a00 */
[----:B------:R0:W-:Y:S01]  /*254df0*/  @P6 STG.E.U8 desc[UR20][R28.64], R10 ;  /* 0x0000000a1c006986 */ /* 0x0001e2000c101114 */
        /* <DEDUP_REMOVED lines=33> */
[C---:B0-----:R-:W-:Y:S02]  /*255010*/  PRMT R10, R0.reuse, 0x7772, RZ ;  /* 0x00007772000a7816 */ /* 0x041fe400000000ff */
[----:B------:R-:W3:Y:S04]  /*255020*/  LDL.LU.64 R22, [R1+0x3470] ;  /* 0x0034700001167983 */ /* 0x000ee80000300a00 */
        /* <DEDUP_REMOVED lines=8> */
[----:B--2---:R0:W-:Y:S04]  /*2550b0*/  @P5 STG.E.U8 desc[UR20][R2.64], R10 ;  /* 0x0000000a02005986 */ /* 0x0041e8000c101114 */
[----:B0-----:R-:W2:Y:S04]  /*2550c0*/  LDL.LU.64 R2, [R1+0x3458] ;  /* 0x0034580001027983 */ /* 0x001ea80000300a00 */
[----:B------:R-:W4:Y:S04]  /*2550d0*/  LDL.LU.64 R26, [R1+0x3468] ;  /* 0x00346800011a7983 */ /* 0x000f280000300a00 */
[----:B------:R-:W4:Y:S04]  /*2550e0*/  LDL.LU.64 R20, [R1+0x3488] ;  /* 0x0034880001147983 */ /* 0x000f280000300a00 */
[----:B------:R-:W2:Y:S01]  /*2550f0*/  LDL.LU R0, [R1+0x388] ;  /* 0x0003880001007983 */ /* 0x000ea20000300800 */
[----:B------:R-:W-:-:S02]  /*255100*/  LOP3.LUT P6, RZ, R4, 0x200000, RZ, 0xc0, !PT ;  /* 0x0020000004ff7812 */ /* 0x000fc400078cc0ff */
[----:B------:R-:W-:Y:S02]  /*255110*/  LOP3.LUT R8, R8, 0xffffefff, RZ, 0xc0, !PT ;  /* 0xffffefff08087812 */ /* 0x000fe400078ec0ff */
[C---:B------:R-:W-:Y:S02]  /*255120*/  LOP3.LUT P2, RZ, R4.reuse, 0x200, RZ, 0xc0, !PT ;  /* 0x0000020004ff7812 */ /* 0x040fe4000784c0ff */
[C---:B------:R-:W-:Y:S02]  /*255130*/  LOP3.LUT P3, RZ, R4.reuse, 0x400, RZ, 0xc0, !PT ;  /* 0x0000040004ff7812 */ /* 0x040fe4000786c0ff */
[----:B------:R-:W-:Y:S02]  /*255140*/  PRMT R10, R7, 0x7773, RZ ;  /* 0x00007773070a7816 */ /* 0x000fe400000000ff */
[C---:B------:R-:W-:Y:S02]  /*255150*/  LOP3.LUT P4, RZ, R4.reuse, 0x800, RZ, 0xc0, !PT ;  /* 0x0000080004ff7812 */ /* 0x040fe4000788c0ff */
[----:B------:R-:W-:Y:S01]  /*255160*/  LOP3.LUT P5, RZ, R4, 0x1000, RZ, 0xc0, !PT ;  /* 0x0000100004ff7812 */ /* 0x000fe200078ac0ff */
[----:B------:R-:W4:Y:S04]  /*255170*/  LDL.LU.64 R28, [R1+0x3498] ;  /* 0x00349800011c7983 */ /* 0x000f280000300a00 */
[----:B------:R-:W4:Y:S04]  /*255180*/  LDL.LU R25, [R1+0x39c] ;  /* 0x00039c0001197983 */ /* 0x000f280000300800 */
[----:B------:R-:W4:Y:S01]  /*255190*/  LDL.LU.64 R6, [R1+0x3480] ;  /* 0x0034800001067983 */ /* 0x000f220000300a00 */
        /* <DEDUP_REMOVED lines=22> */
[----:B------:R-:W-:-:S07]  /*255300*/  LOP3.LUT P1, RZ, R4, 0x800000, RZ, 0xc0, !PT ;  /* 0x0080000004ff7812 */ /* 0x000fce000782c0ff */
[----:B------:R-:W-:Y:S02]  /*255310*/  @P6 LOP3.LUT R8, R8, 0x80000, RZ, 0xfc, !PT ;  /* 0x0008000008086812 */ /* 0x000fe400078efcff */
[C---:B------:R-:W-:Y:S01]  /*255320*/  LOP3.LUT P6, RZ, R4.reuse, 0x2000, RZ, 0xc0, !PT ;  /* 0x0000200004ff7812 */ /* 0x040fe200078cc0ff */
[----:B---3--:R2:W-:Y:S01]  /*255330*/  @P2 STG.E.U8 desc[UR20][R22.64], R10 ;  /* 0x0000000a16002986 */ /* 0x0085e2000c101114 */
[----:B------:R-:W-:Y:S02]  /*255340*/  LOP3.LUT P2, RZ, R4, 0x1000000, RZ, 0xc0, !PT ;  /* 0x0100000004ff7812 */ /* 0x000fe4000784c0ff */
[----:B--2---:R-:W-:-:S05]  /*255350*/  PRMT R10, R0, 0x7770, RZ ;  /* 0x00007770000a7816 */ /* 0x004fca00000000ff */
[----:B------:R0:W-:Y:S02]  /*255360*/  @P3 STG.E.U8 desc[UR20][R2.64], R10 ;  /* 0x0000000a02003986 */ /* 0x0001e4000c101114 */
[----:B0-----:R-:W-:Y:S02]  /*255370*/  PRMT R10, R0, 0x7771, RZ ;  /* 0x00007771000a7816 */ /* 0x001fe400000000ff */
[----:B------:R-:W2:Y:S04]  /*255380*/  LDL.LU.64 R2, [R1+0x3490] ;  /* 0x0034900001027983 */ /* 0x000ea80000300a00 */
[----:B----4-:R0:W-:Y:S01]  /*255390*/  @P4 STG.E.U8 desc[UR20][R26.64], R10 ;  /* 0x0000000a1a004986 */ /* 0x0101e2000c101114 */
[C---:B------:R-:W-:Y:S02]  /*2553a0*/  LOP3.LUT P3, RZ, R4.reuse, 0x2000000, RZ, 0xc0, !PT ;  /* 0x0200000004ff7812 */ /* 0x040fe4000786c0ff */
[----:B------:R-:W-:-:S02]  /*2553b0*/  LOP3.LUT P4, RZ, R4, 0x4000000, RZ, 0xc0, !PT ;  /* 0x0400000004ff7812 */ /* 0x000fc4000788c0ff */
[----:B0-----:R-:W-:Y:S01]  /*2553c0*/  PRMT R10, R0, 0x7772, RZ ;  /* 0x00007772000a7816 */ /* 0x001fe200000000ff */
[----:B------:R-:W3:Y:S04]  /*2553d0*/  LDL.LU R27, [R1+0x38c] ;  /* 0x00038c00011b7983 */ /* 0x000ee80000300800 */
[----:B------:R0:W-:Y:S04]  /*2553e0*/  STL.64 [R1+0x7930], R4 ;  /* 0x0079300401007387 */ /* 0x0001e80000100a00 */
[----:B------:R-:W-:Y:S01]  /*2553f0*/  @P5 STG.E.U8 desc[UR20][R20.64], R10 ;  /* 0x0000000a14005986 */ /* 0x000fe2000c101114 */
[----:B------:R-:W-:-:S03]  /*255400*/  LOP3.LUT P5, RZ, R4, 0x8000000, RZ, 0xc0, !PT ;  /* 0x0800000004ff7812 */ /* 0x000fc600078ac0ff */
[----:B0-----:R-:W4:Y:S04]  /*255410*/  LDL.LU.64 R4, [R1+0x34b0] ;  /* 0x0034b00001047983 */ /* 0x001f280000300a00 */
[----:B------:R-:W2:Y:S04]  /*255420*/  LDL.LU.64 R14, [R1+0x34b8] ;  /* 0x0034b800010e7983 */ /* 0x000ea80000300a00 */
[----:B--2---:R0:W-:Y:S04]  /*255430*/  STL.64 [R1+0x7920], R14 ;  /* 0x0079200e01007387 */ /* 0x0041e80000100a00 */
[----:B0-----:R-:W2:Y:S01]  /*255440*/  LDL.LU.64 R14, [R1+0x34a8] ;  /* 0x0034a800010e7983 */ /* 0x001ea20000300a00 */
[----:B------:R-:W-:-:S05]  /*255450*/  PRMT R10, R0, 0x7773, RZ ;  /* 0x00007773000a7816 */ /* 0x000fca00000000ff */
[----:B------:R0:W-:Y:S01]  /*255460*/  @P6 STG.E.U8 desc[UR20][R28.64], R10 ;  /* 0x0000000a1c006986 */ /* 0x0001e2000c101114 */
[----:B------:R-:W-:Y:S02]  /*255470*/  LOP3.LUT P6, RZ, R8, 0x80000, RZ, 0xc0, !PT ;  /* 0x0008000008ff7812 */ /* 0x000fe400078cc0ff */
[----:B0-----:R-:W-:-:S11]  /*255480*/  PRMT R10, R25, 0x7770, RZ ;  /* 0x00007770190a7816 */ /* 0x001fd600000000ff */
[----:B------:R-:W-:Y:S01]  /*255490*/  @P6 STG.E.U8 desc[UR20][R6.64], R10 ;  /* 0x0000000a06006986 */ /* 0x000fe2000c101114 */
[----:B------:R-:W-:-:S03]  /*2554a0*/  LOP3.LUT P6, RZ, R8, 0x40000, RZ, 0xc0, !PT ;  /* 0x0004000008ff7812 */ /* 0x000fc600078cc0ff */
[----:B--2---:R0:W-:Y:S04]  /*2554b0*/  STL.64 [R1+0x7928], R14 ;  /* 0x0079280e01007387 */ /* 0x0041e80000100a00 */
[----:B0-----:R-:W2:Y:S01]  /*2554c0*/  LDL.LU.64 R14, [R1+0x34c0] ;  /* 0x0034c000010e7983 */ /* 0x001ea20000300a00 */
[----:B------:R-:W-:-:S03]  /*2554d0*/  PRMT R10, R25, 0x7771, RZ ;  /* 0x00007771190a7816 */ /* 0x000fc600000000ff */
[----:B------:R-:W3:Y:S04]  /*2554e0*/  LDL.LU.64 R12, [R1+0x34d8] ;  /* 0x0034d800010c7983 */ /* 0x000ee80000300a00 */
[----:B------:R-:W3:Y:S04]  /*2554f0*/  LDL.LU.64 R16, [R1+0x34e8] ;  /* 0x0034e80001107983 */ /* 0x000ee80000300a00 */
[----:B------:R-:W3:Y:S04]  /*255500*/  LDL.LU R26, [R1+0x410] ;  /* 0x00041000011a7983 */ /* 0x000ee80000300800 */
[----:B------:R0:W-:Y:S01]  /*255510*/  @P6 STG.E.U8 desc[UR20][R2.64], R10 ;  /* 0x0000000a02006986 */ /* 0x0001e2000c101114 */
[----:B------:R-:W-:-:S03]  /*255520*/  LOP3.LUT P6, RZ, R8, 0x20000, RZ, 0xc0, !PT ;  /* 0x0002000008ff7812 */ /* 0x000fc600078cc0ff */
[----:B------:R-:W3:Y:S04]  /*255530*/  LDL.LU.64 R18, [R1+0x34d0] ;  /* 0x0034d00001127983 */ /* 0x000ee80000300a00 */
[----:B------:R-:W3:Y:S04]  /*255540*/  LDL.LU.64 R22, [R1+0x34e0] ;  /* 0x0034e00001167983 */ /* 0x000ee80000300a00 */
[----:B------:R-:W3:Y:S04]  /*255550*/  LDL.LU.64 R20, [R1+0x3500] ;  /* 0x0035000001147983 */ /* 0x000ee80000300a00 */
[----:B------:R-:W3:Y:S04]  /*255560*/  LDL.LU.64 R28, [R1+0x3510] ;  /* 0x00351000011c7983 */ /* 0x000ee80000300a00 */
[----:B------:R-:W3:Y:S04]  /*255570*/  LDL.LU R24, [R1+0x400] ;  /* 0x0004000001187983 */ /* 0x000ee80000300800 */
[----:B------:R-:W3:Y:S01]  /*255580*/  LDL.LU.64 R6, [R1+0x34f8] ;  /* 0x0034f80001067983 */ /* 0x000ee20000300a00 */
[----:B0-----:R-:W-:-:S03]  /*255590*/  PRMT R10, R25, 0x7772, RZ ;  /* 0x00007772190a7816 */ /* 0x001fc600000000ff */
[----:B------:R-:W3:Y:S04]  /*2555a0*/  LDL.LU.64 R2, [R1+0x3508] ;  /* 0x0035080001027983 */ /* 0x000ee80000300a00 */
[----:B----4-:R0:W-:Y:S01]  /*2555b0*/  @P6 STG.E.U8 desc[UR20][R4.64], R10 ;  /* 0x0000000a04006986 */ /* 0x0101e2000c101114 */
[C---:B------:R-:W-:Y:S02]  /*2555c0*/  LOP3.LUT P6, RZ, R8.reuse, 0x10000, RZ, 0xc0, !PT ;  /* 0x0001000008ff7812 */ /* 0x040fe400078cc0ff */
[----:B0-----:R-:W-:Y:S01]  /*2555d0*/  PRMT R10, R25, 0x7773, RZ ;  /* 0x00007773190a7816 */ /* 0x001fe200000000ff */
[----:B------:R-:W4:Y:S04]  /*2555e0*/  LDL.LU.64 R4, [R1+0x7930] ;  /* 0x0079300001047983 */ /* 0x000f280000300a00 */
[----:B------:R-:W4:Y:S06]  /*2555f0*/  LDL.LU R0, [R1+0xc] ;  /* 0x00000c0001007983 */ /* 0x000f2c0000300800 */
[----:B--2---:R0:W-:Y:S04]  /*255600*/  @P6 STG.E.U8 desc[UR20][R14.64], R10 ;  /* 0x0000000a0e006986 */ /* 0x0041e8000c101114 */
[----:B0-----:R-:W2:Y:S01]  /*255610*/  LDL.LU.64 R14, [R1+0x7928] ;  /* 0x00792800010e7983 */ /* 0x001ea20000300a00 */
[----:B------:R-:W-:-:S02]  /*255620*/  LOP3.LUT P6, RZ, R8, 0x8000, RZ, 0xc0, !PT ;  /* 0x0000800008ff7812 */ /* 0x000fc400078cc0ff */
[----:B---3--:R-:W-:-:S11]  /*255630*/  PRMT R10, R27, 0x7770, RZ ;  /* 0x000077701b0a7816 */ /* 0x008fd600000000ff */
[----:B--2---:R0:W-:Y:S04]  /*255640*/  @P6 STG.E.U8 desc[UR20][R14.64], R10 ;  /* 0x0000000a0e006986 */ /* 0x0041e8000c101114 */
[----:B0-----:R-:W2:Y:S01]  /*255650*/  LDL.LU.64 R14, [R1+0x7920] ;  /* 0x00792000010e7983 */ /* 0x001ea20000300a00 */
[----:B------:R-:W-:Y:S02]  /*255660*/  LOP3.LUT P6, RZ, R8, 0x4000, RZ, 0xc0, !PT ;  /* 0x0000400008ff7812 */ /* 0x000fe400078cc0ff */
[----:B------:R-:W-:-:S11]  /*255670*/  PRMT R10, R27, 0x7771, RZ ;  /* 0x000077711b0a7816 */ /* 0x000fd600000000ff */
        /* <DEDUP_REMOVED lines=21> */
[----:B----4-:R-:W-:-:S02]  /*2557d0*/  LOP3.LUT P2, RZ, R4, 0x10000000, RZ, 0xc0, !PT ;  /* 0x1000000004ff7812 */ /* 0x010fc4000784c0ff */
[----:B------:R-:W-:Y:S02]  /*2557e0*/  LOP3.LUT P3, RZ, R4, 0x20000000, RZ, 0xc0, !PT ;  /* 0x2000000004ff7812 */ /* 0x000fe4000786c0ff */
[----:B------:R-:W-:Y:S01]  /*2557f0*/  PRMT R10, R24, 0x7772, RZ ;  /* 0x00007772180a7816 */ /* 0x000fe200000000ff */
[----:B------:R-:W4:Y:S04]  /*255800*/  LDL.LU.64 R28, [R1+0x3520] ;  /* 0x00352000011c7983 */ /* 0x000f280000300a00 */
[----:B------:R-:W4:Y:S01]  /*255810*/  LDL.LU.64 R20, [R1+0x3530] ;  /* 0x0035300001147983 */ /* 0x000f220000300a00 */
[C---:B------:R-:W-:Y:S02]  /*255820*/  LOP3.LUT P4, RZ, R4.reuse, 0x40000000, RZ, 0xc0, !PT ;  /* 0x4000000004ff7812 */ /* 0x040fe4000788c0ff */
[----:B------:R-:W-:Y:S01]  /*255830*/  LOP3.LUT P5, RZ, R4, 0x80000000, RZ, 0xc0, !PT ;  /* 0x8000000004ff7812 */ /* 0x000fe200078ac0ff */
        /* <DEDUP_REMOVED lines=31> */
[----:B------:R-:W-:Y:S02]  /*255a30*/  LOP3.LUT P6, RZ, R0, 0x4, RZ, 0xc0, !PT ;  /* 0x0000000400ff7812 */ /* 0x000fe400078cc0ff */
[----:B------:R-:W-:-:S11]  /*255a40*/  LOP3.LUT R8, R8, 0xfffffbff, RZ, 0xc0, !PT ;  /* 0xfffffbff08087812 */ /* 0x000fd600078ec0ff */
[----:B------:R-:W-:Y:S02]  /*255a50*/  @P6 LOP3.LUT R8, R8, 0x400, RZ, 0xfc, !PT ;  /* 0x0000040008086812 */ /* 0x000fe400078efcff */
[----:B------:R-:W-:Y:S02]  /*255a60*/  LOP3.LUT P6, RZ, R0, 0x2, RZ, 0xc0, !PT ;  /* 0x0000000200ff7812 */ /* 0x000fe400078cc0ff */
[----:B------:R-:W-:Y:S02]  /*255a70*/  PRMT R10, R4, 0x7770, RZ ;  /* 0x00007770040a7816 */ /* 0x000fe400000000ff */
[----:B------:R-:W-:-:S03]  /*255a80*/  LOP3.LUT R8, R8, 0xfffff7ff, RZ, 0xc0, !PT ;  /* 0xfffff7ff08087812 */ /* 0x000fc600078ec0ff */
[----:B------:R0:W-:Y:S06]  /*255a90*/  @P4 STG.E.U8 desc[UR20][R28.64], R10 ;  /* 0x0000000a1c004986 */ /* 0x0001ec000c101114 */
[----:B------:R-:W-:Y:S02]  /*255aa0*/  @P6 LOP3.LUT R8, R8, 0x800, RZ, 0xfc, !PT ;  /* 0x0000080008086812 */ /* 0x000fe400078efcff */
[----:B------:R-:W-:Y:S02]  /*255ab0*/  LOP3.LUT P6, RZ, R0, 0x1, RZ, 0xc0, !PT ;  /* 0x0000000100ff7812 */ /* 0x000fe400078cc0ff */
[C---:B0-----:R-:W-:Y:S01]  /*255ac0*/  PRMT R10, R4.reuse, 0x7771, RZ ;  /* 0x00007771040a7816 */ /* 0x041fe200000000ff */
[----:B------:R-:W4:Y:S04]  /*255ad0*/  LDL.LU R28, [R1+0x418] ;  /* 0x00041800011c7983 */ /* 0x000f280000300800 */
[----:B------:R-:W4:Y:S04]  /*255ae0*/  LDL.LU.64 R12, [R1+0x3570] ;  /* 0x00357000010c7983 */ /* 0x000f280000300a00 */
[----:B------:R-:W4:Y:S04]  /*255af0*/  LDL.LU.64 R16, [R1+0x3580] ;  /* 0x0035800001107983 */ /* 0x000f280000300a00 */
[----:B------:R-:W4:Y:S04]  /*255b00*/  LDL.LU.64 R18, [R1+0x35a0] ;  /* 0x0035a00001127983 */ /* 0x000f280000300a00 */
[----:B------:R0:W-:Y:S04]  /*255b10*/  @P5 STG.E.U8 desc[UR20][R20.64], R10 ;  /* 0x0000000a14005986 */ /* 0x0001e8000c101114 */
[----:B------:R-:W4:Y:S04]  /*255b20*/  LDL.LU.64 R22, [R1+0x35b0] ;  /* 0x0035b00001167983 */ /* 0x000f280000300a00 */
[----:B------:R-:W4:Y:S04]  /*255b30*/  LDL.LU R29, [R1+0x408] ;  /* 0x00040800011d7983 */ /* 0x000f280000300800 */
[----:B------:R-:W4:Y:S01]  /*255b40*/  LDL.LU.64 R24, [R1+0x3598] ;  /* 0x0035980001187983 */ /* 0x000f220000300a00 */
[----:B0-----:R-:W-:-:S03]  /*255b50*/  PRMT R10, R4, 0x7772, RZ ;  /* 0x00007772040a7816 */ /* 0x001fc600000000ff */
        /* <DEDUP_REMOVED lines=8> */
[----:B------:R-:W2:Y:S04]  /*255be0*/  LDL.LU.64 R6, [R1+0x35d0] ;  /* 0x0035d00001067983 */ /* 0x000ea80000300a00 */
[----:B------:R-:W2:Y:S06]  /*255bf0*/  LDL.LU R4, [R1+0x41c] ;  /* 0x00041c0001047983 */ /* 0x000eac0000300800 */
        /* <DEDUP_REMOVED lines=39> */
[----:B---3--:R0:W-:Y:S04]  /*255e70*/  @P5 STG.E.U8 desc[UR20][R2.64], R10 ;  /* 0x0000000a02005986 */ /* 0x0081e8000c101114 */
        /* <DEDUP_REMOVED lines=9> */
[----:B------:R-:W4:Y:S04]  /*255f10*/  LDL.LU R22, [R1+0x10] ;  /* 0x0000100001167983 */ /* 0x000f280000300800 */
[----:B--2---:R0:W-:Y:S04]  /*255f20*/  @P2 STG.E.U8 desc[UR20][R2.64], R10 ;  /* 0x0000000a02002986 */ /* 0x0041e8000c101114 */
[----:B0-----:R-:W2:Y:S04]  /*255f30*/  LDL.LU.64 R2, [R1+0x3630] ;  /* 0x0036300001027983 */ /* 0x001ea80000300a00 */
[----:B------:R-:W2:Y:S04]  /*255f40*/  LDL.LU R23, [R1+0x3f0] ;  /* 0x0003f00001177983 */ /* 0x000ea80000300800 */
[----:B------:R-:W3:Y:S01]  /*255f50*/  LDL.LU.64 R14, [R1+0x3640] ;  /* 0x00364000010e7983 */ /* 0x000ee20000300a00 */
        /* <DEDUP_REMOVED lines=28> */
[----:B------:R0:W-:Y:S01]  /*256120*/  @P3 STG.E.U8 desc[UR20][R18.64], R10 ;  /* 0x0000000a12003986 */ /* 0x0001e2000c101114 */
[----:B------:R-:W-:Y:S02]  /*256130*/  LOP3.LUT R8, R8, 0xfffffff7, RZ, 0xc0, !PT ;  /* 0xfffffff708087812 */ /* 0x000fe400078ec0ff */
[----:B0-----:R-:W-:-:S07]  /*256140*/  PRMT R10, R4, 0x7773, RZ ;  /* 0x00007773040a7816 */ /* 0x001fce00000000ff */
[----:B------:R-:W-:Y:S02]  /*256150*/  @P6 LOP3.LUT R8, R8, 0x8, RZ, 0xfc, !PT ;  /* 0x0000000808086812 */ /* 0x000fe400078efcff */
[----:B------:R-:W-:Y:S01]  /*256160*/  LOP3.LUT P6, RZ, R0, 0x80000, RZ, 0xc0, !PT ;  /* 0x0008000000ff7812 */ /* 0x000fe200078cc0ff */
[----:B----4-:R0:W-:Y:S02]  /*256170*/  @P4 STG.E.U8 desc[UR20][R24.64], R10 ;  /* 0x0000000a18004986 */ /* 0x0101e4000c101114 */
        /* <DEDUP_REMOVED lines=8> */
[C---:B------:R-:W-:Y:S02]  /*256200*/  LOP3.LUT P0, RZ, R0.reuse, 0x10000000, RZ, 0xc0, !PT ;  /* 0x1000000000ff7812 */ /* 0x040fe4000780c0ff */
[C---:B------:R-:W-:Y:S02]  /*256210*/  LOP3.LUT P1, RZ, R0.reuse, 0x20000000, RZ, 0xc0, !PT ;  /* 0x2000000000ff7812 */ /* 0x040fe4000782c0ff */
[C---:B------:R-:W-:Y:S02]  /*256220*/  LOP3.LUT P2, RZ, R0.reuse, 0x40000000, RZ, 0xc0, !PT ;  /* 0x4000000000ff7812 */ /* 0x040fe4000784c0ff */
[----:B0-----:R-:W-:Y:S02]  /*256230*/  PRMT R10, R7, 0x7773, RZ ;  /* 0x00007773070a7816 */ /* 0x001fe400000000ff */
[----:B------:R-:W-:-:S02]  /*256240*/  LOP3.LUT P3, RZ, R0, 0x80000000, RZ, 0xc0, !PT ;  /* 0x8000000000ff7812 */ /* 0x000fc4000786c0ff */
[----:B------:R-:W4:Y:S04]  /*256250*/  LDL.LU R0, [R1+0x3d0] ;  /* 0x0003d00001007983 */ /* 0x000f280000300800 */
[----:B--2---:R0:W-:Y:S01]  /*256260*/  @P6 STG.E.U8 desc[UR20][R2.64], R10 ;  /* 0x0000000a02006986 */ /* 0x0041e2000c101114 */
[----:B------:R-:W-:-:S03]  /*256270*/  LOP3.LUT P6, RZ, R8, 0x2, RZ, 0xc0, !PT ;  /* 0x0000000208ff7812 */ /* 0x000fc600078cc0ff */
[----:B------:R-:W2:Y:S04]  /*256280*/  LDL.LU.64 R12, [R1+0x3658] ;  /* 0x00365800010c7983 */ /* 0x000ea80000300a00 */
[----:B------:R-:W4:Y:S04]  /*256290*/  LDL.LU.64 R16, [R1+0x3638] ;  /* 0x0036380001107983 */ /* 0x000f280000300a00 */
[----:B------:R-:W4:Y:S04]  /*2562a0*/  LDL.LU.64 R18, [R1+0x3650] ;  /* 0x0036500001127983 */ /* 0x000f280000300a00 */
[----:B------:R-:W4:Y:S04]  /*2562b0*/  LDL.LU.64 R24, [R1+0x3668] ;  /* 0x0036680001187983 */ /* 0x000f280000300a00 */
[----:B------:R-:W4:Y:S04]  /*2562c0*/  LDL.LU.64 R20, [R1+0x3678] ;  /* 0x0036780001147983 */ /* 0x000f280000300a00 */
[----:B------:R-:W4:Y:S04]  /*2562d0*/  LDL.LU R4, [R1+0x3f4] ;  /* 0x0003f40001047983 */ /* 0x000f280000300800 */
[----:B------:R-:W4:Y:S04]  /*2562e0*/  LDL.LU.64 R26, [R1+0x3660] ;  /* 0x00366000011a7983 */ /* 0x000f280000300a00 */
[----:B------:R-:W4:Y:S04]  /*2562f0*/  LDL.LU.64 R28, [R1+0x3670] ;  /* 0x00367000011c7983 */ /* 0x000f280000300a00 */
[----:B------:R-:W4:Y:S01]  /*256300*/  LDL.LU.64 R6, [R1+0x3690] ;  /* 0x0036900001067983 */ /* 0x000f220000300a00 */
[----:B0-----:R-:W-:-:S03]  /*256310*/  PRMT R10, R23, 0x7770, RZ ;  /* 0x00007770170a7816 */ /* 0x001fc600000000ff */
[----:B------:R-:W4:Y:S04]  /*256320*/  LDL.LU.64 R2, [R1+0x36a0] ;  /* 0x0036a00001027983 */ /* 0x000f280000300a00 */
[----:B---3--:R0:W-:Y:S04]  /*256330*/  @P6 STG.E.U8 desc[UR20][R14.64], R10 ;  /* 0x0000000a0e006986 */ /* 0x0081e8000c101114 */
[----:B0-----:R-:W3:Y:S04]  /*256340*/  LDL.LU.64 R14, [R1+0x7908] ;  /* 0x00790800010e7983 */ /* 0x001ee80000300a00 */
[----:B------:R-:W2:Y:S01]  /*256350*/  LDL.LU.64 R10, [R1+0x3628] ;  /* 0x00362800010a7983 */ /* 0x000ea20000300a00 */
[----:B------:R-:W-:-:S02]  /*256360*/  LOP3.LUT P6, RZ, R8, 0x1, RZ, 0xc0, !PT ;  /* 0x0000000108ff7812 */ /* 0x000fc400078cc0ff */
[----:B------:R-:W-:Y:S02]  /*256370*/  PRMT R8, R23, 0x7771, RZ ;  /* 0x0000777117087816 */ /* 0x000fe400000000ff */
[C---:B------:R-:W-:Y:S02]  /*256380*/  LOP3.LUT P4, RZ, R22.reuse, 0x1, RZ, 0xc0, !PT ;  /* 0x0000000116ff7812 */ /* 0x040fe4000788c0ff */
[----:B------:R-:W-:-:S07]  /*256390*/  LOP3.LUT P5, RZ, R22, 0x2, RZ, 0xc0, !PT ;  /* 0x0000000216ff7812 */ /* 0x000fce00078ac0ff */
[----:B--2---:R0:W-:Y:S01]  /*2563a0*/  @P6 STG.E.U8 desc[UR20][R10.64], R8 ;  /* 0x000000080a006986 */ /* 0x0041e2000c101114 */
[----:B------:R-:W-:Y:S02]  /*2563b0*/  LOP3.LUT P6, RZ, R9, 0x80000000, RZ, 0xc0, !PT ;  /* 0x8000000009ff7812 */ /* 0x000fe400078cc0ff */
[----:B0-----:R-:W-:-:S11]  /*2563c0*/  PRMT R8, R23, 0x7772, RZ ;  /* 0x0000777217087816 */ /* 0x001fd600000000ff */
        /* <DEDUP_REMOVED lines=98> */
[----:B------:R-:W-:Y:S01]  /*2569f0*/  PRMT R8, R0, 0x7770, RZ ;  /* 0x0000777000087816 */ /* 0x000fe200000000ff */
[----:B------:R-:W3:Y:S10]  /*256a00*/  LDL.LU R29, [R1+0x14] ;  /* 0x00001400011d7983 */ /* 0x000ef40000300800 */
        /* <DEDUP_REMOVED lines=47> */
[----:B------:R-:W4:Y:S04]  /*256d00*/  LDL.LU R17, [R1+0x3e4] ;  /* 0x0003e40001117983 */ /* 0x000f280000300800 */
[----:B----4-:R0:W-:Y:S04]  /*256d10*/  STL [R1+0x78e8], R17 ;  /* 0x0078e81101007387 */ /* 0x0101e80000100800 */
        /* <DEDUP_REMOVED lines=39> */
[----:B------:R-:W4:Y:S04]  /*256f90*/  LDL.LU.64 R24, [R1+0x37e8] ;  /* 0x0037e80001187983 */ /* 0x000f280000300a00 */
[----:B------:R0:W-:Y:S02]  /*256fa0*/  @P5 STG.E.U8 desc[UR20][R20.64], R8 ;  /* 0x0000000814005986 */ /* 0x0001e4000c101114 */
[----:B0-----:R-:W-:-:S02]  /*256fb0*/  PRMT R8, R4, 0x7773, RZ ;  /* 0x0000777304087816 */ /* 0x001fc400000000ff */
        /* <DEDUP_REMOVED lines=20> */
[----:B0-----:R-:W4:Y:S01]  /*257100*/  LDL.LU R17, [R1+0x78e8] ;  /* 0x0078e80001117983 */ /* 0x001f220000300800 */
[----:B------:R-:W-:-:S02]  /*257110*/  LOP3.LUT P6, RZ, R9, 0x8000, RZ, 0xc0, !PT ;  /* 0x0000800009ff7812 */ /* 0x000fc400078cc0ff */
[C---:B------:R-:W-:Y:S02]  /*257120*/  LOP3.LUT P0, RZ, R29.reuse, 0x4, RZ, 0xc0, !PT ;  /* 0x000000041dff7812 */ /* 0x040fe4000780c0ff */
[C---:B------:R-:W-:Y:S02]  /*257130*/  LOP3.LUT P1, RZ, R29.reuse, 0x8, RZ, 0xc0, !PT ;  /* 0x000000081dff7812 */ /* 0x040fe4000782c0ff */
[C---:B------:R-:W-:Y:S02]  /*257140*/  LOP3.LUT P2, RZ, R29.reuse, 0x10, RZ, 0xc0, !PT ;  /* 0x000000101dff7812 */ /* 0x040fe4000784c0ff */
[C---:B------:R-:W-:Y:S02]  /*257150*/  LOP3.LUT P3, RZ, R29.reuse, 0x20, RZ, 0xc0, !PT ;  /* 0x000000201dff7812 */ /* 0x040fe4000786c0ff */
[C---:B------:R-:W-:Y:S02]  /*257160*/  LOP3.LUT P4, RZ, R29.reuse, 0x40, RZ, 0xc0, !PT ;  /* 0x000000401dff7812 */ /* 0x040fe4000788c0ff */
[----:B------:R-:W-:-:S02]  /*257170*/  LOP3.LUT P5, RZ, R29, 0x80, RZ, 0xc0, !PT ;  /* 0x000000801dff7812 */ /* 0x000fc400078ac0ff */
[----:B----4-:R-:W-:-:S05]  /*257180*/  PRMT R8, R17, 0x7770, RZ ;  /* 0x0000777011087816 */ /* 0x010fca00000000ff */
        /* <DEDUP_REMOVED lines=22> */
[----:B0-----:R-:W2:Y:S04]  /*2572f0*/  LDL.LU.64 R2, [R1+0x3830] ;  /* 0x0038300001027983 */ /* 0x001ea80000300a00 */
[----:B------:R-:W3:Y:S04]  /*257300*/  LDL.LU.64 R18, [R1+0x3840] ;  /* 0x0038400001127983 */ /* 0x000ee80000300a00 */
[----:B------:R-:W4:Y:S04]  /*257310*/  LDL.LU.64 R26, [R1+0x3828] ;  /* 0x00382800011a7983 */ /* 0x000f280000300a00 */
[----:B------:R-:W4:Y:S04]  /*257320*/  LDL.LU.64 R22, [R1+0x3838] ;  /* 0x0038380001167983 */ /* 0x000f280000300a00 */
[----:B------:R-:W4:Y:S04]  /*257330*/  LDL.LU.64 R24, [R1+0x3858] ;  /* 0x0038580001187983 */ /* 0x000f280000300a00 */
[----:B------:R-:W4:Y:S01]  /*257340*/  LDL.LU R6, [R1+0x3c8] ;  /* 0x0003c80001067983 */ /* 0x000f220000300800 */
[----:B------:R-:W-:-:S02]  /*257350*/  LOP3.LUT P2, RZ, R29, 0x100, RZ, 0xc0, !PT ;  /* 0x000001001dff7812 */ /* 0x000fc4000784c0ff */
[C---:B------:R-:W-:Y:S02]  /*257360*/  LOP3.LUT P3, RZ, R29.reuse, 0x200, RZ, 0xc0, !PT ;  /* 0x000002001dff7812 */ /* 0x040fe4000786c0ff */
[C---:B------:R-:W-:Y:S02]  /*257370*/  PRMT R8, R4.reuse, 0x7772, RZ ;  /* 0x0000777204087816 */ /* 0x040fe400000000ff */
[----:B------:R-:W-:Y:S01]  /*257380*/  LOP3.LUT P4, RZ, R29, 0x400, RZ, 0xc0, !PT ;  /* 0x000004001dff7812 */ /* 0x000fe2000788c0ff */
[----:B------:R-:W4:Y:S04]  /*257390*/  LDL.LU.64 R20, [R1+0x3868] ;  /* 0x0038680001147983 */ /* 0x000f280000300a00 */
[----:B------:R-:W4:Y:S04]  /*2573a0*/  LDL.LU R28, [R1+0x3ec] ;  /* 0x0003ec00011c7983 */ /* 0x000f280000300800 */
[----:B--2---:R0:W-:Y:S02]  /*2573b0*/  @P2 STG.E.U8 desc[UR20][R2.64], R8 ;  /* 0x0000000802002986 */ /* 0x0041e4000c101114 */
[----:B0-----:R-:W-:-:S02]  /*2573c0*/  PRMT R8, R4, 0x7773, RZ ;  /* 0x0000777304087816 */ /* 0x001fc400000000ff */
[----:B------:R-:W2:Y:S04]  /*2573d0*/  LDL.LU.64 R2, [R1+0x3850] ;  /* 0x0038500001027983 */ /* 0x000ea80000300a00 */
[----:B---3--:R4:W-:Y:S02]  /*2573e0*/  @P3 STG.E.U8 desc[UR20][R18.64], R8 ;  /* 0x0000000812003986 */ /* 0x0089e4000c101114 */
[----:B----4-:R-:W-:-:S05]  /*2573f0*/  PRMT R8, R6, 0x7770, RZ ;  /* 0x0000777006087816 */ /* 0x010fca00000000ff */
[----:B------:R0:W-:Y:S04]  /*257400*/  @P4 STG.E.U8 desc[UR20][R26.64], R8 ;  /* 0x000000081a004986 */ /* 0x0001e8000c101114 */
        /* <DEDUP_REMOVED lines=26> */
[----:B------:R-:W-:Y:S02]  /*2575b0*/  LOP3.LUT R9, R9, 0xfffffbff, RZ, 0xc0, !PT ;  /* 0xfffffbff09097812 */ /* 0x000fe400078ec0ff */
[----:B------:R-:W-:-:S02]  /*2575c0*/  LOP3.LUT P5, RZ, R29, 0x800, RZ, 0xc0, !PT ;  /* 0x000008001dff7812 */ /* 0x000fc400078ac0ff */
[----:B------:R-:W-:Y:S01]  /*2575d0*/  PRMT R8, R6, 0x7771, RZ ;  /* 0x0000777106087816 */ /* 0x000fe200000000ff */
[----:B------:R-:W4:Y:S02]  /*2575e0*/  LDL.LU.64 R10, [R1+0x3888] ;  /* 0x00388800010a7983 */ /* 0x000f240000300a00 */
[----:B------:R-:W-:Y:S02]  /*2575f0*/  @P6 LOP3.LUT R9, R9, 0x400, RZ, 0xfc, !PT ;  /* 0x0000040009096812 */ /* 0x000fe400078efcff */
[----:B------:R-:W-:Y:S01]  /*257600*/  LOP3.LUT P6, RZ, R29, 0x2000, RZ, 0xc0, !PT ;  /* 0x000020001dff7812 */ /* 0x000fe200078cc0ff */
[----:B------:R-:W4:Y:S04]  /*257610*/  LDL.LU R4, [R1+0x450] ;  /* 0x0004500001047983 */ /* 0x000f280000300800 */
[----:B------:R-:W4:Y:S01]  /*257620*/  LDL.LU.64 R14, [R1+0x38a8] ;  /* 0x0038a800010e7983 */ /* 0x000f220000300a00 */
[----:B------:R-:W-:-:S03]  /*257630*/  LOP3.LUT R9, R9, 0xfffff7ff, RZ, 0xc0, !PT ;  /* 0xfffff7ff09097812 */ /* 0x000fc600078ec0ff */
[----:B------:R-:W4:Y:S04]  /*257640*/  LDL.LU.64 R16, [R1+0x38b8] ;  /* 0x0038b80001107983 */ /* 0x000f280000300a00 */
[----:B------:R-:W4:Y:S01]  /*257650*/  LDL.LU.64 R18, [R1+0x38a0] ;  /* 0x0038a00001127983 */ /* 0x000f220000300a00 */
[----:B------:R-:W-:Y:S02]  /*257660*/  @P6 LOP3.LUT R9, R9, 0x800, RZ, 0xfc, !PT ;  /* 0x0000080009096812 */ /* 0x000fe400078efcff */
[----:B------:R-:W-:Y:S01]  /*257670*/  LOP3.LUT P6, RZ, R29, 0x1000, RZ, 0xc0, !PT ;  /* 0x000010001dff7812 */ /* 0x000fe200078cc0ff */
[----:B------:R0:W-:Y:S02]  /*257680*/  @P5 STG.E.U8 desc[UR20][R22.64], R8 ;  /* 0x0000000816005986 */ /* 0x0001e4000c101114 */
[----:B0-----:R-:W-:-:S02]  /*257690*/  PRMT R8, R6, 0x7772, RZ ;  /* 0x0000777206087816 */ /* 0x001fc400000000ff */
[----:B------:R-:W4:Y:S08]  /*2576a0*/  LDL.LU.64 R22, [R1+0x38b0] ;  /* 0x0038b00001167983 */ /* 0x000f300000300a00 */
        /* <DEDUP_REMOVED lines=8> */
[----:B------:R0:W-:Y:S01]  /*257730*/  @P6 STG.E.U8 desc[UR20][R2.64], R8 ;  /* 0x0000000802006986 */ /* 0x0001e2000c101114 */
[----:B------:R-:W-:-:S02]  /*257740*/  LOP3.LUT P6, RZ, R9, 0x200, RZ, 0xc0, !PT ;  /* 0x0000020009ff7812 */ /* 0x000fc400078cc0ff */
[----:B0-----:R-:W-:Y:S01]  /*257750*/  PRMT R8, R28, 0x7771, RZ ;  /* 0x000077711c087816 */ /* 0x001fe200000000ff */
[----:B------:R-:W4:Y:S04]  /*257760*/  LDL.LU.64 R2, [R1+0x38c8] ;  /* 0x0038c80001027983 */ /* 0x000f280000300a00 */
[----:B------:R-:W4:Y:S06]  /*257770*/  LDL.LU R6, [R1+0x430] ;  /* 0x0004300001067983 */ /* 0x000f2c0000300800 */
[----:B---3--:R0:W-:Y:S01]  /*257780*/  @P6 STG.E.U8 desc[UR20][R26.64], R8 ;  /* 0x000000081a006986 */ /* 0x0081e2000c101114 */
[----:B------:R-:W-:-:S02]  /*257790*/  LOP3.LUT P6, RZ, R9, 0x100, RZ, 0xc0, !PT ;  /* 0x0000010009ff7812 */ /* 0x000fc400078cc0ff */
[----:B0-----:R-:W-:Y:S01]  /*2577a0*/  PRMT R8, R28, 0x7772, RZ ;  /* 0x000077721c087816 */ /* 0x001fe200000000ff */
[----:B------:R-:W3:Y:S10]  /*2577b0*/  LDL.LU R27, [R1+0x18] ;  /* 0x00001800011b7983 */ /* 0x000ef40000300800 */
[----:B--2---:R0:W-:Y:S04]  /*2577c0*/  @P6 STG.E.U8 desc[UR20][R12.64], R8 ;  /* 0x000000080c006986 */ /* 0x0041e8000c101114 */
[----:B0-----:R-:W2:Y:S01]  /*2577d0*/  LDL.LU.64 R12, [R1+0x78e0] ;  /* 0x0078e000010c7983 */ /* 0x001ea20000300a00 */
[----:B------:R-:W-:-:S02]  /*2577e0*/  LOP3.LUT P6, RZ, R9, 0x80, RZ, 0xc0, !PT ;  /* 0x0000008009ff7812 */ /* 0x000fc400078cc0ff */
[----:B------:R-:W-:-:S11]  /*2577f0*/  PRMT R8, R28, 0x7773, RZ ;  /* 0x000077731c087816 */ /* 0x000fd600000000ff */
[----:B--2---:R0:W-:Y:S04]  /*257800*/  @P6 STG.E.U8 desc[UR20][R12.64], R8 ;  /* 0x000000080c006986 */ /* 0x0041e8000c101114 */
[----:B0-----:R-:W2:Y:S01]  /*257810*/  LDL.LU.64 R12, [R1+0x78d8] ;  /* 0x0078d800010c7983 */ /* 0x001ea20000300a00 */
[----:B------:R-:W-:Y:S02]  /*257820*/  LOP3.LUT P6, RZ, R9, 0x40, RZ, 0xc0, !PT ;  /* 0x0000004009ff7812 */ /* 0x000fe400078cc0ff */
[----:B----4-:R-:W-:Y:S02]  /*257830*/  PRMT R8, R7, 0x7770, RZ ;  /* 0x0000777007087816 */ /* 0x010fe400000000ff */
[C---:B------:R-:W-:Y:S02]  /*257840*/  LOP3.LUT P0, RZ, R29.reuse, 0x200000, RZ, 0xc0, !PT ;  /* 0x002000001dff7812 */ /* 0x040fe4000780c0ff */
[----:B------:R-:W-:-:S02]  /*257850*/  LOP3.LUT P1, RZ, R29, 0x400000, RZ, 0xc0, !PT ;  /* 0x004000001dff7812 */ /* 0x000fc4000782c0ff */
[C---:B------:R-:W-:Y:S02]  /*257860*/  LOP3.LUT P2, RZ, R29.reuse, 0x800000, RZ, 0xc0, !PT ;  /* 0x008000001dff7812 */ /* 0x040fe4000784c0ff */
[----:B------:R-:W-:-:S03]  /*257870*/  LOP3.LUT P3, RZ, R29, 0x1000000, RZ, 0xc0, !PT ;  /* 0x010000001dff7812 */ /* 0x000fc6000786c0ff */
[----:B--2---:R0:W-:Y:S04]  /*257880*/  @P6 STG.E.U8 desc[UR20][R12.64], R8 ;  /* 0x000000080c006986 */ /* 0x0041e8000c101114 */
[----:B0-----:R-:W2:Y:S01]  /*257890*/  LDL.LU.64 R12, [R1+0x78d0] ;  /* 0x0078d000010c7983 */ /* 0x001ea20000300a00 */
[----:B------:R-:W-:Y:S02]  /*2578a0*/  LOP3.LUT P6, RZ, R9, 0x20, RZ, 0xc0, !PT ;  /* 0x0000002009ff7812 */ /* 0x000fe400078cc0ff */
        /* <DEDUP_REMOVED lines=12> */
[----:B0-----:R-:W-:-:S05]  /*257970*/  PRMT R8, R4, 0x7772, RZ ;  /* 0x0000777204087816 */ /* 0x001fca00000000ff */
[----:B------:R0:W-:Y:S02]  /*257980*/  @P3 STG.E.U8 desc[UR20][R24.64], R8 ;  /* 0x0000000818003986 */ /* 0x0001e4000c101114 */
[----:B0-----:R-:W-:Y:S02]  /*257990*/  PRMT R8, R4, 0x7773, RZ ;  /* 0x0000777304087816 */ /* 0x001fe400000000ff */
[----:B------:R-:W4:Y:S01]  /*2579a0*/  LDL.LU.64 R4, [R1+0x38e8] ;  /* 0x0038e80001047983 */ /* 0x000f220000300a00 */
[----:B---3--:R-:W-:Y:S02]  /*2579b0*/  LOP3.LUT P6, RZ, R27, 0x80, RZ, 0xc0, !PT ;  /* 0x000000801bff7812 */ /* 0x008fe400078cc0ff */
[----:B------:R-:W-:Y:S02]  /*2579c0*/  LOP3.LUT R9, R9, 0xfffffffe, RZ, 0xc0, !PT ;  /* 0xfffffffe09097812 */ /* 0x000fe400078ec0ff */
[C---:B------:R-:W-:Y:S02]  /*2579d0*/  LOP3.LUT P4, RZ, R29.reuse, 0x2000000, RZ, 0xc0, !PT ;  /* 0x020000001dff7812 */ /* 0x040fe4000788c0ff */
[----:B------:R-:W-:-:S02]  /*2579e0*/  LOP3.LUT P5, RZ, R29, 0x4000000, RZ, 0xc0, !PT ;  /* 0x040000001dff7812 */ /* 0x000fc400078ac0ff */
[C---:B------:R-:W-:Y:S01]  /*2579f0*/  LOP3.LUT P2, RZ, R29.reuse, 0x8000000, RZ, 0xc0, !PT ;  /* 0x080000001dff7812 */ /* 0x040fe2000784c0ff */
[----:B------:R-:W3:Y:S08]  /*257a00*/  LDL.LU.64 R22, [R1+0x38f8] ;  /* 0x0038f80001167983 */ /* 0x000ef00000300a00 */
[----:B------:R0:W-:Y:S01]  /*257a10*/  @P4 STG.E.U8 desc[UR20][R20.64], R8 ;  /* 0x0000000814004986 */ /* 0x0001e2000c101114 */
[----:B------:R-:W-:-:S02]  /*257a20*/  LOP3.LUT P3, RZ, R29, 0x10000000, RZ, 0xc0, !PT ;  /* 0x100000001dff7812 */ /* 0x000fc4000786c0ff */
[----:B------:R-:W-:Y:S02]  /*257a30*/  LOP3.LUT P4, RZ, R29, 0x20000000, RZ, 0xc0, !PT ;  /* 0x200000001dff7812 */ /* 0x000fe4000788c0ff */
[----:B0-----:R-:W-:-:S05]  /*257a40*/  PRMT R8, R6, 0x7770, RZ ;  /* 0x0000777006087816 */ /* 0x001fca00000000ff */
[----:B------:R0:W-:Y:S01]  /*257a50*/  @P5 STG.E.U8 desc[UR20][R2.64], R8 ;  /* 0x0000000802005986 */ /* 0x0001e2000c101114 */
[----:B------:R-:W-:Y:S02]  /*257a60*/  LOP3.LUT P5, RZ, R29, 0x40000000, RZ, 0xc0, !PT ;  /* 0x400000001dff7812 */ /* 0x000fe400078ac0ff */
[----:B0-----:R-:W-:Y:S01]  /*257a70*/  PRMT R8, R6, 0x7771, RZ ;  /* 0x0000777106087816 */ /* 0x001fe200000000ff */
[----:B------:R-:W3:Y:S04]  /*257a80*/  LDL.LU.64 R2, [R1+0x3910] ;  /* 0x0039100001027983 */ /* 0x000ee80000300a00 */
[----:B------:R-:W3:Y:S04]  /*257a90*/  LDL.LU.64 R24, [R1+0x38f0] ;  /* 0x0038f00001187983 */ /* 0x000ee80000300a00 */
[----:B------:R-:W3:Y:S01]  /*257aa0*/  LDL.LU.64 R20, [R1+0x3908] ;  /* 0x0039080001147983 */ /* 0x000ee20000300a00 */
        /* <DEDUP_REMOVED lines=21> */
[----:B------:R-:W-:Y:S10]  /*257c00*/  STL.64 [R1+0x78c0], R12 ;  /* 0x0078c00c01007387 */ /* 0x000ff40000100a00 */
[----:B------:R-:W-:-:S02]  /*257c10*/  @P6 LOP3.LUT R9, R9, 0x8, RZ, 0xfc, !PT ;  /* 0x0000000809096812 */ /* 0x000fc400078efcff */
[----:B------:R-:W-:Y:S02]  /*257c20*/  LOP3.LUT P6, RZ, R29, 0x80000000, RZ, 0xc0, !PT ;  /* 0x800000001dff7812 */ /* 0x000fe400078cc0ff */
[----:B------:R-:W2:Y:S04]  /*257c30*/  LDL.LU.64 R28, [R1+0x3920] ;  /* 0x00392000011c7983 */ /* 0x000ea80000300a00 */
[----:B----4-:R0:W-:Y:S04]  /*257c40*/  @P2 STG.E.U8 desc[UR20][R4.64], R8 ;  /* 0x0000000804002986 */ /* 0x0101e8000c101114 */
[----:B0-----:R-:W4:Y:S04]  /*257c50*/  LDL.LU.64 R4, [R1+0x3938] ;  /* 0x0039380001047983 */ /* 0x001f280000300a00 */
[----:B------:R-:W4:Y:S04]  /*257c60*/  LDL.LU R26, [R1+0x434] ;  /* 0x00043400011a7983 */ /* 0x000f280000300800 */
[----:B------:R-:W2:Y:S01]  /*257c70*/  LDL.LU.64 R12, [R1+0x3930] ;  /* 0x00393000010c7983 */ /* 0x000ea20000300a00 */
[----:B------:R-:W-:-:S05]  /*257c80*/  PRMT R8, R6, 0x7772, RZ ;  /* 0x0000777206087816 */ /* 0x000fca00000000ff */
[----:B---3--:R0:W-:Y:S02]  /*257c90*/  @P3 STG.E.U8 desc[UR20][R22.64], R8 ;  /* 0x0000000816003986 */ /* 0x0081e4000c101114 */
[----:B0-----:R-:W-:-:S05]  /*257ca0*/  PRMT R8, R6, 0x7773, RZ ;  /* 0x0000777306087816 */ /* 0x001fca00000000ff */
[----:B------:R0:W-:Y:S02]  /*257cb0*/  @P4 STG.E.U8 desc[UR20][R2.64], R8 ;  /* 0x0000000802004986 */ /* 0x0001e4000c101114 */
[C---:B0-----:R-:W-:Y:S02]  /*257cc0*/  PRMT R8, R7.reuse, 0x7770, RZ ;  /* 0x0000777007087816 */ /* 0x041fe400000000ff */
[----:B--2---:R0:W-:Y:S04]  /*257cd0*/  STL.64 [R1+0x78c8], R12 ;  /* 0x0078c80c01007387 */ /* 0x0041e80000100a00 */
[----:B0-----:R-:W2:Y:S04]  /*257ce0*/  LDL.LU.64 R12, [R1+0x3918] ;  /* 0x00391800010c7983 */ /* 0x001ea80000300a00 */
[----:B------:R0:W-:Y:S04]  /*257cf0*/  @P5 STG.E.U8 desc[UR20][R24.64], R8 ;  /* 0x0000000818005986 */ /* 0x0001e8000c101114 */
[----:B------:R-:W3:Y:S04]  /*257d00*/  LDL.LU.64 R10, [R1+0x3948] ;  /* 0x00394800010a7983 */ /* 0x000ee80000300a00 */
[----:B------:R-:W3:Y:S04]  /*257d10*/  LDL.LU.64 R14, [R1+0x3960] ;  /* 0x00396000010e7983 */ /* 0x000ee80000300a00 */
[----:B------:R-:W3:Y:S04]  /*257d20*/  LDL.LU R2, [R1+0x458] ;  /* 0x0004580001027983 */ /* 0x000ee80000300800 */
[----:B------:R-:W3:Y:S04]  /*257d30*/  LDL.LU.64 R16, [R1+0x3940] ;  /* 0x0039400001107983 */ /* 0x000ee80000300a00 */
[----:B------:R-:W3:Y:S04]  /*257d40*/  LDL.LU.64 R18, [R1+0x3958] ;  /* 0x0039580001127983 */ /* 0x000ee80000300a00 */
        /* <DEDUP_REMOVED lines=8> */
[----:B------:R0:W-:Y:S01]  /*257dd0*/  @P6 STG.E.U8 desc[UR20][R28.64], R8 ;  /* 0x000000081c006986 */ /* 0x0001e2000c101114 */
[----:B------:R-:W-:Y:S01]  /*257de0*/  LOP3.LUT P6, RZ, R9, 0x4, RZ, 0xc0, !PT ;  /* 0x0000000409ff7812 */ /* 0x000fe200078cc0ff */
[----:B0-----:R-:W-:-:S02]  /*257df0*/  IMAD.MOV.U32 R8, RZ, RZ, R7 ;  /* 0x000000ffff087224 */ /* 0x001fc400078e0007 */
[----:B------:R-:W3:Y:S04]  /*257e00*/  LDL.LU.64 R28, [R1+0x3978] ;  /* 0x00397800011c7983 */ /* 0x000ee80000300a00 */
[----:B------:R-:W3:Y:S01]  /*257e10*/  LDL.LU.64 R6, [R1+0x3998] ;  /* 0x0039980001067983 */ /* 0x000ee20000300a00 */
[----:B------:R-:W-:-:S05]  /*257e20*/  PRMT R8, R8, 0x7773, RZ ;  /* 0x0000777308087816 */ /* 0x000fca00000000ff */
[----:B----4-:R0:W-:Y:S01]  /*257e30*/  @P6 STG.E.U8 desc[UR20][R4.64], R8 ;  /* 0x0000000804006986 */ /* 0x0101e2000c101114 */
[C---:B------:R-:W-:Y:S02]  /*257e40*/  LOP3.LUT P6, RZ, R9.reuse, 0x2, RZ, 0xc0, !PT ;  /* 0x0000000209ff7812 */ /* 0x040fe400078cc0ff */
[----:B0-----:R-:W-:Y:S01]  /*257e50*/  PRMT R8, R26, 0x7770, RZ ;  /* 0x000077701a087816 */ /* 0x001fe200000000ff */
[----:B------:R-:W4:Y:S10]  /*257e60*/  LDL.LU.64 R4, [R1+0x39a8] ;  /* 0x0039a80001047983 */ /* 0x000f340000300a00 */
[----:B--2---:R0:W-:Y:S04]  /*257e70*/  @P6 STG.E.U8 desc[UR20][R12.64], R8 ;  /* 0x000000080c006986 */ /* 0x0041e8000c101114 */
[----:B0-----:R-:W2:Y:S01]  /*257e80*/  LDL.LU.64 R12, [R1+0x78c8] ;  /* 0x0078c800010c7983 */ /* 0x001ea20000300a00 */
[----:B------:R-:W-:-:S02]  /*257e90*/  LOP3.LUT P6, RZ, R9, 0x1, RZ, 0xc0, !PT ;  /* 0x0000000109ff7812 */ /* 0x000fc400078cc0ff */
[----:B------:R-:W-:-:S11]  /*257ea0*/  PRMT R8, R26, 0x7771, RZ ;  /* 0x000077711a087816 */ /* 0x000fd600000000ff */
[----:B--2---:R0:W-:Y:S04]  /*257eb0*/  @P6 STG.E.U8 desc[UR20][R12.64], R8 ;  /* 0x000000080c006986 */ /* 0x0041e8000c101114 */
[----:B0-----:R-:W2:Y:S01]  /*257ec0*/  LDL.LU.64 R12, [R1+0x78c0] ;  /* 0x0078c000010c7983 */ /* 0x001ea20000300a00 */
[----:B------:R-:W-:Y:S02]  /*257ed0*/  PRMT R8, R26, 0x7772, RZ ;  /* 0x000077721a087816 */ /* 0x000fe400000000ff */
[C---:B------:R-:W-:Y:S02]  /*257ee0*/  LOP3.LUT P0, RZ, R27.reuse, 0x100, RZ, 0xc0, !PT ;  /* 0x000001001bff7812 */ /* 0x040fe4000780c0ff */
[C---:B------:R-:W-:Y:S02]  /*257ef0*/  LOP3.LUT P1, RZ, R27.reuse, 0x200, RZ, 0xc0, !PT ;  /* 0x000002001bff7812 */ /* 0x040fe4000782c0ff */
[----:B------:R-:W-:-:S02]  /*257f00*/  LOP3.LUT P2, RZ, R27, 0x400, RZ, 0xc0, !PT ;  /* 0x000004001bff7812 */ /* 0x000fc4000784c0ff */
[C---:B------:R-:W-:Y:S02]  /*257f10*/  LOP3.LUT P3, RZ, R27.reuse, 0x800, RZ, 0xc0, !PT ;  /* 0x000008001bff7812 */ /* 0x040fe4000786c0ff */
[C---:B------:R-:W-:Y:S02]  /*257f20*/  LOP3.LUT P4, RZ, R27.reuse, 0x1000, RZ, 0xc0, !PT ;  /* 0x000010001bff7812 */ /* 0x040fe4000788c0ff */
[----:B------:R-:W-:Y:S02]  /*257f30*/  LOP3.LUT P5, RZ, R27, 0x2000, RZ, 0xc0, !PT ;  /* 0x000020001bff7812 */ /* 0x000fe400078ac0ff */
[----:B--2---:R-:W-:-:S13]  /*257f40*/  LOP3.LUT P6, RZ, R12, 0x80000000, RZ, 0xc0, !PT ;  /* 0x800000000cff7812 */ /* 0x004fda00078cc0ff */
        /* <DEDUP_REMOVED lines=22> */
[----:B----4-:R0:W-:Y:S04]  /*2580b0*/  @P5 STG.E.U8 desc[UR20][R4.64], R8 ;  /* 0x0000000804005986 */ /* 0x0101e8000c101114 */
        /* <DEDUP_REMOVED lines=52> */
[----:B0-----:R-:W-:-:S05]  /*258400*/  PRMT R8, R26, 0x7773, RZ ;  /* 0x000077731a087816 */ /* 0x001fca00000000ff */
[----:B------:R0:W-:Y:S02]  /*258410*/  @P5 STG.E.U8 desc[UR20][R2.64], R8 ;  /* 0x0000000802005986 */ /* 0x0001e4000c101114 */
[----:B0-----:R-:W-:Y:S02]  /*258420*/  PRMT R8, R9, 0x7770, RZ ;  /* 0x0000777009087816 */ /* 0x001fe400000000ff */
[----:B------:R-:W4:Y:S04]  /*258430*/  LDL.LU R2, [R1+0x420] ;  /* 0x0004200001027983 */ /* 0x000f280000300800 */
[----:B------:R-:W4:Y:S04]  /*258440*/  LDL.LU.64 R18, [R1+0x3a08] ;  /* 0x003a080001127983 */ /* 0x000f280000300a00 */
[----:B------:R-:W4:Y:S01]  /*258450*/  LDL.LU.64 R22, [R1+0x3a18] ;  /* 0x003a180001167983 */ /* 0x000f220000300a00 */
[----:B------:R-:W-:-:S03]  /*258460*/  LOP3.LUT P0, RZ, R27, 0x8000000, RZ, 0xc0, !PT ;  /* 0x080000001bff7812 */ /* 0x000fc6000780c0ff */
[----:B------:R0:W-:Y:S01]  /*258470*/  @P6 STG.E.U8 desc[UR20][R28.64], R8 ;  /* 0x000000081c006986 */ /* 0x0001e2000c101114 */
[----:B------:R-:W-:Y:S02]  /*258480*/  LOP3.LUT P6, RZ, R12, 0x8000000, RZ, 0xc0, !PT ;  /* 0x080000000cff7812 */ /* 0x000fe400078cc0ff */
[C---:B------:R-:W-:Y:S02]  /*258490*/  LOP3.LUT P1, RZ, R27.reuse, 0x10000000, RZ, 0xc0, !PT ;  /* 0x100000001bff7812 */ /* 0x040fe4000782c0ff */
[C---:B------:R-:W-:Y:S02]  /*2584a0*/  LOP3.LUT P2, RZ, R27.reuse, 0x20000000, RZ, 0xc0, !PT ;  /* 0x200000001bff7812 */ /* 0x040fe4000784c0ff */
[C---:B------:R-:W-:Y:S02]  /*2584b0*/  LOP3.LUT P3, RZ, R27.reuse, 0x40000000, RZ, 0xc0, !PT ;  /* 0x400000001bff7812 */ /* 0x040fe4000786c0ff */
[----:B------:R-:W-:Y:S01]  /*2584c0*/  LOP3.LUT P4, RZ, R27, 0x80000000, RZ, 0xc0, !PT ;  /* 0x800000001bff7812 */ /* 0x000fe2000788c0ff */
[----:B------:R-:W4:Y:S04]  /*2584d0*/  LDL.LU.64 R20, [R1+0x3a38] ;  /* 0x003a380001147983 */ /* 0x000f280000300a00 */
[----:B------:R-:W4:Y:S04]  /*2584e0*/  LDL.LU.64 R26, [R1+0x3a48] ;  /* 0x003a4800011a7983 */ /* 0x000f280000300a00 */
[----:B------:R-:W4:Y:S01]  /*2584f0*/  LDL.LU R3, [R1+0x444] ;  /* 0x0004440001037983 */ /* 0x000f220000300800 */
        /* <DEDUP_REMOVED lines=18> */
[----:B------:R-:W-:-:S09]  /*258620*/  LOP3.LUT P5, RZ, R25, 0x1, RZ, 0xc0, !PT ;  /* 0x0000000119ff7812 */ /* 0x000fd200078ac0ff */
        /* <DEDUP_REMOVED lines=13> */
[----:B------:R-:W4:Y:S04]  /*258700*/  LDL.LU.64 R22, [R1+0x3a70] ;  /* 0x003a700001167983 */ /* 0x000f280000300a00 */
        /* <DEDUP_REMOVED lines=11> */
[----:B------:R-:W3:Y:S04]  /*2587c0*/  LDL.LU.64 R26, [R1+0x3a88] ;  /* 0x003a8800011a7983 */ /* 0x000ee80000300a00 */
[----:B------:R-:W2:Y:S01]  /*2587d0*/  LDL.LU R28, [R1+0x424] ;  /* 0x00042400011c7983 */ /* 0x000ea20000300800 */
[----:B------:R-:W-:-:S02]  /*2587e0*/  LOP3.LUT P2, RZ, R25, 0x2, RZ, 0xc0, !PT ;  /* 0x0000000219ff7812 */ /* 0x000fc4000784c0ff */
[----:B------:R-:W-:Y:S02]  /*2587f0*/  LOP3.LUT P3, RZ, R25, 0x4, RZ, 0xc0, !PT ;  /* 0x0000000419ff7812 */ /* 0x000fe4000786c0ff */
[----:B------:R-:W-:Y:S01]  /*258800*/  PRMT R8, R3, 0x7773, RZ ;  /* 0x0000777303087816 */ /* 0x000fe200000000ff */
[----:B------:R-:W3:Y:S04]  /*258810*/  LDL.LU.64 R6, [R1+0x3a98] ;  /* 0x003a980001067983 */ /* 0x000ee80000300a00 */
[----:B------:R-:W3:Y:S04]  /*258820*/  LDL.LU R9, [R1+0x448] ;  /* 0x0004480001097983 */ /* 0x000ee80000300800 */
[----:B------:R-:W3:Y:S04]  /*258830*/  LDL.LU.64 R2, [R1+0x3a80] ;  /* 0x003a800001027983 */ /* 0x000ee80000300a00 */
[----:B----4-:R2:W-:Y:S02]  /*258840*/  @P2 STG.E.U8 desc[UR20][R22.64], R8 ;  /* 0x0000000816002986 */ /* 0x0105e4000c101114 */
[----:B--2---:R-:W-:-:S05]  /*258850*/  PRMT R8, R28, 0x7770, RZ ;  /* 0x000077701c087816 */ /* 0x004fca00000000ff */
[----:B------:R0:W-:Y:S04]  /*258860*/  @P3 STG.E.U8 desc[UR20][R4.64], R8 ;  /* 0x0000000804003986 */ /* 0x0001e8000c101114 */
[----:B0-----:R-:W2:Y:S04]  /*258870*/  LDL.LU.64 R4, [R1+0x3a90] ;  /* 0x003a900001047983 */ /* 0x001ea80000300a00 */
        /* <DEDUP_REMOVED lines=24> */
[C---:B------:R-:W-:Y:S02]  /*258a00*/  LOP3.LUT P6, RZ, R25.reuse, 0x80, RZ, 0xc0, !PT ;  /* 0x0000008019ff7812 */ /* 0x040fe400078cc0ff */
[----:B------:R-:W-:Y:S02]  /*258a10*/  LOP3.LUT R12, R12, 0xfffbffff, RZ, 0xc0, !PT ;  /* 0xfffbffff0c0c7812 */ /* 0x000fe400078ec0ff */
[----:B------:R-:W-:-:S09]  /*258a20*/  LOP3.LUT P4, RZ, R25, 0x8, RZ, 0xc0, !PT ;  /* 0x0000000819ff7812 */ /* 0x000fd2000788c0ff */
[----:B------:R-:W-:Y:S02]  /*258a30*/  @P6 LOP3.LUT R12, R12, 0x40000, RZ, 0xfc, !PT ;  /* 0x000400000c0c6812 */ /* 0x000fe400078efcff */
[C---:B------:R-:W-:Y:S02]  /*258a40*/  LOP3.LUT P6, RZ, R25.reuse, 0x40, RZ, 0xc0, !PT ;  /* 0x0000004019ff7812 */ /* 0x040fe400078cc0ff */
[----:B------:R-:W-:Y:S02]  /*258a50*/  LOP3.LUT P5, RZ, R25, 0x10, RZ, 0xc0, !PT ;  /* 0x0000001019ff7812 */ /* 0x000fe400078ac0ff */
[----:B------:R-:W-:Y:S02]  /*258a60*/  PRMT R8, R28, 0x7771, RZ ;  /* 0x000077711c087816 */ /* 0x000fe400000000ff */
[----:B------:R-:W-:-:S03]  /*258a70*/  LOP3.LUT R12, R12, 0xfff7ffff, RZ, 0xc0, !PT ;  /* 0xfff7ffff0c0c7812 */ /* 0x000fc600078ec0ff */
[----:B---3--:R0:W-:Y:S04]  /*258a80*/  @P4 STG.E.U8 desc[UR20][R20.64], R8 ;  /* 0x0000000814004986 */ /* 0x0081e8000c101114 */
        /* <DEDUP_REMOVED lines=13> */
[----:B0-----:R-:W-:Y:S01]  /*258b60*/  PRMT R8, R9, 0x7772, RZ ;  /* 0x0000777209087816 */ /* 0x001fe200000000ff */
[----:B----4-:R0:W-:Y:S10]  /*258b70*/  STL.64 [R1+0x7898], R10 ;  /* 0x0078980a01007387 */ /* 0x0101f40000100a00 */
[----:B------:R1:W-:Y:S04]  /*258b80*/  @P6 STG.E.U8 desc[UR20][R16.64], R8 ;  /* 0x0000000810006986 */ /* 0x0003e8000c101114 */
[----:B0-----:R-:W2:Y:S04]  /*258b90*/  LDL.LU.64 R10, [R1+0x3aa8] ;  /* 0x003aa800010a7983 */ /* 0x001ea80000300a00 */
[----:B------:R-:W3:Y:S04]  /*258ba0*/  LDL.LU R29, [R1+0x44c] ;  /* 0x00044c00011d7983 */ /* 0x000ee80000300800 */
[----:B------:R-:W4:Y:S04]  /*258bb0*/  LDL.LU.64 R14, [R1+0x3ad8] ;  /* 0x003ad800010e7983 */ /* 0x000f280000300a00 */
[----:B------:R-:W3:Y:S04]  /*258bc0*/  LDL.LU.64 R18, [R1+0x3ae8] ;  /* 0x003ae80001127983 */ /* 0x000ee80000300a00 */
[----:B------:R-:W3:Y:S04]  /*258bd0*/  LDL.LU.64 R22, [R1+0x3ad0] ;  /* 0x003ad00001167983 */ /* 0x000ee80000300a00 */
[----:B------:R-:W3:Y:S04]  /*258be0*/  LDL.LU.64 R20, [R1+0x3ae0] ;  /* 0x003ae00001147983 */ /* 0x000ee80000300a00 */
[----:B------:R-:W3:Y:S04]  /*258bf0*/  LDL.LU.64 R26, [R1+0x3b00] ;  /* 0x003b0000011a7983 */ /* 0x000ee80000300a00 */
[----:B------:R-:W3:Y:S04]  /*258c00*/  LDL.LU.64 R6, [R1+0x3b10] ;  /* 0x003b100001067983 */ /* 0x000ee80000300a00 */
[----:B------:R-:W3:Y:S04]  /*258c10*/  LDL.LU.64 R2, [R1+0x3af8] ;  /* 0x003af80001027983 */ /* 0x000ee80000300a00 */
[----:B------:R-:W3:Y:S04]  /*258c20*/  LDL.LU R28, [R1+0x42c] ;  /* 0x00042c00011c7983 */ /* 0x000ee80000300800 */
[----:B------:R-:W3:Y:S04]  /*258c30*/  LDL.LU.64 R4, [R1+0x3b08] ;  /* 0x003b080001047983 */ /* 0x000ee80000300a00 */
[----:B-1----:R-:W2:Y:S01]  /*258c40*/  LDL.LU.64 R16, [R1+0x78a8] ;  /* 0x0078a80001107983 */ /* 0x002ea20000300a00 */
[----:B------:R-:W-:-:S02]  /*258c50*/  LOP3.LUT P6, RZ, R12, 0x10000, RZ, 0xc0, !PT ;  /* 0x000100000cff7812 */ /* 0x000fc400078cc0ff */
        /* <DEDUP_REMOVED lines=38> */
[----:B------:R-:W-:Y:S02]  /*258ec0*/  LOP3.LUT P3, RZ, R25, 0x200000, RZ, 0xc0, !PT ;  /* 0x0020000019ff7812 */ /* 0x000fe4000786c0ff */
[C---:B------:R-:W-:Y:S01]  /*258ed0*/  PRMT R8, R28.reuse, 0x7772, RZ ;  /* 0x000077721c087816 */ /* 0x040fe200000000ff */
[----:B------:R-:W4:Y:S04]  /*258ee0*/  LDL.LU.64 R6, [R1+0x3b20] ;  /* 0x003b200001067983 */ /* 0x000f280000300a00 */
[----:B------:R-:W4:Y:S04]  /*258ef0*/  LDL.LU.64 R20, [R1+0x3b30] ;  /* 0x003b300001147983 */ /* 0x000f280000300a00 */
        /* <DEDUP_REMOVED lines=39> */
[----:B------:R0:W-:Y:S04]  /*259170*/  @P4 STG.E.U8 desc[UR20][R6.64], R8 ;  /* 0x0000000806004986 */ /* 0x0001e8000c101114 */
[----:B------:R-:W-:Y:S02]  /*259180*/  @P6 LOP3.LUT R12, R12, 0x800, RZ, 0xfc, !PT ;  /* 0x000008000c0c6812 */ /* 0x000fe400078efcff */
[----:B------:R-:W-:Y:S02]  /*259190*/  LOP3.LUT P6, RZ, R25, 0x1000000, RZ, 0xc0, !PT ;  /* 0x0100000019ff7812 */ /* 0x000fe400078cc0ff */
[C---:B0-----:R-:W-:Y:S01]  /*2591a0*/  PRMT R8, R29.reuse, 0x7771, RZ ;  /* 0x000077711d087816 */ /* 0x041fe200000000ff */
[----:B------:R-:W4:Y:S04]  /*2591b0*/  LDL.LU R6, [R1+0x4c4] ;  /* 0x0004c40001067983 */ /* 0x000f280000300800 */
[----:B------:R-:W4:Y:S04]  /*2591c0*/  LDL.LU.64 R14, [R1+0x3b70] ;  /* 0x003b7000010e7983 */ /* 0x000f280000300a00 */
[----:B------:R-:W4:Y:S04]  /*2591d0*/  LDL.LU.64 R16, [R1+0x3b80] ;  /* 0x003b800001107983 */ /* 0x000f280000300a00 */
[----:B------:R-:W4:Y:S04]  /*2591e0*/  LDL.LU R7, [R1+0x4a4] ;  /* 0x0004a40001077983 */ /* 0x000f280000300800 */
[----:B------:R0:W-:Y:S04]  /*2591f0*/  @P5 STG.E.U8 desc[UR20][R20.64], R8 ;  /* 0x0000000814005986 */ /* 0x0001e8000c101114 */
[----:B------:R-:W4:Y:S04]  /*259200*/  LDL.LU.64 R18, [R1+0x3ba0] ;  /* 0x003ba00001127983 */ /* 0x000f280000300a00 */
[----:B------:R-:W4:Y:S01]  /*259210*/  LDL.LU.64 R22, [R1+0x3bb0] ;  /* 0x003bb00001167983 */ /* 0x000f220000300a00 */
[----:B0-----:R-:W-:-:S03]  /*259220*/  PRMT R8, R29, 0x7772, RZ ;  /* 0x000077721d087816 */ /* 0x001fc600000000ff */
[----:B------:R-:W4:Y:S04]  /*259230*/  LDL.LU.64 R20, [R1+0x3b98] ;  /* 0x003b980001147983 */ /* 0x000f280000300a00 */
[----:B------:R0:W-:Y:S01]  /*259240*/  @P6 STG.E.U8 desc[UR20][R26.64], R8 ;  /* 0x000000081a006986 */ /* 0x0001e2000c101114 */
[C---:B------:R-:W-:Y:S02]  /*259250*/  LOP3.LUT P6, RZ, R12.reuse, 0x800, RZ, 0xc0, !PT ;  /* 0x000008000cff7812 */ /* 0x040fe400078cc0ff */
[----:B0-----:R-:W-:Y:S01]  /*259260*/  PRMT R8, R29, 0x7773, RZ ;  /* 0x000077731d087816 */ /* 0x001fe200000000ff */
[----:B------:R-:W4:Y:S04]  /*259270*/  LDL.LU.64 R26, [R1+0x3ba8] ;  /* 0x003ba800011a7983 */ /* 0x000f280000300a00 */
[----:B------:R-:W4:Y:S06]  /*259280*/  LDL.LU.64 R28, [R1+0x3bc8] ;  /* 0x003bc800011c7983 */ /* 0x000f2c0000300a00 */
        /* <DEDUP_REMOVED lines=43> */
[----:B--2---:R0:W-:Y:S02]  /*259540*/  @P4 STG.E.U8 desc[UR20][R2.64], R8 ;  /* 0x0000000802004986 */ /* 0x0041e4000c101114 */
[----:B0-----:R-:W-:-:S05]  /*259550*/  PRMT R8, R25, 0x7770, RZ ;  /* 0x0000777019087816 */ /* 0x001fca00000000ff */
[----:B---3--:R0:W-:Y:S04]  /*259560*/  @P5 STG.E.U8 desc[UR20][R4.64], R8 ;  /* 0x0000000804005986 */ /* 0x0081e8000c101114 */
[----:B0-----:R-:W2:Y:S04]  /*259570*/  LDL.LU.64 R4, [R1+0x3bf0] ;  /* 0x003bf00001047983 */ /* 0x001ea80000300a00 */
[----:B------:R-:W3:Y:S01]  /*259580*/  LDL.LU.64 R2, [R1+0x3c08] ;  /* 0x003c080001027983 */ /* 0x000ee20000300a00 */
[C---:B------:R-:W-:Y:S02]  /*259590*/  LOP3.LUT P2, RZ, R24.reuse, 0x80, RZ, 0xc0, !PT ;  /* 0x0000008018ff7812 */ /* 0x040fe4000784c0ff */
[----:B------:R-:W-:-:S02]  /*2595a0*/  LOP3.LUT P3, RZ, R24, 0x100, RZ, 0xc0, !PT ;  /* 0x0000010018ff7812 */ /* 0x000fc4000786c0ff */
[C---:B------:R-:W-:Y:S02]  /*2595b0*/  PRMT R8, R25.reuse, 0x7771, RZ ;  /* 0x0000777119087816 */ /* 0x040fe400000000ff */
[----:B------:R-:W-:Y:S01]  /*2595c0*/  LOP3.LUT P4, RZ, R24, 0x200, RZ, 0xc0, !PT ;  /* 0x0000020018ff7812 */ /* 0x000fe2000788c0ff */
[----:B------:R-:W3:Y:S04]  /*2595d0*/  LDL.LU.64 R20, [R1+0x3be8] ;  /* 0x003be80001147983 */ /* 0x000ee80000300a00 */
[----:B------:R-:W3:Y:S04]  /*2595e0*/  LDL.LU.64 R26, [R1+0x3c00] ;  /* 0x003c0000011a7983 */ /* 0x000ee80000300a00 */
[----:B------:R-:W3:Y:S04]  /*2595f0*/  LDL.LU R28, [R1+0x4a8] ;  /* 0x0004a800011c7983 */ /* 0x000ee80000300800 */
[----:B----4-:R0:W-:Y:S02]  /*259600*/  @P2 STG.E.U8 desc[UR20][R6.64], R8 ;  /* 0x0000000806002986 */ /* 0x0101e4000c101114 */
[----:B0-----:R-:W-:-:S02]  /*259610*/  PRMT R8, R25, 0x7772, RZ ;  /* 0x0000777219087816 */ /* 0x001fc400000000ff */
[----:B------:R-:W4:Y:S04]  /*259620*/  LDL.LU.64 R6, [R1+0x3c18] ;  /* 0x003c180001067983 */ /* 0x000f280000300a00 */
[----:B------:R-:W4:Y:S04]  /*259630*/  LDL.LU R29, [R1+0x4cc] ;  /* 0x0004cc00011d7983 */ /* 0x000f280000300800 */
[----:B--2---:R0:W-:Y:S02]  /*259640*/  @P3 STG.E.U8 desc[UR20][R4.64], R8 ;  /* 0x0000000804003986 */ /* 0x0041e4000c101114 */
[----:B0-----:R-:W-:-:S02]  /*259650*/  PRMT R8, R25, 0x7773, RZ ;  /* 0x0000777319087816 */ /* 0x001fc400000000ff */
        /* <DEDUP_REMOVED lines=29> */
[----:B------:R-:W-:Y:S02]  /*259830*/  LOP3.LUT P5, RZ, R24, 0x400, RZ, 0xc0, !PT ;  /* 0x0000040018ff7812 */ /* 0x000fe400078ac0ff */
[----:B------:R-:W-:Y:S02]  /*259840*/  PRMT R8, R28, 0x7770, RZ ;  /* 0x000077701c087816 */ /* 0x000fe400000000ff */
[----:B------:R-:W-:Y:S01]  /*259850*/  LOP3.LUT R12, R12, 0xfffffffb, RZ, 0xc0, !PT ;  /* 0xfffffffb0c0c7812 */ /* 0x000fe200078ec0ff */
        /* <DEDUP_REMOVED lines=11> */
[----:B0-----:R-:W-:Y:S01]  /*259910*/  PRMT R8, R28, 0x7771, RZ ;  /* 0x000077711c087816 */ /* 0x001fe200000000ff */
[----:B------:R-:W3:Y:S10]  /*259920*/  LDL.LU.64 R20, [R1+0x3c60] ;  /* 0x003c600001147983 */ /* 0x000ef40000300a00 */
[----:B------:R0:W-:Y:S01]  /*259930*/  @P6 STG.E.U8 desc[UR20][R26.64], R8 ;  /* 0x000000081a006986 */ /* 0x0001e2000c101114 */
[----:B------:R-:W-:-:S02]  /*259940*/  LOP3.LUT P6, RZ, R12, 0x8, RZ, 0xc0, !PT ;  /* 0x000000080cff7812 */ /* 0x000fc400078cc0ff */
[----:B0-----:R-:W-:Y:S01]  /*259950*/  PRMT R8, R28, 0x7772, RZ ;  /* 0x000077721c087816 */ /* 0x001fe200000000ff */
[----:B------:R-:W3:Y:S10]  /*259960*/  LDL.LU.64 R26, [R1+0x3c70] ;  /* 0x003c7000011a7983 */ /* 0x000ef40000300a00 */
        /* <DEDUP_REMOVED lines=12> */
[----:B------:R-:W2:Y:S10]  /*259a30*/  LDL.LU R28, [R1+0x24] ;  /* 0x00002400011c7983 */ /* 0x000eb40000300800 */
        /* <DEDUP_REMOVED lines=16> */
[----:B---3--:R-:W-:-:S11]  /*259b40*/  PRMT R8, R2, 0x7770, RZ ;  /* 0x0000777002087816 */ /* 0x008fd600000000ff */
        /* <DEDUP_REMOVED lines=73> */
[----:B------:R-:W4:Y:S01]  /*259fe0*/  LDL.LU.64 R20, [R1+0x3d30] ;  /* 0x003d300001147983 */ /* 0x000f220000300a00 */
[----:B0-----:R-:W-:-:S03]  /*259ff0*/  PRMT R8, R9, 0x7770, RZ ;  /* 0x0000777009087816 */ /* 0x001fc600000000ff */
[----:B------:R-:W4:Y:S04]  /*25a000*/  LDL.LU.64 R26, [R1+0x3d40] ;  /* 0x003d4000011a7983 */ /* 0x000f280000300a00 */
[----:B------:R-:W4:Y:S04]  /*25a010*/  LDL.LU R22, [R1+0x498] ;  /* 0x0004980001167983 */ /* 0x000f280000300800 */
        /* <DEDUP_REMOVED lines=43> */
[----:B------:R-:W4:Y:S04]  /*25a2d0*/  LDL.LU.64 R26, [R1+0x3d68] ;  /* 0x003d6800011a7983 */ /* 0x000f280000300a00 */
[----:B------:R0:W-:Y:S02]  /*25a2e0*/  @P3 STG.E.U8 desc[UR20][R6.64], R8 ;  /* 0x0000000806003986 */ /* 0x0001e4000c101114 */
[----:B0-----:R-:W-:-:S05]  /*25a2f0*/  PRMT R8, R22, 0x7771, RZ ;  /* 0x0000777116087816 */ /* 0x001fca00000000ff */
[----:B---3--:R0:W-:Y:S02]  /*25a300*/  @P4 STG.E.U8 desc[UR20][R2.64], R8 ;  /* 0x0000000802004986 */ /* 0x0081e4000c101114 */
[----:B0-----:R-:W-:-:S05]  /*25a310*/  PRMT R8, R22, 0x7772, RZ ;  /* 0x0000777216087816 */ /* 0x001fca00000000ff */
[----:B--2---:R0:W-:Y:S04]  /*25a320*/  @P5 STG.E.U8 desc[UR20][R4.64], R8 ;  /* 0x0000000804005986 */ /* 0x0041e8000c101114 */
        /* <DEDUP_REMOVED lines=8> */
[----:B------:R-:W3:Y:S04]  /*25a3b0*/  LDL.LU.64 R2, [R1+0x3d78] ;  /* 0x003d780001027983 */ /* 0x000ee80000300a00 */
[----:B------:R-:W3:Y:S04]  /*25a3c0*/  LDL.LU R9, [R1+0x49c] ;  /* 0x00049c0001097983 */ /* 0x000ee80000300800 */
[----:B----4-:R2:W-:Y:S02]  /*25a3d0*/  @P2 STG.E.U8 desc[UR20][R26.64], R8 ;  /* 0x000000081a002986 */ /* 0x0105e4000c101114 */
[----:B--2---:R-:W-:-:S05]  /*25a3e0*/  PRMT R8, R29, 0x7770, RZ ;  /* 0x000077701d087816 */ /* 0x004fca00000000ff */
[----:B------:R0:W-:Y:S04]  /*25a3f0*/  @P3 STG.E.U8 desc[UR20][R4.64], R8 ;  /* 0x0000000804003986 */ /* 0x0001e8000c101114 */
[----:B0-----:R-:W2:Y:S04]  /*25a400*/  LDL.LU.64 R4, [R1+0x3d88] ;  /* 0x003d880001047983 */ /* 0x001ea80000300a00 */
[----:B------:R-:W4:Y:S04]  /*25a410*/  LDL.LU R27, [R1+0x480] ;  /* 0x00048000011b7983 */ /* 0x000f280000300800 */
        /* <DEDUP_REMOVED lines=38> */
[C---:B------:R-:W-:Y:S02]  /*25a680*/  LOP3.LUT P6, RZ, R28.reuse, 0x20000, RZ, 0xc0, !PT ;  /* 0x000200001cff7812 */ /* 0x040fe400078cc0ff */
[C---:B0-----:R-:W-:Y:S01]  /*25a690*/  PRMT R8, R29.reuse, 0x7772, RZ ;  /* 0x000077721d087816 */ /* 0x041fe200000000ff */
[----:B------:R-:W4:Y:S04]  /*25a6a0*/  LDL.LU.64 R24, [R1+0x3dd8] ;  /* 0x003dd80001187983 */ /* 0x000f280000300a00 */
[----:B------:R0:W-:Y:S02]  /*25a6b0*/  @P5 STG.E.U8 desc[UR20][R20.64], R8 ;  /* 0x0000000814005986 */ /* 0x0001e4000c101114 */
[----:B0-----:R-:W-:Y:S02]  /*25a6c0*/  PRMT R8, R29, 0x7773, RZ ;  /* 0x000077731d087816 */ /* 0x001fe400000000ff */
[----:B------:R-:W-:-:S02]  /*25a6d0*/  LOP3.LUT P0, RZ, R28, 0x4000000, RZ, 0xc0, !PT ;  /* 0x040000001cff7812 */ /* 0x000fc4000780c0ff */
[C---:B------:R-:W-:Y:S02]  /*25a6e0*/  LOP3.LUT P1, RZ, R28.reuse, 0x8000000, RZ, 0xc0, !PT ;  /* 0x080000001cff7812 */ /* 0x040fe4000782c0ff */
[C---:B------:R-:W-:Y:S02]  /*25a6f0*/  LOP3.LUT P2, RZ, R28.reuse, 0x10000000, RZ, 0xc0, !PT ;  /* 0x100000001cff7812 */ /* 0x040fe4000784c0ff */
[C---:B------:R-:W-:Y:S01]  /*25a700*/  LOP3.LUT P3, RZ, R28.reuse, 0x20000000, RZ, 0xc0, !PT ;  /* 0x200000001cff7812 */ /* 0x040fe2000786c0ff */
[----:B------:R0:W-:Y:S01]  /*25a710*/  @P6 STG.E.U8 desc[UR20][R6.64], R8 ;  /* 0x0000000806006986 */ /* 0x0001e2000c101114 */
[----:B------:R-:W-:Y:S02]  /*25a720*/  LOP3.LUT P6, RZ, R13, 0x80000, RZ, 0xc0, !PT ;  /* 0x000800000dff7812 */ /* 0x000fe400078cc0ff */
[----:B------:R-:W-:Y:S01]  /*25a730*/  LOP3.LUT P4, RZ, R28, 0x40000000, RZ, 0xc0, !PT ;  /* 0x400000001cff7812 */ /* 0x000fe2000788c0ff */
[----:B------:R-:W4:Y:S01]  /*25a740*/  LDL.LU.64 R20, [R1+0x3df8] ;  /* 0x003df80001147983 */ /* 0x000f220000300a00 */
[----:B0-----:R-:W-:-:S09]  /*25a750*/  PRMT R8, R9, 0x7770, RZ ;  /* 0x0000777009087816 */ /* 0x001fd200000000ff */
[----:B------:R0:W-:Y:S01]  /*25a760*/  @P6 STG.E.U8 desc[UR20][R2.64], R8 ;  /* 0x0000000802006986 */ /* 0x0001e2000c101114 */
[----:B------:R-:W-:Y:S02]  /*25a770*/  LOP3.LUT P6, RZ, R13, 0x40000, RZ, 0xc0, !PT ;  /* 0x000400000dff7812 */ /* 0x000fe400078cc0ff */
[----:B0-----:R-:W-:-:S11]  /*25a780*/  PRMT R8, R9, 0x7771, RZ ;  /* 0x0000777109087816 */ /* 0x001fd600000000ff */
[----:B--2---:R0:W-:Y:S01]  /*25a790*/  @P6 STG.E.U8 desc[UR20][R4.64], R8 ;  /* 0x0000000804006986 */ /* 0x0041e2000c101114 */
[----:B------:R-:W-:Y:S02]  /*25a7a0*/  LOP3.LUT P6, RZ, R13, 0x20000, RZ, 0xc0, !PT ;  /* 0x000200000dff7812 */ /* 0x000fe400078cc0ff */
[----:B------:R-:W-:Y:S02]  /*25a7b0*/  LOP3.LUT P5, RZ, R28, 0x80000000, RZ, 0xc0, !PT ;  /* 0x800000001cff7812 */ /* 0x000fe400078ac0ff */
[----:B------:R-:W2:Y:S04]  /*25a7c0*/  LDL.LU.64 R28, [R1+0x3e08] ;  /* 0x003e0800011c7983 */ /* 0x000ea80000300a00 */
[----:B------:R-:W2:Y:S04]  /*25a7d0*/  LDL.LU.64 R2, [R1+0x3df0] ;  /* 0x003df00001027983 */ /* 0x000ea80000300a00 */
[----:B------:R-:W2:Y:S04]  /*25a7e0*/  LDL.LU R6, [R1+0x484] ;  /* 0x0004840001067983 */ /* 0x000ea80000300800 */
[----:B------:R-:W2:Y:S01]  /*25a7f0*/  LDL.LU R7, [R1+0x28] ;  /* 0x0000280001077983 */ /* 0x000ea20000300800 */
[----:B0-----:R-:W-:-:S03]  /*25a800*/  PRMT R8, R9, 0x7772, RZ ;  /* 0x0000777209087816 */ /* 0x001fc600000000ff */
[----:B------:R-:W2:Y:S04]  /*25a810*/  LDL.LU.64 R4, [R1+0x3e00] ;  /* 0x003e000001047983 */ /* 0x000ea80000300a00 */
[----:B---3--:R0:W-:Y:S04]  /*25a820*/  @P6 STG.E.U8 desc[UR20][R10.64], R8 ;  /* 0x000000080a006986 */ /* 0x0081e8000c101114 */
[----:B0-----:R-:W3:Y:S01]  /*25a830*/  LDL.LU.64 R10, [R1+0x7858] ;  /* 0x00785800010a7983 */ /* 0x001ee20000300a00 */
[----:B------:R-:W-:Y:S02]  /*25a840*/  LOP3.LUT P6, RZ, R13, 0x10000, RZ, 0xc0, !PT ;  /* 0x000100000dff7812 */ /* 0x000fe400078cc0ff */
[----:B------:R-:W-:-:S11]  /*25a850*/  PRMT R8, R9, 0x7773, RZ ;  /* 0x0000777309087816 */ /* 0x000fd600000000ff */
[----:B---3--:R0:W-:Y:S04]  /*25a860*/  @P6 STG.E.U8 desc[UR20][R10.64], R8 ;  /* 0x000000080a006986 */ /* 0x0081e8000c101114 */
[----:B0-----:R-:W3:Y:S01]  /*25a870*/  LDL.LU.64 R10, [R1+0x7850] ;  /* 0x00785000010a7983 */ /* 0x001ee20000300a00 */
[----:B------:R-:W-:Y:S02]  /*25a880*/  LOP3.LUT P6, RZ, R13, 0x8000, RZ, 0xc0, !PT ;  /* 0x000080000dff7812 */ /* 0x000fe400078cc0ff */
[----:B----4-:R-:W-:-:S11]  /*25a890*/  PRMT R8, R27, 0x7770, RZ ;  /* 0x000077701b087816 */ /* 0x010fd600000000ff */
        /* <DEDUP_REMOVED lines=82> */
[----:B------:R-:W-:Y:S02]  /*25adc0*/  LOP3.LUT P6, RZ, R13, 0x800, RZ, 0xc0, !PT ;  /* 0x000008000dff7812 */ /* 0x000fe400078cc0ff */
        /* <DEDUP_REMOVED lines=27> */
[----:B0-----:R-:W4:Y:S01]  /*25af80*/  LDL.LU R15, [R1+0x7838] ;  /* 0x00783800010f7983 */ /* 0x001f220000300800 */
[----:B------:R-:W-:-:S02]  /*25af90*/  LOP3.LUT P6, RZ, R13, 0x40, RZ, 0xc0, !PT ;  /* 0x000000400dff7812 */ /* 0x000fc400078cc0ff */
[----:B------:R-:W-:-:S11]  /*25afa0*/  PRMT R8, R25, 0x7770, RZ ;  /* 0x0000777019087816 */ /* 0x000fd600000000ff */
        /* <DEDUP_REMOVED lines=20> */
[----:B------:R-:W-:Y:S02]  /*25b0f0*/  LOP3.LUT P6, RZ, R7, 0x80000000, RZ, 0xc0, !PT ;  /* 0x8000000007ff7812 */ /* 0x000fe400078cc0ff */
[----:B------:R-:W-:Y:S02]  /*25b100*/  LOP3.LUT R13, R13, 0xfffffffe, RZ, 0xc0, !PT ;  /* 0xfffffffe0d0d7812 */ /* 0x000fe400078ec0ff */
[----:B------:R-:W-:Y:S01]  /*25b110*/  LOP3.LUT P2, RZ, R7, 0x80000, RZ, 0xc0, !PT ;  /* 0x0008000007ff7812 */ /* 0x000fe2000784c0ff */
[----:B------:R-:W3:Y:S04]  /*25b120*/  LDL.LU.64 R22, [R1+0x3ee0] ;  /* 0x003ee00001167983 */ /* 0x000ee80000300a00 */
[----:B------:R-:W3:Y:S04]  /*25b130*/  LDL.LU.64 R2, [R1+0x3ef0] ;  /* 0x003ef00001027983 */ /* 0x000ee80000300a00 */
[----:B------:R-:W3:Y:S01]  /*25b140*/  LDL.LU.64 R20, [R1+0x3ed8] ;  /* 0x003ed80001147983 */ /* 0x000ee20000300a00 */
[----:B------:R-:W-:-:S03]  /*25b150*/  PRMT R8, R24, 0x7771, RZ ;  /* 0x0000777118087816 */ /* 0x000fc600000000ff */
[----:B------:R-:W3:Y:S04]  /*25b160*/  LDL.LU.64 R28, [R1+0x3ee8] ;  /* 0x003ee800011c7983 */ /* 0x000ee80000300a00 */
[----:B------:R-:W3:Y:S04]  /*25b170*/  LDL.LU R9, [R1+0x4d0] ;  /* 0x0004d00001097983 */ /* 0x000ee80000300800 */
[----:B------:R-:W3:Y:S01]  /*25b180*/  LDL.LU R27, [R1+0x2c] ;  /* 0x00002c00011b7983 */ /* 0x000ee20000300800 */
[C---:B------:R-:W-:Y:S02]  /*25b190*/  LOP3.LUT P3, RZ, R7.reuse, 0x100000, RZ, 0xc0, !PT ;  /* 0x0010000007ff7812 */ /* 0x040fe4000786c0ff */
[----:B------:R-:W-:-:S02]  /*25b1a0*/  LOP3.LUT P4, RZ, R7, 0x200000, RZ, 0xc0, !PT ;  /* 0x0020000007ff7812 */ /* 0x000fc4000788c0ff */
[----:B------:R-:W-:Y:S02]  /*25b1b0*/  LOP3.LUT P5, RZ, R7, 0x400000, RZ, 0xc0, !PT ;  /* 0x0040000007ff7812 */ /* 0x000fe400078ac0ff */
        /* <DEDUP_REMOVED lines=21> */
[----:B------:R-:W-:Y:S10]  /*25b310*/  STL [R1+0x7828], R15 ;  /* 0x0078280f01007387 */ /* 0x000ff40000100800 */
[----:B------:R-:W-:-:S02]  /*25b320*/  @P6 LOP3.LUT R13, R13, 0x8, RZ, 0xfc, !PT ;  /* 0x000000080d0d6812 */ /* 0x000fc400078efcff */
[----:B------:R-:W-:Y:S02]  /*25b330*/  LOP3.LUT P6, RZ, R7, 0x800000, RZ, 0xc0, !PT ;  /* 0x0080000007ff7812 */ /* 0x000fe400078cc0ff */
[----:B------:R-:W4:Y:S04]  /*25b340*/  LDL.LU.64 R6, [R1+0x3f00] ;  /* 0x003f000001067983 */ /* 0x000f280000300a00 */
[----:B--2---:R0:W-:Y:S04]  /*25b350*/  @P2 STG.E.U8 desc[UR20][R4.64], R8 ;  /* 0x0000000804002986 */ /* 0x0041e8000c101114 */
[----:B0-----:R-:W2:Y:S04]  /*25b360*/  LDL.LU.64 R4, [R1+0x3f10] ;  /* 0x003f100001047983 */ /* 0x001ea80000300a00 */
[----:B------:R-:W2:Y:S04]  /*25b370*/  LDL.LU R26, [R1+0x460] ;  /* 0x00046000011a7983 */ /* 0x000ea80000300800 */
[----:B------:R-:W4:Y:S01]  /*25b380*/  LDL.LU.64 R14, [R1+0x3f08] ;  /* 0x003f0800010e7983 */ /* 0x000f220000300a00 */
[----:B------:R-:W-:-:S05]  /*25b390*/  PRMT R8, R24, 0x7772, RZ ;  /* 0x0000777218087816 */ /* 0x000fca00000000ff */
[----:B---3--:R0:W-:Y:S02]  /*25b3a0*/  @P3 STG.E.U8 desc[UR20][R22.64], R8 ;  /* 0x0000000816003986 */ /* 0x0081e4000c101114 */
[----:B0-----:R-:W-:-:S05]  /*25b3b0*/  PRMT R8, R24, 0x7773, RZ ;  /* 0x0000777318087816 */ /* 0x001fca00000000ff */
[----:B------:R0:W-:Y:S02]  /*25b3c0*/  @P4 STG.E.U8 desc[UR20][R2.64], R8 ;  /* 0x0000000802004986 */ /* 0x0001e4000c101114 */
[----:B0-----:R-:W-:-:S05]  /*25b3d0*/  PRMT R8, R9, 0x7770, RZ ;  /* 0x0000777009087816 */ /* 0x001fca00000000ff */
[----:B------:R-:W-:Y:S04]  /*25b3e0*/  @P5 STG.E.U8 desc[UR20][R20.64], R8 ;  /* 0x0000000814005986 */ /* 0x000fe8000c101114 */
[----:B----4-:R0:W-:Y:S04]  /*25b3f0*/  STL.64 [R1+0x7830], R14 ;  /* 0x0078300e01007387 */ /* 0x0101e80000100a00 */
[----:B0-----:R-:W3:Y:S01]  /*25b400*/  LDL.LU.64 R14, [R1+0x3ef8] ;  /* 0x003ef800010e7983 */ /* 0x001ee20000300a00 */
[----:B------:R-:W-:-:S03]  /*25b410*/  PRMT R8, R9, 0x7771, RZ ;  /* 0x0000777109087816 */ /* 0x000fc600000000ff */
[----:B------:R-:W4:Y:S04]  /*25b420*/  LDL.LU.64 R10, [R1+0x3f38] ;  /* 0x003f3800010a7983 */ /* 0x000f280000300a00 */
[----:B------:R-:W4:Y:S04]  /*25b430*/  LDL.LU R2, [R1+0x4d4] ;  /* 0x0004d40001027983 */ /* 0x000f280000300800 */
[----:B------:R-:W4:Y:S04]  /*25b440*/  LDL.LU.64 R16, [R1+0x3f20] ;  /* 0x003f200001107983 */ /* 0x000f280000300a00 */
[----:B------:R0:W-:Y:S01]  /*25b450*/  @P6 STG.E.U8 desc[UR20][R28.64], R8 ;  /* 0x000000081c006986 */ /* 0x0001e2000c101114 */
[----:B------:R-:W-:-:S03]  /*25b460*/  LOP3.LUT P6, RZ, R13, 0x8, RZ, 0xc0, !PT ;  /* 0x000000080dff7812 */ /* 0x000fc600078cc0ff */
[----:B------:R-:W4:Y:S04]  /*25b470*/  LDL.LU.64 R18, [R1+0x3f30] ;  /* 0x003f300001127983 */ /* 0x000f280000300a00 */
[----:B------:R-:W4:Y:S04]  /*25b480*/  LDL.LU R3, [R1+0x464] ;  /* 0x0004640001037983 */ /* 0x000f280000300800 */
[----:B------:R-:W4:Y:S04]  /*25b490*/  LDL.LU.64 R22, [R1+0x3f48] ;  /* 0x003f480001167983 */ /* 0x000f280000300a00 */
[----:B------:R-:W4:Y:S04]  /*25b4a0*/  LDL.LU.64 R24, [R1+0x3f58] ;  /* 0x003f580001187983 */ /* 0x000f280000300a00 */
        /* <DEDUP_REMOVED lines=14> */
[C---:B------:R-:W-:Y:S01]  /*25b590*/  PRMT R8, R26.reuse, 0x7771, RZ ;  /* 0x000077711a087816 */ /* 0x040fe200000000ff */
[----:B------:R-:W4:Y:S10]  /*25b5a0*/  LDL.LU.64 R12, [R1+0x3f28] ;  /* 0x003f2800010c7983 */ /* 0x000f340000300a00 */
[----:B---3--:R0:W-:Y:S04]  /*25b5b0*/  @P6 STG.E.U8 desc[UR20][R14.64], R8 ;  /* 0x000000080e006986 */ /* 0x0081e8000c101114 */
[----:B0-----:R-:W3:Y:S01]  /*25b5c0*/  LDL.LU R15, [R1+0x7828] ;  /* 0x00782800010f7983 */ /* 0x001ee20000300800 */
[----:B------:R-:W-:-:S02]  /*25b5d0*/  PRMT R8, R26, 0x7772, RZ ;  /* 0x000077721a087816 */ /* 0x000fc400000000ff */
[C---:B------:R-:W-:Y:S02]  /*25b5e0*/  LOP3.LUT P0, RZ, R27.reuse, 0x1, RZ, 0xc0, !PT ;  /* 0x000000011bff7812 */ /* 0x040fe4000780c0ff */
[C---:B------:R-:W-:Y:S02]  /*25b5f0*/  LOP3.LUT P1, RZ, R27.reuse, 0x2, RZ, 0xc0, !PT ;  /* 0x000000021bff7812 */ /* 0x040fe4000782c0ff */
[C---:B------:R-:W-:Y:S02]  /*25b600*/  LOP3.LUT P2, RZ, R27.reuse, 0x4, RZ, 0xc0, !PT ;  /* 0x000000041bff7812 */ /* 0x040fe4000784c0ff */
[C---:B------:R-:W-:Y:S02]  /*25b610*/  LOP3.LUT P3, RZ, R27.reuse, 0x8, RZ, 0xc0, !PT ;  /* 0x000000081bff7812 */ /* 0x040fe4000786c0ff */
[C---:B------:R-:W-:Y:S02]  /*25b620*/  LOP3.LUT P4, RZ, R27.reuse, 0x10, RZ, 0xc0, !PT ;  /* 0x000000101bff7812 */ /* 0x040fe4000788c0ff */
[----:B------:R-:W-:-:S02]  /*25b630*/  LOP3.LUT P5, RZ, R27, 0x20, RZ, 0xc0, !PT ;  /* 0x000000201bff7812 */ /* 0x000fc400078ac0ff */
[----:B---3--:R-:W-:-:S13]  /*25b640*/  LOP3.LUT P6, RZ, R15, 0x80000000, RZ, 0xc0, !PT ;  /* 0x800000000fff7812 */ /* 0x008fda00078cc0ff */
        /* <DEDUP_REMOVED lines=140> */
[----:B------:R-:W-:Y:S02]  /*25bf10*/  LOP3.LUT P3, RZ, R27, 0x4000000, RZ, 0xc0, !PT ;  /* 0x040000001bff7812 */ /* 0x000fe4000786c0ff */
[----:B------:R-:W-:Y:S01]  /*25bf20*/  PRMT R8, R26, 0x7773, RZ ;  /* 0x000077731a087816 */ /* 0x000fe200000000ff */
        /* <DEDUP_REMOVED lines=26> */
[----:B------:R-:W-:Y:S01]  /*25c0d0*/  LOP3.LUT P6, RZ, R27, 0x20000000, RZ, 0xc0, !PT ;  /* 0x200000001bff7812 */ /* 0x000fe200078cc0ff */
        /* <DEDUP_REMOVED lines=27> */
[----:B------:R-:W4:Y:S04]  /*25c290*/  LDL.LU.64 R28, [R1+0x40b0] ;  /* 0x0040b000011c7983 */ /* 0x000f280000300a00 */
        /* <DEDUP_REMOVED lines=44> */
[----:B--2---:R0:W-:Y:S04]  /*25c560*/  @P5 STG.E.U8 desc[UR20][R4.64], R8 ;  /* 0x0000000804005986 */ /* 0x0041e8000c101114 */
[----:B0-----:R-:W2:Y:S01]  /*25c570*/  LDL.LU.64 R4, [R1+0x40d8] ;  /* 0x0040d80001047983 */ /* 0x001ea20000300a00 */
[C---:B------:R-:W-:Y:S02]  /*25c580*/  LOP3.LUT P2, RZ, R3.reuse, 0x1000, RZ, 0xc0, !PT ;  /* 0x0000100003ff7812 */ /* 0x040fe4000784c0ff */
[----:B------:R-:W-:Y:S02]  /*25c590*/  LOP3.LUT P3, RZ, R3, 0x2000, RZ, 0xc0, !PT ;  /* 0x0000200003ff7812 */ /* 0x000fe4000786c0ff */
[C---:B------:R-:W-:Y:S01]  /*25c5a0*/  PRMT R8, R2.reuse, 0x7772, RZ ;  /* 0x0000777202087816 */ /* 0x040fe200000000ff */
[----:B------:R-:W3:Y:S04]  /*25c5b0*/  LDL.LU.64 R22, [R1+0x40b8] ;  /* 0x0040b80001167983 */ /* 0x000ee80000300a00 */
[----:B------:R-:W3:Y:S04]  /*25c5c0*/  LDL.LU.64 R24, [R1+0x40d0] ;  /* 0x0040d00001187983 */ /* 0x000ee80000300a00 */
[----:B------:R-:W3:Y:S04]  /*25c5d0*/  LDL.LU.64 R20, [R1+0x40e8] ;  /* 0x0040e80001147983 */ /* 0x000ee80000300a00 */
[----:B------:R-:W3:Y:S04]  /*25c5e0*/  LDL.LU R7, [R1+0x7dc] ;  /* 0x0007dc0001077983 */ /* 0x000ee80000300800 */
[----:B------:R-:W3:Y:S04]  /*25c5f0*/  LDL.LU.64 R26, [R1+0x40f8] ;  /* 0x0040f800011a7983 */ /* 0x000ee80000300a00 */
[----:B------:R-:W3:Y:S04]  /*25c600*/  LDL.LU R28, [R1+0x7bc] ;  /* 0x0007bc00011c7983 */ /* 0x000ee80000300800 */
[----:B----4-:R0:W-:Y:S02]  /*25c610*/  @P2 STG.E.U8 desc[UR20][R18.64], R8 ;  /* 0x0000000812002986 */ /* 0x0101e4000c101114 */
[----:B0-----:R-:W-:-:S05]  /*25c620*/  PRMT R8, R2, 0x7773, RZ ;  /* 0x0000777302087816 */ /* 0x001fca00000000ff */
[----:B--2---:R0:W-:Y:S04]  /*25c630*/  @P3 STG.E.U8 desc[UR20][R4.64], R8 ;  /* 0x0000000804003986 */ /* 0x0041e8000c101114 */
[----:B0-----:R-:W2:Y:S04]  /*25c640*/  LDL.LU.64 R4, [R1+0x40e0] ;  /* 0x0040e00001047983 */ /* 0x001ea80000300a00 */
[----:B------:R-:W4:Y:S04]  /*25c650*/  LDL.LU R6, [R1+0x7c0] ;  /* 0x0007c00001067983 */ /* 0x000f280000300800 */
        /* <DEDUP_REMOVED lines=44> */
[----:B------:R-:W4:Y:S04]  /*25c920*/  LDL.LU.64 R24, [R1+0x4138] ;  /* 0x0041380001187983 */ /* 0x000f280000300a00 */
[----:B------:R0:W-:Y:S01]  /*25c930*/  @P6 STG.E.U8 desc[UR20][R20.64], R8 ;  /* 0x0000000814006986 */ /* 0x0001e2000c101114 */
[----:B------:R-:W-:-:S02]  /*25c940*/  LOP3.LUT P6, RZ, R15, 0x800, RZ, 0xc0, !PT ;  /* 0x000008000fff7812 */ /* 0x000fc400078cc0ff */
        /* <DEDUP_REMOVED lines=9> */
[----:B------:R-:W2:Y:S04]  /*25c9e0*/  LDL.LU.64 R4, [R1+0x42d0] ;  /* 0x0042d00001047983 */ /* 0x000ea80000300a00 */
[----:B------:R-:W2:Y:S04]  /*25c9f0*/  LDL.LU R29, [R1+0x7c4] ;  /* 0x0007c400011d7983 */ /* 0x000ea80000300800 */
[----:B------:R-:W2:Y:S04]  /*25ca00*/  LDL.LU R7, [R1+0x34] ;  /* 0x0000340001077983 */ /* 0x000ea80000300800 */
[----:B---3--:R0:W-:Y:S04]  /*25ca10*/  @P6 STG.E.U8 desc[UR20][R16.64], R8 ;  /* 0x0000000810006986 */ /* 0x0081e8000c101114 */
[----:B0-----:R-:W3:Y:S01]  /*25ca20*/  LDL.LU.64 R16, [R1+0x7800] ;  /* 0x0078000001107983 */ /* 0x001ee20000300a00 */
[----:B------:R-:W-:-:S02]  /*25ca30*/  LOP3.LUT P6, RZ, R15, 0x100, RZ, 0xc0, !PT ;  /* 0x000001000fff7812 */ /* 0x000fc400078cc0ff */
[----:B------:R-:W-:-:S11]  /*25ca40*/  PRMT R8, R28, 0x7772, RZ ;  /* 0x000077721c087816 */ /* 0x000fd600000000ff */
[----:B---3--:R0:W-:Y:S04]  /*25ca50*/  @P6 STG.E.U8 desc[UR20][R16.64], R8 ;  /* 0x0000000810006986 */ /* 0x0081e8000c101114 */
[----:B0-----:R-:W3:Y:S01]  /*25ca60*/  LDL.LU.64 R16, [R1+0x77f8] ;  /* 0x0077f80001107983 */ /* 0x001ee20000300a00 */
[----:B------:R-:W-:Y:S02]  /*25ca70*/  LOP3.LUT P6, RZ, R15, 0x80, RZ, 0xc0, !PT ;  /* 0x000000800fff7812 */ /* 0x000fe400078cc0ff */
[----:B------:R-:W-:-:S11]  /*25ca80*/  PRMT R8, R28, 0x7773, RZ ;  /* 0x000077731c087816 */ /* 0x000fd600000000ff */
[----:B---3--:R0:W-:Y:S04]  /*25ca90*/  @P6 STG.E.U8 desc[UR20][R16.64], R8 ;  /* 0x0000000810006986 */ /* 0x0081e8000c101114 */
[----:B0-----:R-:W3:Y:S01]  /*25caa0*/  LDL.LU.64 R16, [R1+0x77f0] ;  /* 0x0077f00001107983 */ /* 0x001ee20000300a00 */
[----:B------:R-:W-:Y:S02]  /*25cab0*/  LOP3.LUT P6, RZ, R15, 0x40, RZ, 0xc0, !PT ;  /* 0x000000400fff7812 */ /* 0x000fe400078cc0ff */
[----:B----4-:R-:W-:Y:S02]  /*25cac0*/  PRMT R8, R6, 0x7770, RZ ;  /* 0x0000777006087816 */ /* 0x010fe400000000ff */
        /* <DEDUP_REMOVED lines=9> */
[----:B------:R-:W3:Y:S10]  /*25cb60*/  LDL.LU R16, [R1+0x77e8] ;  /* 0x0077e80001107983 */ /* 0x000ef40000300800 */
        /* <DEDUP_REMOVED lines=14> */
[----:B--2---:R-:W-:-:S05]  /*25cc50*/  PRMT R8, R29, 0x7770, RZ ;  /* 0x000077701d087816 */ /* 0x004fca00000000ff */
[----:B------:R0:W-:Y:S04]  /*25cc60*/  @P5 STG.E.U8 desc[UR20][R4.64], R8 ;  /* 0x0000000804005986 */ /* 0x0001e8000c101114 */
[----:B0-----:R-:W2:Y:S01]  /*25cc70*/  LDL.LU.64 R4, [R1+0x4678] ;  /* 0x0046780001047983 */ /* 0x001ea20000300a00 */
[----:B------:R-:W-:Y:S02]  /*25cc80*/  LOP3.LUT P6, RZ, R7, 0x800, RZ, 0xc0, !PT ;  /* 0x0000080007ff7812 */ /* 0x000fe400078cc0ff */
        /* <DEDUP_REMOVED lines=45> */
[----:B------:R0:W-:Y:S04]  /*25cf60*/  @P4 STG.E.U8 desc[UR20][R2.64], R8 ;  /* 0x0000000802004986 */ /* 0x0001e8000c101114 */
[----:B------:R-:W4:Y:S01]  /*25cf70*/  LDL.LU.64 R28, [R1+0x4f50] ;  /* 0x004f5000011c7983 */ /* 0x000f220000300a00 */
[----:B0-----:R-:W-:-:S03]  /*25cf80*/  PRMT R8, R14, 0x7770, RZ ;  /* 0x000077700e087816 */ /* 0x001fc600000000ff */
        /* <DEDUP_REMOVED lines=19> */
[----:B---3--:R-:W-:Y:S01]  /*25d0c0*/  PRMT R8, R6, 0x7770, RZ ;  /* 0x0000777006087816 */ /* 0x008fe200000000ff */
[----:B------:R-:W3:Y:S10]  /*25d0d0*/  LDL.LU.64 R4, [R1+0x4fc0] ;  /* 0x004fc00001047983 */ /* 0x000ef40000300a00 */
[----:B--2---:R0:W-:Y:S04]  /*25d0e0*/  @P6 STG.E.U8 desc[UR20][R16.64], R8 ;  /* 0x0000000810006986 */ /* 0x0041e8000c101114 */
[----:B0-----:R-:W2:Y:S01]  /*25d0f0*/  LDL.LU.64 R16, [R1+0x77e0] ;  /* 0x0077e00001107983 */ /* 0x001ea20000300a00 */
[----:B------:R-:W-:-:S02]  /*25d100*/  LOP3.LUT P6, RZ, R15, 0x1, RZ, 0xc0, !PT ;  /* 0x000000010fff7812 */ /* 0x000fc400078cc0ff */
[C---:B------:R-:W-:Y:S01]  /*25d110*/  PRMT R8, R6.reuse, 0x7771, RZ ;  /* 0x0000777106087816 */ /* 0x040fe200000000ff */
[----:B------:R-:W3:Y:S10]  /*25d120*/  LDL.LU.64 R14, [R1+0x4f60] ;  /* 0x004f6000010e7983 */ /* 0x000ef40000300a00 */
[----:B--2---:R0:W-:Y:S04]  /*25d130*/  @P6 STG.E.U8 desc[UR20][R16.64], R8 ;  /* 0x0000000810006986 */ /* 0x0041e8000c101114 */
[----:B0-----:R-:W2:Y:S01]  /*25d140*/  LDL.LU R16, [R1+0x77dc] ;  /* 0x0077dc0001107983 */ /* 0x001ea20000300800 */
[----:B------:R-:W-:-:S02]  /*25d150*/  PRMT R8, R6, 0x7772, RZ ;  /* 0x0000777206087816 */ /* 0x000fc400000000ff */
[C---:B------:R-:W-:Y:S02]  /*25d160*/  LOP3.LUT P0, RZ, R7.reuse, 0x1000, RZ, 0xc0, !PT ;  /* 0x0000100007ff7812 */ /* 0x040fe4000780c0ff */
[C---:B------:R-:W-:Y:S02]  /*25d170*/  LOP3.LUT P1, RZ, R7.reuse, 0x2000, RZ, 0xc0, !PT ;  /* 0x0000200007ff7812 */ /* 0x040fe4000782c0ff */
[C---:B------:R-:W-:Y:S02]  /*25d180*/  LOP3.LUT P2, RZ, R7.reuse, 0x4000, RZ, 0xc0, !PT ;  /* 0x0000400007ff7812 */ /* 0x040fe4000784c0ff */
[C---:B------:R-:W-:Y:S02]  /*25d190*/  LOP3.LUT P3, RZ, R7.reuse, 0x8000, RZ, 0xc0, !PT ;  /* 0x0000800007ff7812 */ /* 0x040fe4000786c0ff */
[----:B------:R-:W-:Y:S02]  /*25d1a0*/  LOP3.LUT P4, RZ, R7, 0x10000, RZ, 0xc0, !PT ;  /* 0x0001000007ff7812 */ /* 0x000fe4000788c0ff */
[----:B--2---:R-:W-:-:S13]  /*25d1b0*/  LOP3.LUT P6, RZ, R16, 0x80000000, RZ, 0xc0, !PT ;  /* 0x8000000010ff7812 */ /* 0x004fda00078cc0ff */
[----:B----4-:R0:W-:Y:S01]  /*25d1c0*/  @P6 STG.E.U8 desc[UR20][R28.64], R8 ;  /* 0x000000081c006986 */ /* 0x0101e2000c101114 */
[----:B------:R-:W-:Y:S02]  /*25d1d0*/  LOP3.LUT P6, RZ, R16, 0x40000000, RZ, 0xc0, !PT ;  /* 0x4000000010ff7812 */ /* 0x000fe400078cc0ff */
[----:B0-----:R-:W-:Y:S01]  /*25d1e0*/  PRMT R8, R6, 0x7773, RZ ;  /* 0x0000777306087816 */ /* 0x001fe200000000ff */
[----:B------:R-:W2:Y:S10]  /*25d1f0*/  LDL.LU R28, [R1+0x77d8] ;  /* 0x0077d800011c7983 */ /* 0x000eb40000300800 */
        /* <DEDUP_REMOVED lines=9> */
[----:B0-----:R-:W-:Y:S02]  /*25d290*/  PRMT R8, R2, 0x7773, RZ ;  /* 0x0000777302087816 */ /* 0x001fe400000000ff */
        /* <DEDUP_REMOVED lines=10> */
[----:B------:R-:W2:Y:S04]  /*25d340*/  LDL.LU.64 R24, [R1+0x4fd8] ;  /* 0x004fd80001187983 */ /* 0x000ea80000300a00 */
        /* <DEDUP_REMOVED lines=21> */
[C---:B------:R-:W-:Y:S02]  /*25d4a0*/  LOP3.LUT P2, RZ, R7.reuse, 0x40000, RZ, 0xc0, !PT ;  /* 0x0004000007ff7812 */ /* 0x040fe4000784c0ff */
[----:B------:R-:W-:Y:S02]  /*25d4b0*/  LOP3.LUT R16, R16, 0xfbffffff, RZ, 0xc0, !PT ;  /* 0xfbffffff10107812 */ /* 0x000fe400078ec0ff */
[----:B------:R-:W-:Y:S01]  /*25d4c0*/  LOP3.LUT P3, RZ, R7, 0x80000, RZ, 0xc0, !PT ;  /* 0x0008000007ff7812 */ /* 0x000fe2000786c0ff */
[----:B------:R0:W-:Y:S06]  /*25d4d0*/  @P5 STG.E.U8 desc[UR20][R4.64], R8 ;  /* 0x0000000804005986 */ /* 0x0001ec000c101114 */
[----:B------:R-:W-:-:S02]  /*25d4e0*/  @P6 LOP3.LUT R16, R16, 0x4000000, RZ, 0xfc, !PT ;  /* 0x0400000010106812 */ /* 0x000fc400078efcff */
[C---:B------:R-:W-:Y:S02]  /*25d4f0*/  LOP3.LUT P6, RZ, R7.reuse, 0x800000, RZ, 0xc0, !PT ;  /* 0x0080000007ff7812 */ /* 0x040fe400078cc0ff */
[----:B------:R-:W-:Y:S01]  /*25d500*/  LOP3.LUT R16, R16, 0xf7ffffff, RZ, 0xc0, !PT ;  /* 0xf7ffffff10107812 */ /* 0x000fe200078ec0ff */
[----:B0-----:R-:W2:Y:S04]  /*25d510*/  LDL.LU.64 R4, [R1+0x4ff0] ;  /* 0x004ff00001047983 */ /* 0x001ea80000300a00 */
[----:B------:R-:W2:Y:S04]  /*25d520*/  LDL.LU.64 R26, [R1+0x4fd0] ;  /* 0x004fd000011a7983 */ /* 0x000ea80000300a00 */
[----:B------:R-:W2:Y:S04]  /*25d530*/  LDL.LU R23, [R1+0x790] ;  /* 0x0007900001177983 */ /* 0x000ea80000300800 */
[----:B------:R-:W2:Y:S01]  /*25d540*/  LDL.LU R22, [R1+0x38] ;  /* 0x0000380001167983 */ /* 0x000ea20000300800 */
[----:B------:R-:W-:-:S02]  /*25d550*/  LOP3.LUT P4, RZ, R7, 0x100000, RZ, 0xc0, !PT ;  /* 0x0010000007ff7812 */ /* 0x000fc4000788c0ff */
[C---:B------:R-:W-:Y:S02]  /*25d560*/  LOP3.LUT P5, RZ, R7.reuse, 0x200000, RZ, 0xc0, !PT ;  /* 0x0020000007ff7812 */ /* 0x040fe400078ac0ff */
[C---:B------:R-:W-:Y:S02]  /*25d570*/  LOP3.LUT P0, RZ, R7.reuse, 0x80000000, RZ, 0xc0, !PT ;  /* 0x8000000007ff7812 */ /* 0x040fe4000780c0ff */
[----:B------:R-:W-:Y:S02]  /*25d580*/  @P6 LOP3.LUT R16, R16, 0x8000000, RZ, 0xfc, !PT ;  /* 0x0800000010106812 */ /* 0x000fe400078efcff */
[----:B------:R-:W-:Y:S02]  /*25d590*/  LOP3.LUT P6, RZ, R7, 0x400000, RZ, 0xc0, !PT ;  /* 0x0040000007ff7812 */ /* 0x000fe400078cc0ff */
[----:B------:R-:W2:Y:S01]  /*25d5a0*/  LDL.LU.64 R6, [R1+0x4fe8] ;  /* 0x004fe80001067983 */ /* 0x000ea20000300a00 */
[----:B---3--:R-:W-:-:S05]  /*25d5b0*/  PRMT R8, R21, 0x7770, RZ ;  /* 0x0000777015087816 */ /* 0x008fca00000000ff */
[----:B------:R0:W-:Y:S02]  /*25d5c0*/  @P2 STG.E.U8 desc[UR20][R18.64], R8 ;  /* 0x0000000812002986 */ /* 0x0001e4000c101114 */
[----:B0-----:R-:W-:-:S05]  /*25d5d0*/  PRMT R8, R21, 0x7771, RZ ;  /* 0x0000777115087816 */ /* 0x001fca00000000ff */
[----:B----4-:R0:W-:Y:S04]  /*25d5e0*/  @P3 STG.E.U8 desc[UR20][R2.64], R8 ;  /* 0x0000000802003986 */ /* 0x0101e8000c101114 */
[----:B0-----:R-:W3:Y:S04]  /*25d5f0*/  LDL.LU.64 R2, [R1+0x5008] ;  /* 0x0050080001027983 */ /* 0x001ee80000300a00 */
[----:B------:R-:W2:Y:S04]  /*25d600*/  LDL.LU R29, [R1+0x770] ;  /* 0x00077000011d7983 */ /* 0x000ea80000300800 */
[----:B--2---:R0:W-:Y:S04]  /*25d610*/  STL.64 [R1+0x77d0], R28 ;  /* 0x0077d01c01007387 */ /* 0x0041e80000100a00 */
[----:B0-----:R-:W2:Y:S04]  /*25d620*/  LDL.LU.64 R28, [R1+0x5018] ;  /* 0x00501800011c7983 */ /* 0x001ea80000300a00 */
[----:B------:R-:W4:Y:S01]  /*25d630*/  LDL.LU.64 R14, [R1+0x5038] ;  /* 0x00503800010e7983 */ /* 0x000f220000300a00 */
[----:B------:R-:W-:-:S05]  /*25d640*/  PRMT R8, R21, 0x7772, RZ ;  /* 0x0000777215087816 */ /* 0x000fca00000000ff */
[----:B------:R0:W-:Y:S02]  /*25d650*/  @P4 STG.E.U8 desc[UR20][R24.64], R8 ;  /* 0x0000000818004986 */ /* 0x0001e4000c101114 */
[----:B0-----:R-:W-:-:S05]  /*25d660*/  PRMT R8, R21, 0x7773, RZ ;  /* 0x0000777315087816 */ /* 0x001fca00000000ff */
[----:B------:R0:W-:Y:S02]  /*25d670*/  @P5 STG.E.U8 desc[UR20][R4.64], R8 ;  /* 0x0000000804005986 */ /* 0x0001e4000c101114 */
[----:B0-----:R-:W-:Y:S02]  /*25d680*/  PRMT R8, R23, 0x7770, RZ ;  /* 0x0000777017087816 */ /* 0x001fe400000000ff */
[----:B----4-:R0:W-:Y:S04]  /*25d690*/  STL.64 [R1+0x77c0], R14 ;  /* 0x0077c00e01007387 */ /* 0x0101e80000100a00 */
[----:B0-----:R-:W4:Y:S04]  /*25d6a0*/  LDL.LU.64 R14, [R1+0x5010] ;  /* 0x00501000010e7983 */ /* 0x001f280000300a00 */
[----:B------:R0:W-:Y:S01]  /*25d6b0*/  @P6 STG.E.U8 desc[UR20][R26.64], R8 ;  /* 0x000000081a006986 */ /* 0x0001e2000c101114 */
[----:B------:R-:W-:-:S02]  /*25d6c0*/  LOP3.LUT P6, RZ, R16, 0x8000000, RZ, 0xc0, !PT ;  /* 0x0800000010ff7812 */ /* 0x000fc400078cc0ff */
[----:B0-----:R-:W-:-:S11]  /*25d6d0*/  PRMT R8, R23, 0x7771, RZ ;  /* 0x0000777117087816 */ /* 0x001fd600000000ff */
[----:B------:R0:W-:Y:S01]  /*25d6e0*/  @P6 STG.E.U8 desc[UR20][R6.64], R8 ;  /* 0x0000000806006986 */ /* 0x0001e2000c101114 */
[----:B------:R-:W-:Y:S02]  /*25d6f0*/  LOP3.LUT P6, RZ, R16, 0x4000000, RZ, 0xc0, !PT ;  /* 0x0400000010ff7812 */ /* 0x000fe400078cc0ff */
[----:B0-----:R-:W-:-:S11]  /*25d700*/  PRMT R8, R23, 0x7772, RZ ;  /* 0x0000777217087816 */ /* 0x001fd600000000ff */
[----:B---3--:R0:W-:Y:S01]  /*25d710*/  @P6 STG.E.U8 desc[UR20][R2.64], R8 ;  /* 0x0000000802006986 */ /* 0x0081e2000c101114 */
[----:B------:R-:W-:Y:S02]  /*25d720*/  LOP3.LUT P6, RZ, R16, 0x2000000, RZ, 0xc0, !PT ;  /* 0x0200000010ff7812 */ /* 0x000fe400078cc0ff */
[----:B0-----:R-:W-:-:S11]  /*25d730*/  PRMT R8, R23, 0x7773, RZ ;  /* 0x0000777317087816 */ /* 0x001fd600000000ff */
[----:B--2---:R-:W-:Y:S04]  /*25d740*/  @P6 STG.E.U8 desc[UR20][R28.64], R8 ;  /* 0x000000081c006986 */ /* 0x004fe8000c101114 */
[----:B----4-:R0:W-:Y:S04]  /*25d750*/  STL.64 [R1+0x77c8], R14 ;  /* 0x0077c80e01007387 */ /* 0x0101e80000100a00 */
[----:B0-----:R-:W2:Y:S04]  /*25d760*/  LDL.LU.64 R14, [R1+0x5000] ;  /* 0x00500000010e7983 */ /* 0x001ea80000300a00 */
[----:B------:R-:W3:Y:S04]  /*25d770*/  LDL.LU.64 R12, [R1+0x5050] ;  /* 0x00505000010c7983 */ /* 0x000ee80000300a00 */
[----:B------:R-:W4:Y:S04]  /*25d780*/  LDL.LU R5, [R1+0x794] ;  /* 0x0007940001057983 */ /* 0x000f280000300800 */
[----:B------:R-:W4:Y:S04]  /*25d790*/  LDL.LU.64 R10, [R1+0x5030] ;  /* 0x00503000010a7983 */ /* 0x000f280000300a00 */
[----:B------:R-:W4:Y:S04]  /*25d7a0*/  LDL.LU.64 R18, [R1+0x5048] ;  /* 0x0050480001127983 */ /* 0x000f280000300a00 */
[----:B------:R-:W4:Y:S04]  /*25d7b0*/  LDL.LU.64 R24, [R1+0x5068] ;  /* 0x0050680001187983 */ /* 0x000f280000300a00 */
[----:B------:R-:W4:Y:S04]  /*25d7c0*/  LDL.LU.64 R20, [R1+0x5078] ;  /* 0x0050780001147983 */ /* 0x000f280000300a00 */
[----:B------:R-:W4:Y:S04]  /*25d7d0*/  LDL.LU R4, [R1+0x774] ;  /* 0x0007740001047983 */ /* 0x000f280000300800 */
[----:B------:R-:W4:Y:S04]  /*25d7e0*/  LDL.LU.64 R26, [R1+0x5060] ;  /* 0x00506000011a7983 */ /* 0x000f280000300a00 */
[----:B------:R-:W4:Y:S04]  /*25d7f0*/  LDL.LU.64 R6, [R1+0x5070] ;  /* 0x0050700001067983 */ /* 0x000f280000300a00 */
[----:B------:R-:W4:Y:S04]  /*25d800*/  LDL.LU.64 R2, [R1+0x5090] ;  /* 0x0050900001027983 */ /* 0x000f280000300a00 */
[----:B------:R-:W2:Y:S01]  /*25d810*/  LDL.LU.64 R28, [R1+0x77d0] ;  /* 0x0077d000011c7983 */ /* 0x000ea20000300a00 */
        /* <DEDUP_REMOVED lines=24> */
[C---:B0-----:R-:W-:Y:S02]  /*25d9a0*/  PRMT R8, R5.reuse, 0x7772, RZ ;  /* 0x0000777205087816 */ /* 0x041fe400000000ff */
[----:B------:R-:W2:Y:S04]  /*25d9b0*/  LDL.LU.64 R18, [R1+0x50a8] ;  /* 0x0050a80001127983 */ /* 0x000ea80000300a00 */
        /* <DEDUP_REMOVED lines=18> */
[----:B------:R-:W4:Y:S04]  /*25dae0*/  LDL.LU.64 R6, [R1+0x50c0] ;  /* 0x0050c00001067983 */ /* 0x000f280000300a00 */
[----:B--2---:R3:W-:Y:S02]  /*25daf0*/  @P2 STG.E.U8 desc[UR20][R18.64], R8 ;  /* 0x0000000812002986 */ /* 0x0047e4000c101114 */
[----:B---3--:R-:W-:-:S05]  /*25db00*/  PRMT R8, R5, 0x7770, RZ ;  /* 0x0000777005087816 */ /* 0x008fca00000000ff */
[----:B------:R0:W-:Y:S04]  /*25db10*/  @P3 STG.E.U8 desc[UR20][R2.64], R8 ;  /* 0x0000000802003986 */ /* 0x0001e8000c101114 */
[----:B0-----:R-:W2:Y:S04]  /*25db20*/  LDL.LU.64 R2, [R1+0x50d0] ;  /* 0x0050d00001027983 */ /* 0x001ea80000300a00 */
        /* <DEDUP_REMOVED lines=31> */
[----:B------:R-:W3:Y:S04]  /*25dd20*/  LDL.LU R4, [R1+0x77c] ;  /* 0x00077c0001047983 */ /* 0x000ee80000300800 */
[----:B------:R-:W3:Y:S04]  /*25dd30*/  LDL.LU.64 R14, [R1+0x5110] ;  /* 0x00511000010e7983 */ /* 0x000ee80000300a00 */
[----:B------:R-:W3:Y:S04]  /*25dd40*/  LDL.LU.64 R12, [R1+0x5128] ;  /* 0x00512800010c7983 */ /* 0x000ee80000300a00 */
[----:B------:R-:W3:Y:S01]  /*25dd50*/  LDL.LU.64 R10, [R1+0x5108] ;  /* 0x00510800010a7983 */ /* 0x000ee20000300a00 */
        /* <DEDUP_REMOVED lines=15> */
[----:B------:R0:W-:Y:S01]  /*25de50*/  @P6 STG.E.U8 desc[UR20][R6.64], R8 ;  /* 0x0000000806006986 */ /* 0x0001e2000c101114 */
        /* <DEDUP_REMOVED lines=50> */
[----:B------:R-:W-:Y:S02]  /*25e180*/  LOP3.LUT P3, RZ, R22, 0x2000000, RZ, 0xc0, !PT ;  /* 0x0200000016ff7812 */ /* 0x000fe4000786c0ff */
[C---:B------:R-:W-:Y:S01]  /*25e190*/  PRMT R8, R29.reuse, 0x7772, RZ ;  /* 0x000077721d087816 */ /* 0x040fe200000000ff */
[----:B------:R-:W3:Y:S04]  /*25e1a0*/  LDL.LU.64 R24, [R1+0x5168] ;  /* 0x0051680001187983 */ /* 0x000ee80000300a00 */
[----:B------:R-:W3:Y:S04]  /*25e1b0*/  LDL.LU.64 R20, [R1+0x5180] ;  /* 0x0051800001147983 */ /* 0x000ee80000300a00 */
[----:B------:R-:W3:Y:S04]  /*25e1c0*/  LDL.LU.64 R26, [R1+0x51a0] ;  /* 0x0051a000011a7983 */ /* 0x000ee80000300a00 */
[----:B------:R-:W3:Y:S04]  /*25e1d0*/  LDL.LU R4, [R1+0x760] ;  /* 0x0007600001047983 */ /* 0x000ee80000300800 */
[----:B----4-:R0:W-:Y:S02]  /*25e1e0*/  @P2 STG.E.U8 desc[UR20][R6.64], R8 ;  /* 0x0000000806002986 */ /* 0x0101e4000c101114 */
[----:B0-----:R-:W-:-:S02]  /*25e1f0*/  PRMT R8, R29, 0x7773, RZ ;  /* 0x000077731d087816 */ /* 0x001fc400000000ff */
[----:B------:R-:W4:Y:S04]  /*25e200*/  LDL.LU.64 R6, [R1+0x51b0] ;  /* 0x0051b00001067983 */ /* 0x000f280000300a00 */
[----:B------:R-:W4:Y:S04]  /*25e210*/  LDL.LU R17, [R1+0x784] ;  /* 0x0007840001117983 */ /* 0x000f280000300800 */
[----:B--2---:R0:W-:Y:S04]  /*25e220*/  @P3 STG.E.U8 desc[UR20][R2.64], R8 ;  /* 0x0000000802003986 */ /* 0x0041e8000c101114 */
[----:B0-----:R-:W2:Y:S04]  /*25e230*/  LDL.LU.64 R2, [R1+0x5198] ;  /* 0x0051980001027983 */ /* 0x001ea80000300a00 */
[----:B------:R-:W3:Y:S04]  /*25e240*/  LDL.LU R19, [R1+0x764] ;  /* 0x0007640001137983 */ /* 0x000ee80000300800 */
        /* <DEDUP_REMOVED lines=31> */
[----:B------:R-:W3:Y:S04]  /*25e440*/  LDL.LU R29, [R1+0x788] ;  /* 0x00078800011d7983 */ /* 0x000ee80000300800 */
        /* <DEDUP_REMOVED lines=9> */
[----:B------:R-:W3:Y:S04]  /*25e4e0*/  LDL.LU.64 R24, [R1+0x51f8] ;  /* 0x0051f80001187983 */ /* 0x000ee80000300a00 */
[----:B------:R0:W-:Y:S02]  /*25e4f0*/  @P5 STG.E.U8 desc[UR20][R20.64], R8 ;  /* 0x0000000814005986 */ /* 0x0001e4000c101114 */
[----:B0-----:R-:W-:-:S02]  /*25e500*/  PRMT R8, R4, 0x7772, RZ ;  /* 0x0000777204087816 */ /* 0x001fc400000000ff */
[----:B------:R-:W3:Y:S04]  /*25e510*/  LDL.LU.64 R20, [R1+0x5208] ;  /* 0x0052080001147983 */ /* 0x000ee80000300a00 */
[----:B------:R0:W-:Y:S01]  /*25e520*/  @P6 STG.E.U8 desc[UR20][R26.64], R8 ;  /* 0x000000081a006986 */ /* 0x0001e2000c101114 */
[----:B------:R-:W-:Y:S02]  /*25e530*/  LOP3.LUT P6, RZ, R16, 0x800, RZ, 0xc0, !PT ;  /* 0x0000080010ff7812 */ /* 0x000fe400078cc0ff */
        /* <DEDUP_REMOVED lines=22> */
[C---:B------:R-:W-:Y:S02]  /*25e6a0*/  LOP3.LUT P0, RZ, R5.reuse, 0x20, RZ, 0xc0, !PT ;  /* 0x0000002005ff7812 */ /* 0x040fe4000780c0ff */
[C---:B------:R-:W-:Y:S02]  /*25e6b0*/  LOP3.LUT P1, RZ, R5.reuse, 0x40, RZ, 0xc0, !PT ;  /* 0x0000004005ff7812 */ /* 0x040fe4000782c0ff */
[----:B------:R-:W-:-:S02]  /*25e6c0*/  LOP3.LUT P2, RZ, R5, 0x80, RZ, 0xc0, !PT ;  /* 0x0000008005ff7812 */ /* 0x000fc4000784c0ff */
[C---:B------:R-:W-:Y:S02]  /*25e6d0*/  LOP3.LUT P3, RZ, R5.reuse, 0x100, RZ, 0xc0, !PT ;  /* 0x0000010005ff7812 */ /* 0x040fe4000786c0ff */
[C---:B------:R-:W-:Y:S02]  /*25e6e0*/  LOP3.LUT P4, RZ, R5.reuse, 0x200, RZ, 0xc0, !PT ;  /* 0x0000020005ff7812 */ /* 0x040fe4000788c0ff */
[----:B------:R-:W-:Y:S02]  /*25e6f0*/  LOP3.LUT P5, RZ, R5, 0x400, RZ, 0xc0, !PT ;  /* 0x0000040005ff7812 */ /* 0x000fe400078ac0ff */
        /* <DEDUP_REMOVED lines=21> */
[C---:B------:R-:W-:Y:S02]  /*25e850*/  LOP3.LUT P6, RZ, R5.reuse, 0x800000, RZ, 0xc0, !PT ;  /* 0x0080000005ff7812 */ /* 0x040fe400078cc0ff */
[----:B------:R-:W-:Y:S02]  /*25e860*/  LOP3.LUT R18, R18, 0xefffffff, RZ, 0xc0, !PT ;  /* 0xefffffff12127812 */ /* 0x000fe400078ec0ff */
[----:B------:R-:W-:Y:S01]  /*25e870*/  LOP3.LUT P2, RZ, R5, 0x800, RZ, 0xc0, !PT ;  /* 0x0000080005ff7812 */ /* 0x000fe2000784c0ff */
[----:B------:R-:W3:Y:S04]  /*25e880*/  LDL.LU.64 R10, [R1+0x5260] ;  /* 0x00526000010a7983 */ /* 0x000ee80000300a00 */
[----:B------:R-:W4:Y:S01]  /*25e890*/  LDL.LU.64 R22, [R1+0x5278] ;  /* 0x0052780001167983 */ /* 0x000f220000300a00 */
[----:B------:R-:W-:-:S03]  /*25e8a0*/  PRMT R8, R4, 0x7771, RZ ;  /* 0x0000777104087816 */ /* 0x000fc600000000ff */
        /* <DEDUP_REMOVED lines=17> */
[----:B------:R-:W2:Y:S04]  /*25e9c0*/  LDL.LU R29, [R1+0x76c] ;  /* 0x00076c00011d7983 */ /* 0x000ea80000300800 */
        /* <DEDUP_REMOVED lines=8> */
[C---:B------:R-:W-:Y:S02]  /*25ea50*/  LOP3.LUT P3, RZ, R5.reuse, 0x1000, RZ, 0xc0, !PT ;  /* 0x0000100005ff7812 */ /* 0x040fe4000786c0ff */
[----:B------:R-:W-:Y:S02]  /*25ea60*/  LOP3.LUT R16, R16, 0xfffffffb, RZ, 0xc0, !PT ;  /* 0xfffffffb10107812 */ /* 0x000fe400078ec0ff */
[----:B------:R-:W-:Y:S02]  /*25ea70*/  LOP3.LUT P4, RZ, R5, 0x2000, RZ, 0xc0, !PT ;  /* 0x0000200005ff7812 */ /* 0x000fe4000788c0ff */
[----:B------:R-:W-:-:S05]  /*25ea80*/  PRMT R8, R4, 0x7772, RZ ;  /* 0x0000777204087816 */ /* 0x000fca00000000ff */
[----:B------:R-:W-:Y:S02]  /*25ea90*/  @P6 LOP3.LUT R16, R16, 0x4, RZ, 0xfc, !PT ;  /* 0x0000000410106812 */ /* 0x000fe400078efcff */
[C---:B------:R-:W-:Y:S02]  /*25eaa0*/  LOP3.LUT P6, RZ, R5.reuse, 0x10000, RZ, 0xc0, !PT ;  /* 0x0001000005ff7812 */ /* 0x040fe400078cc0ff */
[----:B------:R-:W-:Y:S01]  /*25eab0*/  LOP3.LUT P5, RZ, R5, 0x4000, RZ, 0xc0, !PT ;  /* 0x0000400005ff7812 */ /* 0x000fe200078ac0ff */
[----:B---3--:R-:W-:Y:S01]  /*25eac0*/  @P3 STG.E.U8 desc[UR20][R10.64], R8 ;  /* 0x000000080a003986 */ /* 0x008fe2000c101114 */
[----:B------:R-:W-:-:S03]  /*25ead0*/  LOP3.LUT R16, R16, 0xfffffff7, RZ, 0xc0, !PT ;  /* 0xfffffff710107812 */ /* 0x000fc600078ec0ff */
[----:B----4-:R0:W-:Y:S04]  /*25eae0*/  STL.64 [R1+0x7780], R18 ;  /* 0x0077801201007387 */ /* 0x0101e80000100a00 */
[----:B0-----:R-:W3:Y:S04]  /*25eaf0*/  LDL.LU.64 R18, [R1+0x5288] ;  /* 0x0052880001127983 */ /* 0x001ee80000300a00 */
[----:B------:R-:W4:Y:S04]  /*25eb00*/  LDL.LU R6, [R1+0x750] ;  /* 0x0007500001067983 */ /* 0x000f280000300800 */
[----:B------:R-:W3:Y:S01]  /*25eb10*/  LDL.LU.64 R14, [R1+0x52b0] ;  /* 0x0052b000010e7983 */ /* 0x000ee20000300a00 */
[----:B------:R-:W-:-:S02]  /*25eb20*/  PRMT R8, R4, 0x7773, RZ ;  /* 0x0000777304087816 */ /* 0x000fc400000000ff */
[----:B------:R-:W-:Y:S02]  /*25eb30*/  @P6 LOP3.LUT R16, R16, 0x8, RZ, 0xfc, !PT ;  /* 0x0000000810106812 */ /* 0x000fe400078efcff */
        /* <DEDUP_REMOVED lines=14> */
[----:B---3--:R0:W-:Y:S10]  /*25ec20*/  STL.64 [R1+0x7770], R14 ;  /* 0x0077700e01007387 */ /* 0x0081f40000100a00 */
[----:B------:R1:W-:Y:S04]  /*25ec30*/  @P6 STG.E.U8 desc[UR20][R18.64], R8 ;  /* 0x0000000812006986 */ /* 0x0003e8000c101114 */
[----:B0-----:R-:W2:Y:S04]  /*25ec40*/  LDL.LU.64 R14, [R1+0x52b8] ;  /* 0x0052b800010e7983 */ /* 0x001ea80000300a00 */
        /* <DEDUP_REMOVED lines=8> */
[----:B------:R-:W3:Y:S04]  /*25ecd0*/  LDL.LU R7, [R1+0x40] ;  /* 0x0000400001077983 */ /* 0x000ee80000300800 */
[----:B-1----:R-:W4:Y:S01]  /*25ece0*/  LDL.LU.64 R18, [R1+0x7780] ;  /* 0x0077800001127983 */ /* 0x002f220000300a00 */
[----:B------:R-:W-:-:S02]  /*25ecf0*/  LOP3.LUT P6, RZ, R16, 0x1, RZ, 0xc0, !PT ;  /* 0x0000000110ff7812 */ /* 0x000fc400078cc0ff */
[C---:B------:R-:W-:Y:S01]  /*25ed00*/  PRMT R8, R29.reuse, 0x7771, RZ ;  /* 0x000077711d087816 */ /* 0x040fe200000000ff */
[----:B------:R-:W3:Y:S10]  /*25ed10*/  LDL.LU.64 R16, [R1+0x52d0] ;  /* 0x0052d00001107983 */ /* 0x000ef40000300a00 */
[----:B----4-:R0:W-:Y:S04]  /*25ed20*/  @P6 STG.E.U8 desc[UR20][R18.64], R8 ;  /* 0x0000000812006986 */ /* 0x0101e8000c101114 */
[----:B0-----:R-:W4:Y:S01]  /*25ed30*/  LDL.LU R18, [R1+0x7778] ;  /* 0x0077780001127983 */ /* 0x001f220000300800 */
[----:B------:R-:W-:-:S02]  /*25ed40*/  PRMT R8, R29, 0x7772, RZ ;  /* 0x000077721d087816 */ /* 0x000fc400000000ff */
[----:B----4-:R-:W-:-:S13]  /*25ed50*/  LOP3.LUT P6, RZ, R18, 0x80000000, RZ, 0xc0, !PT ;  /* 0x8000000012ff7812 */ /* 0x010fda00078cc0ff */
[----:B--2---:R0:W-:Y:S04]  /*25ed60*/  @P6 STG.E.U8 desc[UR20][R14.64], R8 ;  /* 0x000000080e006986 */ /* 0x0041e8000c101114 */
[----:B0-----:R-:W2:Y:S01]  /*25ed70*/  LDL.LU.64 R14, [R1+0x7770] ;  /* 0x00777000010e7983 */ /* 0x001ea20000300a00 */
[----:B------:R-:W-:Y:S02]  /*25ed80*/  LOP3.LUT P6, RZ, R18, 0x40000000, RZ, 0xc0, !PT ;  /* 0x4000000012ff7812 */ /* 0x000fe400078cc0ff */
[----:B------:R-:W-:-:S11]  /*25ed90*/  PRMT R8, R29, 0x7773, RZ ;  /* 0x000077731d087816 */ /* 0x000fd600000000ff */
[----:B---3--:R0:W-:Y:S01]  /*25eda0*/  @P6 STG.E.U8 desc[UR20][R16.64], R8 ;  /* 0x0000000810006986 */ /* 0x0081e2000c101114 */
        /* <DEDUP_REMOVED lines=22> */
[C---:B------:R-:W-:Y:S02]  /*25ef10*/  LOP3.LUT P2, RZ, R5.reuse, 0x40000000, RZ, 0xc0, !PT ;  /* 0x4000000005ff7812 */ /* 0x040fe4000784c0ff */
[----:B------:R-:W-:Y:S02]  /*25ef20*/  LOP3.LUT P3, RZ, R5, 0x80000000, RZ, 0xc0, !PT ;  /* 0x8000000005ff7812 */ /* 0x000fe4000786c0ff */
[----:B0-----:R-:W-:-:S05]  /*25ef30*/  PRMT R8, R4, 0x7773, RZ ;  /* 0x0000777304087816 */ /* 0x001fca00000000ff */
[----:B------:R0:W-:Y:S04]  /*25ef40*/  @P5 STG.E.U8 desc[UR20][R2.64], R8 ;  /* 0x0000000802005986 */ /* 0x0001e8000c101114 */
[----:B0-----:R-:W2:Y:S04]  /*25ef50*/  LDL.LU.64 R2, [R1+0x5310] ;  /* 0x0053100001027983 */ /* 0x001ea80000300a00 */
[----:B------:R-:W3:Y:S04]  /*25ef60*/  LDL.LU.64 R4, [R1+0x5328] ;  /* 0x0053280001047983 */ /* 0x000ee80000300a00 */
[----:B------:R-:W4:Y:S04]  /*25ef70*/  LDL.LU.64 R24, [R1+0x5348] ;  /* 0x0053480001187983 */ /* 0x000f280000300a00 */
[----:B------:R-:W2:Y:S04]  /*25ef80*/  LDL.LU R6, [R1+0x754] ;  /* 0x0007540001067983 */ /* 0x000ea80000300800 */
        /* <DEDUP_REMOVED lines=10> */
[----:B----4-:R0:W-:Y:S04]  /*25f030*/  STL.64 [R1+0x7768], R28 ;  /* 0x0077681c01007387 */ /* 0x0101e80000100a00 */
        /* <DEDUP_REMOVED lines=136> */
[C---:B------:R-:W-:Y:S02]  /*25f8c0*/  LOP3.LUT P5, RZ, R7.reuse, 0x100000, RZ, 0xc0, !PT ;  /* 0x0010000007ff7812 */ /* 0x040fe400078ac0ff */
[----:B------:R-:W-:Y:S02]  /*25f8d0*/  LOP3.LUT R18, R18, 0xfffbffff, RZ, 0xc0, !PT ;  /* 0xfffbffff12127812 */ /* 0x000fe400078ec0ff */
[----:B------:R-:W-:Y:S01]  /*25f8e0*/  PRMT R8, R6, 0x7771, RZ ;  /* 0x0000777106087816 */ /* 0x000fe200000000ff */
[----:B------:R-:W4:Y:S01]  /*25f8f0*/  LDL.LU.64 R14, [R1+0x5470] ;  /* 0x00547000010e7983 */ /* 0x000f220000300a00 */
[----:B------:R-:W-:-:S02]  /*25f900*/  LOP3.LUT P0, RZ, R7, 0x40000000, RZ, 0xc0, !PT ;  /* 0x4000000007ff7812 */ /* 0x000fc4000780c0ff */
[C---:B------:R-:W-:Y:S01]  /*25f910*/  LOP3.LUT P1, RZ, R7.reuse, 0x80000000, RZ, 0xc0, !PT ;  /* 0x8000000007ff7812 */ /* 0x040fe2000782c0ff */
        /* <DEDUP_REMOVED lines=11> */
[----:B------:R-:W4:Y:S04]  /*25f9d0*/  LDL.LU.64 R24, [R1+0x54a0] ;  /* 0x0054a00001187983 */ /* 0x000f280000300a00 */
[----:B------:R0:W-:Y:S02]  /*25f9e0*/  @P5 STG.E.U8 desc[UR20][R20.64], R8 ;  /* 0x0000000814005986 */ /* 0x0001e4000c101114 */
[----:B0-----:R-:W-:-:S02]  /*25f9f0*/  PRMT R8, R6, 0x7773, RZ ;  /* 0x0000777306087816 */ /* 0x001fc400000000ff */
[----:B------:R-:W4:Y:S04]  /*25fa00*/  LDL.LU.64 R20, [R1+0x54c0] ;  /* 0x0054c00001147983 */ /* 0x000f280000300a00 */
[----:B------:R-:W4:Y:S04]  /*25fa10*/  LDL.LU R6, [R1+0x724] ;  /* 0x0007240001067983 */ /* 0x000f280000300800 */
[----:B------:R0:W-:Y:S01]  /*25fa20*/  @P6 STG.E.U8 desc[UR20][R26.64], R8 ;  /* 0x000000081a006986 */ /* 0x0001e2000c101114 */
[C---:B------:R-:W-:Y:S02]  /*25fa30*/  LOP3.LUT P6, RZ, R18.reuse, 0x80000, RZ, 0xc0, !PT ;  /* 0x0008000012ff7812 */ /* 0x040fe400078cc0ff */
        /* <DEDUP_REMOVED lines=21> */
[----:B------:R-:W-:-:S03]  /*25fb90*/  LOP3.LUT P5, RZ, R29, 0x8, RZ, 0xc0, !PT ;  /* 0x000000081dff7812 */ /* 0x000fc600078ac0ff */
        /* <DEDUP_REMOVED lines=26> */
[----:B------:R-:W3:Y:S04]  /*25fd40*/  LDL.LU.64 R20, [R1+0x5520] ;  /* 0x0055200001147983 */ /* 0x000ee80000300a00 */
[----:B------:R-:W3:Y:S01]  /*25fd50*/  LDL.LU R7, [R1+0x748] ;  /* 0x0007480001077983 */ /* 0x000ee20000300800 */
[----:B------:R-:W-:-:S02]  /*25fd60*/  LOP3.LUT P2, RZ, R29, 0x10, RZ, 0xc0, !PT ;  /* 0x000000101dff7812 */ /* 0x000fc4000784c0ff */
[C---:B------:R-:W-:Y:S02]  /*25fd70*/  LOP3.LUT P3, RZ, R29.reuse, 0x20, RZ, 0xc0, !PT ;  /* 0x000000201dff7812 */ /* 0x040fe4000786c0ff */
[C---:B------:R-:W-:Y:S02]  /*25fd80*/  PRMT R8, R6.reuse, 0x7772, RZ ;  /* 0x0000777206087816 */ /* 0x040fe400000000ff */
[----:B------:R-:W-:Y:S01]  /*25fd90*/  LOP3.LUT P4, RZ, R29, 0x40, RZ, 0xc0, !PT ;  /* 0x000000401dff7812 */ /* 0x000fe2000788c0ff */
[----:B------:R-:W3:Y:S04]  /*25fda0*/  LDL.LU.64 R2, [R1+0x5538] ;  /* 0x0055380001027983 */ /* 0x000ee80000300a00 */
[----:B------:R-:W3:Y:S04]  /*25fdb0*/  LDL.LU R19, [R1+0x728] ;  /* 0x0007280001137983 */ /* 0x000ee80000300800 */
[----:B----4-:R0:W-:Y:S02]  /*25fdc0*/  @P2 STG.E.U8 desc[UR20][R22.64], R8 ;  /* 0x0000000816002986 */ /* 0x0101e4000c101114 */
[----:B0-----:R-:W-:-:S05]  /*25fdd0*/  PRMT R8, R6, 0x7773, RZ ;  /* 0x0000777306087816 */ /* 0x001fca00000000ff */
[----:B--2---:R3:W-:Y:S02]  /*25fde0*/  @P3 STG.E.U8 desc[UR20][R4.64], R8 ;  /* 0x0000000804003986 */ /* 0x0047e4000c101114 */
[----:B---3--:R-:W-:Y:S02]  /*25fdf0*/  PRMT R8, R7, 0x7770, RZ ;  /* 0x0000777007087816 */ /* 0x008fe400000000ff */
[----:B------:R-:W2:Y:S04]  /*25fe00*/  LDL.LU.64 R4, [R1+0x5518] ;  /* 0x0055180001047983 */ /* 0x000ea80000300a00 */
        /* <DEDUP_REMOVED lines=47> */
[----:B------:R-:W3:Y:S04]  /*260100*/  LDL.LU.64 R20, [R1+0x55c8] ;  /* 0x0055c80001147983 */ /* 0x000ee80000300a00 */
[----:B------:R-:W3:Y:S06]  /*260110*/  LDL.LU.64 R6, [R1+0x55d8] ;  /* 0x0055d80001067983 */ /* 0x000eec0000300a00 */
[----:B------:R0:W-:Y:S01]  /*260120*/  @P6 STG.E.U8 desc[UR20][R2.64], R8 ;  /* 0x0000000802006986 */ /* 0x0001e2000c101114 */
[----:B------:R-:W-:-:S02]  /*260130*/  LOP3.LUT P6, RZ, R18, 0x400, RZ, 0xc0, !PT ;  /* 0x0000040012ff7812 */ /* 0x000fc400078cc0ff */
[----:B0-----:R-:W-:-:S11]  /*260140*/  PRMT R8, R19, 0x7770, RZ ;  /* 0x0000777013087816 */ /* 0x001fd600000000ff */
[----:B--2---:R0:W-:Y:S01]  /*260150*/  @P6 STG.E.U8 desc[UR20][R4.64], R8 ;  /* 0x0000000804006986 */ /* 0x0041e2000c101114 */
[C---:B------:R-:W-:Y:S02]  /*260160*/  LOP3.LUT P6, RZ, R18.reuse, 0x200, RZ, 0xc0, !PT ;  /* 0x0000020012ff7812 */ /* 0x040fe400078cc0ff */
[----:B0-----:R-:W-:Y:S01]  /*260170*/  PRMT R8, R19, 0x7771, RZ ;  /* 0x0000777113087816 */ /* 0x001fe200000000ff */
[----:B------:R-:W2:Y:S04]  /*260180*/  LDL.LU.64 R4, [R1+0x55c0] ;  /* 0x0055c00001047983 */ /* 0x000ea80000300a00 */
[----:B------:R-:W2:Y:S06]  /*260190*/  LDL.LU R2, [R1+0x710] ;  /* 0x0007100001027983 */ /* 0x000eac0000300800 */
        /* <DEDUP_REMOVED lines=36> */
[----:B--2---:R-:W-:Y:S02]  /*2603e0*/  PRMT R8, R2, 0x7770, RZ ;  /* 0x0000777002087816 */ /* 0x004fe400000000ff */
        /* <DEDUP_REMOVED lines=107> */
[----:B--2---:R0:W-:Y:S02]  /*260aa0*/  @P4 STG.E.U8 desc[UR20][R6.64], R8 ;  /* 0x0000000806004986 */ /* 0x0041e4000c101114 */
[----:B0-----:R-:W-:Y:S02]  /*260ab0*/  PRMT R8, R2, 0x7773, RZ ;  /* 0x0000777302087816 */ /* 0x001fe400000000ff */
[----:B------:R-:W2:Y:S04]  /*260ac0*/  LDL.LU.64 R6, [R1+0x5708] ;  /* 0x0057080001067983 */ /* 0x000ea80000300a00 */
[----:B------:R-:W2:Y:S04]  /*260ad0*/  LDL.LU.64 R26, [R1+0x5728] ;  /* 0x00572800011a7983 */ /* 0x000ea80000300a00 */
[----:B---3--:R0:W-:Y:S04]  /*260ae0*/  @P5 STG.E.U8 desc[UR20][R4.64], R8 ;  /* 0x0000000804005986 */ /* 0x0081e8000c101114 */
[----:B0-----:R-:W3:Y:S01]  /*260af0*/  LDL.LU R4, [R1+0x6f8] ;  /* 0x0006f80001047983 */ /* 0x001ee20000300800 */
[----:B------:R-:W-:-:S02]  /*260b00*/  LOP3.LUT P2, RZ, R3, 0x400, RZ, 0xc0, !PT ;  /* 0x0000040003ff7812 */ /* 0x000fc4000784c0ff */
[C---:B------:R-:W-:Y:S02]  /*260b10*/  LOP3.LUT P3, RZ, R3.reuse, 0x800, RZ, 0xc0, !PT ;  /* 0x0000080003ff7812 */ /* 0x040fe4000786c0ff */
[----:B------:R-:W-:Y:S01]  /*260b20*/  LOP3.LUT P4, RZ, R3, 0x1000, RZ, 0xc0, !PT ;  /* 0x0000100003ff7812 */ /* 0x000fe2000788c0ff */
[----:B------:R-:W2:Y:S04]  /*260b30*/  LDL.LU.64 R22, [R1+0x5758] ;  /* 0x0057580001167983 */ /* 0x000ea80000300a00 */
[----:B------:R-:W2:Y:S04]  /*260b40*/  LDL.LU.64 R24, [R1+0x5720] ;  /* 0x0057200001187983 */ /* 0x000ea80000300a00 */
[----:B------:R-:W2:Y:S01]  /*260b50*/  LDL.LU R5, [R1+0x71c] ;  /* 0x00071c0001057983 */ /* 0x000ea20000300800 */
[----:B---3--:R-:W-:-:S05]  /*260b60*/  PRMT R8, R4, 0x7770, RZ ;  /* 0x0000777004087816 */ /* 0x008fca00000000ff */
[----:B----4-:R0:W-:Y:S02]  /*260b70*/  @P2 STG.E.U8 desc[UR20][R20.64], R8 ;  /* 0x0000000814002986 */ /* 0x0101e4000c101114 */
[C---:B0-----:R-:W-:Y:S02]  /*260b80*/  PRMT R8, R4.reuse, 0x7771, RZ ;  /* 0x0000777104087816 */ /* 0x041fe400000000ff */
[----:B------:R-:W3:Y:S04]  /*260b90*/  LDL.LU.64 R20, [R1+0x5750] ;  /* 0x0057500001147983 */ /* 0x000ee80000300a00 */
[----:B--2---:R0:W-:Y:S02]  /*260ba0*/  @P3 STG.E.U8 desc[UR20][R6.64], R8 ;  /* 0x0000000806003986 */ /* 0x0041e4000c101114 */
[----:B0-----:R-:W-:-:S02]  /*260bb0*/  PRMT R8, R4, 0x7772, RZ ;  /* 0x0000777204087816 */ /* 0x001fc400000000ff */
[----:B------:R-:W2:Y:S04]  /*260bc0*/  LDL.LU.64 R6, [R1+0x5770] ;  /* 0x0057700001067983 */ /* 0x000ea80000300a00 */
[----:B------:R-:W4:Y:S04]  /*260bd0*/  LDL.LU R29, [R1+0x6fc] ;  /* 0x0006fc00011d7983 */ /* 0x000f280000300800 */
[----:B------:R0:W-:Y:S04]  /*260be0*/  @P4 STG.E.U8 desc[UR20][R26.64], R8 ;  /* 0x000000081a004986 */ /* 0x0001e8000c101114 */
        /* <DEDUP_REMOVED lines=25> */
[----:B------:R-:W-:Y:S02]  /*260d80*/  PRMT R8, R4, 0x7773, RZ ;  /* 0x0000777304087816 */ /* 0x000fe400000000ff */
[----:B------:R-:W-:Y:S01]  /*260d90*/  LOP3.LUT R28, R28, 0xfbffffff, RZ, 0xc0, !PT ;  /* 0xfbffffff1c1c7812 */ /* 0x000fe200078ec0ff */
[----:B------:R-:W4:Y:S04]  /*260da0*/  LDL.LU.64 R18, [R1+0x57a0] ;  /* 0x0057a00001127983 */ /* 0x000f280000300a00 */
[----:B------:R-:W4:Y:S04]  /*260db0*/  LDL.LU.64 R16, [R1+0x57c0] ;  /* 0x0057c00001107983 */ /* 0x000f280000300a00 */
[----:B------:R-:W4:Y:S04]  /*260dc0*/  LDL.LU R2, [R1+0x700] ;  /* 0x0007000001027983 */ /* 0x000f280000300800 */
[----:B------:R-:W4:Y:S04]  /*260dd0*/  LDL.LU.64 R14, [R1+0x5798] ;  /* 0x00579800010e7983 */ /* 0x000f280000300a00 */
[----:B------:R-:W4:Y:S04]  /*260de0*/  LDL.LU.64 R12, [R1+0x57b8] ;  /* 0x0057b800010c7983 */ /* 0x000f280000300a00 */
[----:B------:R-:W4:Y:S04]  /*260df0*/  LDL.LU.64 R10, [R1+0x57d8] ;  /* 0x0057d800010a7983 */ /* 0x000f280000300a00 */
[----:B------:R-:W4:Y:S01]  /*260e00*/  LDL.LU R4, [R1+0x6e0] ;  /* 0x0006e00001047983 */ /* 0x000f220000300800 */
[----:B------:R-:W-:-:S02]  /*260e10*/  @P6 LOP3.LUT R28, R28, 0x4000000, RZ, 0xfc, !PT ;  /* 0x040000001c1c6812 */ /* 0x000fc400078efcff */
[----:B------:R-:W-:Y:S02]  /*260e20*/  LOP3.LUT P6, RZ, R3, 0x8000, RZ, 0xc0, !PT ;  /* 0x0000800003ff7812 */ /* 0x000fe400078cc0ff */
[----:B------:R-:W-:Y:S01]  /*260e30*/  LOP3.LUT R28, R28, 0xf7ffffff, RZ, 0xc0, !PT ;  /* 0xf7ffffff1c1c7812 */ /* 0x000fe200078ec0ff */
[----:B------:R0:W-:Y:S10]  /*260e40*/  @P5 STG.E.U8 desc[UR20][R22.64], R8 ;  /* 0x0000000816005986 */ /* 0x0001f4000c101114 */
[----:B------:R-:W-:-:S02]  /*260e50*/  @P6 LOP3.LUT R28, R28, 0x8000000, RZ, 0xfc, !PT ;  /* 0x080000001c1c6812 */ /* 0x000fc400078efcff */
[----:B------:R-:W-:Y:S02]  /*260e60*/  LOP3.LUT P6, RZ, R3, 0x4000, RZ, 0xc0, !PT ;  /* 0x0000400003ff7812 */ /* 0x000fe400078cc0ff */
        /* <DEDUP_REMOVED lines=17> */
[----:B----4-:R-:W-:Y:S01]  /*260f80*/  PRMT R8, R29, 0x7770, RZ ;  /* 0x000077701d087816 */ /* 0x010fe200000000ff */
[----:B------:R-:W4:Y:S10]  /*260f90*/  LDL.LU R5, [R1+0x54] ;  /* 0x0000540001057983 */ /* 0x000f340000300800 */
[----:B---3--:R0:W-:Y:S04]  /*260fa0*/  @P6 STG.E.U8 desc[UR20][R26.64], R8 ;  /* 0x000000081a006986 */ /* 0x0081e8000c101114 */
[----:B0-----:R-:W3:Y:S01]  /*260fb0*/  LDL.LU.64 R26, [R1+0x7710] ;  /* 0x00771000011a7983 */ /* 0x001ee20000300a00 */
        /* <DEDUP_REMOVED lines=30> */
[C---:B------:R-:W-:Y:S02]  /*2611a0*/  LOP3.LUT P3, RZ, R3.reuse, 0x40000000, RZ, 0xc0, !PT ;  /* 0x4000000003ff7812 */ /* 0x040fe4000786c0ff */
[----:B------:R-:W-:Y:S02]  /*2611b0*/  LOP3.LUT P4, RZ, R3, 0x80000000, RZ, 0xc0, !PT ;  /* 0x8000000003ff7812 */ /* 0x000fe4000788c0ff */
[----:B0-----:R-:W-:-:S05]  /*2611c0*/  PRMT R8, R4, 0x7772, RZ ;  /* 0x0000777204087816 */ /* 0x001fca00000000ff */
[----:B--2---:R0:W-:Y:S04]  /*2611d0*/  @P5 STG.E.U8 desc[UR20][R6.64], R8 ;  /* 0x0000000806005986 */ /* 0x0041e8000c101114 */
[----:B0-----:R-:W2:Y:S04]  /*2611e0*/  LDL.LU.64 R6, [R1+0x5830] ;  /* 0x0058300001067983 */ /* 0x001ea80000300a00 */
[----:B------:R-:W4:Y:S04]  /*2611f0*/  LDL.LU.64 R2, [R1+0x5810] ;  /* 0x0058100001027983 */ /* 0x000f280000300a00 */
[----:B------:R-:W3:Y:S04]  /*261200*/  LDL.LU.64 R22, [R1+0x5828] ;  /* 0x0058280001167983 */ /* 0x000ee80000300a00 */
[----:B------:R-:W3:Y:S04]  /*261210*/  LDL.LU.64 R24, [R1+0x5850] ;  /* 0x0058500001187983 */ /* 0x000ee80000300a00 */
[----:B------:R-:W4:Y:S01]  /*261220*/  LDL.LU R26, [R1+0x704] ;  /* 0x00070400011a7983 */ /* 0x000f220000300800 */
[----:B------:R-:W-:-:S03]  /*261230*/  PRMT R8, R4, 0x7773, RZ ;  /* 0x0000777304087816 */ /* 0x000fc600000000ff */
[----:B------:R-:W3:Y:S04]  /*261240*/  LDL.LU.64 R20, [R1+0x5868] ;  /* 0x0058680001147983 */ /* 0x000ee80000300a00 */
[----:B------:R-:W3:Y:S04]  /*261250*/  LDL.LU R9, [R1+0x6e4] ;  /* 0x0006e40001097983 */ /* 0x000ee80000300800 */
[----:B--2---:R4:W-:Y:S02]  /*261260*/  @P2 STG.E.U8 desc[UR20][R6.64], R8 ;  /* 0x0000000806002986 */ /* 0x0049e4000c101114 */
[----:B----4-:R-:W-:-:S02]  /*261270*/  PRMT R8, R26, 0x7770, RZ ;  /* 0x000077701a087816 */ /* 0x010fc400000000ff */
[----:B------:R-:W2:Y:S04]  /*261280*/  LDL.LU.64 R6, [R1+0x5848] ;  /* 0x0058480001067983 */ /* 0x000ea80000300a00 */
[----:B------:R0:W-:Y:S04]  /*261290*/  @P3 STG.E.U8 desc[UR20][R2.64], R8 ;  /* 0x0000000802003986 */ /* 0x0001e8000c101114 */
[----:B0-----:R-:W4:Y:S04]  /*2612a0*/  LDL.LU.64 R2, [R1+0x5860] ;  /* 0x0058600001027983 */ /* 0x001f280000300a00 */
        /* <DEDUP_REMOVED lines=28> */
[----:B------:R-:W3:Y:S04]  /*261470*/  LDL.LU.64 R16, [R1+0x5898] ;  /* 0x0058980001107983 */ /* 0x000ee80000300a00 */
[----:B------:R0:W-:Y:S04]  /*261480*/  @P4 STG.E.U8 desc[UR20][R22.64], R8 ;  /* 0x0000000816004986 */ /* 0x0001e8000c101114 */
[----:B------:R-:W3:Y:S04]  /*261490*/  LDL.LU.64 R14, [R1+0x58b0] ;  /* 0x0058b000010e7983 */ /* 0x000ee80000300a00 */
[----:B------:R-:W3:Y:S04]  /*2614a0*/  LDL.LU R4, [R1+0x6e8] ;  /* 0x0006e80001047983 */ /* 0x000ee80000300800 */
[----:B------:R-:W3:Y:S04]  /*2614b0*/  LDL.LU.64 R12, [R1+0x58c0] ;  /* 0x0058c000010c7983 */ /* 0x000ee80000300a00 */
[----:B------:R-:W3:Y:S01]  /*2614c0*/  LDL.LU.64 R10, [R1+0x58a8] ;  /* 0x0058a800010a7983 */ /* 0x000ee20000300a00 */
[----:B------:R-:W-:-:S02]  /*2614d0*/  @P6 LOP3.LUT R28, R28, 0x40000, RZ, 0xfc, !PT ;  /* 0x000400001c1c6812 */ /* 0x000fc400078efcff */
[----:B------:R-:W-:Y:S02]  /*2614e0*/  LOP3.LUT P6, RZ, R5, 0x4, RZ, 0xc0, !PT ;  /* 0x0000000405ff7812 */ /* 0x000fe400078cc0ff */
[----:B------:R-:W-:Y:S02]  /*2614f0*/  LOP3.LUT R28, R28, 0xfff7ffff, RZ, 0xc0, !PT ;  /* 0xfff7ffff1c1c7812 */ /* 0x000fe400078ec0ff */
[----:B0-----:R-:W-:Y:S01]  /*261500*/  PRMT R8, R26, 0x7772, RZ ;  /* 0x000077721a087816 */ /* 0x001fe200000000ff */
[----:B------:R-:W3:Y:S08]  /*261510*/  LDL.LU.64 R22, [R1+0x58b8] ;  /* 0x0058b80001167983 */ /* 0x000ef00000300a00 */
[----:B------:R-:W-:-:S02]  /*261520*/  @P6 LOP3.LUT R28, R28, 0x80000, RZ, 0xfc, !PT ;  /* 0x000800001c1c6812 */ /* 0x000fc400078efcff */
[----:B------:R-:W-:Y:S01]  /*261530*/  LOP3.LUT P6, RZ, R5, 0x2, RZ, 0xc0, !PT ;  /* 0x0000000205ff7812 */ /* 0x000fe200078cc0ff */
[----:B------:R0:W-:Y:S02]  /*261540*/  @P5 STG.E.U8 desc[UR20][R24.64], R8 ;  /* 0x0000000818005986 */ /* 0x0001e4000c101114 */
[----:B0-----:R-:W-:Y:S02]  /*261550*/  PRMT R8, R26, 0x7773, RZ ;  /* 0x000077731a087816 */ /* 0x001fe400000000ff */
[----:B------:R-:W3:Y:S04]  /*261560*/  LDL.LU.64 R24, [R1+0x58d8] ;  /* 0x0058d80001187983 */ /* 0x000ee80000300a00 */
[----:B------:R-:W3:Y:S04]  /*261570*/  LDL.LU R26, [R1+0x70c] ;  /* 0x00070c00011a7983 */ /* 0x000ee80000300800 */
        /* <DEDUP_REMOVED lines=8> */
[----:B----4-:R0:W-:Y:S01]  /*261600*/  @P6 STG.E.U8 desc[UR20][R2.64], R8 ;  /* 0x0000000802006986 */ /* 0x0101e2000c101114 */
[----:B------:R-:W-:-:S02]  /*261610*/  LOP3.LUT P6, RZ, R28, 0x20000, RZ, 0xc0, !PT ;  /* 0x000200001cff7812 */ /* 0x000fc400078cc0ff */
[----:B0-----:R-:W-:Y:S01]  /*261620*/  PRMT R8, R9, 0x7772, RZ ;  /* 0x0000777209087816 */ /* 0x001fe200000000ff */
[----:B------:R-:W4:Y:S10]  /*261630*/  LDL.LU.64 R2, [R1+0x58e0] ;  /* 0x0058e00001027983 */ /* 0x000f340000300a00 */
[----:B---3--:R0:W-:Y:S04]  /*261640*/  @P6 STG.E.U8 desc[UR20][R18.64], R8 ;  /* 0x0000000812006986 */ /* 0x0081e8000c101114 */
[----:B0-----:R-:W3:Y:S01]  /*261650*/  LDL.LU.64 R18, [R1+0x7700] ;  /* 0x0077000001127983 */ /* 0x001ee20000300a00 */
[----:B------:R-:W-:-:S02]  /*261660*/  LOP3.LUT P6, RZ, R28, 0x10000, RZ, 0xc0, !PT ;  /* 0x000100001cff7812 */ /* 0x000fc400078cc0ff */
        /* <DEDUP_REMOVED lines=33> */
[----:B----4-:R0:W-:Y:S04]  /*261880*/  @P5 STG.E.U8 desc[UR20][R2.64], R8 ;  /* 0x0000000802005986 */ /* 0x0101e8000c101114 */
        /* <DEDUP_REMOVED lines=43> */
[----:B------:R-:W4:Y:S04]  /*261b40*/  LDL.LU R26, [R1+0x6b0] ;  /* 0x0006b000011a7983 */ /* 0x000f280000300800 */
[----:B------:R-:W4:Y:S01]  /*261b50*/  LDL.LU.64 R16, [R1+0x5950] ;  /* 0x0059500001107983 */ /* 0x000f220000300a00 */
[----:B------:R-:W-:-:S02]  /*261b60*/  LOP3.LUT P0, RZ, R5, 0x20000000, RZ, 0xc0, !PT ;  /* 0x2000000005ff7812 */ /* 0x000fc4000780c0ff */
[C---:B------:R-:W-:Y:S02]  /*261b70*/  LOP3.LUT P1, RZ, R5.reuse, 0x40000000, RZ, 0xc0, !PT ;  /* 0x4000000005ff7812 */ /* 0x040fe4000782c0ff */
        /* <DEDUP_REMOVED lines=39> */
[----:B------:R-:W-:-:S05]  /*261df0*/  LOP3.LUT P5, RZ, R29, 0x4, RZ, 0xc0, !PT ;  /* 0x000000041dff7812 */ /* 0x000fca00078ac0ff */
        /* <DEDUP_REMOVED lines=25> */
[C---:B------:R-:W-:Y:S02]  /*261f90*/  LOP3.LUT P3, RZ, R29.reuse, 0x10, RZ, 0xc0, !PT ;  /* 0x000000101dff7812 */ /* 0x040fe4000786c0ff */
[----:B------:R-:W-:Y:S01]  /*261fa0*/  PRMT R8, R4, 0x7771, RZ ;  /* 0x0000777104087816 */ /* 0x000fe200000000ff */
[----:B------:R-:W4:Y:S04]  /*261fb0*/  LDL.LU.64 R22, [R1+0x5908] ;  /* 0x0059080001167983 */ /* 0x000f280000300a00 */
[----:B------:R-:W4:Y:S04]  /*261fc0*/  LDL.LU.64 R24, [R1+0x5890] ;  /* 0x0058900001187983 */ /* 0x000f280000300a00 */
[----:B------:R-:W4:Y:S04]  /*261fd0*/  LDL.LU.64 R20, [R1+0x58c8] ;  /* 0x0058c80001147983 */ /* 0x000f280000300a00 */
[----:B------:R-:W4:Y:S01]  /*261fe0*/  LDL.LU R5, [R1+0x6d8] ;  /* 0x0006d80001057983 */ /* 0x000f220000300800 */
[----:B------:R-:W-:-:S02]  /*261ff0*/  LOP3.LUT P6, RZ, R29, 0x8000, RZ, 0xc0, !PT ;  /* 0x000080001dff7812 */ /* 0x000fc400078cc0ff */
[----:B------:R-:W-:-:S11]  /*262000*/  LOP3.LUT R27, R27, 0xefffffff, RZ, 0xc0, !PT ;  /* 0xefffffff1b1b7812 */ /* 0x000fd600078ec0ff */
[----:B------:R-:W-:Y:S02]  /*262010*/  @P6 LOP3.LUT R27, R27, 0x10000000, RZ, 0xfc, !PT ;  /* 0x100000001b1b6812 */ /* 0x000fe400078efcff */
[----:B------:R-:W-:Y:S01]  /*262020*/  LOP3.LUT P6, RZ, R29, 0x4000, RZ, 0xc0, !PT ;  /* 0x000040001dff7812 */ /* 0x000fe200078cc0ff */
[----:B--2---:R0:W-:Y:S02]  /*262030*/  @P2 STG.E.U8 desc[UR20][R6.64], R8 ;  /* 0x0000000806002986 */ /* 0x0041e4000c101114 */
[----:B0-----:R-:W-:Y:S02]  /*262040*/  PRMT R8, R4, 0x7772, RZ ;  /* 0x0000777204087816 */ /* 0x001fe400000000ff */
[----:B------:R-:W2:Y:S04]  /*262050*/  LDL.LU.64 R6, [R1+0x5888] ;  /* 0x0058880001067983 */ /* 0x000ea80000300a00 */
[----:B------:R-:W2:Y:S04]  /*262060*/  LDL.LU R19, [R1+0x6b8] ;  /* 0x0006b80001137983 */ /* 0x000ea80000300800 */
[----:B---3--:R0:W-:Y:S04]  /*262070*/  @P3 STG.E.U8 desc[UR20][R2.64], R8 ;  /* 0x0000000802003986 */ /* 0x0081e8000c101114 */
[----:B0-----:R-:W3:Y:S04]  /*262080*/  LDL.LU.64 R2, [R1+0x5880] ;  /* 0x0058800001027983 */ /* 0x001ee80000300a00 */
[----:B------:R-:W4:Y:S01]  /*262090*/  LDL.LU R26, [R1+0x6dc] ;  /* 0x0006dc00011a7983 */ /* 0x000f220000300800 */
[----:B------:R-:W-:-:S04]  /*2620a0*/  LOP3.LUT R27, R27, 0xdfffffff, RZ, 0xc0, !PT ;  /* 0xdfffffff1b1b7812 */ /* 0x000fc800078ec0ff */
[----:B------:R-:W-:Y:S02]  /*2620b0*/  @P6 LOP3.LUT R27, R27, 0x20000000, RZ, 0xfc, !PT ;  /* 0x200000001b1b6812 */ /* 0x000fe400078efcff */
[----:B------:R-:W-:Y:S02]  /*2620c0*/  LOP3.LUT P6, RZ, R29, 0x2000, RZ, 0xc0, !PT ;  /* 0x000020001dff7812 */ /* 0x000fe400078cc0ff */
[----:B------:R-:W-:-:S11]  /*2620d0*/  LOP3.LUT R27, R27, 0xbfffffff, RZ, 0xc0, !PT ;  /* 0xbfffffff1b1b7812 */ /* 0x000fd600078ec0ff */
[----:B------:R-:W-:Y:S02]  /*2620e0*/  @P6 LOP3.LUT R27, R27, 0x40000000, RZ, 0xfc, !PT ;  /* 0x400000001b1b6812 */ /* 0x000fe400078efcff */
[----:B------:R-:W-:Y:S02]  /*2620f0*/  LOP3.LUT P6, RZ, R29, 0x1000, RZ, 0xc0, !PT ;  /* 0x000010001dff7812 */ /* 0x000fe400078cc0ff */
[----:B------:R-:W-:-:S11]  /*262100*/  LOP3.LUT R27, R27, 0x7fffffff, RZ, 0xc0, !PT ;  /* 0x7fffffff1b1b7812 */ /* 0x000fd600078ec0ff */
[----:B------:R-:W-:-:S05]  /*262110*/  @P6 LOP3.LUT R27, R27, 0x80000000, RZ, 0xfc, !PT ;  /* 0x800000001b1b6812 */ /* 0x000fca00078efcff */
[----:B----4-:R0:W-:Y:S04]  /*262120*/  STL.64 [R1+0x76d8], R26 ;  /* 0x0076d81a01007387 */ /* 0x0101e80000100a00 */
[----:B0-----:R-:W4:Y:S01]  /*262130*/  LDL.LU.64 R26, [R1+0x5840] ;  /* 0x00584000011a7983 */ /* 0x001f220000300a00 */
        /* <DEDUP_REMOVED lines=26> */
[----:B--2---:R0:W-:Y:S01]  /*2622e0*/  @P6 STG.E.U8 desc[UR20][R6.64], R8 ;  /* 0x0000000806006986 */ /* 0x0041e2000c101114 */
[----:B------:R-:W-:Y:S02]  /*2622f0*/  LOP3.LUT P6, RZ, R28, 0x4, RZ, 0xc0, !PT ;  /* 0x000000041cff7812 */ /* 0x000fe400078cc0ff */
[----:B0-----:R-:W-:-:S11]  /*262300*/  PRMT R8, R5, 0x7773, RZ ;  /* 0x0000777305087816 */ /* 0x001fd600000000ff */
[----:B---3--:R0:W-:Y:S01]  /*262310*/  @P6 STG.E.U8 desc[UR20][R2.64], R8 ;  /* 0x0000000802006986 */ /* 0x0081e2000c101114 */
[C---:B------:R-:W-:Y:S02]  /*262320*/  LOP3.LUT P6, RZ, R28.reuse, 0x2, RZ, 0xc0, !PT ;  /* 0x000000021cff7812 */ /* 0x040fe400078cc0ff */
[----:B0-----:R-:W-:Y:S01]  /*262330*/  PRMT R8, R19, 0x7770, RZ ;  /* 0x0000777013087816 */ /* 0x001fe200000000ff */
[----:B----4-:R0:W-:Y:S10]  /*262340*/  STL.64 [R1+0x76d0], R16 ;  /* 0x0076d01001007387 */ /* 0x0101f40000100a00 */
[----:B------:R1:W-:Y:S04]  /*262350*/  @P6 STG.E.U8 desc[UR20][R26.64], R8 ;  /* 0x000000081a006986 */ /* 0x0003e8000c101114 */
        /* <DEDUP_REMOVED lines=99> */
[----:B0-----:R-:W-:Y:S01]  /*262990*/  PRMT R8, R4, 0x7773, RZ ;  /* 0x0000777304087816 */ /* 0x001fe200000000ff */
        /* <DEDUP_REMOVED lines=62> */
[C---:B------:R-:W-:Y:S02]  /*262d80*/  LOP3.LUT P3, RZ, R5.reuse, 0x400, RZ, 0xc0, !PT ;  /* 0x0000040005ff7812 */ /* 0x040fe4000786c0ff */
[----:B------:R-:W-:Y:S02]  /*262d90*/  PRMT R8, R4, 0x7773, RZ ;  /* 0x0000777304087816 */ /* 0x000fe400000000ff */
[C---:B------:R-:W-:Y:S02]  /*262da0*/  LOP3.LUT P4, RZ, R5.reuse, 0x800, RZ, 0xc0, !PT ;  /* 0x0000080005ff7812 */ /* 0x040fe4000788c0ff */
[----:B------:R-:W-:Y:S01]  /*262db0*/  LOP3.LUT P5, RZ, R5, 0x1000, RZ, 0xc0, !PT ;  /* 0x0000100005ff7812 */ /* 0x000fe200078ac0ff */
[----:B------:R-:W3:Y:S04]  /*262dc0*/  LDL.LU.64 R20, [R1+0x2eb0] ;  /* 0x002eb00001147983 */ /* 0x000ee80000300a00 */
[----:B------:R-:W3:Y:S04]  /*262dd0*/  LDL.LU.64 R6, [R1+0x2ea0] ;  /* 0x002ea00001067983 */ /* 0x000ee80000300a00 */
[----:B------:R-:W3:Y:S04]  /*262de0*/  LDL.LU R9, [R1+0x6cc] ;  /* 0x0006cc0001097983 */ /* 0x000ee80000300800 */
[----:B----4-:R2:W-:Y:S02]  /*262df0*/  @P2 STG.E.U8 desc[UR20][R10.64], R8 ;  /* 0x000000080a002986 */ /* 0x0105e4000c101114 */
[----:B--2---:R-:W-:-:S05]  /*262e00*/  PRMT R8, R29, 0x7770, RZ ;  /* 0x000077701d087816 */ /* 0x004fca00000000ff */
[----:B------:R0:W-:Y:S02]  /*262e10*/  @P3 STG.E.U8 desc[UR20][R2.64], R8 ;  /* 0x0000000802003986 */ /* 0x0001e4000c101114 */
[C---:B0-----:R-:W-:Y:S02]  /*262e20*/  PRMT R8, R29.reuse, 0x7771, RZ ;  /* 0x000077711d087816 */ /* 0x041fe400000000ff */
[----:B------:R-:W2:Y:S04]  /*262e30*/  LDL.LU.64 R2, [R1+0x2e90] ;  /* 0x002e900001027983 */ /* 0x000ea80000300a00 */
[----:B------:R-:W4:Y:S04]  /*262e40*/  LDL.LU.64 R18, [R1+0x2e80] ;  /* 0x002e800001127983 */ /* 0x000f280000300a00 */
[----:B------:R-:W4:Y:S04]  /*262e50*/  LDL.LU R26, [R1+0x6ac] ;  /* 0x0006ac00011a7983 */ /* 0x000f280000300800 */
[----:B---3--:R0:W-:Y:S02]  /*262e60*/  @P4 STG.E.U8 desc[UR20][R22.64], R8 ;  /* 0x0000000816004986 */ /* 0x0081e4000c101114 */
[----:B0-----:R-:W-:-:S05]  /*262e70*/  PRMT R8, R29, 0x7772, RZ ;  /* 0x000077721d087816 */ /* 0x001fca00000000ff */
        /* <DEDUP_REMOVED lines=25> */
[----:B------:R-:W-:Y:S02]  /*263010*/  LOP3.LUT R27, R27, 0xfffbffff, RZ, 0xc0, !PT ;  /* 0xfffbffff1b1b7812 */ /* 0x000fe400078ec0ff */
[----:B------:R-:W-:Y:S01]  /*263020*/  PRMT R8, R29, 0x7773, RZ ;  /* 0x000077731d087816 */ /* 0x000fe200000000ff */
[----:B------:R-:W3:Y:S04]  /*263030*/  LDL.LU R4, [R1+0x690] ;  /* 0x0006900001047983 */ /* 0x000ee80000300800 */
[----:B------:R-:W3:Y:S01]  /*263040*/  LDL.LU.64 R16, [R1+0x2e40] ;  /* 0x002e400001107983 */ /* 0x000ee20000300a00 */
[----:B------:R-:W-:-:S02]  /*263050*/  @P6 LOP3.LUT R27, R27, 0x40000, RZ, 0xfc, !PT ;  /* 0x000400001b1b6812 */ /* 0x000fc400078efcff */
[----:B------:R-:W-:Y:S01]  /*263060*/  LOP3.LUT P6, RZ, R5, 0x4000, RZ, 0xc0, !PT ;  /* 0x0000400005ff7812 */ /* 0x000fe200078cc0ff */
[----:B------:R-:W3:Y:S04]  /*263070*/  LDL.LU.64 R14, [R1+0x2e30] ;  /* 0x002e3000010e7983 */ /* 0x000ee80000300a00 */
[----:B------:R-:W3:Y:S01]  /*263080*/  LDL.LU.64 R12, [R1+0x2e20] ;  /* 0x002e2000010c7983 */ /* 0x000ee20000300a00 */
[----:B------:R-:W-:-:S03]  /*263090*/  LOP3.LUT R27, R27, 0xfff7ffff, RZ, 0xc0, !PT ;  /* 0xfff7ffff1b1b7812 */ /* 0x000fc600078ec0ff */
[----:B------:R-:W3:Y:S04]  /*2630a0*/  LDL.LU.64 R10, [R1+0x2e10] ;  /* 0x002e1000010a7983 */ /* 0x000ee80000300a00 */
[----:B------:R-:W3:Y:S01]  /*2630b0*/  LDL.LU.64 R22, [R1+0x2e00] ;  /* 0x002e000001167983 */ /* 0x000ee20000300a00 */
[----:B------:R-:W-:Y:S02]  /*2630c0*/  @P6 LOP3.LUT R27, R27, 0x80000, RZ, 0xfc, !PT ;  /* 0x000800001b1b6812 */ /* 0x000fe400078efcff */
[----:B------:R-:W-:-:S13]  /*2630d0*/  LOP3.LUT P6, RZ, R5, 0x2000, RZ, 0xc0, !PT ;  /* 0x0000200005ff7812 */ /* 0x000fda00078cc0ff */
[----:B------:R0:W-:Y:S01]  /*2630e0*/  @P6 STG.E.U8 desc[UR20][R20.64], R8 ;  /* 0x0000000814006986 */ /* 0x0001e2000c101114 */
[----:B------:R-:W-:Y:S02]  /*2630f0*/  LOP3.LUT P6, RZ, R27, 0x80000, RZ, 0xc0, !PT ;  /* 0x000800001bff7812 */ /* 0x000fe400078cc0ff */
        /* <DEDUP_REMOVED lines=11> */
[----:B----4-:R0:W-:Y:S01]  /*2631b0*/  @P6 STG.E.U8 desc[UR20][R18.64], R8 ;  /* 0x0000000812006986 */ /* 0x0101e2000c101114 */
[----:B------:R-:W-:-:S02]  /*2631c0*/  LOP3.LUT P6, RZ, R27, 0x10000, RZ, 0xc0, !PT ;  /* 0x000100001bff7812 */ /* 0x000fc400078cc0ff */
[----:B0-----:R-:W-:Y:S01]  /*2631d0*/  PRMT R8, R9, 0x7773, RZ ;  /* 0x0000777309087816 */ /* 0x001fe200000000ff */
[----:B------:R-:W4:Y:S10]  /*2631e0*/  LDL.LU R19, [R1+0x64] ;  /* 0x0000640001137983 */ /* 0x000f340000300800 */
        /* <DEDUP_REMOVED lines=36> */
[----:B--2---:R0:W-:Y:S01]  /*263430*/  @P5 STG.E.U8 desc[UR20][R2.64], R8 ;  /* 0x0000000802005986 */ /* 0x0041e2000c101114 */
[----:B------:R-:W-:-:S03]  /*263440*/  LOP3.LUT P5, RZ, R5, 0x80000000, RZ, 0xc0, !PT ;  /* 0x8000000005ff7812 */ /* 0x000fc600078ac0ff */
[----:B0-----:R-:W2:Y:S04]  /*263450*/  LDL.LU.64 R2, [R1+0x2dd0] ;  /* 0x002dd00001027983 */ /* 0x001ea80000300a00 */
[----:B------:R-:W4:Y:S04]  /*263460*/  LDL.LU.64 R4, [R1+0x2dc8] ;  /* 0x002dc80001047983 */ /* 0x000f280000300a00 */
[----:B------:R-:W3:Y:S04]  /*263470*/  LDL.LU.64 R6, [R1+0x2dc0] ;  /* 0x002dc00001067983 */ /* 0x000ee80000300a00 */
[----:B------:R-:W3:Y:S04]  /*263480*/  LDL.LU.64 R10, [R1+0x2db0] ;  /* 0x002db000010a7983 */ /* 0x000ee80000300a00 */
[----:B------:R-:W3:Y:S04]  /*263490*/  LDL.LU.64 R22, [R1+0x2da0] ;  /* 0x002da00001167983 */ /* 0x000ee80000300a00 */
[----:B------:R-:W3:Y:S01]  /*2634a0*/  LDL.LU R21, [R1+0x694] ;  /* 0x0006940001157983 */ /* 0x000ee20000300800 */
[----:B------:R-:W-:-:S05]  /*2634b0*/  PRMT R8, R29, 0x7772, RZ ;  /* 0x000077721d087816 */ /* 0x000fca00000000ff */
[----:B--2---:R0:W-:Y:S02]  /*2634c0*/  @P2 STG.E.U8 desc[UR20][R2.64], R8 ;  /* 0x0000000802002986 */ /* 0x0041e4000c101114 */
[----:B0-----:R-:W-:Y:S02]  /*2634d0*/  PRMT R8, R29, 0x7773, RZ ;  /* 0x000077731d087816 */ /* 0x001fe400000000ff */
[----:B------:R-:W2:Y:S04]  /*2634e0*/  LDL.LU.64 R2, [R1+0x2d90] ;  /* 0x002d900001027983 */ /* 0x000ea80000300a00 */
[----:B------:R-:W2:Y:S04]  /*2634f0*/  LDL.LU R26, [R1+0x674] ;  /* 0x00067400011a7983 */ /* 0x000ea80000300800 */
[----:B----4-:R3:W-:Y:S02]  /*263500*/  @P3 STG.E.U8 desc[UR20][R4.64], R8 ;  /* 0x0000000804003986 */ /* 0x0107e4000c101114 */
[----:B---3--:R-:W-:-:S02]  /*263510*/  PRMT R8, R21, 0x7770, RZ ;  /* 0x0000777015087816 */ /* 0x008fc400000000ff */
[----:B------:R-:W3:Y:S04]  /*263520*/  LDL.LU.64 R4, [R1+0x2d80] ;  /* 0x002d800001047983 */ /* 0x000ee80000300a00 */
[----:B------:R0:W-:Y:S04]  /*263530*/  @P4 STG.E.U8 desc[UR20][R6.64], R8 ;  /* 0x0000000806004986 */ /* 0x0001e8000c101114 */
[----:B0-----:R-:W4:Y:S04]  /*263540*/  LDL.LU R6, [R1+0x698] ;  /* 0x0006980001067983 */ /* 0x001f280000300800 */
[----:B------:R-:W2:Y:S04]  /*263550*/  LDL.LU.64 R28, [R1+0x2d40] ;  /* 0x002d4000011c7983 */ /* 0x000ea80000300a00 */
        /* <DEDUP_REMOVED lines=24> */
[----:B------:R-:W-:Y:S02]  /*2636e0*/  LOP3.LUT P6, RZ, R19, 0x4, RZ, 0xc0, !PT ;  /* 0x0000000413ff7812 */ /* 0x000fe400078cc0ff */
[----:B------:R-:W-:Y:S01]  /*2636f0*/  PRMT R8, R21, 0x7771, RZ ;  /* 0x0000777115087816 */ /* 0x000fe200000000ff */
[----:B------:R-:W4:Y:S01]  /*263700*/  LDL.LU.64 R16, [R1+0x2d30] ;  /* 0x002d300001107983 */ /* 0x000f220000300a00 */
[----:B------:R-:W-:-:S03]  /*263710*/  LOP3.LUT R27, R27, 0xfffffbff, RZ, 0xc0, !PT ;  /* 0xfffffbff1b1b7812 */ /* 0x000fc600078ec0ff */
[----:B------:R-:W4:Y:S04]  /*263720*/  LDL.LU R7, [R1+0x678] ;  /* 0x0006780001077983 */ /* 0x000f280000300800 */
[----:B------:R-:W4:Y:S04]  /*263730*/  LDL.LU.64 R14, [R1+0x2d20] ;  /* 0x002d2000010e7983 */ /* 0x000f280000300a00 */
[----:B------:R0:W-:Y:S04]  /*263740*/  @P5 STG.E.U8 desc[UR20][R10.64], R8 ;  /* 0x000000080a005986 */ /* 0x0001e8000c101114 */
[----:B------:R-:W4:Y:S01]  /*263750*/  LDL.LU.64 R12, [R1+0x2d10] ;  /* 0x002d1000010c7983 */ /* 0x000f220000300a00 */
[----:B------:R-:W-:-:S02]  /*263760*/  @P6 LOP3.LUT R27, R27, 0x400, RZ, 0xfc, !PT ;  /* 0x000004001b1b6812 */ /* 0x000fc400078efcff */
[----:B------:R-:W-:Y:S02]  /*263770*/  LOP3.LUT P6, RZ, R19, 0x2, RZ, 0xc0, !PT ;  /* 0x0000000213ff7812 */ /* 0x000fe400078cc0ff */
[----:B------:R-:W-:Y:S02]  /*263780*/  LOP3.LUT R27, R27, 0xfffff7ff, RZ, 0xc0, !PT ;  /* 0xfffff7ff1b1b7812 */ /* 0x000fe400078ec0ff */
[----:B0-----:R-:W-:Y:S01]  /*263790*/  PRMT R8, R21, 0x7772, RZ ;  /* 0x0000777215087816 */ /* 0x001fe200000000ff */
[----:B------:R-:W4:Y:S08]  /*2637a0*/  LDL.LU.64 R10, [R1+0x2d00] ;  /* 0x002d0000010a7983 */ /* 0x000f300000300a00 */
[----:B------:R-:W-:-:S02]  /*2637b0*/  @P6 LOP3.LUT R27, R27, 0x800, RZ, 0xfc, !PT ;  /* 0x000008001b1b6812 */ /* 0x000fc400078efcff */
[----:B------:R-:W-:-:S13]  /*2637c0*/  LOP3.LUT P6, RZ, R19, 0x1, RZ, 0xc0, !PT ;  /* 0x0000000113ff7812 */ /* 0x000fda00078cc0ff */
[----:B------:R0:W-:Y:S01]  /*2637d0*/  @P6 STG.E.U8 desc[UR20][R22.64], R8 ;  /* 0x0000000816006986 */ /* 0x0001e2000c101114 */
[----:B------:R-:W-:Y:S02]  /*2637e0*/  LOP3.LUT P6, RZ, R27, 0x800, RZ, 0xc0, !PT ;  /* 0x000008001bff7812 */ /* 0x000fe400078cc0ff */
[----:B0-----:R-:W-:Y:S01]  /*2637f0*/  PRMT R8, R21, 0x7773, RZ ;  /* 0x0000777315087816 */ /* 0x001fe200000000ff */
[----:B------:R-:W4:Y:S04]  /*263800*/  LDL.LU.64 R22, [R1+0x2cf0] ;  /* 0x002cf00001167983 */ /* 0x000f280000300a00 */
[----:B------:R-:W4:Y:S06]  /*263810*/  LDL.LU.64 R20, [R1+0x2ce0] ;  /* 0x002ce00001147983 */ /* 0x000f2c0000300a00 */
        /* <DEDUP_REMOVED lines=44> */
[----:B------:R0:W-:Y:S02]  /*263ae0*/  @P4 STG.E.U8 desc[UR20][R2.64], R8 ;  /* 0x0000000802004986 */ /* 0x0001e4000c101114 */
[----:B0-----:R-:W-:-:S05]  /*263af0*/  PRMT R8, R24, 0x7770, RZ ;  /* 0x0000777018087816 */ /* 0x001fca00000000ff */
[----:B---3--:R0:W-:Y:S04]  /*263b00*/  @P5 STG.E.U8 desc[UR20][R4.64], R8 ;  /* 0x0000000804005986 */ /* 0x0081e8000c101114 */
[----:B0-----:R-:W3:Y:S01]  /*263b10*/  LDL.LU.64 R4, [R1+0x2ca0] ;  /* 0x002ca00001047983 */ /* 0x001ee20000300a00 */
[----:B------:R-:W-:Y:S02]  /*263b20*/  LOP3.LUT P6, RZ, R19, 0x8000000, RZ, 0xc0, !PT ;  /* 0x0800000013ff7812 */ /* 0x000fe400078cc0ff */
[----:B------:R-:W-:Y:S02]  /*263b30*/  LOP3.LUT R25, R25, 0xefffffff, RZ, 0xc0, !PT ;  /* 0xefffffff19197812 */ /* 0x000fe400078ec0ff */
[C---:B------:R-:W-:Y:S02]  /*263b40*/  LOP3.LUT P2, RZ, R19.reuse, 0x8000, RZ, 0xc0, !PT ;  /* 0x0000800013ff7812 */ /* 0x040fe4000784c0ff */
[----:B------:R-:W-:-:S02]  /*263b50*/  LOP3.LUT P3, RZ, R19, 0x10000, RZ, 0xc0, !PT ;  /* 0x0001000013ff7812 */ /* 0x000fc4000786c0ff */
[----:B------:R-:W-:Y:S01]  /*263b60*/  PRMT R8, R24, 0x7771, RZ ;  /* 0x0000777118087816 */ /* 0x000fe200000000ff */
[----:B------:R-:W4:Y:S04]  /*263b70*/  LDL.LU.64 R2, [R1+0x2c90] ;  /* 0x002c900001027983 */ /* 0x000f280000300a00 */
[----:B------:R-:W4:Y:S04]  /*263b80*/  LDL.LU.64 R22, [R1+0x2c80] ;  /* 0x002c800001167983 */ /* 0x000f280000300a00 */
[----:B------:R-:W4:Y:S04]  /*263b90*/  LDL.LU.64 R20, [R1+0x2c70] ;  /* 0x002c700001147983 */ /* 0x000f280000300a00 */
[----:B------:R-:W4:Y:S04]  /*263ba0*/  LDL.LU R9, [R1+0x67c] ;  /* 0x00067c0001097983 */ /* 0x000f280000300800 */
        /* <DEDUP_REMOVED lines=12> */
[----:B--2---:R0:W-:Y:S02]  /*263c70*/  @P2 STG.E.U8 desc[UR20][R6.64], R8 ;  /* 0x0000000806002986 */ /* 0x0041e4000c101114 */
[C---:B0-----:R-:W-:Y:S02]  /*263c80*/  PRMT R8, R24.reuse, 0x7772, RZ ;  /* 0x0000777218087816 */ /* 0x041fe400000000ff */
[----:B------:R-:W2:Y:S04]  /*263c90*/  LDL.LU.64 R6, [R1+0x2c60] ;  /* 0x002c600001067983 */ /* 0x000ea80000300a00 */
[----:B------:R-:W2:Y:S04]  /*263ca0*/  LDL.LU R29, [R1+0x680] ;  /* 0x00068000011d7983 */ /* 0x000ea80000300800 */
[----:B---3--:R0:W-:Y:S04]  /*263cb0*/  @P3 STG.E.U8 desc[UR20][R4.64], R8 ;  /* 0x0000000804003986 */ /* 0x0081e8000c101114 */
[----:B0-----:R-:W3:Y:S01]  /*263cc0*/  LDL.LU.64 R4, [R1+0x2c50] ;  /* 0x002c500001047983 */ /* 0x001ee20000300a00 */
[----:B------:R-:W-:-:S03]  /*263cd0*/  PRMT R8, R24, 0x7773, RZ ;  /* 0x0000777318087816 */ /* 0x000fc600000000ff */
[----:B------:R-:W4:Y:S01]  /*263ce0*/  LDL.LU.64 R24, [R1+0x2c30] ;  /* 0x002c300001187983 */ /* 0x000f220000300a00 */
        /* <DEDUP_REMOVED lines=13> */
[----:B------:R-:W-:-:S02]  /*263dc0*/  LOP3.LUT P0, RZ, R19, 0x10000000, RZ, 0xc0, !PT ;  /* 0x1000000013ff7812 */ /* 0x000fc4000780c0ff */
[C---:B------:R-:W-:Y:S02]  /*263dd0*/  LOP3.LUT P1, RZ, R19.reuse, 0x20000000, RZ, 0xc0, !PT ;  /* 0x2000000013ff7812 */ /* 0x040fe4000782c0ff */
[C---:B------:R-:W-:Y:S02]  /*263de0*/  LOP3.LUT P2, RZ, R19.reuse, 0x40000000, RZ, 0xc0, !PT ;  /* 0x4000000013ff7812 */ /* 0x040fe4000784c0ff */
[----:B------:R-:W-:Y:S02]  /*263df0*/  LOP3.LUT P3, RZ, R19, 0x80000000, RZ, 0xc0, !PT ;  /* 0x8000000013ff7812 */ /* 0x000fe4000786c0ff */
[----:B------:R-:W-:Y:S02]  /*263e00*/  @P6 LOP3.LUT R27, R27, 0x8, RZ, 0xfc, !PT ;  /* 0x000000081b1b6812 */ /* 0x000fe400078efcff */
[----:B------:R-:W-:Y:S01]  /*263e10*/  LOP3.LUT P6, RZ, R19, 0x80000, RZ, 0xc0, !PT ;  /* 0x0008000013ff7812 */ /* 0x000fe200078cc0ff */
[----:B----4-:R0:W-:Y:S04]  /*263e20*/  STL.64 [R1+0x7688], R24 ;  /* 0x0076881801007387 */ /* 0x0101e80000100a00 */
[----:B0-----:R-:W4:Y:S04]  /*263e30*/  LDL.LU.64 R24, [R1+0x2c40] ;  /* 0x002c400001187983 */ /* 0x001f280000300a00 */
[----:B------:R-:W4:Y:S04]  /*263e40*/  LDL.LU.64 R18, [R1+0x2c10] ;  /* 0x002c100001127983 */ /* 0x000f280000300a00 */
        /* <DEDUP_REMOVED lines=25> */
[----:B------:R-:W4:Y:S04]  /*263fe0*/  LDL.LU.64 R4, [R1+0x2bb0] ;  /* 0x002bb00001047983 */ /* 0x000f280000300a00 */
[----:B-1----:R-:W2:Y:S01]  /*263ff0*/  LDL.LU.64 R24, [R1+0x7688] ;  /* 0x0076880001187983 */ /* 0x002ea20000300a00 */
[----:B------:R-:W-:-:S02]  /*264000*/  LOP3.LUT P6, RZ, R27, 0x1, RZ, 0xc0, !PT ;  /* 0x000000011bff7812 */ /* 0x000fc400078cc0ff */
[----:B------:R-:W-:-:S11]  /*264010*/  PRMT R8, R29, 0x7771, RZ ;  /* 0x000077711d087816 */ /* 0x000fd600000000ff */
[----:B--2---:R0:W-:Y:S04]  /*264020*/  @P6 STG.E.U8 desc[UR20][R24.64], R8 ;  /* 0x0000000818006986 */ /* 0x0041e8000c101114 */
[----:B0-----:R-:W2:Y:S01]  /*264030*/  LDL.LU R25, [R1+0x7680] ;  /* 0x0076800001197983 */ /* 0x001ea20000300800 */
[----:B------:R-:W-:Y:S02]  /*264040*/  PRMT R8, R29, 0x7772, RZ ;  /* 0x000077721d087816 */ /* 0x000fe400000000ff */
[----:B--2---:R-:W-:-:S13]  /*264050*/  LOP3.LUT P6, RZ, R25, 0x80000000, RZ, 0xc0, !PT ;  /* 0x8000000019ff7812 */ /* 0x004fda00078cc0ff */
[----:B------:R0:W-:Y:S04]  /*264060*/  @P6 STG.E.U8 desc[UR20][R18.64], R8 ;  /* 0x0000000812006986 */ /* 0x0001e8000c101114 */
[----:B0-----:R-:W2:Y:S01]  /*264070*/  LDL.LU.64 R18, [R1+0x7678] ;  /* 0x0076780001127983 */ /* 0x001ea20000300a00 */
[----:B------:R-:W-:Y:S02]  /*264080*/  LOP3.LUT P6, RZ, R25, 0x40000000, RZ, 0xc0, !PT ;  /* 0x4000000019ff7812 */ /* 0x000fe400078cc0ff */
[----:B------:R-:W-:Y:S02]  /*264090*/  PRMT R8, R29, 0x7773, RZ ;  /* 0x000077731d087816 */ /* 0x000fe400000000ff */
[C---:B------:R-:W-:Y:S02]  /*2640a0*/  LOP3.LUT P4, RZ, R26.reuse, 0x1, RZ, 0xc0, !PT ;  /* 0x000000011aff7812 */ /* 0x040fe4000788c0ff */
[----:B------:R-:W-:-:S07]  /*2640b0*/  LOP3.LUT P5, RZ, R26, 0x2, RZ, 0xc0, !PT ;  /* 0x000000021aff7812 */ /* 0x000fce00078ac0ff */
        /* <DEDUP_REMOVED lines=167> */
[----:B------:R-:W-:Y:S01]  /*264b30*/  LOP3.LUT P6, RZ, R26, 0x2000000, RZ, 0xc0, !PT ;  /* 0x020000001aff7812 */ /* 0x000fe200078cc0ff */
        /* <DEDUP_REMOVED lines=8> */
[----:B------:R-:W-:-:S05]  /*264bc0*/  PRMT R8, R29, 0x7771, RZ ;  /* 0x000077711d087816 */ /* 0x000fca00000000ff */
[----:B------:R0:W-:Y:S02]  /*264bd0*/  @P4 STG.E.U8 desc[UR20][R10.64], R8 ;  /* 0x000000080a004986 */ /* 0x0001e4000c101114 */
[----:B0-----:R-:W-:-:S05]  /*264be0*/  PRMT R8, R29, 0x7772, RZ ;  /* 0x000077721d087816 */ /* 0x001fca00000000ff */
[----:B------:R-:W-:Y:S04]  /*264bf0*/  @P5 STG.E.U8 desc[UR20][R22.64], R8 ;  /* 0x0000000816005986 */ /* 0x000fe8000c101114 */
[----:B----4-:R0:W-:Y:S04]  /*264c00*/  STL.64 [R1+0x7658], R26 ;  /* 0x0076581a01007387 */ /* 0x0101e80000100a00 */
[----:B0-----:R-:W4:Y:S04]  /*264c10*/  LDL.LU.64 R26, [R1+0x2810] ;  /* 0x00281000011a7983 */ /* 0x001f280000300a00 */
[----:B------:R-:W4:Y:S01]  /*264c20*/  LDL.LU.64 R18, [R1+0x27f0] ;  /* 0x0027f00001127983 */ /* 0x000f220000300a00 */
[----:B------:R-:W-:-:S05]  /*264c30*/  PRMT R8, R29, 0x7773, RZ ;  /* 0x000077731d087816 */ /* 0x000fca00000000ff */
        /* <DEDUP_REMOVED lines=27> */
[----:B------:R-:W-:Y:S02]  /*264df0*/  LOP3.LUT P6, RZ, R25, 0x8000, RZ, 0xc0, !PT ;  /* 0x0000800019ff7812 */ /* 0x000fe400078cc0ff */
        /* <DEDUP_REMOVED lines=31> */
[----:B0-----:R-:W3:Y:S01]  /*264ff0*/  LDL.LU.64 R4, [R1+0x2750] ;  /* 0x0027500001047983 */ /* 0x001ee20000300a00 */
[C---:B------:R-:W-:Y:S02]  /*265000*/  LOP3.LUT P2, RZ, R3.reuse, 0x100, RZ, 0xc0, !PT ;  /* 0x0000010003ff7812 */ /* 0x040fe4000784c0ff */
[----:B------:R-:W-:Y:S02]  /*265010*/  LOP3.LUT P3, RZ, R3, 0x200, RZ, 0xc0, !PT ;  /* 0x0000020003ff7812 */ /* 0x000fe4000786c0ff */
[C---:B------:R-:W-:Y:S01]  /*265020*/  PRMT R8, R29.reuse, 0x7772, RZ ;  /* 0x000077721d087816 */ /* 0x040fe200000000ff */
[----:B------:R-:W4:Y:S04]  /*265030*/  LDL.LU.64 R10, [R1+0x2740] ;  /* 0x00274000010a7983 */ /* 0x000f280000300a00 */
[----:B------:R-:W4:Y:S04]  /*265040*/  LDL.LU.64 R22, [R1+0x2730] ;  /* 0x0027300001167983 */ /* 0x000f280000300a00 */
[----:B------:R-:W4:Y:S04]  /*265050*/  LDL.LU.64 R20, [R1+0x2720] ;  /* 0x0027200001147983 */ /* 0x000f280000300a00 */
[----:B------:R-:W4:Y:S04]  /*265060*/  LDL.LU R2, [R1+0x638] ;  /* 0x0006380001027983 */ /* 0x000f280000300800 */
[----:B------:R-:W4:Y:S04]  /*265070*/  LDL.LU.64 R6, [R1+0x2710] ;  /* 0x0027100001067983 */ /* 0x000f280000300a00 */
[----:B------:R-:W4:Y:S04]  /*265080*/  LDL.LU R9, [R1+0x65c] ;  /* 0x00065c0001097983 */ /* 0x000f280000300800 */
[----:B--2---:R0:W-:Y:S02]  /*265090*/  @P2 STG.E.U8 desc[UR20][R12.64], R8 ;  /* 0x000000080c002986 */ /* 0x0041e4000c101114 */
[----:B0-----:R-:W-:-:S05]  /*2650a0*/  PRMT R8, R29, 0x7773, RZ ;  /* 0x000077731d087816 */ /* 0x001fca00000000ff */
[----:B---3--:R0:W-:Y:S04]  /*2650b0*/  @P3 STG.E.U8 desc[UR20][R4.64], R8 ;  /* 0x0000000804003986 */ /* 0x0081e8000c101114 */
        /* <DEDUP_REMOVED lines=26> */
[----:B------:R-:W-:Y:S02]  /*265260*/  LOP3.LUT P6, RZ, R3, 0x4000, RZ, 0xc0, !PT ;  /* 0x0000400003ff7812 */ /* 0x000fe400078cc0ff */
[----:B------:R-:W-:Y:S02]  /*265270*/  LOP3.LUT R25, R25, 0xfffffbff, RZ, 0xc0, !PT ;  /* 0xfffffbff19197812 */ /* 0x000fe400078ec0ff */
[----:B------:R-:W-:-:S09]  /*265280*/  LOP3.LUT P4, RZ, R3, 0x400, RZ, 0xc0, !PT ;  /* 0x0000040003ff7812 */ /* 0x000fd2000788c0ff */
[----:B------:R-:W-:Y:S02]  /*265290*/  @P6 LOP3.LUT R25, R25, 0x400, RZ, 0xfc, !PT ;  /* 0x0000040019196812 */ /* 0x000fe400078efcff */
[C---:B------:R-:W-:Y:S02]  /*2652a0*/  LOP3.LUT P6, RZ, R3.reuse, 0x2000, RZ, 0xc0, !PT ;  /* 0x0000200003ff7812 */ /* 0x040fe400078cc0ff */
[----:B------:R-:W-:Y:S02]  /*2652b0*/  LOP3.LUT P5, RZ, R3, 0x800, RZ, 0xc0, !PT ;  /* 0x0000080003ff7812 */ /* 0x000fe400078ac0ff */
[----:B----4-:R-:W-:Y:S02]  /*2652c0*/  PRMT R8, R2, 0x7770, RZ ;  /* 0x0000777002087816 */ /* 0x010fe400000000ff */
[----:B------:R-:W-:-:S03]  /*2652d0*/  LOP3.LUT R25, R25, 0xfffff7ff, RZ, 0xc0, !PT ;  /* 0xfffff7ff19197812 */ /* 0x000fc600078ec0ff */
[----:B------:R0:W-:Y:S04]  /*2652e0*/  @P4 STG.E.U8 desc[UR20][R10.64], R8 ;  /* 0x000000080a004986 */ /* 0x0001e8000c101114 */
[----:B------:R-:W-:Y:S02]  /*2652f0*/  @P6 LOP3.LUT R25, R25, 0x800, RZ, 0xfc, !PT ;  /* 0x0000080019196812 */ /* 0x000fe400078efcff */
[----:B------:R-:W-:Y:S02]  /*265300*/  LOP3.LUT P6, RZ, R3, 0x1000, RZ, 0xc0, !PT ;  /* 0x0000100003ff7812 */ /* 0x000fe400078cc0ff */
[----:B0-----:R-:W-:-:S05]  /*265310*/  PRMT R8, R2, 0x7771, RZ ;  /* 0x0000777102087816 */ /* 0x001fca00000000ff */
[----:B------:R0:W-:Y:S02]  /*265320*/  @P5 STG.E.U8 desc[UR20][R22.64], R8 ;  /* 0x0000000816005986 */ /* 0x0001e4000c101114 */
[----:B0-----:R-:W-:Y:S02]  /*265330*/  PRMT R8, R2, 0x7772, RZ ;  /* 0x0000777202087816 */ /* 0x001fe400000000ff */
[----:B------:R-:W4:Y:S04]  /*265340*/  LDL.LU.64 R22, [R1+0x26c0] ;  /* 0x0026c00001167983 */ /* 0x000f280000300a00 */
[----:B------:R-:W4:Y:S04]  /*265350*/  LDL.LU.64 R18, [R1+0x26b0] ;  /* 0x0026b00001127983 */ /* 0x000f280000300a00 */
[----:B------:R-:W4:Y:S04]  /*265360*/  LDL.LU.64 R16, [R1+0x26a0] ;  /* 0x0026a00001107983 */ /* 0x000f280000300a00 */
[----:B------:R-:W4:Y:S04]  /*265370*/  LDL.LU.64 R14, [R1+0x2690] ;  /* 0x00269000010e7983 */ /* 0x000f280000300a00 */
[----:B------:R0:W-:Y:S01]  /*265380*/  @P6 STG.E.U8 desc[UR20][R20.64], R8 ;  /* 0x0000000814006986 */ /* 0x0001e2000c101114 */
[----:B------:R-:W-:-:S03]  /*265390*/  LOP3.LUT P6, RZ, R25, 0x800, RZ, 0xc0, !PT ;  /* 0x0000080019ff7812 */ /* 0x000fc600078cc0ff */
[----:B------:R-:W4:Y:S04]  /*2653a0*/  LDL.LU R29, [R1+0x640] ;  /* 0x00064000011d7983 */ /* 0x000f280000300800 */
        /* <DEDUP_REMOVED lines=13> */
[----:B---3--:R0:W-:Y:S04]  /*265480*/  @P6 STG.E.U8 desc[UR20][R26.64], R8 ;  /* 0x000000081a006986 */ /* 0x0081e8000c101114 */
[----:B0-----:R-:W3:Y:S01]  /*265490*/  LDL.LU.64 R26, [R1+0x7640] ;  /* 0x00764000011a7983 */ /* 0x001ee20000300a00 */
[----:B------:R-:W-:-:S02]  /*2654a0*/  LOP3.LUT P6, RZ, R25, 0x100, RZ, 0xc0, !PT ;  /* 0x0000010019ff7812 */ /* 0x000fc400078cc0ff */
[----:B------:R-:W-:Y:S01]  /*2654b0*/  PRMT R8, R9, 0x7772, RZ ;  /* 0x0000777209087816 */ /* 0x000fe200000000ff */
[----:B------:R-:W2:Y:S10]  /*2654c0*/  LDL.LU R24, [R1+0x6c] ;  /* 0x00006c0001187983 */ /* 0x000eb40000300800 */
[----:B---3--:R0:W-:Y:S04]  /*2654d0*/  @P6 STG.E.U8 desc[UR20][R26.64], R8 ;  /* 0x000000081a006986 */ /* 0x0081e8000c101114 */
[----:B0-----:R-:W3:Y:S01]  /*2654e0*/  LDL.LU.64 R26, [R1+0x7638] ;  /* 0x00763800011a7983 */ /* 0x001ee20000300a00 */
[----:B------:R-:W-:-:S02]  /*2654f0*/  LOP3.LUT P6, RZ, R25, 0x80, RZ, 0xc0, !PT ;  /* 0x0000008019ff7812 */ /* 0x000fc400078cc0ff */
[----:B------:R-:W-:-:S11]  /*265500*/  PRMT R8, R9, 0x7773, RZ ;  /* 0x0000777309087816 */ /* 0x000fd600000000ff */
[----:B---3--:R0:W-:Y:S04]  /*265510*/  @P6 STG.E.U8 desc[UR20][R26.64], R8 ;  /* 0x000000081a006986 */ /* 0x0081e8000c101114 */
[----:B0-----:R-:W3:Y:S01]  /*265520*/  LDL.LU R26, [R1+0x7634] ;  /* 0x00763400011a7983 */ /* 0x001ee20000300800 */
        /* <DEDUP_REMOVED lines=8> */
[----:B----4-:R0:W-:Y:S01]  /*2655b0*/  @P6 STG.E.U8 desc[UR20][R22.64], R8 ;  /* 0x0000000816006986 */ /* 0x0101e2000c101114 */
        /* <DEDUP_REMOVED lines=20> */
[----:B0-----:R-:W4:Y:S01]  /*265700*/  LDL.LU.64 R4, [R1+0x2630] ;  /* 0x0026300001047983 */ /* 0x001f220000300a00 */
[----:B------:R-:W-:-:S02]  /*265710*/  LOP3.LUT P2, RZ, R3, 0x20000000, RZ, 0xc0, !PT ;  /* 0x2000000003ff7812 */ /* 0x000fc4000784c0ff */
[----:B------:R-:W-:Y:S02]  /*265720*/  LOP3.LUT P3, RZ, R3, 0x40000000, RZ, 0xc0, !PT ;  /* 0x4000000003ff7812 */ /* 0x000fe4000786c0ff */
[C---:B------:R-:W-:Y:S01]  /*265730*/  PRMT R8, R2.reuse, 0x7771, RZ ;  /* 0x0000777102087816 */ /* 0x040fe200000000ff */
[----:B------:R-:W3:Y:S04]  /*265740*/  LDL.LU.64 R12, [R1+0x2628] ;  /* 0x00262800010c7983 */ /* 0x000ee80000300a00 */
[----:B------:R-:W3:Y:S04]  /*265750*/  LDL.LU.64 R10, [R1+0x2620] ;  /* 0x00262000010a7983 */ /* 0x000ee80000300a00 */
[----:B------:R-:W3:Y:S04]  /*265760*/  LDL.LU.64 R20, [R1+0x2610] ;  /* 0x0026100001147983 */ /* 0x000ee80000300a00 */
[----:B------:R-:W3:Y:S04]  /*265770*/  LDL.LU R9, [R1+0x644] ;  /* 0x0006440001097983 */ /* 0x000ee80000300800 */
[----:B------:R-:W-:Y:S04]  /*265780*/  STL [R1+0x75fc], R3 ;  /* 0x0075fc0301007387 */ /* 0x000fe80000100800 */
[----:B--2---:R0:W-:Y:S02]  /*265790*/  @P2 STG.E.U8 desc[UR20][R6.64], R8 ;  /* 0x0000000806002986 */ /* 0x0041e4000c101114 */
[----:B0-----:R-:W-:-:S02]  /*2657a0*/  PRMT R8, R2, 0x7772, RZ ;  /* 0x0000777202087816 */ /* 0x001fc400000000ff */
[----:B------:R-:W2:Y:S04]  /*2657b0*/  LDL.LU.64 R6, [R1+0x2600] ;  /* 0x0026000001067983 */ /* 0x000ea80000300a00 */
[----:B------:R-:W2:Y:S04]  /*2657c0*/  LDL.LU R22, [R1+0x624] ;  /* 0x0006240001167983 */ /* 0x000ea80000300800 */
[----:B----4-:R0:W-:Y:S04]  /*2657d0*/  @P3 STG.E.U8 desc[UR20][R4.64], R8 ;  /* 0x0000000804003986 */ /* 0x0101e8000c101114 */
[----:B0-----:R-:W4:Y:S04]  /*2657e0*/  LDL.LU.64 R4, [R1+0x25f0] ;  /* 0x0025f00001047983 */ /* 0x001f280000300a00 */
        /* <DEDUP_REMOVED lines=27> */
[----:B------:R-:W-:Y:S02]  /*2659a0*/  LOP3.LUT P5, RZ, R24, 0x1, RZ, 0xc0, !PT ;  /* 0x0000000118ff7812 */ /* 0x000fe400078ac0ff */
[----:B------:R-:W-:Y:S02]  /*2659b0*/  LOP3.LUT R25, R25, 0xfffffffb, RZ, 0xc0, !PT ;  /* 0xfffffffb19197812 */ /* 0x000fe400078ec0ff */
[----:B------:R-:W-:Y:S01]  /*2659c0*/  PRMT R8, R2, 0x7773, RZ ;  /* 0x0000777302087816 */ /* 0x000fe200000000ff */
[----:B------:R-:W3:Y:S04]  /*2659d0*/  LDL.LU R29, [R1+0x648] ;  /* 0x00064800011d7983 */ /* 0x000ee80000300800 */
        /* <DEDUP_REMOVED lines=63> */
[----:B------:R-:W2:Y:S04]  /*265dd0*/  LDL.LU.64 R12, [R1+0x2500] ;  /* 0x00250000010c7983 */ /* 0x000ea80000300a00 */
[----:B------:R-:W3:Y:S01]  /*265de0*/  LDL.LU R26, [R1+0x64c] ;  /* 0x00064c00011a7983 */ /* 0x000ee20000300800 */
[----:B------:R-:W-:-:S02]  /*265df0*/  LOP3.LUT P5, RZ, R24, 0x8000, RZ, 0xc0, !PT ;  /* 0x0000800018ff7812 */ /* 0x000fc400078ac0ff */
[----:B------:R-:W-:Y:S02]  /*265e00*/  LOP3.LUT P2, RZ, R24, 0x10000, RZ, 0xc0, !PT ;  /* 0x0001000018ff7812 */ /* 0x000fe4000784c0ff */
[----:B------:R-:W-:Y:S02]  /*265e10*/  PRMT R8, R2, 0x7773, RZ ;  /* 0x0000777302087816 */ /* 0x000fe400000000ff */
[----:B------:R-:W-:-:S07]  /*265e20*/  LOP3.LUT P3, RZ, R24, 0x20000, RZ, 0xc0, !PT ;  /* 0x0002000018ff7812 */ /* 0x000fce000786c0ff */
[----:B----4-:R0:W-:Y:S04]  /*265e30*/  @P5 STG.E.U8 desc[UR20][R4.64], R8 ;  /* 0x0000000804005986 */ /* 0x0101e8000c101114 */
[----:B0-----:R-:W4:Y:S04]  /*265e40*/  LDL.LU.64 R4, [R1+0x24f0] ;  /* 0x0024f00001047983 */ /* 0x001f280000300a00 */
[----:B------:R-:W4:Y:S04]  /*265e50*/  LDL.LU.64 R10, [R1+0x24e0] ;  /* 0x0024e000010a7983 */ /* 0x000f280000300a00 */
[----:B------:R-:W4:Y:S04]  /*265e60*/  LDL.LU R22, [R1+0x62c] ;  /* 0x00062c0001167983 */ /* 0x000f280000300800 */
[----:B------:R-:W4:Y:S01]  /*265e70*/  LDL.LU R29, [R1+0x70] ;  /* 0x00007000011d7983 */ /* 0x000f220000300800 */
        /* <DEDUP_REMOVED lines=8> */
[----:B---3--:R-:W-:-:S05]  /*265f00*/  PRMT R8, R26, 0x7770, RZ ;  /* 0x000077701a087816 */ /* 0x008fca00000000ff */
[----:B------:R0:W-:Y:S02]  /*265f10*/  @P2 STG.E.U8 desc[UR20][R20.64], R8 ;  /* 0x0000000814002986 */ /* 0x0001e4000c101114 */
[----:B0-----:R-:W-:Y:S02]  /*265f20*/  PRMT R8, R26, 0x7771, RZ ;  /* 0x000077711a087816 */ /* 0x001fe400000000ff */
[----:B------:R-:W3:Y:S04]  /*265f30*/  LDL.LU.64 R20, [R1+0x24d0] ;  /* 0x0024d00001147983 */ /* 0x000ee80000300a00 */
[----:B--2---:R0:W-:Y:S04]  /*265f40*/  @P3 STG.E.U8 desc[UR20][R6.64], R8 ;  /* 0x0000000806003986 */ /* 0x0041e8000c101114 */
[----:B0-----:R-:W2:Y:S04]  /*265f50*/  LDL.LU.64 R6, [R1+0x24c0] ;  /* 0x0024c00001067983 */ /* 0x001ea80000300a00 */
        /* <DEDUP_REMOVED lines=22> */
[----:B------:R-:W-:Y:S01]  /*2660c0*/  LOP3.LUT P6, RZ, R24, 0x100000, RZ, 0xc0, !PT ;  /* 0x0010000018ff7812 */ /* 0x000fe200078cc0ff */
[----:B----4-:R0:W-:Y:S04]  /*2660d0*/  STL [R1+0x7610], R2 ;  /* 0x0076100201007387 */ /* 0x0101e80000100800 */
[----:B0-----:R-:W4:Y:S04]  /*2660e0*/  LDL.LU.64 R2, [R1+0x24b0] ;  /* 0x0024b00001027983 */ /* 0x001f280000300a00 */
[----:B------:R-:W3:Y:S01]  /*2660f0*/  LDL.LU.64 R24, [R1+0x2480] ;  /* 0x0024800001187983 */ /* 0x000ee20000300a00 */
[----:B------:R-:W-:-:S05]  /*266100*/  PRMT R8, R26, 0x7772, RZ ;  /* 0x000077721a087816 */ /* 0x000fca00000000ff */
[----:B------:R0:W-:Y:S02]  /*266110*/  @P4 STG.E.U8 desc[UR20][R12.64], R8 ;  /* 0x000000080c004986 */ /* 0x0001e4000c101114 */
[----:B0-----:R-:W-:-:S05]  /*266120*/  PRMT R8, R26, 0x7773, RZ ;  /* 0x000077731a087816 */ /* 0x001fca00000000ff */
[----:B------:R0:W-:Y:S02]  /*266130*/  @P5 STG.E.U8 desc[UR20][R4.64], R8 ;  /* 0x0000000804005986 */ /* 0x0001e4000c101114 */
[----:B0-----:R-:W-:Y:S02]  /*266140*/  PRMT R8, R22, 0x7770, RZ ;  /* 0x0000777016087816 */ /* 0x001fe400000000ff */
[----:B---3--:R0:W-:Y:S04]  /*266150*/  STL.64 [R1+0x7600], R24 ;  /* 0x0076001801007387 */ /* 0x0081e80000100a00 */
[----:B0-----:R-:W3:Y:S04]  /*266160*/  LDL.LU.64 R24, [R1+0x2490] ;  /* 0x0024900001187983 */ /* 0x001ee80000300a00 */
[----:B------:R0:W-:Y:S01]  /*266170*/  @P6 STG.E.U8 desc[UR20][R10.64], R8 ;  /* 0x000000080a006986 */ /* 0x0001e2000c101114 */
[----:B------:R-:W-:-:S02]  /*266180*/  LOP3.LUT P6, RZ, R23, 0x8000000, RZ, 0xc0, !PT ;  /* 0x0800000017ff7812 */ /* 0x000fc400078cc0ff */
[----:B0-----:R-:W-:-:S11]  /*266190*/  PRMT R8, R22, 0x7771, RZ ;  /* 0x0000777116087816 */ /* 0x001fd600000000ff */
[----:B------:R0:W-:Y:S01]  /*2661a0*/  @P6 STG.E.U8 desc[UR20][R20.64], R8 ;  /* 0x0000000814006986 */ /* 0x0001e2000c101114 */
[----:B------:R-:W-:Y:S02]  /*2661b0*/  LOP3.LUT P6, RZ, R23, 0x4000000, RZ, 0xc0, !PT ;  /* 0x0400000017ff7812 */ /* 0x000fe400078cc0ff */
[----:B0-----:R-:W-:-:S11]  /*2661c0*/  PRMT R8, R22, 0x7772, RZ ;  /* 0x0000777216087816 */ /* 0x001fd600000000ff */
[----:B--2---:R0:W-:Y:S01]  /*2661d0*/  @P6 STG.E.U8 desc[UR20][R6.64], R8 ;  /* 0x0000000806006986 */ /* 0x0041e2000c101114 */
[----:B------:R-:W-:Y:S02]  /*2661e0*/  LOP3.LUT P6, RZ, R23, 0x2000000, RZ, 0xc0, !PT ;  /* 0x0200000017ff7812 */ /* 0x000fe400078cc0ff */
[----:B0-----:R-:W-:-:S11]  /*2661f0*/  PRMT R8, R22, 0x7773, RZ ;  /* 0x0000777316087816 */ /* 0x001fd600000000ff */
[----:B----4-:R-:W-:Y:S04]  /*266200*/  @P6 STG.E.U8 desc[UR20][R2.64], R8 ;  /* 0x0000000802006986 */ /* 0x010fe8000c101114 */
[----:B---3--:R0:W-:Y:S04]  /*266210*/  STL.64 [R1+0x7608], R24 ;  /* 0x0076081801007387 */ /* 0x0081e80000100a00 */
        /* <DEDUP_REMOVED lines=24> */
[----:B------:R-:W-:-:S05]  /*2663a0*/  LOP3.LUT P5, RZ, R29, 0x4, RZ, 0xc0, !PT ;  /* 0x000000041dff7812 */ /* 0x000fca00078ac0ff */
        /* <DEDUP_REMOVED lines=25> */
[C---:B------:R-:W-:Y:S02]  /*266540*/  LOP3.LUT P3, RZ, R29.reuse, 0x10, RZ, 0xc0, !PT ;  /* 0x000000101dff7812 */ /* 0x040fe4000786c0ff */
[----:B------:R-:W-:Y:S01]  /*266550*/  PRMT R8, R4, 0x7773, RZ ;  /* 0x0000777304087816 */ /* 0x000fe200000000ff */
[----:B------:R-:W4:Y:S04]  /*266560*/  LDL.LU.64 R10, [R1+0x23d0] ;  /* 0x0023d000010a7983 */ /* 0x000f280000300a00 */
[----:B------:R-:W4:Y:S04]  /*266570*/  LDL.LU R22, [R1+0x618] ;  /* 0x0006180001167983 */ /* 0x000f280000300800 */
[----:B------:R-:W4:Y:S01]  /*266580*/  LDL.LU.64 R20, [R1+0x23c0] ;  /* 0x0023c00001147983 */ /* 0x000f220000300a00 */
[----:B------:R-:W-:-:S03]  /*266590*/  LOP3.LUT P6, RZ, R29, 0x8000, RZ, 0xc0, !PT ;  /* 0x000080001dff7812 */ /* 0x000fc600078cc0ff */
[----:B--2---:R3:W-:Y:S02]  /*2665a0*/  @P2 STG.E.U8 desc[UR20][R16.64], R8 ;  /* 0x0000000810002986 */ /* 0x0047e4000c101114 */
[----:B---3--:R-:W-:-:S05]  /*2665b0*/  PRMT R8, R5, 0x7770, RZ ;  /* 0x0000777005087816 */ /* 0x008fca00000000ff */
[----:B------:R0:W-:Y:S04]  /*2665c0*/  @P3 STG.E.U8 desc[UR20][R6.64], R8 ;  /* 0x0000000806003986 */ /* 0x0001e8000c101114 */
[----:B0-----:R-:W2:Y:S04]  /*2665d0*/  LDL.LU.64 R6, [R1+0x23b0] ;  /* 0x0023b00001067983 */ /* 0x001ea80000300a00 */
[----:B------:R-:W3:Y:S04]  /*2665e0*/  LDL.LU.64 R2, [R1+0x23a8] ;  /* 0x0023a80001027983 */ /* 0x000ee80000300a00 */
[----:B------:R-:W2:Y:S01]  /*2665f0*/  LDL.LU R26, [R1+0x5f8] ;  /* 0x0005f800011a7983 */ /* 0x000ea20000300800 */
[----:B------:R-:W-:-:S04]  /*266600*/  LOP3.LUT R23, R23, 0xffffefff, RZ, 0xc0, !PT ;  /* 0xffffefff17177812 */ /* 0x000fc800078ec0ff */
        /* <DEDUP_REMOVED lines=23> */
[----:B----4-:R0:W-:Y:S01]  /*266780*/  @P4 STG.E.U8 desc[UR20][R14.64], R8 ;  /* 0x000000080e004986 */ /* 0x0101e2000c101114 */
[----:B------:R-:W-:Y:S02]  /*266790*/  LOP3.LUT R23, R23, 0xfff7ffff, RZ, 0xc0, !PT ;  /* 0xfff7ffff17177812 */ /* 0x000fe400078ec0ff */
[C---:B------:R-:W-:Y:S02]  /*2667a0*/  LOP3.LUT P0, RZ, R29.reuse, 0x10000, RZ, 0xc0, !PT ;  /* 0x000100001dff7812 */ /* 0x040fe4000780c0ff */
[C---:B------:R-:W-:Y:S02]  /*2667b0*/  LOP3.LUT P1, RZ, R29.reuse, 0x20000, RZ, 0xc0, !PT ;  /* 0x000200001dff7812 */ /* 0x040fe4000782c0ff */
[----:B------:R-:W-:-:S02]  /*2667c0*/  LOP3.LUT P2, RZ, R29, 0x40000, RZ, 0xc0, !PT ;  /* 0x000400001dff7812 */ /* 0x000fc4000784c0ff */
[----:B------:R-:W-:Y:S02]  /*2667d0*/  LOP3.LUT P3, RZ, R29, 0x80000, RZ, 0xc0, !PT ;  /* 0x000800001dff7812 */ /* 0x000fe4000786c0ff */
[----:B0-----:R-:W-:Y:S02]  /*2667e0*/  PRMT R8, R5, 0x7772, RZ ;  /* 0x0000777205087816 */ /* 0x001fe400000000ff */
[----:B------:R-:W-:Y:S02]  /*2667f0*/  @P6 LOP3.LUT R23, R23, 0x80000, RZ, 0xfc, !PT ;  /* 0x0008000017176812 */ /* 0x000fe400078efcff */
[C---:B------:R-:W-:Y:S02]  /*266800*/  LOP3.LUT P6, RZ, R29.reuse, 0x80, RZ, 0xc0, !PT ;  /* 0x000000801dff7812 */ /* 0x040fe400078cc0ff */
[C---:B------:R-:W-:Y:S01]  /*266810*/  LOP3.LUT P4, RZ, R29.reuse, 0x100000, RZ, 0xc0, !PT ;  /* 0x001000001dff7812 */ /* 0x040fe2000788c0ff */
[----:B------:R-:W-:Y:S01]  /*266820*/  @P5 STG.E.U8 desc[UR20][R12.64], R8 ;  /* 0x000000080c005986 */ /* 0x000fe2000c101114 */
[----:B------:R-:W-:-:S03]  /*266830*/  LOP3.LUT P5, RZ, R29, 0x200000, RZ, 0xc0, !PT ;  /* 0x002000001dff7812 */ /* 0x000fc600078ac0ff */
[----:B--2---:R0:W-:Y:S04]  /*266840*/  STL [R1+0x75f8], R26 ;  /* 0x0075f81a01007387 */ /* 0x0041e80000100800 */
[----:B0-----:R-:W2:Y:S04]  /*266850*/  LDL.LU.64 R26, [R1+0x23a0] ;  /* 0x0023a000011a7983 */ /* 0x001ea80000300a00 */
[----:B------:R-:W4:Y:S04]  /*266860*/  LDL.LU R4, [R1+0x61c] ;  /* 0x00061c0001047983 */ /* 0x000f280000300800 */
[----:B------:R0:W-:Y:S04]  /*266870*/  STL [R1+0x75e8], R29 ;  /* 0x0075e81d01007387 */ /* 0x0001e80000100800 */
[----:B0-----:R-:W4:Y:S01]  /*266880*/  LDL.LU.64 R28, [R1+0x2390] ;  /* 0x00239000011c7983 */ /* 0x001f220000300a00 */
[----:B------:R-:W-:-:S05]  /*266890*/  PRMT R8, R5, 0x7773, RZ ;  /* 0x0000777305087816 */ /* 0x000fca00000000ff */
        /* <DEDUP_REMOVED lines=16> */
[----:B------:R-:W4:Y:S04]  /*2669a0*/  LDL.LU.64 R18, [R1+0x2380] ;  /* 0x0023800001127983 */ /* 0x000f280000300a00 */
[----:B------:R-:W4:Y:S04]  /*2669b0*/  LDL.LU.64 R16, [R1+0x2378] ;  /* 0x0023780001107983 */ /* 0x000f280000300a00 */
[----:B------:R-:W4:Y:S04]  /*2669c0*/  LDL.LU.64 R14, [R1+0x2370] ;  /* 0x00237000010e7983 */ /* 0x000f280000300a00 */
[----:B------:R-:W4:Y:S04]  /*2669d0*/  LDL.LU.64 R12, [R1+0x2368] ;  /* 0x00236800010c7983 */ /* 0x000f280000300a00 */
[----:B------:R-:W4:Y:S04]  /*2669e0*/  LDL.LU.64 R10, [R1+0x2360] ;  /* 0x00236000010a7983 */ /* 0x000f280000300a00 */
[----:B------:R-:W4:Y:S04]  /*2669f0*/  LDL.LU.64 R20, [R1+0x2358] ;  /* 0x0023580001147983 */ /* 0x000f280000300a00 */
[----:B------:R-:W4:Y:S04]  /*266a00*/  LDL.LU R5, [R1+0x5fc] ;  /* 0x0005fc0001057983 */ /* 0x000f280000300800 */
[----:B------:R-:W4:Y:S04]  /*266a10*/  LDL.LU.64 R6, [R1+0x2350] ;  /* 0x0023500001067983 */ /* 0x000f280000300a00 */
[----:B------:R-:W4:Y:S04]  /*266a20*/  LDL.LU R3, [R1+0x75fc] ;  /* 0x0075fc0001037983 */ /* 0x000f280000300800 */
        /* <DEDUP_REMOVED lines=8> */
[----:B--2---:R0:W-:Y:S01]  /*266ab0*/  @P6 STG.E.U8 desc[UR20][R28.64], R8 ;  /* 0x000000081c006986 */ /* 0x0041e2000c101114 */
[----:B------:R-:W-:-:S03]  /*266ac0*/  LOP3.LUT P6, RZ, R23, 0x2000, RZ, 0xc0, !PT ;  /* 0x0000200017ff7812 */ /* 0x000fc600078cc0ff */
[----:B0-----:R-:W2:Y:S01]  /*266ad0*/  LDL.LU R29, [R1+0x75e8] ;  /* 0x0075e800011d7983 */ /* 0x001ea20000300800 */
[----:B------:R-:W-:-:S09]  /*266ae0*/  PRMT R8, R26, 0x7772, RZ ;  /* 0x000077721a087816 */ /* 0x000fd200000000ff */
        /* <DEDUP_REMOVED lines=15> */
[----:B0-----:R-:W-:-:S05]  /*266be0*/  PRMT R8, R5, 0x7771, RZ ;  /* 0x0000777105087816 */ /* 0x001fca00000000ff */
[----:B------:R0:W-:Y:S04]  /*266bf0*/  @P5 STG.E.U8 desc[UR20][R6.64], R8 ;  /* 0x0000000806005986 */ /* 0x0001e8000c101114 */
[----:B0-----:R-:W4:Y:S01]  /*266c00*/  LDL.LU.64 R6, [R1+0x2340] ;  /* 0x0023400001067983 */ /* 0x001f220000300a00 */
[----:B------:R-:W-:Y:S02]  /*266c10*/  LOP3.LUT P6, RZ, R2, 0x4, RZ, 0xc0, !PT ;  /* 0x0000000402ff7812 */ /* 0x000fe400078cc0ff */
[----:B------:R-:W-:Y:S02]  /*266c20*/  LOP3.LUT R23, R23, 0xffffffef, RZ, 0xc0, !PT ;  /* 0xffffffef17177812 */ /* 0x000fe400078ec0ff */
        /* <DEDUP_REMOVED lines=11> */
[----:B------:R-:W-:-:S04]  /*266ce0*/  @P6 LOP3.LUT R23, R23, 0x40, RZ, 0xfc, !PT ;  /* 0x0000004017176812 */ /* 0x000fc800078efcff */
[----:B------:R-:W-:Y:S02]  /*266cf0*/  LOP3.LUT R23, R23, 0xffffff7f, RZ, 0xc0, !PT ;  /* 0xffffff7f17177812 */ /* 0x000fe400078ec0ff */
[----:B--2---:R-:W-:-:S13]  /*266d00*/  LOP3.LUT P6, RZ, R29, 0x80000000, RZ, 0xc0, !PT ;  /* 0x800000001dff7812 */ /* 0x004fda00078cc0ff */
        /* <DEDUP_REMOVED lines=10> */
[----:B------:R-:W-:-:S09]  /*266db0*/  LOP3.LUT P3, RZ, R29, 0x800000, RZ, 0xc0, !PT ;  /* 0x008000001dff7812 */ /* 0x000fd2000786c0ff */
[----:B------:R-:W-:Y:S02]  /*266dc0*/  @P6 LOP3.LUT R23, R23, 0x400, RZ, 0xfc, !PT ;  /* 0x0000040017176812 */ /* 0x000fe400078efcff */
[----:B------:R-:W-:Y:S02]  /*266dd0*/  LOP3.LUT P6, RZ, R29, 0x8000000, RZ, 0xc0, !PT ;  /* 0x080000001dff7812 */ /* 0x000fe400078cc0ff */
[----:B------:R-:W-:Y:S02]  /*266de0*/  LOP3.LUT R23, R23, 0xfffff7ff, RZ, 0xc0, !PT ;  /* 0xfffff7ff17177812 */ /* 0x000fe400078ec0ff */
[C---:B------:R-:W-:Y:S02]  /*266df0*/  LOP3.LUT P4, RZ, R29.reuse, 0x1000000, RZ, 0xc0, !PT ;  /* 0x010000001dff7812 */ /* 0x040fe4000788c0ff */
[----:B------:R-:W-:-:S07]  /*266e00*/  LOP3.LUT P5, RZ, R29, 0x2000000, RZ, 0xc0, !PT ;  /* 0x020000001dff7812 */ /* 0x000fce00078ac0ff */
[----:B------:R-:W-:Y:S02]  /*266e10*/  @P6 LOP3.LUT R23, R23, 0x800, RZ, 0xfc, !PT ;  /* 0x0000080017176812 */ /* 0x000fe400078efcff */
[----:B------:R-:W-:Y:S01]  /*266e20*/  LOP3.LUT P6, RZ, R29, 0x4000000, RZ, 0xc0, !PT ;  /* 0x040000001dff7812 */ /* 0x000fe200078cc0ff */
[----:B---3--:R0:W-:Y:S02]  /*266e30*/  @P2 STG.E.U8 desc[UR20][R10.64], R8 ;  /* 0x000000080a002986 */ /* 0x0081e4000c101114 */
[----:B0-----:R-:W-:Y:S02]  /*266e40*/  PRMT R8, R5, 0x7773, RZ ;  /* 0x0000777305087816 */ /* 0x001fe400000000ff */
[----:B------:R-:W2:Y:S04]  /*266e50*/  LDL.LU.64 R10, [R1+0x2320] ;  /* 0x00232000010a7983 */ /* 0x000ea80000300a00 */
[----:B------:R-:W3:Y:S04]  /*266e60*/  LDL.LU R22, [R1+0x5e0] ;  /* 0x0005e00001167983 */ /* 0x000ee80000300800 */
[----:B----4-:R0:W-:Y:S04]  /*266e70*/  @P3 STG.E.U8 desc[UR20][R6.64], R8 ;  /* 0x0000000806003986 */ /* 0x0101e8000c101114 */
[----:B0-----:R-:W4:Y:S04]  /*266e80*/  LDL.LU.64 R6, [R1+0x2318] ;  /* 0x0023180001067983 */ /* 0x001f280000300a00 */
[----:B------:R-:W2:Y:S04]  /*266e90*/  LDL.LU R29, [R1+0x604] ;  /* 0x00060400011d7983 */ /* 0x000ea80000300800 */
[----:B--2---:R0:W-:Y:S04]  /*266ea0*/  STL [R1+0x75d0], R29 ;  /* 0x0075d01d01007387 */ /* 0x0041e80000100800 */
        /* <DEDUP_REMOVED lines=14> */
[----:B------:R-:W2:Y:S04]  /*266f90*/  LDL.LU.64 R24, [R1+0x22f0] ;  /* 0x0022f00001187983 */ /* 0x000ea80000300a00 */
[----:B------:R-:W2:Y:S04]  /*266fa0*/  LDL.LU R5, [R1+0x5e4] ;  /* 0x0005e40001057983 */ /* 0x000ea80000300800 */
[----:B------:R-:W2:Y:S04]  /*266fb0*/  LDL.LU.64 R26, [R1+0x22e8] ;  /* 0x0022e800011a7983 */ /* 0x000ea80000300a00 */
[----:B------:R-:W2:Y:S04]  /*266fc0*/  LDL.LU.64 R18, [R1+0x22e0] ;  /* 0x0022e00001127983 */ /* 0x000ea80000300a00 */
[----:B------:R-:W2:Y:S04]  /*266fd0*/  LDL.LU.64 R16, [R1+0x22d8] ;  /* 0x0022d80001107983 */ /* 0x000ea80000300a00 */
[----:B------:R-:W2:Y:S04]  /*266fe0*/  LDL.LU.64 R14, [R1+0x22d0] ;  /* 0x0022d000010e7983 */ /* 0x000ea80000300a00 */
[----:B------:R-:W2:Y:S04]  /*266ff0*/  LDL.LU.64 R12, [R1+0x22c8] ;  /* 0x0022c800010c7983 */ /* 0x000ea80000300a00 */
[----:B------:R3:W-:Y:S01]  /*267000*/  @P6 STG.E.U8 desc[UR20][R10.64], R8 ;  /* 0x000000080a006986 */ /* 0x0007e2000c101114 */
[----:B------:R-:W-:-:S02]  /*267010*/  LOP3.LUT P6, RZ, R23, 0x400, RZ, 0xc0, !PT ;  /* 0x0000040017ff7812 */ /* 0x000fc400078cc0ff */
[----:B---3--:R-:W-:Y:S01]  /*267020*/  PRMT R8, R22, 0x7770, RZ ;  /* 0x0000777016087816 */ /* 0x008fe200000000ff */
[----:B------:R-:W3:Y:S04]  /*267030*/  LDL.LU.64 R10, [R1+0x22c0] ;  /* 0x0022c000010a7983 */ /* 0x000ee80000300a00 */
[----:B------:R-:W3:Y:S06]  /*267040*/  LDL.LU R4, [R1+0x608] ;  /* 0x0006080001047983 */ /* 0x000eec0000300800 */
[----:B----4-:R0:W-:Y:S01]  /*267050*/  @P6 STG.E.U8 desc[UR20][R6.64], R8 ;  /* 0x0000000806006986 */ /* 0x0101e2000c101114 */
[----:B------:R-:W-:-:S02]  /*267060*/  LOP3.LUT P6, RZ, R23, 0x200, RZ, 0xc0, !PT ;  /* 0x0000020017ff7812 */ /* 0x000fc400078cc0ff */
        /* <DEDUP_REMOVED lines=11> */
[----:B0-----:R-:W2:Y:S01]  /*267120*/  LDL.LU R29, [R1+0x75d0] ;  /* 0x0075d000011d7983 */ /* 0x001ea20000300800 */
[----:B------:R-:W-:Y:S02]  /*267130*/  LOP3.LUT P6, RZ, R23, 0x40, RZ, 0xc0, !PT ;  /* 0x0000004017ff7812 */ /* 0x000fe400078cc0ff */
[C---:B------:R-:W-:Y:S02]  /*267140*/  LOP3.LUT P0, RZ, R2.reuse, 0x8, RZ, 0xc0, !PT ;  /* 0x0000000802ff7812 */ /* 0x040fe4000780c0ff */
[C---:B------:R-:W-:Y:S02]  /*267150*/  LOP3.LUT P1, RZ, R2.reuse, 0x10, RZ, 0xc0, !PT ;  /* 0x0000001002ff7812 */ /* 0x040fe4000782c0ff */
[----:B------:R-:W-:-:S02]  /*267160*/  LOP3.LUT P2, RZ, R2, 0x20, RZ, 0xc0, !PT ;  /* 0x0000002002ff7812 */ /* 0x000fc4000784c0ff */
[C---:B------:R-:W-:Y:S02]  /*267170*/  LOP3.LUT P3, RZ, R2.reuse, 0x40, RZ, 0xc0, !PT ;  /* 0x0000004002ff7812 */ /* 0x040fe4000786c0ff */
[C---:B------:R-:W-:Y:S02]  /*267180*/  LOP3.LUT P4, RZ, R2.reuse, 0x80, RZ, 0xc0, !PT ;  /* 0x0000008002ff7812 */ /* 0x040fe4000788c0ff */
[----:B------:R-:W-:Y:S02]  /*267190*/  LOP3.LUT P5, RZ, R2, 0x100, RZ, 0xc0, !PT ;  /* 0x0000010002ff7812 */ /* 0x000fe400078ac0ff */
[----:B--2---:R-:W-:-:S05]  /*2671a0*/  PRMT R8, R29, 0x7770, RZ ;  /* 0x000077701d087816 */ /* 0x004fca00000000ff */
[----:B------:R0:W-:Y:S01]  /*2671b0*/  @P6 STG.E.U8 desc[UR20][R20.64], R8 ;  /* 0x0000000814006986 */ /* 0x0001e2000c101114 */
[----:B------:R-:W-:Y:S02]  /*2671c0*/  LOP3.LUT P6, RZ, R23, 0x20, RZ, 0xc0, !PT ;  /* 0x0000002017ff7812 */ /* 0x000fe400078cc0ff */
        /* <DEDUP_REMOVED lines=17> */
[----:B----4-:R0:W-:Y:S04]  /*2672e0*/  @P5 STG.E.U8 desc[UR20][R6.64], R8 ;  /* 0x0000000806005986 */ /* 0x0101e8000c101114 */
        /* <DEDUP_REMOVED lines=43> */
[----:B0-----:R-:W2:Y:S04]  /*2675a0*/  LDL.LU.64 R20, [R1+0x2278] ;  /* 0x0022780001147983 */ /* 0x001ea80000300a00 */
[----:B------:R-:W4:Y:S01]  /*2675b0*/  LDL.LU R29, [R1+0x5ec] ;  /* 0x0005ec00011d7983 */ /* 0x000f220000300800 */
[----:B------:R-:W-:Y:S02]  /*2675c0*/  PRMT R8, R4, 0x7773, RZ ;  /* 0x0000777304087816 */ /* 0x000fe400000000ff */
        /* <DEDUP_REMOVED lines=14> */
[----:B---3--:R-:W-:Y:S01]  /*2676b0*/  PRMT R8, R9, 0x7770, RZ ;  /* 0x0000777009087816 */ /* 0x008fe200000000ff */
[----:B----4-:R0:W-:Y:S10]  /*2676c0*/  STL [R1+0x75b4], R29 ;  /* 0x0075b41d01007387 */ /* 0x0101f40000100800 */
[----:B--2---:R1:W-:Y:S04]  /*2676d0*/  @P6 STG.E.U8 desc[UR20][R20.64], R8 ;  /* 0x0000000814006986 */ /* 0x0043e8000c101114 */
        /* <DEDUP_REMOVED lines=13> */
[----:B------:R-:W4:Y:S04]  /*2677b0*/  LDL.LU R5, [R1+0x78] ;  /* 0x0000780001057983 */ /* 0x000f280000300800 */
[----:B------:R-:W3:Y:S06]  /*2677c0*/  LDL.LU.64 R22, [R1+0x2260] ;  /* 0x0022600001167983 */ /* 0x000eec0000300a00 */
[----:B--2---:R0:W-:Y:S04]  /*2677d0*/  @P6 STG.E.U8 desc[UR20][R20.64], R8 ;  /* 0x0000000814006986 */ /* 0x0041e8000c101114 */
[----:B0-----:R-:W2:Y:S01]  /*2677e0*/  LDL.LU.64 R20, [R1+0x75b8] ;  /* 0x0075b80001147983 */ /* 0x001ea20000300a00 */
[----:B------:R-:W-:-:S02]  /*2677f0*/  PRMT R8, R9, 0x7772, RZ ;  /* 0x0000777209087816 */ /* 0x000fc400000000ff */
[----:B--2---:R-:W-:-:S13]  /*267800*/  LOP3.LUT P6, RZ, R21, 0x80000000, RZ, 0xc0, !PT ;  /* 0x8000000015ff7812 */ /* 0x004fda00078cc0ff */
[----:B------:R0:W-:Y:S04]  /*267810*/  @P6 STG.E.U8 desc[UR20][R28.64], R8 ;  /* 0x000000081c006986 */ /* 0x0001e8000c101114 */
[----:B0-----:R-:W2:Y:S01]  /*267820*/  LDL.LU R29, [R1+0x75b4] ;  /* 0x0075b400011d7983 */ /* 0x001ea20000300800 */
[----:B------:R-:W-:Y:S02]  /*267830*/  LOP3.LUT P6, RZ, R21, 0x40000000, RZ, 0xc0, !PT ;  /* 0x4000000015ff7812 */ /* 0x000fe400078cc0ff */
[----:B------:R-:W-:-:S11]  /*267840*/  PRMT R8, R9, 0x7773, RZ ;  /* 0x0000777309087816 */ /* 0x000fd600000000ff */
[----:B---3--:R2:W-:Y:S01]  /*267850*/  @P6 STG.E.U8 desc[UR20][R22.64], R8 ;  /* 0x0000000816006986 */ /* 0x0085e2000c101114 */
[----:B------:R-:W-:Y:S02]  /*267860*/  LOP3.LUT P6, RZ, R21, 0x20000000, RZ, 0xc0, !PT ;  /* 0x2000000015ff7812 */ /* 0x000fe400078cc0ff */
[C---:B------:R-:W-:Y:S02]  /*267870*/  LOP3.LUT P0, RZ, R2.reuse, 0x400000, RZ, 0xc0, !PT ;  /* 0x0040000002ff7812 */ /* 0x040fe4000780c0ff */
[C---:B------:R-:W-:Y:S02]  /*267880*/  LOP3.LUT P1, RZ, R2.reuse, 0x800000, RZ, 0xc0, !PT ;  /* 0x0080000002ff7812 */ /* 0x040fe4000782c0ff */
[C---:B------:R-:W-:Y:S02]  /*267890*/  LOP3.LUT P2, RZ, R2.reuse, 0x1000000, RZ, 0xc0, !PT ;  /* 0x0100000002ff7812 */ /* 0x040fe4000784c0ff */
[C---:B------:R-:W-:Y:S02]  /*2678a0*/  LOP3.LUT P3, RZ, R2.reuse, 0x2000000, RZ, 0xc0, !PT ;  /* 0x0200000002ff7812 */ /* 0x040fe4000786c0ff */
[----:B------:R-:W-:-:S02]  /*2678b0*/  LOP3.LUT P4, RZ, R2, 0x4000000, RZ, 0xc0, !PT ;  /* 0x0400000002ff7812 */ /* 0x000fc4000788c0ff */
[----:B------:R-:W-:Y:S02]  /*2678c0*/  LOP3.LUT P5, RZ, R2, 0x8000000, RZ, 0xc0, !PT ;  /* 0x0800000002ff7812 */ /* 0x000fe400078ac0ff */
[----:B--2---:R-:W-:-:S05]  /*2678d0*/  PRMT R8, R29, 0x7770, RZ ;  /* 0x000077701d087816 */ /* 0x004fca00000000ff */
[----:B------:R0:W-:Y:S01]  /*2678e0*/  @P6 STG.E.U8 desc[UR20][R24.64], R8 ;  /* 0x0000000818006986 */ /* 0x0001e2000c101114 */
        /* <DEDUP_REMOVED lines=14> */
[----:B------:R-:W2:Y:S04]  /*2679d0*/  LDL.LU R4, [R1+0x5b0] ;  /* 0x0005b00001047983 */ /* 0x000ea80000300800 */
[----:B------:R-:W3:Y:S04]  /*2679e0*/  LDL.LU.64 R10, [R1+0x2098] ;  /* 0x00209800010a7983 */ /* 0x000ee80000300a00 */
[----:B------:R0:W-:Y:S04]  /*2679f0*/  @P5 STG.E.U8 desc[UR20][R6.64], R8 ;  /* 0x0000000806005986 */ /* 0x0001e8000c101114 */
[----:B0-----:R-:W4:Y:S01]  /*267a00*/  LDL.LU.64 R6, [R1+0x2090] ;  /* 0x0020900001067983 */ /* 0x001f220000300a00 */
[----:B------:R-:W-:-:S02]  /*267a10*/  LOP3.LUT P2, RZ, R2, 0x10000000, RZ, 0xc0, !PT ;  /* 0x1000000002ff7812 */ /* 0x000fc4000784c0ff */
[----:B------:R-:W-:Y:S01]  /*267a20*/  LOP3.LUT P3, RZ, R2, 0x20000000, RZ, 0xc0, !PT ;  /* 0x2000000002ff7812 */ /* 0x000fe2000786c0ff */
[----:B------:R-:W4:Y:S04]  /*267a30*/  LDL.LU.64 R16, [R1+0x2088] ;  /* 0x0020880001107983 */ /* 0x000f280000300a00 */
[----:B------:R-:W4:Y:S04]  /*267a40*/  LDL.LU.64 R14, [R1+0x2080] ;  /* 0x00208000010e7983 */ /* 0x000f280000300a00 */
[----:B------:R-:W4:Y:S04]  /*267a50*/  LDL.LU.64 R12, [R1+0x2078] ;  /* 0x00207800010c7983 */ /* 0x000f280000300a00 */
[----:B------:R-:W4:Y:S01]  /*267a60*/  LDL.LU R9, [R1+0x5d4] ;  /* 0x0005d40001097983 */ /* 0x000f220000300800 */
[----:B--2---:R-:W-:-:S05]  /*267a70*/  PRMT R8, R4, 0x7770, RZ ;  /* 0x0000777004087816 */ /* 0x004fca00000000ff */
[----:B---3--:R0:W-:Y:S02]  /*267a80*/  @P2 STG.E.U8 desc[UR20][R10.64], R8 ;  /* 0x000000080a002986 */ /* 0x0081e4000c101114 */
[----:B0-----:R-:W-:Y:S02]  /*267a90*/  PRMT R8, R4, 0x7771, RZ ;  /* 0x0000777104087816 */ /* 0x001fe400000000ff */
[----:B------:R-:W2:Y:S04]  /*267aa0*/  LDL.LU.64 R10, [R1+0x2070] ;  /* 0x00207000010a7983 */ /* 0x000ea80000300a00 */
[----:B----4-:R0:W-:Y:S04]  /*267ab0*/  @P3 STG.E.U8 desc[UR20][R6.64], R8 ;  /* 0x0000000806003986 */ /* 0x0101e8000c101114 */
        /* <DEDUP_REMOVED lines=26> */
[----:B------:R-:W-:Y:S02]  /*267c60*/  LOP3.LUT R21, R21, 0xfbffffff, RZ, 0xc0, !PT ;  /* 0xfbffffff15157812 */ /* 0x000fe400078ec0ff */
[----:B------:R-:W-:-:S09]  /*267c70*/  LOP3.LUT P4, RZ, R2, 0x40000000, RZ, 0xc0, !PT ;  /* 0x4000000002ff7812 */ /* 0x000fd2000788c0ff */
[----:B------:R-:W-:Y:S02]  /*267c80*/  @P6 LOP3.LUT R21, R21, 0x4000000, RZ, 0xfc, !PT ;  /* 0x0400000015156812 */ /* 0x000fe400078efcff */
[----:B------:R-:W-:Y:S02]  /*267c90*/  LOP3.LUT P6, RZ, R5, 0x2, RZ, 0xc0, !PT ;  /* 0x0000000205ff7812 */ /* 0x000fe400078cc0ff */
        /* <DEDUP_REMOVED lines=104> */
[----:B------:R-:W-:-:S03]  /*268320*/  LOP3.LUT P1, RZ, R5, 0x20000000, RZ, 0xc0, !PT ;  /* 0x2000000005ff7812 */ /* 0x000fc6000782c0ff */
[----:B------:R-:W-:Y:S02]  /*268330*/  @P6 LOP3.LUT R21, R21, 0x80000, RZ, 0xfc, !PT ;  /* 0x0008000015156812 */ /* 0x000fe400078efcff */
[C---:B------:R-:W-:Y:S01]  /*268340*/  LOP3.LUT P6, RZ, R5.reuse, 0x80000, RZ, 0xc0, !PT ;  /* 0x0008000005ff7812 */ /* 0x040fe200078cc0ff */
[----:B--2---:R3:W-:Y:S01]  /*268350*/  @P2 STG.E.U8 desc[UR20][R6.64], R8 ;  /* 0x0000000806002986 */ /* 0x0047e2000c101114 */
[----:B------:R-:W-:Y:S02]  /*268360*/  LOP3.LUT P2, RZ, R5, 0x40000000, RZ, 0xc0, !PT ;  /* 0x4000000005ff7812 */ /* 0x000fe4000784c0ff */
[----:B---3--:R-:W-:Y:S01]  /*268370*/  PRMT R8, R29, 0x7770, RZ ;  /* 0x000077701d087816 */ /* 0x008fe200000000ff */
[----:B------:R-:W2:Y:S04]  /*268380*/  LDL.LU.64 R6, [R1+0x1fd8] ;  /* 0x001fd80001067983 */ /* 0x000ea80000300a00 */
[----:B------:R-:W-:Y:S01]  /*268390*/  @P3 STG.E.U8 desc[UR20][R16.64], R8 ;  /* 0x0000000810003986 */ /* 0x000fe2000c101114 */
[----:B------:R-:W-:-:S03]  /*2683a0*/  LOP3.LUT P3, RZ, R5, 0x80000000, RZ, 0xc0, !PT ;  /* 0x8000000005ff7812 */ /* 0x000fc6000786c0ff */
[----:B------:R-:W3:Y:S04]  /*2683b0*/  LDL.LU.64 R4, [R1+0x1fd0] ;  /* 0x001fd00001047983 */ /* 0x000ee80000300a00 */
[----:B------:R-:W4:Y:S04]  /*2683c0*/  LDL.LU R24, [R1+0x5c0] ;  /* 0x0005c00001187983 */ /* 0x000f280000300800 */
[----:B----4-:R0:W-:Y:S04]  /*2683d0*/  STL [R1+0x7590], R24 ;  /* 0x0075901801007387 */ /* 0x0101e80000100800 */
[----:B0-----:R-:W4:Y:S04]  /*2683e0*/  LDL.LU.64 R24, [R1+0x1fc0] ;  /* 0x001fc00001187983 */ /* 0x001f280000300a00 */
[----:B----4-:R0:W-:Y:S04]  /*2683f0*/  STL.64 [R1+0x7598], R24 ;  /* 0x0075981801007387 */ /* 0x0101e80000100a00 */
[----:B0-----:R-:W4:Y:S04]  /*268400*/  LDL.LU.64 R24, [R1+0x1fc8] ;  /* 0x001fc80001187983 */ /* 0x001f280000300a00 */
[----:B------:R-:W2:Y:S01]  /*268410*/  LDL.LU.64 R22, [R1+0x1fa8] ;  /* 0x001fa80001167983 */ /* 0x000ea20000300a00 */
[----:B------:R-:W-:-:S05]  /*268420*/  PRMT R8, R29, 0x7771, RZ ;  /* 0x000077711d087816 */ /* 0x000fca00000000ff */
[----:B------:R0:W-:Y:S02]  /*268430*/  @P4 STG.E.U8 desc[UR20][R14.64], R8 ;  /* 0x000000080e004986 */ /* 0x0001e4000c101114 */
[----:B0-----:R-:W-:-:S05]  /*268440*/  PRMT R8, R29, 0x7772, RZ ;  /* 0x000077721d087816 */ /* 0x001fca00000000ff */
[----:B------:R0:W-:Y:S02]  /*268450*/  @P5 STG.E.U8 desc[UR20][R12.64], R8 ;  /* 0x000000080c005986 */ /* 0x0001e4000c101114 */
[----:B0-----:R-:W-:Y:S02]  /*268460*/  PRMT R8, R29, 0x7773, RZ ;  /* 0x000077731d087816 */ /* 0x001fe400000000ff */
[----:B--2---:R0:W-:Y:S04]  /*268470*/  STL.64 [R1+0x7580], R22 ;  /* 0x0075801601007387 */ /* 0x0041e80000100a00 */
[----:B0-----:R-:W2:Y:S04]  /*268480*/  LDL.LU.64 R22, [R1+0x1fb0] ;  /* 0x001fb00001167983 */ /* 0x001ea80000300a00 */
        /* <DEDUP_REMOVED lines=21> */
[----:B------:R-:W2:Y:S01]  /*2685e0*/  LDL.LU.64 R24, [R1+0x7598] ;  /* 0x0075980001187983 */ /* 0x000ea20000300a00 */
        /* <DEDUP_REMOVED lines=15> */
[----:B------:R-:W-:-:S07]  /*2686e0*/  LOP3.LUT P5, RZ, R26, 0x2, RZ, 0xc0, !PT ;  /* 0x000000021aff7812 */ /* 0x000fce00078ac0ff */
[----:B--2---:R0:W-:Y:S01]  /*2686f0*/  @P6 STG.E.U8 desc[UR20][R22.64], R8 ;  /* 0x0000000816006986 */ /* 0x0041e2000c101114 */
[----:B------:R-:W-:Y:S02]  /*268700*/  LOP3.LUT P6, RZ, R21, 0x1000, RZ, 0xc0, !PT ;  /* 0x0000100015ff7812 */ /* 0x000fe400078cc0ff */
[----:B0-----:R-:W-:-:S11]  /*268710*/  PRMT R8, R24, 0x7773, RZ ;  /* 0x0000777318087816 */ /* 0x001fd600000000ff */
[----:B----4-:R3:W-:Y:S02]  /*268720*/  @P6 STG.E.U8 desc[UR20][R18.64], R8 ;  /* 0x0000000812006986 */ /* 0x0107e4000c101114 */
        /* <DEDUP_REMOVED lines=27> */
[----:B------:R-:W3:Y:S04]  /*2688e0*/  LDL.LU.64 R28, [R1+0x1f10] ;  /* 0x001f1000011c7983 */ /* 0x000ee80000300a00 */
        /* <DEDUP_REMOVED lines=12> */
[----:B----4-:R0:W-:Y:S04]  /*2689b0*/  STL [R1+0x7570], R22 ;  /* 0x0075701601007387 */ /* 0x0101e80000100800 */
[----:B0-----:R-:W4:Y:S06]  /*2689c0*/  LDL.LU.64 R22, [R1+0x1f00] ;  /* 0x001f000001167983 */ /* 0x001f2c0000300a00 */
        /* <DEDUP_REMOVED lines=9> */
[----:B------:R-:W-:Y:S02]  /*268a60*/  LOP3.LUT R21, R21, 0xfffffbff, RZ, 0xc0, !PT ;  /* 0xfffffbff15157812 */ /* 0x000fe400078ec0ff */
[----:B------:R-:W-:Y:S02]  /*268a70*/  LOP3.LUT P5, RZ, R26, 0x20, RZ, 0xc0, !PT ;  /* 0x000000201aff7812 */ /* 0x000fe400078ac0ff */
[----:B------:R-:W-:-:S07]  /*268a80*/  PRMT R8, R2, 0x7770, RZ ;  /* 0x0000777002087816 */ /* 0x000fce00000000ff */
[----:B------:R-:W-:Y:S02]  /*268a90*/  @P6 LOP3.LUT R21, R21, 0x400, RZ, 0xfc, !PT ;  /* 0x0000040015156812 */ /* 0x000fe400078efcff */
[C---:B------:R-:W-:Y:S01]  /*268aa0*/  LOP3.LUT P6, RZ, R26.reuse, 0x80, RZ, 0xc0, !PT ;  /* 0x000000801aff7812 */ /* 0x040fe200078cc0ff */
[----:B------:R0:W-:Y:S01]  /*268ab0*/  @P4 STG.E.U8 desc[UR20][R14.64], R8 ;  /* 0x000000080e004986 */ /* 0x0001e2000c101114 */
        /* <DEDUP_REMOVED lines=11> */
[----:B----4-:R0:W-:Y:S04]  /*268b70*/  STL.64 [R1+0x7578], R22 ;  /* 0x0075781601007387 */ /* 0x0101e80000100a00 */
[----:B0-----:R-:W4:Y:S04]  /*268b80*/  LDL.LU.64 R22, [R1+0x1f08] ;  /* 0x001f080001167983 */ /* 0x001f280000300a00 */
[----:B------:R0:W-:Y:S04]  /*268b90*/  STL [R1+0x7560], R26 ;  /* 0x0075601a01007387 */ /* 0x0001e80000100800 */
[----:B0-----:R-:W4:Y:S01]  /*268ba0*/  LDL.LU.64 R26, [R1+0x1ee0] ;  /* 0x001ee000011a7983 */ /* 0x001f220000300a00 */
        /* <DEDUP_REMOVED lines=12> */
[----:B0-----:R-:W-:-:S11]  /*268c70*/  PRMT R8, R9, 0x7772, RZ ;  /* 0x0000777209087816 */ /* 0x001fd600000000ff */
[----:B----4-:R-:W-:Y:S04]  /*268c80*/  @P6 STG.E.U8 desc[UR20][R22.64], R8 ;  /* 0x0000000816006986 */ /* 0x010fe8000c101114 */
[----:B------:R0:W-:Y:S04]  /*268c90*/  STL.64 [R1+0x7568], R26 ;  /* 0x0075681a01007387 */ /* 0x0001e80000100a00 */
[----:B0-----:R-:W2:Y:S04]  /*268ca0*/  LDL.LU.64 R26, [R1+0x1ee8] ;  /* 0x001ee800011a7983 */ /* 0x001ea80000300a00 */
[----:B------:R-:W3:Y:S04]  /*268cb0*/  LDL.LU.64 R18, [R1+0x1ed8] ;  /* 0x001ed80001127983 */ /* 0x000ee80000300a00 */
[----:B------:R-:W4:Y:S04]  /*268cc0*/  LDL.LU.64 R16, [R1+0x1ed0] ;  /* 0x001ed00001107983 */ /* 0x000f280000300a00 */
[----:B------:R-:W4:Y:S04]  /*268cd0*/  LDL.LU R24, [R1+0x5cc] ;  /* 0x0005cc0001187983 */ /* 0x000f280000300800 */
[----:B------:R-:W4:Y:S04]  /*268ce0*/  LDL.LU.64 R14, [R1+0x1978] ;  /* 0x00197800010e7983 */ /* 0x000f280000300a00 */
[----:B------:R-:W4:Y:S04]  /*268cf0*/  LDL.LU.64 R12, [R1+0x1970] ;  /* 0x00197000010c7983 */ /* 0x000f280000300a00 */
[----:B------:R-:W4:Y:S04]  /*268d00*/  LDL.LU.64 R10, [R1+0x1958] ;  /* 0x00195800010a7983 */ /* 0x000f280000300a00 */
[----:B------:R-:W4:Y:S04]  /*268d10*/  LDL.LU.64 R6, [R1+0x1950] ;  /* 0x0019500001067983 */ /* 0x000f280000300a00 */
[----:B------:R-:W4:Y:S04]  /*268d20*/  LDL.LU.64 R4, [R1+0x16d8] ;  /* 0x0016d80001047983 */ /* 0x000f280000300a00 */
[----:B------:R-:W4:Y:S04]  /*268d30*/  LDL.LU R2, [R1+0x5ac] ;  /* 0x0005ac0001027983 */ /* 0x000f280000300800 */
[----:B------:R-:W4:Y:S04]  /*268d40*/  LDL.LU R29, [R1+0x84] ;  /* 0x00008400011d7983 */ /* 0x000f280000300800 */
        /* <DEDUP_REMOVED lines=11> */
[----:B--2---:R0:W-:Y:S01]  /*268e00*/  @P6 STG.E.U8 desc[UR20][R26.64], R8 ;  /* 0x000000081a006986 */ /* 0x0041e2000c101114 */
[----:B------:R-:W-:Y:S02]  /*268e10*/  LOP3.LUT P6, RZ, R21, 0x10, RZ, 0xc0, !PT ;  /* 0x0000001015ff7812 */ /* 0x000fe400078cc0ff */
[C---:B0-----:R-:W-:Y:S01]  /*268e20*/  PRMT R8, R22.reuse, 0x7772, RZ ;  /* 0x0000777216087816 */ /* 0x041fe200000000ff */
[----:B------:R-:W2:Y:S10]  /*268e30*/  LDL.LU R26, [R1+0x7560] ;  /* 0x00756000011a7983 */ /* 0x000eb40000300800 */
[----:B---3--:R0:W-:Y:S02]  /*268e40*/  @P6 STG.E.U8 desc[UR20][R18.64], R8 ;  /* 0x0000000812006986 */ /* 0x0081e4000c101114 */
[----:B0-----:R-:W-:-:S05]  /*268e50*/  PRMT R8, R22, 0x7773, RZ ;  /* 0x0000777316087816 */ /* 0x001fca00000000ff */
        /* <DEDUP_REMOVED lines=11> */
[----:B------:R0:W-:Y:S04]  /*268f10*/  @P5 STG.E.U8 desc[UR20][R4.64], R8 ;  /* 0x0000000804005986 */ /* 0x0001e8000c101114 */
[----:B0-----:R-:W4:Y:S01]  /*268f20*/  LDL.LU.64 R4, [R1+0x16b8] ;  /* 0x0016b80001047983 */ /* 0x001f220000300a00 */
[----:B------:R-:W-:-:S03]  /*268f30*/  PRMT R8, R2, 0x7771, RZ ;  /* 0x0000777102087816 */ /* 0x000fc600000000ff */
[----:B------:R-:W4:Y:S04]  /*268f40*/  LDL.LU.64 R14, [R1+0x16b0] ;  /* 0x0016b000010e7983 */ /* 0x000f280000300a00 */
[----:B------:R-:W4:Y:S04]  /*268f50*/  LDL.LU.64 R12, [R1+0x1640] ;  /* 0x00164000010c7983 */ /* 0x000f280000300a00 */
[----:B------:R-:W4:Y:S04]  /*268f60*/  LDL.LU.64 R10, [R1+0x1638] ;  /* 0x00163800010a7983 */ /* 0x000f280000300a00 */
[----:B------:R-:W4:Y:S01]  /*268f70*/  LDL.LU R28, [R1+0x590] ;  /* 0x00059000011c7983 */ /* 0x000f220000300800 */
[----:B--2---:R-:W-:-:S02]  /*268f80*/  LOP3.LUT P2, RZ, R26, 0x200000, RZ, 0xc0, !PT ;  /* 0x002000001aff7812 */ /* 0x004fc4000784c0ff */
[----:B------:R-:W-:-:S11]  /*268f90*/  LOP3.LUT P3, RZ, R26, 0x400000, RZ, 0xc0, !PT ;  /* 0x004000001aff7812 */ /* 0x000fd6000786c0ff */
[----:B---3--:R0:W-:Y:S02]  /*268fa0*/  @P2 STG.E.U8 desc[UR20][R6.64], R8 ;  /* 0x0000000806002986 */ /* 0x0081e4000c101114 */
[----:B0-----:R-:W-:Y:S02]  /*268fb0*/  PRMT R8, R2, 0x7772, RZ ;  /* 0x0000777202087816 */ /* 0x001fe400000000ff */
[----:B------:R-:W2:Y:S04]  /*268fc0*/  LDL.LU.64 R6, [R1+0x1630] ;  /* 0x0016300001067983 */ /* 0x000ea80000300a00 */
[----:B------:R-:W3:Y:S04]  /*268fd0*/  LDL.LU R9, [R1+0x570] ;  /* 0x0005700001097983 */ /* 0x000ee80000300800 */
[----:B----4-:R0:W-:Y:S04]  /*268fe0*/  @P3 STG.E.U8 desc[UR20][R4.64], R8 ;  /* 0x0000000804003986 */ /* 0x0101e8000c101114 */
[----:B0-----:R-:W4:Y:S04]  /*268ff0*/  LDL.LU.64 R4, [R1+0x1628] ;  /* 0x0016280001047983 */ /* 0x001f280000300a00 */
        /* <DEDUP_REMOVED lines=36> */
[----:B------:R-:W2:Y:S04]  /*269240*/  LDL.LU R26, [R1+0x594] ;  /* 0x00059400011a7983 */ /* 0x000ea80000300800 */
[----:B------:R-:W2:Y:S04]  /*269250*/  LDL.LU.64 R24, [R1+0x1600] ;  /* 0x0016000001187983 */ /* 0x000ea80000300a00 */
[----:B------:R-:W2:Y:S01]  /*269260*/  LDL.LU.64 R18, [R1+0x15f8] ;  /* 0x0015f80001127983 */ /* 0x000ea20000300a00 */
[----:B0-----:R-:W-:-:S03]  /*269270*/  PRMT R8, R28, 0x7770, RZ ;  /* 0x000077701c087816 */ /* 0x001fc600000000ff */
[----:B------:R-:W2:Y:S04]  /*269280*/  LDL.LU R2, [R1+0x574] ;  /* 0x0005740001027983 */ /* 0x000ea80000300800 */
[----:B------:R-:W2:Y:S04]  /*269290*/  LDL.LU.64 R16, [R1+0x15f0] ;  /* 0x0015f00001107983 */ /* 0x000ea80000300a00 */
[----:B------:R-:W2:Y:S04]  /*2692a0*/  LDL.LU.64 R14, [R1+0x15e8] ;  /* 0x0015e800010e7983 */ /* 0x000ea80000300a00 */
[----:B------:R0:W-:Y:S02]  /*2692b0*/  @P5 STG.E.U8 desc[UR20][R12.64], R8 ;  /* 0x000000080c005986 */ /* 0x0001e4000c101114 */
[----:B0-----:R-:W-:-:S02]  /*2692c0*/  PRMT R8, R28, 0x7771, RZ ;  /* 0x000077711c087816 */ /* 0x001fc400000000ff */
[----:B------:R-:W2:Y:S04]  /*2692d0*/  LDL.LU.64 R12, [R1+0x15e0] ;  /* 0x0015e000010c7983 */ /* 0x000ea80000300a00 */
[----:B------:R0:W-:Y:S01]  /*2692e0*/  @P6 STG.E.U8 desc[UR20][R10.64], R8 ;  /* 0x000000080a006986 */ /* 0x0001e2000c101114 */
[C---:B------:R-:W-:Y:S02]  /*2692f0*/  LOP3.LUT P6, RZ, R21.reuse, 0x8, RZ, 0xc0, !PT ;  /* 0x0000000815ff7812 */ /* 0x040fe400078cc0ff */
[----:B0-----:R-:W-:Y:S01]  /*269300*/  PRMT R8, R28, 0x7772, RZ ;  /* 0x000077721c087816 */ /* 0x001fe200000000ff */
[----:B------:R-:W2:Y:S10]  /*269310*/  LDL.LU.64 R10, [R1+0x15d8] ;  /* 0x0015d800010a7983 */ /* 0x000eb40000300a00 */
[----:B------:R0:W-:Y:S01]  /*269320*/  @P6 STG.E.U8 desc[UR20][R6.64], R8 ;  /* 0x0000000806006986 */ /* 0x0001e2000c101114 */
[----:B------:R-:W-:-:S02]  /*269330*/  LOP3.LUT P6, RZ, R21, 0x4, RZ, 0xc0, !PT ;  /* 0x0000000415ff7812 */ /* 0x000fc400078cc0ff */
[----:B0-----:R-:W-:Y:S01]  /*269340*/  PRMT R8, R28, 0x7773, RZ ;  /* 0x000077731c087816 */ /* 0x001fe200000000ff */
[----:B------:R-:W2:Y:S10]  /*269350*/  LDL.LU.64 R6, [R1+0x15d0] ;  /* 0x0015d00001067983 */ /* 0x000eb40000300a00 */
[----:B----4-:R3:W-:Y:S01]  /*269360*/  @P6 STG.E.U8 desc[UR20][R4.64], R8 ;  /* 0x0000000804006986 */ /* 0x0107e2000c101114 */
[----:B------:R-:W-:-:S02]  /*269370*/  LOP3.LUT P6, RZ, R21, 0x2, RZ, 0xc0, !PT ;  /* 0x0000000215ff7812 */ /* 0x000fc400078cc0ff */
[----:B---3--:R-:W-:Y:S01]  /*269380*/  PRMT R8, R9, 0x7770, RZ ;  /* 0x0000777009087816 */ /* 0x008fe200000000ff */
        /* <DEDUP_REMOVED lines=37> */
[----:B0-----:R-:W-:-:S05]  /*2695e0*/  PRMT R8, R2, 0x7773, RZ ;  /* 0x0000777302087816 */ /* 0x001fca00000000ff */
[----:B---3--:R0:W-:Y:S04]  /*2695f0*/  @P5 STG.E.U8 desc[UR20][R4.64], R8 ;  /* 0x0000000804005986 */ /* 0x0081e8000c101114 */
[----:B0-----:R-:W3:Y:S04]  /*269600*/  LDL.LU.64 R4, [R1+0x15b8] ;  /* 0x0015b80001047983 */ /* 0x001ee80000300a00 */
[----:B------:R-:W4:Y:S04]  /*269610*/  LDL.LU.64 R14, [R1+0x15b0] ;  /* 0x0015b000010e7983 */ /* 0x000f280000300a00 */
[----:B------:R-:W2:Y:S04]  /*269620*/  LDL.LU R2, [R1+0x598] ;  /* 0x0005980001027983 */ /* 0x000ea80000300800 */
[----:B------:R-:W4:Y:S01]  /*269630*/  LDL.LU.64 R6, [R1+0x15a8] ;  /* 0x0015a80001067983 */ /* 0x000f220000300a00 */
[----:B------:R-:W-:-:S02]  /*269640*/  LOP3.LUT P2, RZ, R29, 0x100, RZ, 0xc0, !PT ;  /* 0x000001001dff7812 */ /* 0x000fc4000784c0ff */
[C---:B------:R-:W-:Y:S02]  /*269650*/  LOP3.LUT P3, RZ, R29.reuse, 0x200, RZ, 0xc0, !PT ;  /* 0x000002001dff7812 */ /* 0x040fe4000786c0ff */
[C---:B------:R-:W-:Y:S02]  /*269660*/  LOP3.LUT P4, RZ, R29.reuse, 0x400, RZ, 0xc0, !PT ;  /* 0x000004001dff7812 */ /* 0x040fe4000788c0ff */
[----:B------:R-:W-:Y:S01]  /*269670*/  LOP3.LUT P5, RZ, R29, 0x800, RZ, 0xc0, !PT ;  /* 0x000008001dff7812 */ /* 0x000fe200078ac0ff */
[----:B------:R-:W4:Y:S04]  /*269680*/  LDL.LU.64 R12, [R1+0x15a0] ;  /* 0x0015a000010c7983 */ /* 0x000f280000300a00 */
[----:B------:R-:W4:Y:S01]  /*269690*/  LDL.LU R28, [R1+0x578] ;  /* 0x00057800011c7983 */ /* 0x000f220000300800 */
[----:B--2---:R-:W-:-:S05]  /*2696a0*/  PRMT R8, R2, 0x7770, RZ ;  /* 0x0000777002087816 */ /* 0x004fca00000000ff */
[----:B------:R0:W-:Y:S02]  /*2696b0*/  @P2 STG.E.U8 desc[UR20][R10.64], R8 ;  /* 0x000000080a002986 */ /* 0x0001e4000c101114 */
[C---:B0-----:R-:W-:Y:S02]  /*2696c0*/  PRMT R8, R2.reuse, 0x7771, RZ ;  /* 0x0000777102087816 */ /* 0x041fe400000000ff */
[----:B------:R-:W2:Y:S04]  /*2696d0*/  LDL.LU.64 R10, [R1+0x1598] ;  /* 0x00159800010a7983 */ /* 0x000ea80000300a00 */
[----:B---3--:R0:W-:Y:S02]  /*2696e0*/  @P3 STG.E.U8 desc[UR20][R4.64], R8 ;  /* 0x0000000804003986 */ /* 0x0081e4000c101114 */
[----:B0-----:R-:W-:-:S02]  /*2696f0*/  PRMT R8, R2, 0x7772, RZ ;  /* 0x0000777202087816 */ /* 0x001fc400000000ff */
[----:B------:R-:W3:Y:S04]  /*269700*/  LDL.LU.64 R4, [R1+0x1590] ;  /* 0x0015900001047983 */ /* 0x000ee80000300a00 */
[----:B------:R-:W3:Y:S04]  /*269710*/  LDL.LU R9, [R1+0x59c] ;  /* 0x00059c0001097983 */ /* 0x000ee80000300800 */
[----:B------:R-:W3:Y:S04]  /*269720*/  LDL.LU.64 R16, [R1+0x1588] ;  /* 0x0015880001107983 */ /* 0x000ee80000300a00 */
[----:B----4-:R0:W-:Y:S02]  /*269730*/  @P4 STG.E.U8 desc[UR20][R14.64], R8 ;  /* 0x000000080e004986 */ /* 0x0101e4000c101114 */
[----:B0-----:R-:W-:-:S05]  /*269740*/  PRMT R8, R2, 0x7773, RZ ;  /* 0x0000777302087816 */ /* 0x001fca00000000ff */
[----:B------:R0:W-:Y:S04]  /*269750*/  @P5 STG.E.U8 desc[UR20][R6.64], R8 ;  /* 0x0000000806005986 */ /* 0x0001e8000c101114 */
[----:B0-----:R-:W4:Y:S04]  /*269760*/  LDL.LU.64 R6, [R1+0x1568] ;  /* 0x0015680001067983 */ /* 0x001f280000300a00 */
        /* <DEDUP_REMOVED lines=25> */
[----:B------:R-:W-:Y:S02]  /*269900*/  LOP3.LUT R20, R20, 0xfbffffff, RZ, 0xc0, !PT ;  /* 0xfbffffff14147812 */ /* 0x000fe400078ec0ff */
[----:B------:R-:W-:Y:S01]  /*269910*/  PRMT R8, R28, 0x7770, RZ ;  /* 0x000077701c087816 */ /* 0x000fe200000000ff */
[----:B------:R-:W4:Y:S04]  /*269920*/  LDL.LU R26, [R1+0x57c] ;  /* 0x00057c00011a7983 */ /* 0x000f280000300800 */
[----:B------:R-:W4:Y:S01]  /*269930*/  LDL.LU.64 R22, [R1+0x1560] ;  /* 0x0015600001167983 */ /* 0x000f220000300a00 */
[----:B------:R-:W-:-:S02]  /*269940*/  @P6 LOP3.LUT R20, R20, 0x4000000, RZ, 0xfc, !PT ;  /* 0x0400000014146812 */ /* 0x000fc400078efcff */
[----:B------:R-:W-:Y:S01]  /*269950*/  LOP3.LUT P6, RZ, R29, 0x2000, RZ, 0xc0, !PT ;  /* 0x000020001dff7812 */ /* 0x000fe200078cc0ff */
[----:B------:R-:W4:Y:S04]  /*269960*/  LDL.LU.64 R24, [R1+0x1558] ;  /* 0x0015580001187983 */ /* 0x000f280000300a00 */
[----:B------:R-:W4:Y:S01]  /*269970*/  LDL.LU.64 R18, [R1+0x1550] ;  /* 0x0015500001127983 */ /* 0x000f220000300a00 */
[----:B------:R-:W-:-:S03]  /*269980*/  LOP3.LUT R20, R20, 0xf7ffffff, RZ, 0xc0, !PT ;  /* 0xf7ffffff14147812 */ /* 0x000fc600078ec0ff */
[----:B------:R-:W4:Y:S04]  /*269990*/  LDL.LU R2, [R1+0x580] ;  /* 0x0005800001027983 */ /* 0x000f280000300800 */
[----:B------:R-:W4:Y:S01]  /*2699a0*/  LDL.LU.64 R14, [R1+0x1548] ;  /* 0x00154800010e7983 */ /* 0x000f220000300a00 */
[----:B------:R-:W-:Y:S02]  /*2699b0*/  @P6 LOP3.LUT R20, R20, 0x8000000, RZ, 0xfc, !PT ;  /* 0x0800000014146812 */ /* 0x000fe400078efcff */
[----:B------:R-:W-:-:S13]  /*2699c0*/  LOP3.LUT P6, RZ, R29, 0x1000, RZ, 0xc0, !PT ;  /* 0x000010001dff7812 */ /* 0x000fda00078cc0ff */
        /* <DEDUP_REMOVED lines=12> */
[----:B------:R0:W-:Y:S01]  /*269a90*/  @P6 STG.E.U8 desc[UR20][R16.64], R8 ;  /* 0x0000000810006986 */ /* 0x0001e2000c101114 */
[----:B------:R-:W-:-:S02]  /*269aa0*/  LOP3.LUT P6, RZ, R20, 0x1000000, RZ, 0xc0, !PT ;  /* 0x0100000014ff7812 */ /* 0x000fc400078cc0ff */
[----:B0-----:R-:W-:Y:S01]  /*269ab0*/  PRMT R8, R9, 0x7770, RZ ;  /* 0x0000777009087816 */ /* 0x001fe200000000ff */
        /* <DEDUP_REMOVED lines=21> */
[C---:B0-----:R-:W-:Y:S01]  /*269c10*/  PRMT R8, R26.reuse, 0x7770, RZ ;  /* 0x000077701a087816 */ /* 0x041fe200000000ff */
[----:B------:R-:W4:Y:S10]  /*269c20*/  LDL.LU.64 R6, [R1+0x7528] ;  /* 0x0075280001067983 */ /* 0x000f340000300a00 */
[----:B------:R0:W-:Y:S02]  /*269c30*/  @P6 STG.E.U8 desc[UR20][R22.64], R8 ;  /* 0x0000000816006986 */ /* 0x0001e4000c101114 */
[----:B0-----:R-:W-:-:S05]  /*269c40*/  PRMT R8, R26, 0x7771, RZ ;  /* 0x000077711a087816 */ /* 0x001fca00000000ff */
[----:B------:R0:W-:Y:S02]  /*269c50*/  @P0 STG.E.U8 desc[UR20][R24.64], R8 ;  /* 0x0000000818000986 */ /* 0x0001e4000c101114 */
[----:B0-----:R-:W-:-:S05]  /*269c60*/  PRMT R8, R26, 0x7772, RZ ;  /* 0x000077721a087816 */ /* 0x001fca00000000ff */
[----:B------:R0:W-:Y:S02]  /*269c70*/  @P1 STG.E.U8 desc[UR20][R18.64], R8 ;  /* 0x0000000812001986 */ /* 0x0001e4000c101114 */
[----:B0-----:R-:W-:Y:S02]  /*269c80*/  PRMT R8, R26, 0x7773, RZ ;  /* 0x000077731a087816 */ /* 0x001fe400000000ff */
[----:B------:R-:W4:Y:S04]  /*269c90*/  LDL.LU.64 R18, [R1+0x1528] ;  /* 0x0015280001127983 */ /* 0x000f280000300a00 */
        /* <DEDUP_REMOVED lines=15> */
[----:B------:R-:W-:Y:S04]  /*269d90*/  STL [R1+0x7438], R17 ;  /* 0x0074381101007387 */ /* 0x000fe80000100800 */
[----:B------:R-:W3:Y:S01]  /*269da0*/  LDL.LU R9, [R1+0x584] ;  /* 0x0005840001097983 */ /* 0x000ee20000300800 */
[----:B------:R-:W-:-:S02]  /*269db0*/  LOP3.LUT P0, RZ, R3, 0x2000000, RZ, 0xc0, !PT ;  /* 0x0200000003ff7812 */ /* 0x000fc4000780c0ff */
[----:B------:R-:W-:Y:S02]  /*269dc0*/  LOP3.LUT P1, RZ, R3, 0x4000000, RZ, 0xc0, !PT ;  /* 0x0400000003ff7812 */ /* 0x000fe4000782c0ff */
[----:B------:R-:W3:Y:S04]  /*269dd0*/  LDL.LU.64 R2, [R1+0x1500] ;  /* 0x0015000001027983 */ /* 0x000ee80000300a00 */
[----:B----4-:R2:W-:Y:S02]  /*269de0*/  @P2 STG.E.U8 desc[UR20][R18.64], R8 ;  /* 0x0000000812002986 */ /* 0x0105e4000c101114 */
[----:B--2---:R-:W-:-:S05]  /*269df0*/  PRMT R8, R26, 0x7770, RZ ;  /* 0x000077701a087816 */ /* 0x004fca00000000ff */
[----:B------:R0:W-:Y:S04]  /*269e00*/  @P3 STG.E.U8 desc[UR20][R4.64], R8 ;  /* 0x0000000804003986 */ /* 0x0001e8000c101114 */
[----:B0-----:R-:W2:Y:S04]  /*269e10*/  LDL.LU.64 R4, [R1+0x14f8] ;  /* 0x0014f80001047983 */ /* 0x001ea80000300a00 */
[----:B------:R-:W4:Y:S01]  /*269e20*/  LDL.LU R22, [R1+0x564] ;  /* 0x0005640001167983 */ /* 0x000f220000300800 */
        /* <DEDUP_REMOVED lines=10> */
[----:B----4-:R0:W-:Y:S04]  /*269ed0*/  STL [R1+0x7518], R22 ;  /* 0x0075181601007387 */ /* 0x0101e80000100800 */
[----:B0-----:R-:W4:Y:S01]  /*269ee0*/  LDL.LU.64 R22, [R1+0x14e8] ;  /* 0x0014e80001167983 */ /* 0x001f220000300a00 */
[----:B------:R-:W-:-:S07]  /*269ef0*/  LOP3.LUT R20, R20, 0xffff7fff, RZ, 0xc0, !PT ;  /* 0xffff7fff14147812 */ /* 0x000fce00078ec0ff */
        /* <DEDUP_REMOVED lines=12> */
[----:B0-----:R-:W4:Y:S04]  /*269fc0*/  LDL.LU.64 R22, [R1+0x14f0] ;  /* 0x0014f00001167983 */ /* 0x001f280000300a00 */
[----:B------:R-:W2:Y:S01]  /*269fd0*/  LDL.LU.64 R16, [R1+0x14d0] ;  /* 0x0014d00001107983 */ /* 0x000ea20000300a00 */
[----:B------:R-:W-:-:S02]  /*269fe0*/  LOP3.LUT P4, RZ, R29, 0x20000000, RZ, 0xc0, !PT ;  /* 0x200000001dff7812 */ /* 0x000fc4000788c0ff */
[C---:B------:R-:W-:Y:S02]  /*269ff0*/  LOP3.LUT P5, RZ, R29.reuse, 0x40000000, RZ, 0xc0, !PT ;  /* 0x400000001dff7812 */ /* 0x040fe400078ac0ff */
[----:B------:R-:W-:Y:S02]  /*26a000*/  LOP3.LUT R20, R20, 0xfff7ffff, RZ, 0xc0, !PT ;  /* 0xfff7ffff14147812 */ /* 0x000fe400078ec0ff */
[----:B------:R-:W-:Y:S02]  /*26a010*/  PRMT R8, R26, 0x7771, RZ ;  /* 0x000077711a087816 */ /* 0x000fe400000000ff */
[----:B------:R-:W-:Y:S02]  /*26a020*/  @P6 LOP3.LUT R20, R20, 0x80000, RZ, 0xfc, !PT ;  /* 0x0008000014146812 */ /* 0x000fe400078efcff */
[----:B------:R-:W-:-:S03]  /*26a030*/  LOP3.LUT P6, RZ, R29, 0x80000000, RZ, 0xc0, !PT ;  /* 0x800000001dff7812 */ /* 0x000fc600078cc0ff */
[----:B---3--:R0:W-:Y:S02]  /*26a040*/  @P4 STG.E.U8 desc[UR20][R14.64], R8 ;  /* 0x000000080e004986 */ /* 0x0081e4000c101114 */
[----:B0-----:R-:W-:-:S05]  /*26a050*/  PRMT R8, R26, 0x7772, RZ ;  /* 0x000077721a087816 */ /* 0x001fca00000000ff */
[----:B------:R-:W-:Y:S04]  /*26a060*/  @P5 STG.E.U8 desc[UR20][R12.64], R8 ;  /* 0x000000080c005986 */ /* 0x000fe8000c101114 */
[----:B--2---:R0:W-:Y:S04]  /*26a070*/  STL.64 [R1+0x7508], R16 ;  /* 0x0075081001007387 */ /* 0x0041e80000100a00 */
[----:B0-----:R-:W2:Y:S01]  /*26a080*/  LDL.LU.64 R16, [R1+0x14d8] ;  /* 0x0014d80001107983 */ /* 0x001ea20000300a00 */
        /* <DEDUP_REMOVED lines=40> */
[----:B------:R-:W-:-:S03]  /*26a310*/  LOP3.LUT P5, RZ, R7, 0x40000, RZ, 0xc0, !PT ;  /* 0x0004000007ff7812 */ /* 0x000fc600078ac0ff */
        /* <DEDUP_REMOVED lines=32> */
[----:B------:R-:W4:Y:S04]  /*26a520*/  LDL.LU R24, [R1+0x550] ;  /* 0x0005500001187983 */ /* 0x000f280000300800 */
[----:B----4-:R0:W-:Y:S04]  /*26a530*/  STL [R1+0x74f0], R24 ;  /* 0x0074f01801007387 */ /* 0x0101e80000100800 */
        /* <DEDUP_REMOVED lines=42> */
[C---:B------:R-:W-:Y:S02]  /*26a7e0*/  LOP3.LUT P0, RZ, R7.reuse, 0x10, RZ, 0xc0, !PT ;  /* 0x0000001007ff7812 */ /* 0x040fe4000780c0ff */
[----:B------:R-:W-:Y:S02]  /*26a7f0*/  LOP3.LUT P1, RZ, R7, 0x8, RZ, 0xc0, !PT ;  /* 0x0000000807ff7812 */ /* 0x000fe4000782c0ff */
[----:B0-----:R-:W-:Y:S02]  /*26a800*/  PRMT R8, R9, 0x7770, RZ ;  /* 0x0000777009087816 */ /* 0x001fe400000000ff */
[----:B------:R-:W-:-:S05]  /*26a810*/  LOP3.LUT P2, RZ, R7, 0x4, RZ, 0xc0, !PT ;  /* 0x0000000407ff7812 */ /* 0x000fca000784c0ff */
[----:B---3--:R0:W-:Y:S01]  /*26a820*/  @P6 STG.E.U8 desc[UR20][R4.64], R8 ;  /* 0x0000000804006986 */ /* 0x0081e2000c101114 */
[----:B------:R-:W-:Y:S02]  /*26a830*/  LOP3.LUT P6, RZ, R20, 0x200, RZ, 0xc0, !PT ;  /* 0x0000020014ff7812 */ /* 0x000fe400078cc0ff */
[C---:B------:R-:W-:Y:S02]  /*26a840*/  LOP3.LUT P3, RZ, R7.reuse, 0x2, RZ, 0xc0, !PT ;  /* 0x0000000207ff7812 */ /* 0x040fe4000786c0ff */
[----:B------:R-:W-:Y:S01]  /*26a850*/  LOP3.LUT P4, RZ, R7, 0x1, RZ, 0xc0, !PT ;  /* 0x0000000107ff7812 */ /* 0x000fe2000788c0ff */
[----:B------:R1:W-:Y:S01]  /*26a860*/  STL.64 [R1+0x74e8], R6 ;  /* 0x0074e80601007387 */ /* 0x0003e20000100a00 */
[----:B0-----:R-:W-:-:S03]  /*26a870*/  PRMT R8, R9, 0x7771, RZ ;  /* 0x0000777109087816 */ /* 0x001fc600000000ff */
[----:B-1----:R-:W2:Y:S04]  /*26a880*/  LDL.LU.64 R6, [R1+0x1440] ;  /* 0x0014400001067983 */ /* 0x002ea80000300a00 */
[----:B------:R-:W3:Y:S04]  /*26a890*/  LDL.LU.64 R16, [R1+0x1438] ;  /* 0x0014380001107983 */ /* 0x000ee80000300a00 */
        /* <DEDUP_REMOVED lines=17> */
[----:B0-----:R-:W4:Y:S01]  /*26a9b0*/  LDL.LU R24, [R1+0x74f0] ;  /* 0x0074f00001187983 */ /* 0x001f220000300800 */
[----:B------:R-:W-:Y:S02]  /*26a9c0*/  LOP3.LUT P6, RZ, R20, 0x40, RZ, 0xc0, !PT ;  /* 0x0000004014ff7812 */ /* 0x000fe400078cc0ff */
[----:B----4-:R-:W-:-:S11]  /*26a9d0*/  PRMT R8, R24, 0x7770, RZ ;  /* 0x0000777018087816 */ /* 0x010fd600000000ff */
[----:B--2---:R0:W-:Y:S04]  /*26a9e0*/  @P6 STG.E.U8 desc[UR20][R6.64], R8 ;  /* 0x0000000806006986 */ /* 0x0041e8000c101114 */
[----:B0-----:R-:W2:Y:S01]  /*26a9f0*/  LDL.LU.64 R6, [R1+0x74e8] ;  /* 0x0074e80001067983 */ /* 0x001ea20000300a00 */
[----:B------:R-:W-:Y:S02]  /*26aa00*/  LOP3.LUT P6, RZ, R20, 0x20, RZ, 0xc0, !PT ;  /* 0x0000002014ff7812 */ /* 0x000fe400078cc0ff */
[----:B------:R-:W-:-:S11]  /*26aa10*/  PRMT R8, R24, 0x7771, RZ ;  /* 0x0000777118087816 */ /* 0x000fd600000000ff */
[----:B---3--:R0:W-:Y:S01]  /*26aa20*/  @P6 STG.E.U8 desc[UR20][R16.64], R8 ;  /* 0x0000000810006986 */ /* 0x0081e2000c101114 */
[----:B------:R-:W-:Y:S02]  /*26aa30*/  LOP3.LUT P6, RZ, R20, 0x10, RZ, 0xc0, !PT ;  /* 0x0000001014ff7812 */ /* 0x000fe400078cc0ff */
[----:B0-----:R-:W-:-:S11]  /*26aa40*/  PRMT R8, R24, 0x7772, RZ ;  /* 0x0000777218087816 */ /* 0x001fd600000000ff */
[----:B------:R0:W-:Y:S02]  /*26aa50*/  @P6 STG.E.U8 desc[UR20][R22.64], R8 ;  /* 0x0000000816006986 */ /* 0x0001e4000c101114 */
[----:B0-----:R-:W-:-:S05]  /*26aa60*/  PRMT R8, R24, 0x7773, RZ ;  /* 0x0000777318087816 */ /* 0x001fca00000000ff */
[----:B------:R2:W-:Y:S01]  /*26aa70*/  @P0 STG.E.U8 desc[UR20][R18.64], R8 ;  /* 0x0000000812000986 */ /* 0x0005e2000c101114 */
[----:B------:R-:W-:Y:S02]  /*26aa80*/  LOP3.LUT P5, RZ, R26, 0x80000000, RZ, 0xc0, !PT ;  /* 0x800000001aff7812 */ /* 0x000fe400078ac0ff */
[----:B--2---:R-:W-:-:S05]  /*26aa90*/  PRMT R8, R6, 0x7770, RZ ;  /* 0x0000777006087816 */ /* 0x004fca00000000ff */
[----:B------:R0:W-:Y:S02]  /*26aaa0*/  @P1 STG.E.U8 desc[UR20][R14.64], R8 ;  /* 0x000000080e001986 */ /* 0x0001e4000c101114 */
[----:B0-----:R-:W-:-:S05]  /*26aab0*/  PRMT R8, R6, 0x7771, RZ ;  /* 0x0000777106087816 */ /* 0x001fca00000000ff */
[----:B------:R0:W-:Y:S02]  /*26aac0*/  @P2 STG.E.U8 desc[UR20][R12.64], R8 ;  /* 0x000000080c002986 */ /* 0x0001e4000c101114 */
[----:B0-----:R-:W-:-:S05]  /*26aad0*/  PRMT R8, R6, 0x7772, RZ ;  /* 0x0000777206087816 */ /* 0x001fca00000000ff */
[----:B------:R0:W-:Y:S02]  /*26aae0*/  @P3 STG.E.U8 desc[UR20][R10.64], R8 ;  /* 0x000000080a003986 */ /* 0x0001e4000c101114 */
[----:B0-----:R-:W-:Y:S02]  /*26aaf0*/  PRMT R8, R6, 0x7773, RZ ;  /* 0x0000777306087816 */ /* 0x001fe400000000ff */
[----:B------:R-:W2:Y:S04]  /*26ab00*/  LDL.LU R6, [R1+0x74e0] ;  /* 0x0074e00001067983 */ /* 0x000ea80000300800 */
[----:B------:R0:W-:Y:S02]  /*26ab10*/  @P4 STG.E.U8 desc[UR20][R2.64], R8 ;  /* 0x0000000802004986 */ /* 0x0001e4000c101114 */
[----:B0-----:R-:W-:-:S05]  /*26ab20*/  PRMT R8, R29, 0x7770, RZ ;  /* 0x000077701d087816 */ /* 0x001fca00000000ff */
[----:B------:R0:W-:Y:S04]  /*26ab30*/  @P5 STG.E.U8 desc[UR20][R4.64], R8 ;  /* 0x0000000804005986 */ /* 0x0001e8000c101114 */
[----:B0-----:R-:W3:Y:S01]  /*26ab40*/  LDL.LU.64 R4, [R1+0x13f8] ;  /* 0x0013f80001047983 */ /* 0x001ee20000300a00 */
[C---:B------:R-:W-:Y:S02]  /*26ab50*/  LOP3.LUT P6, RZ, R26.reuse, 0x40000, RZ, 0xc0, !PT ;  /* 0x000400001aff7812 */ /* 0x040fe400078cc0ff */
[----:B------:R-:W-:Y:S02]  /*26ab60*/  LOP3.LUT R7, R7, 0xefffffff, RZ, 0xc0, !PT ;  /* 0xefffffff07077812 */ /* 0x000fe400078ec0ff */
        /* <DEDUP_REMOVED lines=18> */
[----:B--2---:R-:W-:Y:S04]  /*26ac90*/  STL.64 [R1+0x74d0], R6 ;  /* 0x0074d00601007387 */ /* 0x004fe80000100a00 */
        /* <DEDUP_REMOVED lines=26> */
[----:B------:R-:W4:Y:S04]  /*26ae40*/  LDL.LU.64 R16, [R1+0x13a8] ;  /* 0x0013a80001107983 */ /* 0x000f280000300a00 */
[----:B------:R-:W4:Y:S04]  /*26ae50*/  LDL.LU R29, [R1+0x538] ;  /* 0x00053800011d7983 */ /* 0x000f280000300800 */
[----:B------:R-:W4:Y:S04]  /*26ae60*/  LDL.LU.64 R22, [R1+0x13a0] ;  /* 0x0013a00001167983 */ /* 0x000f280000300a00 */
[----:B------:R-:W4:Y:S04]  /*26ae70*/  LDL.LU.64 R24, [R1+0x1398] ;  /* 0x0013980001187983 */ /* 0x000f280000300a00 */
[----:B------:R-:W4:Y:S01]  /*26ae80*/  LDL.LU.64 R18, [R1+0x1390] ;  /* 0x0013900001127983 */ /* 0x000f220000300a00 */
[----:B0-----:R-:W-:-:S03]  /*26ae90*/  PRMT R8, R28, 0x7770, RZ ;  /* 0x000077701c087816 */ /* 0x001fc600000000ff */
        /* <DEDUP_REMOVED lines=20> */
[----:B------:R-:W4:Y:S10]  /*26afe0*/  LDL.LU.64 R20, [R1+0x13b0] ;  /* 0x0013b00001147983 */ /* 0x000f340000300a00 */
        /* <DEDUP_REMOVED lines=32> */
[----:B---3--:R0:W-:Y:S04]  /*26b1f0*/  @P5 STG.E.U8 desc[UR20][R4.64], R8 ;  /* 0x0000000804005986 */ /* 0x0081e8000c101114 */
[----:B------:R-:W3:Y:S04]  /*26b200*/  LDL.LU.64 R10, [R1+0x1360] ;  /* 0x00136000010a7983 */ /* 0x000ee80000300a00 */
[----:B0-----:R-:W4:Y:S04]  /*26b210*/  LDL.LU.64 R4, [R1+0x1358] ;  /* 0x0013580001047983 */ /* 0x001f280000300a00 */
[----:B------:R-:W2:Y:S04]  /*26b220*/  LDL.LU.64 R14, [R1+0x1350] ;  /* 0x00135000010e7983 */ /* 0x000ea80000300a00 */
[----:B------:R-:W3:Y:S01]  /*26b230*/  LDL.LU R29, [R1+0x53c] ;  /* 0x00053c00011d7983 */ /* 0x000ee20000300800 */
[----:B------:R-:W-:-:S02]  /*26b240*/  LOP3.LUT P2, RZ, R26, 0x800, RZ, 0xc0, !PT ;  /* 0x000008001aff7812 */ /* 0x000fc4000784c0ff */
[----:B------:R-:W-:Y:S01]  /*26b250*/  LOP3.LUT P3, RZ, R26, 0x400, RZ, 0xc0, !PT ;  /* 0x000004001aff7812 */ /* 0x000fe2000786c0ff */
[----:B------:R-:W2:Y:S04]  /*26b260*/  LDL.LU.64 R2, [R1+0x1348] ;  /* 0x0013480001027983 */ /* 0x000ea80000300a00 */
[----:B------:R-:W2:Y:S04]  /*26b270*/  LDL.LU.64 R12, [R1+0x1340] ;  /* 0x00134000010c7983 */ /* 0x000ea80000300a00 */
[----:B------:R-:W2:Y:S01]  /*26b280*/  LDL.LU R9, [R1+0x540] ;  /* 0x0005400001097983 */ /* 0x000ea20000300800 */
[----:B---3--:R-:W-:-:S05]  /*26b290*/  PRMT R8, R29, 0x7770, RZ ;  /* 0x000077701d087816 */ /* 0x008fca00000000ff */
[----:B------:R0:W-:Y:S02]  /*26b2a0*/  @P2 STG.E.U8 desc[UR20][R10.64], R8 ;  /* 0x000000080a002986 */ /* 0x0001e4000c101114 */
[----:B0-----:R-:W-:Y:S02]  /*26b2b0*/  PRMT R8, R29, 0x7771, RZ ;  /* 0x000077711d087816 */ /* 0x001fe400000000ff */
[----:B------:R-:W3:Y:S04]  /*26b2c0*/  LDL.LU.64 R10, [R1+0x1338] ;  /* 0x00133800010a7983 */ /* 0x000ee80000300a00 */
[----:B----4-:R0:W-:Y:S04]  /*26b2d0*/  @P3 STG.E.U8 desc[UR20][R4.64], R8 ;  /* 0x0000000804003986 */ /* 0x0101e8000c101114 */
[----:B0-----:R-:W4:Y:S04]  /*26b2e0*/  LDL.LU.64 R4, [R1+0x1330] ;  /* 0x0013300001047983 */ /* 0x001f280000300a00 */
[----:B------:R-:W3:Y:S01]  /*26b2f0*/  LDL.LU R22, [R1+0x520] ;  /* 0x0005200001167983 */ /* 0x000ee20000300800 */
[----:B--2---:R-:W-:-:S02]  /*26b300*/  LOP3.LUT P6, RZ, R6, 0x80000000, RZ, 0xc0, !PT ;  /* 0x8000000006ff7812 */ /* 0x004fc400078cc0ff */
        /* <DEDUP_REMOVED lines=17> */
[----:B0-----:R-:W2:Y:S04]  /*26b420*/  LDL.LU.64 R22, [R1+0x1328] ;  /* 0x0013280001167983 */ /* 0x001ea80000300a00 */
[----:B------:R-:W3:Y:S02]  /*26b430*/  LDL.LU.64 R20, [R1+0x1318] ;  /* 0x0013180001147983 */ /* 0x000ee40000300a00 */
        /* <DEDUP_REMOVED lines=21> */
[----:B----4-:R0:W-:Y:S01]  /*26b590*/  @P6 STG.E.U8 desc[UR20][R4.64], R8 ;  /* 0x0000000804006986 */ /* 0x0101e2000c101114 */
[----:B------:R-:W-:Y:S02]  /*26b5a0*/  LOP3.LUT P6, RZ, R7, 0x2000000, RZ, 0xc0, !PT ;  /* 0x0200000007ff7812 */ /* 0x000fe400078cc0ff */
[----:B0-----:R-:W-:Y:S01]  /*26b5b0*/  PRMT R8, R9, 0x7773, RZ ;  /* 0x0000777309087816 */ /* 0x001fe200000000ff */
[----:B---3--:R0:W-:Y:S10]  /*26b5c0*/  STL.64 [R1+0x74c0], R20 ;  /* 0x0074c01401007387 */ /* 0x0081f40000100a00 */
[----:B--2---:R1:W-:Y:S04]  /*26b5d0*/  @P6 STG.E.U8 desc[UR20][R22.64], R8 ;  /* 0x0000000816006986 */ /* 0x0043e8000c101114 */
        /* <DEDUP_REMOVED lines=12> */
[----:B-1----:R-:W2:Y:S01]  /*26b6a0*/  LDL.LU R22, [R1+0x74c8] ;  /* 0x0074c80001167983 */ /* 0x002ea20000300800 */
        /* <DEDUP_REMOVED lines=147> */
[----:B------:R-:W4:Y:S04]  /*26bfe0*/  LDL.LU.64 R14, [R1+0x1210] ;  /* 0x00121000010e7983 */ /* 0x000f280000300a00 */
[----:B--2---:R0:W-:Y:S04]  /*26bff0*/  @P5 STG.E.U8 desc[UR20][R4.64], R8 ;  /* 0x0000000804005986 */ /* 0x0041e8000c101114 */
[----:B0-----:R-:W2:Y:S04]  /*26c000*/  LDL.LU.64 R4, [R1+0x1208] ;  /* 0x0012080001047983 */ /* 0x001ea80000300a00 */
[----:B------:R-:W2:Y:S04]  /*26c010*/  LDL.LU.64 R12, [R1+0x1200] ;  /* 0x00120000010c7983 */ /* 0x000ea80000300a00 */
[----:B------:R-:W2:Y:S01]  /*26c020*/  LDL.LU R26, [R1+0x800] ;  /* 0x00080000011a7983 */ /* 0x000ea20000300800 */
[----:B------:R-:W-:-:S02]  /*26c030*/  LOP3.LUT P2, RZ, R6, 0x20, RZ, 0xc0, !PT ;  /* 0x0000002006ff7812 */ /* 0x000fc4000784c0ff */
[----:B------:R-:W-:Y:S02]  /*26c040*/  LOP3.LUT P3, RZ, R6, 0x10, RZ, 0xc0, !PT ;  /* 0x0000001006ff7812 */ /* 0x000fe4000786c0ff */
[----:B------:R-:W-:Y:S02]  /*26c050*/  PRMT R8, R24, 0x7772, RZ ;  /* 0x0000777218087816 */ /* 0x000fe400000000ff */
[C---:B------:R-:W-:Y:S02]  /*26c060*/  LOP3.LUT P4, RZ, R6.reuse, 0x8, RZ, 0xc0, !PT ;  /* 0x0000000806ff7812 */ /* 0x040fe4000788c0ff */
[----:B------:R-:W-:-:S05]  /*26c070*/  LOP3.LUT P5, RZ, R6, 0x4, RZ, 0xc0, !PT ;  /* 0x0000000406ff7812 */ /* 0x000fca00078ac0ff */
[----:B---3--:R0:W-:Y:S02]  /*26c080*/  @P2 STG.E.U8 desc[UR20][R10.64], R8 ;  /* 0x000000080a002986 */ /* 0x0081e4000c101114 */
[----:B0-----:R-:W-:Y:S02]  /*26c090*/  PRMT R8, R24, 0x7773, RZ ;  /* 0x0000777318087816 */ /* 0x001fe400000000ff */
[----:B------:R-:W3:Y:S04]  /*26c0a0*/  LDL.LU.64 R10, [R1+0x11f8] ;  /* 0x0011f800010a7983 */ /* 0x000ee80000300a00 */
[----:B------:R-:W3:Y:S04]  /*26c0b0*/  LDL.LU R28, [R1+0x7e4] ;  /* 0x0007e400011c7983 */ /* 0x000ee80000300800 */
[----:B----4-:R0:W-:Y:S04]  /*26c0c0*/  @P3 STG.E.U8 desc[UR20][R2.64], R8 ;  /* 0x0000000802003986 */ /* 0x0101e8000c101114 */
[----:B0-----:R-:W4:Y:S04]  /*26c0d0*/  LDL.LU.64 R2, [R1+0x11f0] ;  /* 0x0011f00001027983 */ /* 0x001f280000300a00 */
[----:B------:R-:W4:Y:S01]  /*26c0e0*/  LDL.LU R9, [R1+0x804] ;  /* 0x0008040001097983 */ /* 0x000f220000300800 */
[----:B--2---:R-:W-:-:S05]  /*26c0f0*/  PRMT R8, R26, 0x7770, RZ ;  /* 0x000077701a087816 */ /* 0x004fca00000000ff */
[----:B------:R0:W-:Y:S02]  /*26c100*/  @P4 STG.E.U8 desc[UR20][R14.64], R8 ;  /* 0x000000080e004986 */ /* 0x0001e4000c101114 */
        /* <DEDUP_REMOVED lines=29> */
[----:B------:R-:W2:Y:S01]  /*26c2e0*/  LDL.LU.64 R20, [R1+0x11b8] ;  /* 0x0011b80001147983 */ /* 0x000ea20000300a00 */
[----:B------:R-:W-:-:S03]  /*26c2f0*/  LOP3.LUT R7, R7, 0xfffffbff, RZ, 0xc0, !PT ;  /* 0xfffffbff07077812 */ /* 0x000fc600078ec0ff */
[----:B------:R-:W2:Y:S04]  /*26c300*/  LDL.LU R24, [R1+0x7e8] ;  /* 0x0007e80001187983 */ /* 0x000ea80000300800 */
[----:B------:R-:W2:Y:S04]  /*26c310*/  LDL.LU.64 R16, [R1+0x11b0] ;  /* 0x0011b00001107983 */ /* 0x000ea80000300a00 */
[----:B------:R-:W2:Y:S04]  /*26c320*/  LDL.LU.64 R22, [R1+0x11a8] ;  /* 0x0011a80001167983 */ /* 0x000ea80000300a00 */
[----:B------:R-:W2:Y:S04]  /*26c330*/  LDL.LU.64 R18, [R1+0x11a0] ;  /* 0x0011a00001127983 */ /* 0x000ea80000300a00 */
[----:B------:R-:W2:Y:S01]  /*26c340*/  LDL.LU.64 R14, [R1+0x1198] ;  /* 0x00119800010e7983 */ /* 0x000ea20000300a00 */
[----:B------:R-:W-:-:S02]  /*26c350*/  @P6 LOP3.LUT R7, R7, 0x400, RZ, 0xfc, !PT ;  /* 0x0000040007076812 */ /* 0x000fc400078efcff */
[----:B------:R-:W-:Y:S02]  /*26c360*/  LOP3.LUT P6, RZ, R6, 0x1, RZ, 0xc0, !PT ;  /* 0x0000000106ff7812 */ /* 0x000fe400078cc0ff */
[----:B------:R-:W-:-:S11]  /*26c370*/  LOP3.LUT R7, R7, 0xfffff7ff, RZ, 0xc0, !PT ;  /* 0xfffff7ff07077812 */ /* 0x000fd600078ec0ff */
[----:B------:R-:W-:Y:S02]  /*26c380*/  @P6 LOP3.LUT R7, R7, 0x800, RZ, 0xfc, !PT ;  /* 0x0000080007076812 */ /* 0x000fe400078efcff */
[----:B------:R-:W-:-:S13]  /*26c390*/  LOP3.LUT P6, RZ, R6, 0x2, RZ, 0xc0, !PT ;  /* 0x0000000206ff7812 */ /* 0x000fda00078cc0ff */
[----:B------:R0:W-:Y:S01]  /*26c3a0*/  @P6 STG.E.U8 desc[UR20][R12.64], R8 ;  /* 0x000000080c006986 */ /* 0x0001e2000c101114 */
[C---:B------:R-:W-:Y:S02]  /*26c3b0*/  LOP3.LUT P6, RZ, R7.reuse, 0x800, RZ, 0xc0, !PT ;  /* 0x0000080007ff7812 */ /* 0x040fe400078cc0ff */
[----:B0-----:R-:W-:Y:S01]  /*26c3c0*/  PRMT R8, R26, 0x7773, RZ ;  /* 0x000077731a087816 */ /* 0x001fe200000000ff */
[----:B------:R-:W2:Y:S10]  /*26c3d0*/  LDL.LU.64 R12, [R1+0x1190] ;  /* 0x00119000010c7983 */ /* 0x000eb40000300a00 */
[----:B---3--:R0:W-:Y:S01]  /*26c3e0*/  @P6 STG.E.U8 desc[UR20][R10.64], R8 ;  /* 0x000000080a006986 */ /* 0x0081e2000c101114 */
[----:B------:R-:W-:-:S02]  /*26c3f0*/  LOP3.LUT P6, RZ, R7, 0x400, RZ, 0xc0, !PT ;  /* 0x0000040007ff7812 */ /* 0x000fc400078cc0ff */
[----:B0-----:R-:W-:Y:S01]  /*26c400*/  PRMT R8, R28, 0x7770, RZ ;  /* 0x000077701c087816 */ /* 0x001fe200000000ff */
        /* <DEDUP_REMOVED lines=45> */
[----:B------:R-:W-:-:S03]  /*26c6e0*/  LOP3.LUT P2, RZ, R29, 0x40000, RZ, 0xc0, !PT ;  /* 0x000400001dff7812 */ /* 0x000fc6000784c0ff */
[----:B------:R-:W4:Y:S01]  /*26c6f0*/  LDL.LU.64 R24, [R1+0x1160] ;  /* 0x0011600001187983 */ /* 0x000f220000300a00 */
[----:B------:R-:W-:-:S03]  /*26c700*/  PRMT R8, R26, 0x7771, RZ ;  /* 0x000077711a087816 */ /* 0x000fc600000000ff */
[----:B------:R-:W2:Y:S04]  /*26c710*/  LDL.LU.64 R18, [R1+0x1158] ;  /* 0x0011580001127983 */ /* 0x000ea80000300a00 */
[----:B------:R-:W2:Y:S04]  /*26c720*/  LDL.LU.64 R14, [R1+0x1150] ;  /* 0x00115000010e7983 */ /* 0x000ea80000300a00 */
[----:B------:R-:W2:Y:S04]  /*26c730*/  LDL.LU.64 R12, [R1+0x1140] ;  /* 0x00114000010c7983 */ /* 0x000ea80000300a00 */
        /* <DEDUP_REMOVED lines=40> */
[----:B------:R-:W4:Y:S04]  /*26c9c0*/  LDL.LU R26, [R1+0x820] ;  /* 0x00082000011a7983 */ /* 0x000f280000300800 */
[----:B--2---:R0:W-:Y:S04]  /*26c9d0*/  @P4 STG.E.U8 desc[UR20][R18.64], R8 ;  /* 0x0000000812004986 */ /* 0x0041e8000c101114 */
[----:B------:R-:W2:Y:S01]  /*26c9e0*/  LDL.LU.64 R16, [R1+0x10c0] ;  /* 0x0010c00001107983 */ /* 0x000ea20000300a00 */
[----:B0-----:R-:W-:-:S02]  /*26c9f0*/  PRMT R8, R9, 0x7770, RZ ;  /* 0x0000777009087816 */ /* 0x001fc400000000ff */
[C---:B------:R-:W-:Y:S02]  /*26ca00*/  LOP3.LUT P0, RZ, R29.reuse, 0x20, RZ, 0xc0, !PT ;  /* 0x000000201dff7812 */ /* 0x040fe4000780c0ff */
[C---:B------:R-:W-:Y:S02]  /*26ca10*/  LOP3.LUT P1, RZ, R29.reuse, 0x10, RZ, 0xc0, !PT ;  /* 0x000000101dff7812 */ /* 0x040fe4000782c0ff */
[C---:B------:R-:W-:Y:S02]  /*26ca20*/  LOP3.LUT P2, RZ, R29.reuse, 0x8, RZ, 0xc0, !PT ;  /* 0x000000081dff7812 */ /* 0x040fe4000784c0ff */
[C---:B------:R-:W-:Y:S01]  /*26ca30*/  LOP3.LUT P3, RZ, R29.reuse, 0x4, RZ, 0xc0, !PT ;  /* 0x000000041dff7812 */ /* 0x040fe2000786c0ff */
[----:B------:R0:W-:Y:S01]  /*26ca40*/  @P5 STG.E.U8 desc[UR20][R14.64], R8 ;  /* 0x000000080e005986 */ /* 0x0001e2000c101114 */
[----:B------:R-:W-:-:S03]  /*26ca50*/  LOP3.LUT P4, RZ, R29, 0x2, RZ, 0xc0, !PT ;  /* 0x000000021dff7812 */ /* 0x000fc6000788c0ff */
[----:B------:R-:W2:Y:S01]  /*26ca60*/  LDL.LU.64 R22, [R1+0x10b0] ;  /* 0x0010b00001167983 */ /* 0x000ea20000300a00 */
        /* <DEDUP_REMOVED lines=9> */
[----:B------:R-:W-:Y:S02]  /*26cb00*/  LOP3.LUT P5, RZ, R29, 0x1, RZ, 0xc0, !PT ;  /* 0x000000011dff7812 */ /* 0x000fe400078ac0ff */
[----:B------:R-:W3:Y:S04]  /*26cb10*/  LDL.LU R29, [R1+0x810] ;  /* 0x00081000011d7983 */ /* 0x000ee80000300800 */
[----:B------:R-:W3:Y:S04]  /*26cb20*/  LDL.LU.64 R24, [R1+0x1098] ;  /* 0x0010980001187983 */ /* 0x000ee80000300a00 */
[----:B------:R-:W3:Y:S04]  /*26cb30*/  LDL.LU.64 R18, [R1+0x1090] ;  /* 0x0010900001127983 */ /* 0x000ee80000300a00 */
[----:B------:R-:W3:Y:S04]  /*26cb40*/  LDL.LU.64 R14, [R1+0x1078] ;  /* 0x00107800010e7983 */ /* 0x000ee80000300a00 */
[----:B------:R-:W3:Y:S04]  /*26cb50*/  LDL.LU.64 R12, [R1+0x1068] ;  /* 0x00106800010c7983 */ /* 0x000ee80000300a00 */
[----:B------:R-:W3:Y:S01]  /*26cb60*/  LDL.LU.64 R10, [R1+0x1060] ;  /* 0x00106000010a7983 */ /* 0x000ee20000300a00 */
[----:B0-----:R-:W-:-:S03]  /*26cb70*/  PRMT R8, R5, 0x7770, RZ ;  /* 0x0000777005087816 */ /* 0x001fc600000000ff */
[----:B------:R-:W3:Y:S04]  /*26cb80*/  LDL.LU.64 R2, [R1+0x1048] ;  /* 0x0010480001027983 */ /* 0x000ee80000300a00 */
[----:B----4-:R0:W-:Y:S04]  /*26cb90*/  @P6 STG.E.U8 desc[UR20][R20.64], R8 ;  /* 0x0000000814006986 */ /* 0x0101e8000c101114 */
[----:B0-----:R-:W4:Y:S04]  /*26cba0*/  LDL.LU.64 R20, [R1+0x7480] ;  /* 0x0074800001147983 */ /* 0x001f280000300a00 */
[----:B------:R-:W2:Y:S01]  /*26cbb0*/  LDL.LU.64 R8, [R1+0x10e0] ;  /* 0x0010e00001087983 */ /* 0x000ea20000300a00 */
[----:B------:R-:W-:-:S02]  /*26cbc0*/  LOP3.LUT P6, RZ, R7, 0x1, RZ, 0xc0, !PT ;  /* 0x0000000107ff7812 */ /* 0x000fc400078cc0ff */
[----:B------:R-:W-:-:S11]  /*26cbd0*/  PRMT R7, R5, 0x7771, RZ ;  /* 0x0000777105077816 */ /* 0x000fd600000000ff */
[----:B----4-:R0:W-:Y:S04]  /*26cbe0*/  @P6 STG.E.U8 desc[UR20][R20.64], R7 ;  /* 0x0000000714006986 */ /* 0x0101e8000c101114 */
[----:B0-----:R-:W4:Y:S01]  /*26cbf0*/  LDL.LU.64 R20, [R1+0x7478] ;  /* 0x0074780001147983 */ /* 0x001f220000300a00 */
[----:B------:R-:W-:Y:S02]  /*26cc00*/  LOP3.LUT P6, RZ, R6, 0x80000000, RZ, 0xc0, !PT ;  /* 0x8000000006ff7812 */ /* 0x000fe400078cc0ff */
[----:B------:R-:W-:-:S11]  /*26cc10*/  PRMT R7, R5, 0x7772, RZ ;  /* 0x0000777205077816 */ /* 0x000fd600000000ff */
[----:B--2---:R0:W-:Y:S01]  /*26cc20*/  @P6 STG.E.U8 desc[UR20][R8.64], R7 ;  /* 0x0000000708006986 */ /* 0x0041e2000c101114 */
[C---:B------:R-:W-:Y:S02]  /*26cc30*/  LOP3.LUT P6, RZ, R6.reuse, 0x40000000, RZ, 0xc0, !PT ;  /* 0x4000000006ff7812 */ /* 0x040fe400078cc0ff */
[----:B0-----:R-:W-:Y:S02]  /*26cc40*/  PRMT R7, R5, 0x7773, RZ ;  /* 0x0000777305077816 */ /* 0x001fe400000000ff */
[----:B------:R-:W2:Y:S09]  /*26cc50*/  LDL.LU R5, [R1+0x7474] ;  /* 0x0074740001057983 */ /* 0x000eb20000300800 */
        /* <DEDUP_REMOVED lines=23> */
[----:B--2---:R-:W-:-:S03]  /*26cdd0*/  LOP3.LUT P2, RZ, R5, 0x80000000, RZ, 0xc0, !PT ;  /* 0x8000000005ff7812 */ /* 0x004fc6000784c0ff */
[----:B------:R-:W2:Y:S04]  /*26cde0*/  LDL.LU.64 R14, [R1+0x1000] ;  /* 0x00100000010e7983 */ /* 0x000ea80000300a00 */
[----:B------:R-:W2:Y:S04]  /*26cdf0*/  LDL.LU.64 R12, [R1+0xfe8] ;  /* 0x000fe800010c7983 */ /* 0x000ea80000300a00 */
[----:B------:R-:W2:Y:S04]  /*26ce00*/  LDL.LU R28, [R1+0x814] ;  /* 0x00081400011c7983 */ /* 0x000ea80000300800 */
[----:B------:R-:W2:Y:S01]  /*26ce10*/  LDL.LU.64 R10, [R1+0xfe0] ;  /* 0x000fe000010a7983 */ /* 0x000ea20000300a00 */
[----:B---3--:R-:W-:-:S05]  /*26ce20*/  PRMT R7, R29, 0x7770, RZ ;  /* 0x000077701d077816 */ /* 0x008fca00000000ff */
[----:B------:R0:W-:Y:S04]  /*26ce30*/  @P2 STG.E.U8 desc[UR20][R2.64], R7 ;  /* 0x0000000702002986 */ /* 0x0001e8000c101114 */
[----:B0-----:R-:W3:Y:S04]  /*26ce40*/  LDL.LU.64 R2, [R1+0xfd0] ;  /* 0x000fd00001027983 */ /* 0x001ee80000300a00 */
        /* <DEDUP_REMOVED lines=19> */
[----:B0-----:R-:W4:Y:S04]  /*26cf80*/  LDL.LU.64 R8, [R1+0xfc8] ;  /* 0x000fc80001087983 */ /* 0x001f280000300a00 */
[----:B------:R-:W4:Y:S02]  /*26cf90*/  LDL.LU.64 R20, [R1+0xf98] ;  /* 0x000f980001147983 */ /* 0x000f240000300a00 */
[----:B------:R-:W-:-:S02]  /*26cfa0*/  @P6 LOP3.LUT R6, R6, 0x2000000, RZ, 0xfc, !PT ;  /* 0x0200000006066812 */ /* 0x000fc400078efcff */
        /* <DEDUP_REMOVED lines=13> */
[----:B------:R0:W-:Y:S02]  /*26d080*/  @P4 STG.E.U8 desc[UR20][R18.64], R7 ;  /* 0x0000000712004986 */ /* 0x0001e4000c101114 */
[----:B0-----:R-:W-:-:S05]  /*26d090*/  PRMT R7, R29, 0x7773, RZ ;  /* 0x000077731d077816 */ /* 0x001fca00000000ff */
[----:B--2---:R0:W-:Y:S02]  /*26d0a0*/  @P5 STG.E.U8 desc[UR20][R14.64], R7 ;  /* 0x000000070e005986 */ /* 0x0041e4000c101114 */
        /* <DEDUP_REMOVED lines=62> */
[----:B------:R-:W2:Y:S04]  /*26d490*/  LDL.LU.64 R14, [R1+0xee8] ;  /* 0x000ee800010e7983 */ /* 0x000ea80000300a00 */
[----:B------:R-:W4:Y:S01]  /*26d4a0*/  LDL.LU R26, [R1+0x81c] ;  /* 0x00081c00011a7983 */ /* 0x000f220000300800 */
[----:B------:R-:W-:-:S02]  /*26d4b0*/  LOP3.LUT P6, RZ, R5, 0x1, RZ, 0xc0, !PT ;  /* 0x0000000105ff7812 */ /* 0x000fc400078cc0ff */
[----:B------:R-:W-:Y:S02]  /*26d4c0*/  LOP3.LUT R6, R6, 0xffffefff, RZ, 0xc0, !PT ;  /* 0xffffefff06067812 */ /* 0x000fe400078ec0ff */
[C---:B------:R-:W-:Y:S02]  /*26d4d0*/  LOP3.LUT P2, RZ, R5.reuse, 0x1000, RZ, 0xc0, !PT ;  /* 0x0000100005ff7812 */ /* 0x040fe4000784c0ff */
[C---:B------:R-:W-:Y:S02]  /*26d4e0*/  LOP3.LUT P3, RZ, R5.reuse, 0x800, RZ, 0xc0, !PT ;  /* 0x0000080005ff7812 */ /* 0x040fe4000786c0ff */
[C---:B------:R-:W-:Y:S02]  /*26d4f0*/  LOP3.LUT P4, RZ, R5.reuse, 0x400, RZ, 0xc0, !PT ;  /* 0x0000040005ff7812 */ /* 0x040fe4000788c0ff */
[----:B------:R-:W-:Y:S01]  /*26d500*/  LOP3.LUT P5, RZ, R5, 0x200, RZ, 0xc0, !PT ;  /* 0x0000020005ff7812 */ /* 0x000fe200078ac0ff */
[----:B------:R-:W2:Y:S04]  /*26d510*/  LDL.LU.64 R12, [R1+0xee0] ;  /* 0x000ee000010c7983 */ /* 0x000ea80000300a00 */
[----:B------:R-:W2:Y:S01]  /*26d520*/  LDL.LU R28, [R1+0x840] ;  /* 0x00084000011c7983 */ /* 0x000ea20000300800 */
        /* <DEDUP_REMOVED lines=23> */
[----:B------:R-:W-:-:S05]  /*26d6a0*/  PRMT R5, R29, 0x7773, RZ ;  /* 0x000077731d057816 */ /* 0x000fca00000000ff */
[----:B---3--:R0:W-:Y:S04]  /*26d6b0*/  @P2 STG.E.U8 desc[UR20][R10.64], R5 ;  /* 0x000000050a002986 */ /* 0x0081e8000c101114 */
[----:B0-----:R-:W3:Y:S01]  /*26d6c0*/  LDL.LU.64 R10, [R1+0xec8] ;  /* 0x000ec800010a7983 */ /* 0x001ee20000300a00 */
[----:B----4-:R-:W-:-:S05]  /*26d6d0*/  PRMT R5, R26, 0x7770, RZ ;  /* 0x000077701a057816 */ /* 0x010fca00000000ff */
[----:B------:R0:W-:Y:S04]  /*26d6e0*/  @P3 STG.E.U8 desc[UR20][R2.64], R5 ;  /* 0x0000000502003986 */ /* 0x0001e8000c101114 */
[----:B0-----:R-:W4:Y:S04]  /*26d6f0*/  LDL.LU.64 R2, [R1+0xec0] ;  /* 0x000ec00001027983 */ /* 0x001f280000300a00 */
[----:B------:R-:W2:Y:S04]  /*26d700*/  LDL.LU R9, [R1+0x830] ;  /* 0x0008300001097983 */ /* 0x000ea80000300800 */
[----:B--2---:R0:W-:Y:S04]  /*26d710*/  STL [R1+0x7450], R9 ;  /* 0x0074500901007387 */ /* 0x0041e80000100800 */
[----:B0-----:R-:W2:Y:S01]  /*26d720*/  LDL.LU.64 R8, [R1+0xeb0] ;  /* 0x000eb00001087983 */ /* 0x001ea20000300a00 */
[----:B------:R-:W-:-:S05]  /*26d730*/  PRMT R5, R26, 0x7771, RZ ;  /* 0x000077711a057816 */ /* 0x000fca00000000ff */
[----:B------:R0:W-:Y:S02]  /*26d740*/  @P4 STG.E.U8 desc[UR20][R18.64], R5 ;  /* 0x0000000512004986 */ /* 0x0001e4000c101114 */
[----:B0-----:R-:W-:-:S05]  /*26d750*/  PRMT R5, R26, 0x7772, RZ ;  /* 0x000077721a057816 */ /* 0x001fca00000000ff */
[----:B------:R-:W-:Y:S04]  /*26d760*/  @P5 STG.E.U8 desc[UR20][R14.64], R5 ;  /* 0x000000050e005986 */ /* 0x000fe8000c101114 */
[----:B--2---:R0:W-:Y:S04]  /*26d770*/  STL.64 [R1+0x7458], R8 ;  /* 0x0074580801007387 */ /* 0x0041e80000100a00 */
[----:B0-----:R-:W2:Y:S04]  /*26d780*/  LDL.LU.64 R8, [R1+0xeb8] ;  /* 0x000eb80001087983 */ /* 0x001ea80000300a00 */
[----:B------:R-:W2:Y:S01]  /*26d790*/  LDL.LU.64 R20, [R1+0xea0] ;  /* 0x000ea00001147983 */ /* 0x000ea20000300a00 */
[----:B------:R-:W-:-:S05]  /*26d7a0*/  PRMT R5, R26, 0x7773, RZ ;  /* 0x000077731a057816 */ /* 0x000fca00000000ff */
[----:B------:R0:W-:Y:S01]  /*26d7b0*/  @P6 STG.E.U8 desc[UR20][R12.64], R5 ;  /* 0x000000050c006986 */ /* 0x0001e2000c101114 */
[----:B------:R-:W-:Y:S02]  /*26d7c0*/  LOP3.LUT P6, RZ, R6, 0x80000, RZ, 0xc0, !PT ;  /* 0x0008000006ff7812 */ /* 0x000fe400078cc0ff */
[----:B0-----:R-:W-:-:S11]  /*26d7d0*/  PRMT R5, R28, 0x7770, RZ ;  /* 0x000077701c057816 */ /* 0x001fd600000000ff */
[----:B---3--:R0:W-:Y:S01]  /*26d7e0*/  @P6 STG.E.U8 desc[UR20][R10.64], R5 ;  /* 0x000000050a006986 */ /* 0x0081e2000c101114 */
[----:B------:R-:W-:Y:S02]  /*26d7f0*/  LOP3.LUT P6, RZ, R6, 0x40000, RZ, 0xc0, !PT ;  /* 0x0004000006ff7812 */ /* 0x000fe400078cc0ff */
[----:B0-----:R-:W-:-:S11]  /*26d800*/  PRMT R5, R28, 0x7771, RZ ;  /* 0x000077711c057816 */ /* 0x001fd600000000ff */
[----:B----4-:R0:W-:Y:S01]  /*26d810*/  @P6 STG.E.U8 desc[UR20][R2.64], R5 ;  /* 0x0000000502006986 */ /* 0x0101e2000c101114 */
[----:B------:R-:W-:Y:S02]  /*26d820*/  LOP3.LUT P6, RZ, R6, 0x20000, RZ, 0xc0, !PT ;  /* 0x0002000006ff7812 */ /* 0x000fe400078cc0ff */
[----:B0-----:R-:W-:Y:S01]  /*26d830*/  PRMT R5, R28, 0x7772, RZ ;  /* 0x000077721c057816 */ /* 0x001fe200000000ff */
[----:B--2---:R0:W-:Y:S10]  /*26d840*/  STL.64 [R1+0x7448], R20 ;  /* 0x0074481401007387 */ /* 0x0041f40000100a00 */
        /* <DEDUP_REMOVED lines=49> */
[----:B------:R-:W-:Y:S02]  /*26db60*/  PRMT R5, R26, 0x7771, RZ ;  /* 0x000077711a057816 */ /* 0x000fe400000000ff */
[----:B------:R-:W-:-:S07]  /*26db70*/  LOP3.LUT P3, RZ, R4, 0x1000000, RZ, 0xc0, !PT ;  /* 0x0100000004ff7812 */ /* 0x000fce000786c0ff */
[----:B------:R0:W-:Y:S02]  /*26db80*/  @P5 STG.E.U8 desc[UR20][R2.64], R5 ;  /* 0x0000000502005986 */ /* 0x0001e4000c101114 */
[C---:B0-----:R-:W-:Y:S02]  /*26db90*/  PRMT R5, R26.reuse, 0x7772, RZ ;  /* 0x000077721a057816 */ /* 0x041fe400000000ff */
        /* <DEDUP_REMOVED lines=37> */
[----:B----4-:R-:W-:Y:S01]  /*26ddf0*/  PRMT R5, R29, 0x7770, RZ ;  /* 0x000077701d057816 */ /* 0x010fe200000000ff */
        /* <DEDUP_REMOVED lines=10> */
[----:B------:R-:W4:Y:S04]  /*26dea0*/  LDL.LU.64 R20, [R1+0xdf8] ;  /* 0x000df80001147983 */ /* 0x000f280000300a00 */
[----:B------:R-:W4:Y:S04]  /*26deb0*/  LDL.LU.64 R24, [R1+0xdf0] ;  /* 0x000df00001187983 */ /* 0x000f280000300a00 */
[----:B------:R0:W-:Y:S04]  /*26dec0*/  @P5 STG.E.U8 desc[UR20][R18.64], R5 ;  /* 0x0000000512005986 */ /* 0x0001e8000c101114 */
        /* <DEDUP_REMOVED lines=21> */
[----:B0-----:R-:W3:Y:S01]  /*26e020*/  LDL.LU R22, [R1+0x743c] ;  /* 0x00743c0001167983 */ /* 0x001ee20000300800 */
[----:B------:R-:W-:Y:S02]  /*26e030*/  LOP3.LUT P6, RZ, R6, 0x80, RZ, 0xc0, !PT ;  /* 0x0000008006ff7812 */ /* 0x000fe400078cc0ff */
[----:B------:R-:W-:-:S11]  /*26e040*/  PRMT R5, R28, 0x7773, RZ ;  /* 0x000077731c057816 */ /* 0x000fd600000000ff */
[----:B----4-:R0:W-:Y:S01]  /*26e050*/  @P6 STG.E.U8 desc[UR20][R16.64], R5 ;  /* 0x0000000510006986 */ /* 0x0101e2000c101114 */
[----:B------:R-:W-:-:S03]  /*26e060*/  LOP3.LUT P6, RZ, R6, 0x40, RZ, 0xc0, !PT ;  /* 0x0000004006ff7812 */ /* 0x000fc600078cc0ff */
[----:B0-----:R-:W4:Y:S01]  /*26e070*/  LDL.LU R17, [R1+0x7438] ;  /* 0x0074380001117983 */ /* 0x001f220000300800 */
[----:B---3--:R-:W-:-:S09]  /*26e080*/  PRMT R5, R22, 0x7770, RZ ;  /* 0x0000777016057816 */ /* 0x008fd200000000ff */
[----:B------:R0:W-:Y:S04]  /*26e090*/  @P6 STG.E.U8 desc[UR20][R2.64], R5 ;  /* 0x0000000502006986 */ /* 0x0001e8000c101114 */
[----:B0-----:R-:W3:Y:S01]  /*26e0a0*/  LDL.LU.64 R2, [R1+0x7430] ;  /* 0x0074300001027983 */ /* 0x001ee20000300a00 */
[----:B------:R-:W-:Y:S02]  /*26e0b0*/  LOP3.LUT P6, RZ, R6, 0x20, RZ, 0xc0, !PT ;  /* 0x0000002006ff7812 */ /* 0x000fe400078cc0ff */
[----:B------:R-:W-:Y:S02]  /*26e0c0*/  PRMT R5, R22, 0x7771, RZ ;  /* 0x0000777116057816 */ /* 0x000fe400000000ff */
[----:B------:R-:W-:-:S09]  /*26e0d0*/  LOP3.LUT P0, RZ, R4, 0x1000, RZ, 0xc0, !PT ;  /* 0x0000100004ff7812 */ /* 0x000fd2000780c0ff */
[----:B------:R0:W-:Y:S01]  /*26e0e0*/  @P6 STG.E.U8 desc[UR20][R8.64], R5 ;  /* 0x0000000508006986 */ /* 0x0001e2000c101114 */
[----:B------:R-:W-:Y:S02]  /*26e0f0*/  LOP3.LUT P6, RZ, R6, 0x10, RZ, 0xc0, !PT ;  /* 0x0000001006ff7812 */ /* 0x000fe400078cc0ff */
[----:B------:R-:W-:Y:S02]  /*26e100*/  LOP3.LUT P1, RZ, R4, 0x800, RZ, 0xc0, !PT ;  /* 0x0000080004ff7812 */ /* 0x000fe4000782c0ff */
[----:B0-----:R-:W-:-:S09]  /*26e110*/  PRMT R5, R22, 0x7772, RZ ;  /* 0x0000777216057816 */ /* 0x001fd200000000ff */
[----:B------:R0:W-:Y:S01]  /*26e120*/  @P6 STG.E.U8 desc[UR20][R20.64], R5 ;  /* 0x0000000514006986 */ /* 0x0001e2000c101114 */
[C---:B------:R-:W-:Y:S02]  /*26e130*/  LOP3.LUT P2, RZ, R4.reuse, 0x400, RZ, 0xc0, !PT ;  /* 0x0000040004ff7812 */ /* 0x040fe4000784c0ff */
[----:B------:R-:W-:Y:S02]  /*26e140*/  LOP3.LUT P3, RZ, R4, 0x200, RZ, 0xc0, !PT ;  /* 0x0000020004ff7812 */ /* 0x000fe4000786c0ff */
[----:B0-----:R-:W-:-:S05]  /*26e150*/  PRMT R5, R22, 0x7773, RZ ;  /* 0x0000777316057816 */ /* 0x001fca00000000ff */
[----:B------:R3:W-:Y:S01]  /*26e160*/  @P0 STG.E.U8 desc[UR20][R24.64], R5 ;  /* 0x0000000518000986 */ /* 0x0007e2000c101114 */
[C---:B------:R-:W-:Y:S02]  /*26e170*/  LOP3.LUT P4, RZ, R4.reuse, 0x100, RZ, 0xc0, !PT ;  /* 0x0000010004ff7812 */ /* 0x040fe4000788c0ff */
[----:B------:R-:W-:Y:S02]  /*26e180*/  LOP3.LUT P5, RZ, R4, 0x80, RZ, 0xc0, !PT ;  /* 0x0000008004ff7812 */ /* 0x000fe400078ac0ff */
[----:B---3--:R-:W-:-:S05]  /*26e190*/  PRMT R5, R3, 0x7770, RZ ;  /* 0x0000777003057816 */ /* 0x008fca00000000ff */
[----:B------:R0:W-:Y:S02]  /*26e1a0*/  @P1 STG.E.U8 desc[UR20][R26.64], R5 ;  /* 0x000000051a001986 */ /* 0x0001e4000c101114 */
[----:B0-----:R-:W-:-:S05]  /*26e1b0*/  PRMT R5, R3, 0x7771, RZ ;  /* 0x0000777103057816 */ /* 0x001fca00000000ff */
[----:B------:R0:W-:Y:S02]  /*26e1c0*/  @P2 STG.E.U8 desc[UR20][R18.64], R5 ;  /* 0x0000000512002986 */ /* 0x0001e4000c101114 */
[----:B0-----:R-:W-:-:S05]  /*26e1d0*/  PRMT R5, R3, 0x7772, RZ ;  /* 0x0000777203057816 */ /* 0x001fca00000000ff */
[----:B------:R0:W-:Y:S02]  /*26e1e0*/  @P3 STG.E.U8 desc[UR20][R14.64], R5 ;  /* 0x000000050e003986 */ /* 0x0001e4000c101114 */
[----:B0-----:R-:W-:Y:S02]  /*26e1f0*/  PRMT R5, R3, 0x7773, RZ ;  /* 0x0000777303057816 */ /* 0x001fe400000000ff */
[----:B------:R-:W3:Y:S04]  /*26e200*/  LDL.LU R3, [R1+0x7428] ;  /* 0x0074280001037983 */ /* 0x000ee80000300800 */
[----:B------:R0:W-:Y:S02]  /*26e210*/  @P4 STG.E.U8 desc[UR20][R12.64], R5 ;  /* 0x000000050c004986 */ /* 0x0001e4000c101114 */
[----:B0-----:R-:W-:-:S02]  /*26e220*/  PRMT R5, R29, 0x7770, RZ ;  /* 0x000077701d057816 */ /* 0x001fc400000000ff */
[----:B------:R-:W3:Y:S04]  /*26e230*/  LDL.LU.64 R12, [R1+0xdc0] ;  /* 0x000dc000010c7983 */ /* 0x000ee80000300a00 */
[----:B--2---:R0:W-:Y:S04]  /*26e240*/  @P5 STG.E.U8 desc[UR20][R10.64], R5 ;  /* 0x000000050a005986 */ /* 0x0041e8000c101114 */
[----:B0-----:R-:W2:Y:S01]  /*26e250*/  LDL.LU.64 R10, [R1+0xdb0] ;  /* 0x000db000010a7983 */ /* 0x001ea20000300a00 */
[----:B----4-:R-:W-:Y:S02]  /*26e260*/  LOP3.LUT R17, R17, 0xefffffff, RZ, 0xc0, !PT ;  /* 0xefffffff11117812 */ /* 0x010fe400078ec0ff */
[----:B------:R-:W-:-:S02]  /*26e270*/  LOP3.LUT R6, R6, 0xfffffffe, RZ, 0xc0, !PT ;  /* 0xfffffffe06067812 */ /* 0x000fc400078ec0ff */
[C---:B------:R-:W-:Y:S02]  /*26e280*/  LOP3.LUT P2, RZ, R4.reuse, 0x40, RZ, 0xc0, !PT ;  /* 0x0000004004ff7812 */ /* 0x040fe4000784c0ff */
[C---:B------:R-:W-:Y:S02]  /*26e290*/  LOP3.LUT P3, RZ, R4.reuse, 0x20, RZ, 0xc0, !PT ;  /* 0x0000002004ff7812 */ /* 0x040fe4000786c0ff */
[C---:B------:R-:W-:Y:S02]  /*26e2a0*/  LOP3.LUT P4, RZ, R4.reuse, 0x10, RZ, 0xc0, !PT ;  /* 0x0000001004ff7812 */ /* 0x040fe4000788c0ff */
[----:B------:R-:W-:Y:S01]  /*26e2b0*/  LOP3.LUT P5, RZ, R4, 0x8, RZ, 0xc0, !PT ;  /* 0x0000000804ff7812 */ /* 0x000fe200078ac0ff */
[----:B------:R-:W4:Y:S04]  /*26e2c0*/  LDL.LU.64 R26, [R1+0xdb8] ;  /* 0x000db800011a7983 */ /* 0x000f280000300a00 */
[----:B------:R-:W4:Y:S04]  /*26e2d0*/  LDL.LU.64 R18, [R1+0xda8] ;  /* 0x000da80001127983 */ /* 0x000f280000300a00 */
[----:B------:R-:W4:Y:S04]  /*26e2e0*/  LDL.LU.64 R14, [R1+0xda0] ;  /* 0x000da000010e7983 */ /* 0x000f280000300a00 */
[----:B------:R-:W4:Y:S01]  /*26e2f0*/  LDL.LU R28, [R1+0x850] ;  /* 0x00085000011c7983 */ /* 0x000f220000300800 */
        /* <DEDUP_REMOVED lines=24> */
[----:B------:R0:W-:Y:S02]  /*26e480*/  @P2 STG.E.U8 desc[UR20][R12.64], R4 ;  /* 0x000000040c002986 */ /* 0x0001e4000c101114 */
[C---:B0-----:R-:W-:Y:S02]  /*26e490*/  PRMT R4, R29.reuse, 0x7772, RZ ;  /* 0x000077721d047816 */ /* 0x041fe400000000ff */
[----:B------:R-:W3:Y:S04]  /*26e4a0*/  LDL.LU.64 R12, [R1+0xd90] ;  /* 0x000d9000010c7983 */ /* 0x000ee80000300a00 */
[----:B------:R-:W3:Y:S04]  /*26e4b0*/  LDL.LU R16, [R1+0x864] ;  /* 0x0008640001107983 */ /* 0x000ee80000300800 */
[----:B--2---:R0:W-:Y:S04]  /*26e4c0*/  @P3 STG.E.U8 desc[UR20][R10.64], R4 ;  /* 0x000000040a003986 */ /* 0x0041e8000c101114 */
[----:B0-----:R-:W2:Y:S04]  /*26e4d0*/  LDL.LU.64 R10, [R1+0xd98] ;  /* 0x000d9800010a7983 */ /* 0x001ea80000300a00 */
[----:B------:R-:W4:Y:S04]  /*26e4e0*/  LDL.LU R24, [R1+0x854] ;  /* 0x0008540001187983 */ /* 0x000f280000300800 */
[----:B----4-:R0:W-:Y:S04]  /*26e4f0*/  STL [R1+0x7410], R24 ;  /* 0x0074101801007387 */ /* 0x0101e80000100800 */
[----:B0-----:R-:W4:Y:S04]  /*26e500*/  LDL.LU.64 R24, [R1+0xd78] ;  /* 0x000d780001187983 */ /* 0x001f280000300a00 */
        /* <DEDUP_REMOVED lines=10> */
[----:B------:R-:W-:Y:S02]  /*26e5b0*/  LOP3.LUT P6, RZ, R6, 0x8, RZ, 0xc0, !PT ;  /* 0x0000000806ff7812 */ /* 0x000fe400078cc0ff */
        /* <DEDUP_REMOVED lines=20> */
[----:B------:R-:W3:Y:S10]  /*26e700*/  LDL.LU.64 R6, [R1+0xd70] ;  /* 0x000d700001067983 */ /* 0x000ef40000300a00 */
[----:B----4-:R0:W-:Y:S04]  /*26e710*/  @P6 STG.E.U8 desc[UR20][R24.64], R4 ;  /* 0x0000000418006986 */ /* 0x0101e8000c101114 */
[----:B0-----:R-:W4:Y:S01]  /*26e720*/  LDL.LU.64 R24, [R1+0x7418] ;  /* 0x0074180001187983 */ /* 0x001f220000300a00 */
[----:B------:R-:W-:-:S02]  /*26e730*/  LOP3.LUT P6, RZ, R17, 0x80000000, RZ, 0xc0, !PT ;  /* 0x8000000011ff7812 */ /* 0x000fc400078cc0ff */
[----:B------:R-:W-:-:S11]  /*26e740*/  PRMT R4, R16, 0x7772, RZ ;  /* 0x0000777210047816 */ /* 0x000fd600000000ff */
[----:B----4-:R0:W-:Y:S04]  /*26e750*/  @P6 STG.E.U8 desc[UR20][R24.64], R4 ;  /* 0x0000000418006986 */ /* 0x0101e8000c101114 */
[----:B0-----:R-:W4:Y:S01]  /*26e760*/  LDL.LU R24, [R1+0x7410] ;  /* 0x0074100001187983 */ /* 0x001f220000300800 */
        /* <DEDUP_REMOVED lines=18> */
[C---:B0-----:R-:W-:Y:S02]  /*26e890*/  PRMT R4, R29.reuse, 0x7770, RZ ;  /* 0x000077701d047816 */ /* 0x041fe400000000ff */
[----:B------:R-:W3:Y:S04]  /*26e8a0*/  LDL.LU R26, [R1+0x858] ;  /* 0x00085800011a7983 */ /* 0x000ee80000300800 */
[----:B------:R0:W-:Y:S02]  /*26e8b0*/  @P2 STG.E.U8 desc[UR20][R18.64], R4 ;  /* 0x0000000412002986 */ /* 0x0001e4000c101114 */
[----:B0-----:R-:W-:-:S05]  /*26e8c0*/  PRMT R4, R29, 0x7771, RZ ;  /* 0x000077711d047816 */ /* 0x001fca00000000ff */
[----:B------:R0:W-:Y:S02]  /*26e8d0*/  @P3 STG.E.U8 desc[UR20][R14.64], R4 ;  /* 0x000000040e003986 */ /* 0x0001e4000c101114 */
[----:B0-----:R-:W-:-:S05]  /*26e8e0*/  PRMT R4, R29, 0x7772, RZ ;  /* 0x000077721d047816 */ /* 0x001fca00000000ff */
[----:B------:R0:W-:Y:S04]  /*26e8f0*/  @P4 STG.E.U8 desc[UR20][R12.64], R4 ;  /* 0x000000040c004986 */ /* 0x0001e8000c101114 */
[----:B0-----:R-:W4:Y:S01]  /*26e900*/  LDL.LU.64 R12, [R1+0xd28] ;  /* 0x000d2800010c7983 */ /* 0x001f220000300a00 */
[C---:B------:R-:W-:Y:S02]  /*26e910*/  LOP3.LUT P5, RZ, R3.reuse, 0x100000, RZ, 0xc0, !PT ;  /* 0x0010000003ff7812 */ /* 0x040fe400078ac0ff */
[----:B------:R-:W-:Y:S02]  /*26e920*/  LOP3.LUT P1, RZ, R3, 0x80000, RZ, 0xc0, !PT ;  /* 0x0008000003ff7812 */ /* 0x000fe4000782c0ff */
[----:B------:R-:W-:Y:S01]  /*26e930*/  PRMT R4, R29, 0x7773, RZ ;  /* 0x000077731d047816 */ /* 0x000fe200000000ff */
[----:B------:R-:W4:Y:S04]  /*26e940*/  LDL.LU.64 R22, [R1+0xd20] ;  /* 0x000d200001167983 */ /* 0x000f280000300a00 */
[----:B------:R-:W4:Y:S04]  /*26e950*/  LDL.LU.64 R24, [R1+0xd10] ;  /* 0x000d100001187983 */ /* 0x000f280000300a00 */
[----:B------:R-:W4:Y:S04]  /*26e960*/  LDL.LU.64 R28, [R1+0xd18] ;  /* 0x000d1800011c7983 */ /* 0x000f280000300a00 */
[----:B------:R-:W4:Y:S04]  /*26e970*/  LDL.LU.64 R18, [R1+0xd08] ;  /* 0x000d080001127983 */ /* 0x000f280000300a00 */
[----:B--2---:R0:W-:Y:S04]  /*26e980*/  @P5 STG.E.U8 desc[UR20][R10.64], R4 ;  /* 0x000000040a005986 */ /* 0x0041e8000c101114 */
[----:B0-----:R-:W2:Y:S04]  /*26e990*/  LDL.LU R11, [R1+0x86c] ;  /* 0x00086c00010b7983 */ /* 0x001ea80000300800 */
[----:B------:R-:W2:Y:S01]  /*26e9a0*/  LDL.LU.64 R14, [R1+0xcf0] ;  /* 0x000cf000010e7983 */ /* 0x000ea20000300a00 */
[----:B---3--:R-:W-:-:S05]  /*26e9b0*/  PRMT R4, R26, 0x7770, RZ ;  /* 0x000077701a047816 */ /* 0x008fca00000000ff */
[----:B----4-:R0:W-:Y:S04]  /*26e9c0*/  @P1 STG.E.U8 desc[UR20][R12.64], R4 ;  /* 0x000000040c001986 */ /* 0x0101e8000c101114 */
[----:B0-----:R-:W3:Y:S04]  /*26e9d0*/  LDL.LU.64 R12, [R1+0xd00] ;  /* 0x000d0000010c7983 */ /* 0x001ee80000300a00 */
        /* <DEDUP_REMOVED lines=19> */
[----:B------:R-:W-:Y:S01]  /*26eb10*/  LOP3.LUT P3, RZ, R3, 0x40000, RZ, 0xc0, !PT ;  /* 0x0004000003ff7812 */ /* 0x000fe2000786c0ff */
[----:B----4-:R0:W-:Y:S04]  /*26eb20*/  STL.64 [R1+0x7408], R6 ;  /* 0x0074080601007387 */ /* 0x0101e80000100a00 */
[----:B0-----:R-:W4:Y:S04]  /*26eb30*/  LDL.LU.64 R6, [R1+0xcf8] ;  /* 0x000cf80001067983 */ /* 0x001f280000300a00 */
[----:B------:R-:W-:-:S02]  /*26eb40*/  @P6 LOP3.LUT R17, R17, 0x2000000, RZ, 0xfc, !PT ;  /* 0x0200000011116812 */ /* 0x000fc400078efcff */
[C---:B------:R-:W-:Y:S02]  /*26eb50*/  LOP3.LUT P6, RZ, R3.reuse, 0x1000, RZ, 0xc0, !PT ;  /* 0x0000100003ff7812 */ /* 0x040fe400078cc0ff */
[----:B------:R-:W-:Y:S02]  /*26eb60*/  LOP3.LUT P2, RZ, R3, 0x20000, RZ, 0xc0, !PT ;  /* 0x0002000003ff7812 */ /* 0x000fe4000784c0ff */
[----:B------:R-:W-:Y:S02]  /*26eb70*/  PRMT R4, R26, 0x7771, RZ ;  /* 0x000077711a047816 */ /* 0x000fe400000000ff */
[----:B------:R-:W-:Y:S02]  /*26eb80*/  LOP3.LUT R17, R17, 0xfbffffff, RZ, 0xc0, !PT ;  /* 0xfbffffff11117812 */ /* 0x000fe400078ec0ff */
[C---:B------:R-:W-:Y:S02]  /*26eb90*/  LOP3.LUT P4, RZ, R3.reuse, 0x10000, RZ, 0xc0, !PT ;  /* 0x0001000003ff7812 */ /* 0x040fe4000788c0ff */
[----:B------:R-:W-:Y:S01]  /*26eba0*/  LOP3.LUT P5, RZ, R3, 0x8000, RZ, 0xc0, !PT ;  /* 0x0000800003ff7812 */ /* 0x000fe200078ac0ff */
[----:B------:R-:W4:Y:S04]  /*26ebb0*/  LDL.LU.64 R8, [R1+0xcd0] ;  /* 0x000cd00001087983 */ /* 0x000f280000300a00 */
[----:B------:R0:W-:Y:S01]  /*26ebc0*/  @P3 STG.E.U8 desc[UR20][R22.64], R4 ;  /* 0x0000000416003986 */ /* 0x0001e2000c101114 */
[----:B------:R-:W-:-:S02]  /*26ebd0*/  @P6 LOP3.LUT R17, R17, 0x4000000, RZ, 0xfc, !PT ;  /* 0x0400000011116812 */ /* 0x000fc400078efcff */
[----:B------:R-:W-:Y:S02]  /*26ebe0*/  LOP3.LUT P6, RZ, R3, 0x2000, RZ, 0xc0, !PT ;  /* 0x0000200003ff7812 */ /* 0x000fe400078cc0ff */
[----:B0-----:R-:W-:Y:S02]  /*26ebf0*/  PRMT R4, R26, 0x7772, RZ ;  /* 0x000077721a047816 */ /* 0x001fe400000000ff */
[----:B------:R-:W-:-:S03]  /*26ec00*/  LOP3.LUT R17, R17, 0xf7ffffff, RZ, 0xc0, !PT ;  /* 0xf7ffffff11117812 */ /* 0x000fc600078ec0ff */
[----:B------:R0:W-:Y:S06]  /*26ec10*/  @P2 STG.E.U8 desc[UR20][R24.64], R4 ;  /* 0x0000000418002986 */ /* 0x0001ec000c101114 */
[----:B------:R-:W-:Y:S02]  /*26ec20*/  @P6 LOP3.LUT R17, R17, 0x8000000, RZ, 0xfc, !PT ;  /* 0x0800000011116812 */ /* 0x000fe400078efcff */
[----:B------:R-:W-:Y:S02]  /*26ec30*/  LOP3.LUT P6, RZ, R3, 0x4000, RZ, 0xc0, !PT ;  /* 0x0000400003ff7812 */ /* 0x000fe400078cc0ff */
[----:B0-----:R-:W-:-:S02]  /*26ec40*/  PRMT R4, R26, 0x7773, RZ ;  /* 0x000077731a047816 */ /* 0x001fc400000000ff */
[----:B------:R-:W4:Y:S04]  /*26ec50*/  LDL.LU R26, [R1+0x7f0] ;  /* 0x0007f000011a7983 */ /* 0x000f280000300800 */
[----:B------:R2:W-:Y:S04]  /*26ec60*/  @P4 STG.E.U8 desc[UR20][R28.64], R4 ;  /* 0x000000041c004986 */ /* 0x0005e8000c101114 */
[----:B------:R-:W4:Y:S04]  /*26ec70*/  LDL.LU.64 R20, [R1+0xcc8] ;  /* 0x000cc80001147983 */ /* 0x000f280000300a00 */
[----:B------:R-:W4:Y:S04]  /*26ec80*/  LDL.LU.64 R22, [R1+0xcc0] ;  /* 0x000cc00001167983 */ /* 0x000f280000300a00 */
[----:B------:R-:W4:Y:S01]  /*26ec90*/  LDL.LU.64 R24, [R1+0xcb8] ;  /* 0x000cb80001187983 */ /* 0x000f220000300a00 */
[----:B--2---:R-:W-:-:S05]  /*26eca0*/  PRMT R4, R11, 0x7770, RZ ;  /* 0x000077700b047816 */ /* 0x004fca00000000ff */
[----:B------:R0:W-:Y:S02]  /*26ecb0*/  @P5 STG.E.U8 desc[UR20][R18.64], R4 ;  /* 0x0000000412005986 */ /* 0x0001e4000c101114 */
[----:B0-----:R-:W-:Y:S02]  /*26ecc0*/  PRMT R4, R11, 0x7771, RZ ;  /* 0x000077710b047816 */ /* 0x001fe400000000ff */
[----:B------:R-:W2:Y:S04]  /*26ecd0*/  LDL.LU.64 R18, [R1+0xcb0] ;  /* 0x000cb00001127983 */ /* 0x000ea80000300a00 */
[----:B------:R-:W2:Y:S04]  /*26ece0*/  LDL.LU R29, [R1+0x500] ;  /* 0x00050000011d7983 */ /* 0x000ea80000300800 */
[----:B------:R0:W-:Y:S01]  /*26ecf0*/  @P6 STG.E.U8 desc[UR20][R14.64], R4 ;  /* 0x000000040e006986 */ /* 0x0001e2000c101114 */
[----:B------:R-:W-:-:S02]  /*26ed00*/  LOP3.LUT P6, RZ, R17, 0x8000000, RZ, 0xc0, !PT ;  /* 0x0800000011ff7812 */ /* 0x000fc400078cc0ff */
[----:B0-----:R-:W-:Y:S01]  /*26ed10*/  PRMT R4, R11, 0x7772, RZ ;  /* 0x000077720b047816 */ /* 0x001fe200000000ff */
[----:B------:R-:W2:Y:S10]  /*26ed20*/  LDL.LU.64 R14, [R1+0xca8] ;  /* 0x000ca800010e7983 */ /* 0x000eb40000300a00 */
[----:B---3--:R0:W-:Y:S01]  /*26ed30*/  @P6 STG.E.U8 desc[UR20][R12.64], R4 ;  /* 0x000000040c006986 */ /* 0x0081e2000c101114 */
[----:B------:R-:W-:-:S02]  /*26ed40*/  LOP3.LUT P6, RZ, R17, 0x4000000, RZ, 0xc0, !PT ;  /* 0x0400000011ff7812 */ /* 0x000fc400078cc0ff */
[----:B0-----:R-:W-:Y:S01]  /*26ed50*/  PRMT R4, R11, 0x7773, RZ ;  /* 0x000077730b047816 */ /* 0x001fe200000000ff */
[----:B------:R-:W3:Y:S04]  /*26ed60*/  LDL.LU.64 R12, [R1+0xca0] ;  /* 0x000ca000010c7983 */ /* 0x000ee80000300a00 */
        /* <DEDUP_REMOVED lines=21> */
[----:B0-----:R-:W-:-:S02]  /*26eec0*/  PRMT R4, R2, 0x7773, RZ ;  /* 0x0000777302047816 */ /* 0x001fc400000000ff */
[----:B------:R-:W4:Y:S09]  /*26eed0*/  LDL.LU R2, [R1+0x73f4] ;  /* 0x0073f40001027983 */ /* 0x000f320000300800 */
        /* <DEDUP_REMOVED lines=9> */
[----:B--2---:R-:W-:Y:S01]  /*26ef70*/  @P3 STG.E.U8 desc[UR20][R18.64], R4 ;  /* 0x0000000412003986 */ /* 0x004fe2000c101114 */
[----:B------:R-:W-:Y:S02]  /*26ef80*/  LOP3.LUT P3, RZ, R3, 0x1, RZ, 0xc0, !PT ;  /* 0x0000000103ff7812 */ /* 0x000fe4000786c0ff */
[----:B------:R-:W-:-:S05]  /*26ef90*/  PRMT R3, R29, 0x7770, RZ ;  /* 0x000077701d037816 */ /* 0x000fca00000000ff */
[----:B------:R0:W-:Y:S02]  /*26efa0*/  @P2 STG.E.U8 desc[UR20][R14.64], R3 ;  /* 0x000000030e002986 */ /* 0x0001e4000c101114 */
[----:B0-----:R-:W-:-:S05]  /*26efb0*/  PRMT R3, R29, 0x7771, RZ ;  /* 0x000077711d037816 */ /* 0x001fca00000000ff */
[----:B---3--:R0:W-:Y:S02]  /*26efc0*/  @P4 STG.E.U8 desc[UR20][R12.64], R3 ;  /* 0x000000030c004986 */ /* 0x0081e4000c101114 */
[----:B0-----:R-:W-:-:S05]  /*26efd0*/  PRMT R3, R29, 0x7772, RZ ;  /* 0x000077721d037816 */ /* 0x001fca00000000ff */
        /* <DEDUP_REMOVED lines=9> */
[----:B------:R-:W3:Y:S01]  /*26f070*/  LDL.LU R16, [R1+0x504] ;  /* 0x0005040001107983 */ /* 0x000ee20000300800 */
[----:B------:R-:W-:-:S02]  /*26f080*/  LOP3.LUT R17, R17, 0xfff7ffff, RZ, 0xc0, !PT ;  /* 0xfff7ffff11117812 */ /* 0x000fc400078ec0ff */
[----:B------:R-:W-:Y:S02]  /*26f090*/  PRMT R3, R29, 0x7773, RZ ;  /* 0x000077731d037816 */ /* 0x000fe400000000ff */
[----:B------:R-:W3:Y:S04]  /*26f0a0*/  LDL.LU.64 R28, [R1+0xc58] ;  /* 0x000c5800011c7983 */ /* 0x000ee80000300a00 */
[----:B------:R-:W3:Y:S01]  /*26f0b0*/  LDL.LU.64 R14, [R1+0xc50] ;  /* 0x000c5000010e7983 */ /* 0x000ee20000300a00 */
[C---:B----4-:R-:W-:Y:S02]  /*26f0c0*/  LOP3.LUT P6, RZ, R2.reuse, 0x2000000, RZ, 0xc0, !PT ;  /* 0x0200000002ff7812 */ /* 0x050fe400078cc0ff */
[C---:B------:R-:W-:Y:S02]  /*26f0d0*/  LOP3.LUT P2, RZ, R2.reuse, 0x80000000, RZ, 0xc0, !PT ;  /* 0x8000000002ff7812 */ /* 0x040fe4000784c0ff */
[----:B------:R-:W-:-:S09]  /*26f0e0*/  LOP3.LUT P4, RZ, R2, 0x100000, RZ, 0xc0, !PT ;  /* 0x0010000002ff7812 */ /* 0x000fd2000788c0ff */
[----:B------:R-:W-:Y:S02]  /*26f0f0*/  @P6 LOP3.LUT R17, R17, 0x80000, RZ, 0xfc, !PT ;  /* 0x0008000011116812 */ /* 0x000fe400078efcff */
[C---:B------:R-:W-:Y:S02]  /*26f100*/  LOP3.LUT P6, RZ, R2.reuse, 0x4000000, RZ, 0xc0, !PT ;  /* 0x0400000002ff7812 */ /* 0x040fe400078cc0ff */
[----:B------:R-:W-:Y:S02]  /*26f110*/  LOP3.LUT R17, R17, 0xffefffff, RZ, 0xc0, !PT ;  /* 0xffefffff11117812 */ /* 0x000fe400078ec0ff */
[----:B------:R-:W-:-:S09]  /*26f120*/  LOP3.LUT P0, RZ, R2, 0x40000000, RZ, 0xc0, !PT ;  /* 0x4000000002ff7812 */ /* 0x000fd2000780c0ff */
[----:B------:R-:W-:-:S04]  /*26f130*/  @P6 LOP3.LUT R17, R17, 0x100000, RZ, 0xfc, !PT ;  /* 0x0010000011116812 */ /* 0x000fc800078efcff */
[----:B------:R-:W-:-:S04]  /*26f140*/  LOP3.LUT R17, R17, 0xffff7fff, RZ, 0xc0, !PT ;  /* 0xffff7fff11117812 */ /* 0x000fc800078ec0ff */
        /* <DEDUP_REMOVED lines=8> */
[----:B------:R-:W-:-:S07]  /*26f1d0*/  LOP3.LUT P6, RZ, R2, 0x8000000, RZ, 0xc0, !PT ;  /* 0x0800000002ff7812 */ /* 0x000fce00078cc0ff */
[----:B------:R-:W-:Y:S02]  /*26f1e0*/  @P4 LOP3.LUT R17, R17, 0x20000, RZ, 0xfc, !PT ;  /* 0x0002000011114812 */ /* 0x000fe400078efcff */
[----:B------:R-:W-:Y:S02]  /*26f1f0*/  LOP3.LUT P4, RZ, R2, 0x800000, RZ, 0xc0, !PT ;  /* 0x0080000002ff7812 */ /* 0x000fe4000788c0ff */
[----:B------:R-:W-:Y:S01]  /*26f200*/  LOP3.LUT R17, R17, 0xfffbffff, RZ, 0xc0, !PT ;  /* 0xfffbffff11117812 */ /* 0x000fe200078ec0ff */
[----:B--2---:R3:W-:Y:S02]  /*26f210*/  @P3 STG.E.U8 desc[UR20][R10.64], R3 ;  /* 0x000000030a003986 */ /* 0x0047e4000c101114 */
[C---:B---3--:R-:W-:Y:S02]  /*26f220*/  PRMT R3, R22.reuse, 0x7770, RZ ;  /* 0x0000777016037816 */ /* 0x048fe400000000ff */
[----:B------:R-:W2:Y:S04]  /*26f230*/  LDL.LU R10, [R1+0x7f8] ;  /* 0x0007f800010a7983 */ /* 0x000ea80000300800 */
[----:B------:R0:W-:Y:S04]  /*26f240*/  @P2 STG.E.U8 desc[UR20][R8.64], R3 ;  /* 0x0000000308002986 */ /* 0x0001e8000c101114 */
[----:B0-----:R-:W3:Y:S01]  /*26f250*/  LDL.LU.64 R8, [R1+0xc48] ;  /* 0x000c480001087983 */ /* 0x001ee20000300a00 */
[----:B------:R-:W-:-:S05]  /*26f260*/  PRMT R3, R22, 0x7771, RZ ;  /* 0x0000777116037816 */ /* 0x000fca00000000ff */
[----:B------:R0:W-:Y:S04]  /*26f270*/  @P0 STG.E.U8 desc[UR20][R20.64], R3 ;  /* 0x0000000314000986 */ /* 0x0001e8000c101114 */
[----:B0-----:R-:W4:Y:S01]  /*26f280*/  LDL.LU.64 R20, [R1+0xc40] ;  /* 0x000c400001147983 */ /* 0x001f220000300a00 */
[----:B------:R-:W-:-:S05]  /*26f290*/  PRMT R3, R22, 0x7772, RZ ;  /* 0x0000777216037816 */ /* 0x000fca00000000ff */
[----:B------:R0:W-:Y:S04]  /*26f2a0*/  @P1 STG.E.U8 desc[UR20][R12.64], R3 ;  /* 0x000000030c001986 */ /* 0x0001e8000c101114 */
[----:B0-----:R-:W4:Y:S01]  /*26f2b0*/  LDL.LU.64 R12, [R1+0xc30] ;  /* 0x000c3000010c7983 */ /* 0x001f220000300a00 */
[----:B------:R-:W-:Y:S02]  /*26f2c0*/  PRMT R3, R22, 0x7773, RZ ;  /* 0x0000777316037816 */ /* 0x000fe400000000ff */
[----:B------:R-:W-:Y:S01]  /*26f2d0*/  @P4 LOP3.LUT R17, R17, 0x40000, RZ, 0xfc, !PT ;  /* 0x0004000011114812 */ /* 0x000fe200078efcff */
[----:B------:R-:W4:Y:S04]  /*26f2e0*/  LDL.LU.64 R22, [R1+0xc38] ;  /* 0x000c380001167983 */ /* 0x000f280000300a00 */
[----:B------:R0:W-:Y:S02]  /*26f2f0*/  @P5 STG.E.U8 desc[UR20][R24.64], R3 ;  /* 0x0000000318005986 */ /* 0x0001e4000c101114 */
[----:B0-----:R-:W-:-:S02]  /*26f300*/  PRMT R3, R16, 0x7770, RZ ;  /* 0x0000777010037816 */ /* 0x001fc400000000ff */
[----:B------:R-:W4:Y:S04]  /*26f310*/  LDL.LU.64 R24, [R1+0xc28] ;  /* 0x000c280001187983 */ /* 0x000f280000300a00 */
[----:B------:R0:W-:Y:S01]  /*26f320*/  @P6 STG.E.U8 desc[UR20][R26.64], R3 ;  /* 0x000000031a006986 */ /* 0x0001e2000c101114 */
[----:B------:R-:W-:-:S03]  /*26f330*/  LOP3.LUT P6, RZ, R17, 0x100000, RZ, 0xc0, !PT ;  /* 0x0010000011ff7812 */ /* 0x000fc600078cc0ff */
[----:B0-----:R-:W4:Y:S01]  /*26f340*/  LDL.LU.64 R26, [R1+0xc20] ;  /* 0x000c2000011a7983 */ /* 0x001f220000300a00 */
[----:B------:R-:W-:-:S09]  /*26f350*/  PRMT R3, R16, 0x7771, RZ ;  /* 0x0000777110037816 */ /* 0x000fd200000000ff */
[----:B------:R0:W-:Y:S04]  /*26f360*/  @P6 STG.E.U8 desc[UR20][R18.64], R3 ;  /* 0x0000000312006986 */ /* 0x0001e8000c101114 */
[----:B0-----:R-:W4:Y:S01]  /*26f370*/  LDL.LU.64 R18, [R1+0xc10] ;  /* 0x000c100001127983 */ /* 0x001f220000300a00 */
[----:B------:R-:W-:Y:S02]  /*26f380*/  LOP3.LUT P6, RZ, R17, 0x80000, RZ, 0xc0, !PT ;  /* 0x0008000011ff7812 */ /* 0x000fe400078cc0ff */
[----:B------:R-:W-:Y:S02]  /*26f390*/  LOP3.LUT P4, RZ, R2, 0x1000000, RZ, 0xc0, !PT ;  /* 0x0100000002ff7812 */ /* 0x000fe4000788c0ff */
[----:B------:R-:W-:-:S09]  /*26f3a0*/  PRMT R3, R16, 0x7772, RZ ;  /* 0x0000777210037816 */ /* 0x000fd200000000ff */
[----:B------:R0:W-:Y:S02]  /*26f3b0*/  @P6 STG.E.U8 desc[UR20][R28.64], R3 ;  /* 0x000000031c006986 */ /* 0x0001e4000c101114 */
[----:B0-----:R-:W-:Y:S02]  /*26f3c0*/  PRMT R3, R16, 0x7773, RZ ;  /* 0x0000777310037816 */ /* 0x001fe400000000ff */
[----:B------:R-:W4:Y:S04]  /*26f3d0*/  LDL.LU.64 R28, [R1+0xc18] ;  /* 0x000c1800011c7983 */ /* 0x000f280000300a00 */
[----:B------:R-:W4:Y:S04]  /*26f3e0*/  LDL.LU R11, [R1+0x7fc] ;  /* 0x0007fc00010b7983 */ /* 0x000f280000300800 */
[----:B------:R0:W-:Y:S01]  /*26f3f0*/  @P4 STG.E.U8 desc[UR20][R14.64], R3 ;  /* 0x000000030e004986 */ /* 0x0001e2000c101114 */
[----:B------:R-:W-:-:S03]  /*26f400*/  LOP3.LUT P4, RZ, R17, 0x40000, RZ, 0xc0, !PT ;  /* 0x0004000011ff7812 */ /* 0x000fc6000788c0ff */
[----:B0-----:R-:W4:Y:S01]  /*26f410*/  LDL.LU.64 R14, [R1+0xbf0] ;  /* 0x000bf000010e7983 */ /* 0x001f220000300a00 */
[C---:B------:R-:W-:Y:S02]  /*26f420*/  LOP3.LUT P3, RZ, R2.reuse, 0x80000, RZ, 0xc0, !PT ;  /* 0x0008000002ff7812 */ /* 0x040fe4000786c0ff */
[C---:B------:R-:W-:Y:S02]  /*26f430*/  LOP3.LUT P2, RZ, R2.reuse, 0x40000, RZ, 0xc0, !PT ;  /* 0x0004000002ff7812 */ /* 0x040fe4000784c0ff */
[----:B------:R-:W-:Y:S02]  /*26f440*/  LOP3.LUT P0, RZ, R2, 0x20000, RZ, 0xc0, !PT ;  /* 0x0002000002ff7812 */ /* 0x000fe4000780c0ff */
[----:B--2---:R-:W-:-:S05]  /*26f450*/  PRMT R3, R10, 0x7770, RZ ;  /* 0x000077700a037816 */ /* 0x004fca00000000ff */
[----:B---3--:R0:W-:Y:S01]  /*26f460*/  @P4 STG.E.U8 desc[UR20][R8.64], R3 ;  /* 0x0000000308004986 */ /* 0x0081e2000c101114 */
[----:B------:R-:W-:Y:S02]  /*26f470*/  LOP3.LUT P4, RZ, R17, 0x20000, RZ, 0xc0, !PT ;  /* 0x0002000011ff7812 */ /* 0x000fe4000788c0ff */
[----:B0-----:R-:W-:-:S11]  /*26f480*/  PRMT R3, R10, 0x7771, RZ ;  /* 0x000077710a037816 */ /* 0x001fd600000000ff */
[----:B----4-:R0:W-:Y:S01]  /*26f490*/  @P4 STG.E.U8 desc[UR20][R20.64], R3 ;  /* 0x0000000314004986 */ /* 0x0101e2000c101114 */
[----:B------:R-:W-:Y:S02]  /*26f4a0*/  LOP3.LUT P4, RZ, R17, 0x10000, RZ, 0xc0, !PT ;  /* 0x0001000011ff7812 */ /* 0x000fe4000788c0ff */
[----:B0-----:R-:W-:-:S11]  /*26f4b0*/  PRMT R3, R10, 0x7772, RZ ;  /* 0x000077720a037816 */ /* 0x001fd600000000ff */
[----:B------:R0:W-:Y:S01]  /*26f4c0*/  @P4 STG.E.U8 desc[UR20][R12.64], R3 ;  /* 0x000000030c004986 */ /* 0x0001e2000c101114 */
[----:B------:R-:W-:Y:S02]  /*26f4d0*/  LOP3.LUT P4, RZ, R17, 0x8000, RZ, 0xc0, !PT ;  /* 0x0000800011ff7812 */ /* 0x000fe4000788c0ff */
[----:B0-----:R-:W-:Y:S01]  /*26f4e0*/  PRMT R3, R10, 0x7773, RZ ;  /* 0x000077730a037816 */ /* 0x001fe200000000ff */
[----:B------:R-:W2:Y:S10]  /*26f4f0*/  LDL.LU.64 R12, [R1+0xbf8] ;  /* 0x000bf800010c7983 */ /* 0x000eb40000300a00 */
[----:B------:R0:W-:Y:S02]  /*26f500*/  @P4 STG.E.U8 desc[UR20][R22.64], R3 ;  /* 0x0000000316004986 */ /* 0x0001e4000c101114 */
[----:B0-----:R-:W-:-:S05]  /*26f510*/  PRMT R3, R0, 0x7770, RZ ;  /* 0x0000777000037816 */ /* 0x001fca00000000ff */
[----:B------:R0:W-:Y:S02]  /*26f520*/  @P3 STG.E.U8 desc[UR20][R24.64], R3 ;  /* 0x0000000318003986 */ /* 0x0001e4000c101114 */
[----:B0-----:R-:W-:-:S05]  /*26f530*/  PRMT R3, R0, 0x7771, RZ ;  /* 0x0000777100037816 */ /* 0x001fca00000000ff */
[----:B------:R0:W-:Y:S04]  /*26f540*/  @P2 STG.E.U8 desc[UR20][R26.64], R3 ;  /* 0x000000031a002986 */ /* 0x0001e8000c101114 */
[----:B------:R-:W-:Y:S01]  /*26f550*/  STL [R1+0x73e0], R17 ;  /* 0x0073e01101007387 */ /* 0x000fe20000100800 */
[----:B0-----:R-:W-:-:S05]  /*26f560*/  PRMT R3, R0, 0x7772, RZ ;  /* 0x0000777200037816 */ /* 0x001fca00000000ff */
[----:B------:R0:W-:Y:S02]  /*26f570*/  @P0 STG.E.U8 desc[UR20][R18.64], R3 ;  /* 0x0000000312000986 */ /* 0x0001e4000c101114 */
[----:B0-----:R-:W-:Y:S02]  /*26f580*/  PRMT R3, R0, 0x7773, RZ ;  /* 0x0000777300037816 */ /* 0x001fe400000000ff */
[----:B------:R-:W3:Y:S04]  /*26f590*/  LDL.LU R0, [R1+0x73f0] ;  /* 0x0073f00001007983 */ /* 0x000ee80000300800 */
[----:B------:R-:W4:Y:S01]  /*26f5a0*/  LDL.LU.64 R18, [R1+0xc08] ;  /* 0x000c080001127983 */ /* 0x000f220000300a00 */
[C---:B------:R-:W-:Y:S02]  /*26f5b0*/  LOP3.LUT P1, RZ, R2.reuse, 0x10000, RZ, 0xc0, !PT ;  /* 0x0001000002ff7812 */ /* 0x040fe4000782c0ff */
[----:B------:R-:W-:Y:S01]  /*26f5c0*/  LOP3.LUT P5, RZ, R2, 0x8000, RZ, 0xc0, !PT ;  /* 0x0000800002ff7812 */ /* 0x000fe200078ac0ff */
[----:B------:R-:W3:Y:S04]  /*26f5d0*/  LDL.LU.64 R20, [R1+0xc00] ;  /* 0x000c000001147983 */ /* 0x000ee80000300a00 */
[----:B------:R-:W3:Y:S06]  /*26f5e0*/  LDL.LU R24, [R1+0x50c] ;  /* 0x00050c0001187983 */ /* 0x000eec0000300800 */
[----:B------:R0:W-:Y:S02]  /*26f5f0*/  @P1 STG.E.U8 desc[UR20][R28.64], R3 ;  /* 0x000000031c001986 */ /* 0x0001e4000c101114 */
[----:B0-----:R-:W-:-:S05]  /*26f600*/  PRMT R3, R11, 0x7770, RZ ;  /* 0x000077700b037816 */ /* 0x001fca00000000ff */
[----:B------:R0:W-:Y:S04]  /*26f610*/  @P5 STG.E.U8 desc[UR20][R14.64], R3 ;  /* 0x000000030e005986 */ /* 0x0001e8000c101114 */
[----:B0-----:R-:W3:Y:S04]  /*26f620*/  LDL.LU.64 R14, [R1+0xbe8] ;  /* 0x000be800010e7983 */ /* 0x001ee80000300a00 */
[----:B------:R-:W3:Y:S01]  /*26f630*/  LDL.LU.64 R22, [R1+0xbd0] ;  /* 0x000bd00001167983 */ /* 0x000ee20000300a00 */
[----:B------:R-:W-:-:S03]  /*26f640*/  LOP3.LUT P6, RZ, R2, 0x4000, RZ, 0xc0, !PT ;  /* 0x0000400002ff7812 */ /* 0x000fc600078cc0ff */
[----:B------:R-:W3:Y:S04]  /*26f650*/  LDL.LU.64 R28, [R1+0xbe0] ;  /* 0x000be000011c7983 */ /* 0x000ee80000300a00 */
[----:B------:R-:W3:Y:S01]  /*26f660*/  LDL.LU.64 R26, [R1+0xbd8] ;  /* 0x000bd800011a7983 */ /* 0x000ee20000300a00 */
[C---:B------:R-:W-:Y:S02]  /*26f670*/  PRMT R5, R11.reuse, 0x7771, RZ ;  /* 0x000077710b057816 */ /* 0x040fe400000000ff */
[C---:B------:R-:W-:Y:S02]  /*26f680*/  LOP3.LUT P4, RZ, R2.reuse, 0x2000, RZ, 0xc0, !PT ;  /* 0x0000200002ff7812 */ /* 0x040fe4000788c0ff */
[----:B------:R-:W-:Y:S01]  /*26f690*/  PRMT R9, R11, 0x7772, RZ ;  /* 0x000077720b097816 */ /* 0x000fe200000000ff */
[----:B--2---:R0:W-:Y:S01]  /*26f6a0*/  @P6 STG.E.U8 desc[UR20][R12.64], R5 ;  /* 0x000000050c006986 */ /* 0x0041e2000c101114 */
[----:B------:R-:W-:-:S03]  /*26f6b0*/  LOP3.LUT P6, RZ, R2, 0x2, RZ, 0xc0, !PT ;  /* 0x0000000202ff7812 */ /* 0x000fc600078cc0ff */
[----:B0-----:R-:W2:Y:S04]  /*26f6c0*/  LDL.LU.64 R12, [R1+0xbc8] ;  /* 0x000bc800010c7983 */ /* 0x001ea80000300a00 */
[----:B------:R-:W2:Y:S01]  /*26f6d0*/  LDL.LU R10, [R1+0x510] ;  /* 0x00051000010a7983 */ /* 0x000ea20000300800 */
[----:B------:R-:W-:Y:S02]  /*26f6e0*/  P2R R5, PR, RZ, 0x40 ;  /* 0x00000040ff057803 */ /* 0x000fe40000000000 */
[----:B------:R-:W-:-:S04]  /*26f6f0*/  LOP3.LUT P6, RZ, R2, 0x4, RZ, 0xc0, !PT ;  /* 0x0000000402ff7812 */ /* 0x000fc800078cc0ff */
[----:B------:R-:W-:Y:S02]  /*26f700*/  P2R R6, PR, RZ, 0x40 ;  /* 0x00000040ff067803 */ /* 0x000fe40000000000 */
[----:B------:R-:W-:-:S04]  /*26f710*/  LOP3.LUT P6, RZ, R2, 0x8, RZ, 0xc0, !PT ;  /* 0x0000000802ff7812 */ /* 0x000fc800078cc0ff */
[----:B------:R-:W-:-:S05]  /*26f720*/  P2R R7, PR, RZ, 0x40 ;  /* 0x00000040ff077803 */ /* 0x000fca0000000000 */
[----:B------:R-:W-:Y:S04]  /*26f730*/  STL.64 [R1+0x73e8], R6 ;  /* 0x0073e80601007387 */ /* 0x000fe80000100a00 */
[----:B----4-:R0:W-:Y:S04]  /*26f740*/  @P4 STG.E.U8 desc[UR20][R18.64], R9 ;  /* 0x0000000912004986 */ /* 0x0101e8000c101114 */
[----:B0-----:R-:W4:Y:S04]  /*26f750*/  LDL.LU.64 R18, [R1+0xbc0] ;  /* 0x000bc00001127983 */ /* 0x001f280000300a00 */
[----:B------:R-:W4:Y:S01]  /*26f760*/  LDL.LU.64 R6, [R1+0xbb8] ;  /* 0x000bb80001067983 */ /* 0x000f220000300a00 */
[----:B------:R-:W-:-:S02]  /*26f770*/  LOP3.LUT P5, RZ, R2, 0x40, RZ, 0xc0, !PT ;  /* 0x0000004002ff7812 */ /* 0x000fc400078ac0ff */
[C---:B------:R-:W-:Y:S02]  /*26f780*/  LOP3.LUT P3, RZ, R2.reuse, 0x1000, RZ, 0xc0, !PT ;  /* 0x0000100002ff7812 */ /* 0x040fe4000786c0ff */
[C---:B------:R-:W-:Y:S02]  /*26f790*/  LOP3.LUT P6, RZ, R2.reuse, 0x10, RZ, 0xc0, !PT ;  /* 0x0000001002ff7812 */ /* 0x040fe400078cc0ff */
[----:B------:R-:W-:Y:S02]  /*26f7a0*/  P2R R3, PR, RZ, 0x20 ;  /* 0x00000020ff037803 */ /* 0x000fe40000000000 */
[C---:B------:R-:W-:Y:S02]  /*26f7b0*/  LOP3.LUT P5, RZ, R2.reuse, 0x80, RZ, 0xc0, !PT ;  /* 0x0000008002ff7812 */ /* 0x040fe400078ac0ff */
[----:B------:R-:W-:Y:S02]  /*26f7c0*/  LOP3.LUT P2, RZ, R2, 0x800, RZ, 0xc0, !PT ;  /* 0x0000080002ff7812 */ /* 0x000fe4000784c0ff */
[----:B------:R-:W-:-:S02]  /*26f7d0*/  P2R R8, PR, RZ, 0x40 ;  /* 0x00000040ff087803 */ /* 0x000fc40000000000 */
[C---:B------:R-:W-:Y:S02]  /*26f7e0*/  LOP3.LUT P0, RZ, R2.reuse, 0x400, RZ, 0xc0, !PT ;  /* 0x0000040002ff7812 */ /* 0x040fe4000780c0ff */
[----:B------:R-:W-:Y:S02]  /*26f7f0*/  P2R R4, PR, RZ, 0x20 ;  /* 0x00000020ff047803 */ /* 0x000fe40000000000 */
[C---:B------:R-:W-:Y:S02]  /*26f800*/  LOP3.LUT P1, RZ, R2.reuse, 0x200, RZ, 0xc0, !PT ;  /* 0x0000020002ff7812 */ /* 0x040fe4000782c0ff */
[C---:B------:R-:W-:Y:S02]  /*26f810*/  LOP3.LUT P5, RZ, R2.reuse, 0x100, RZ, 0xc0, !PT ;  /* 0x0000010002ff7812 */ /* 0x040fe400078ac0ff */
[C---:B------:R-:W-:Y:S02]  /*26f820*/  LOP3.LUT P6, RZ, R2.reuse, 0x20, RZ, 0xc0, !PT ;  /* 0x0000002002ff7812 */ /* 0x040fe400078cc0ff */
[----:B------:R-:W-:-:S02]  /*26f830*/  LOP3.LUT P4, RZ, R2, 0x1, RZ, 0xc0, !PT ;  /* 0x0000000102ff7812 */ /* 0x000fc4000788c0ff */
[----:B------:R-:W-:Y:S02]  /*26f840*/  PRMT R2, R11, 0x7773, RZ ;  /* 0x000077730b027816 */ /* 0x000fe400000000ff */
[----:B------:R-:W4:Y:S04]  /*26f850*/  LDL.LU R11, [R1+0x4f0] ;  /* 0x0004f000010b7983 */ /* 0x000f280000300800 */
[----:B---3--:R0:W-:Y:S02]  /*26f860*/  @P3 STG.E.U8 desc[UR20][R20.64], R2 ;  /* 0x0000000214003986 */ /* 0x0081e4000c101114 */
[----:B0-----:R-:W-:-:S05]  /*26f870*/  PRMT R2, R24, 0x7770, RZ ;  /* 0x0000777018027816 */ /* 0x001fca00000000ff */
[----:B------:R0:W-:Y:S02]  /*26f880*/  @P2 STG.E.U8 desc[UR20][R14.64], R2 ;  /* 0x000000020e002986 */ /* 0x0001e4000c101114 */
[C---:B0-----:R-:W-:Y:S02]  /*26f890*/  PRMT R2, R24.reuse, 0x7771, RZ ;  /* 0x0000777118027816 */ /* 0x041fe400000000ff */
[----:B------:R-:W3:Y:S04]  /*26f8a0*/  LDL.LU.64 R14, [R1+0xba8] ;  /* 0x000ba800010e7983 */ /* 0x000ee80000300a00 */
[----:B------:R-:W3:Y:S04]  /*26f8b0*/  LDL.LU.64 R16, [R1+0xba0] ;  /* 0x000ba00001107983 */ /* 0x000ee80000300a00 */
[----:B------:R-:W3:Y:S04]  /*26f8c0*/  LDL.LU.64 R20, [R1+0xb90] ;  /* 0x000b900001147983 */ /* 0x000ee80000300a00 */
[----:B------:R0:W-:Y:S02]  /*26f8d0*/  @P0 STG.E.U8 desc[UR20][R22.64], R2 ;  /* 0x0000000216000986 */ /* 0x0001e4000c101114 */
[----:B0-----:R-:W-:-:S02]  /*26f8e0*/  PRMT R2, R24, 0x7772, RZ ;  /* 0x0000777218027816 */ /* 0x001fc400000000ff */
[----:B------:R-:W3:Y:S04]  /*26f8f0*/  LDL.LU.64 R22, [R1+0xb98] ;  /* 0x000b980001167983 */ /* 0x000ee80000300a00 */
[----:B------:R0:W-:Y:S02]  /*26f900*/  @P1 STG.E.U8 desc[UR20][R28.64], R2 ;  /* 0x000000021c001986 */ /* 0x0001e4000c101114 */
[----:B0-----:R-:W-:Y:S02]  /*26f910*/  PRMT R2, R24, 0x7773, RZ ;  /* 0x0000777318027816 */ /* 0x001fe400000000ff */
[----:B------:R-:W3:Y:S04]  /*26f920*/  LDL.LU R29, [R1+0x514] ;  /* 0x00051400011d7983 */ /* 0x000ee80000300800 */
[----:B------:R-:W3:Y:S04]  /*26f930*/  LDL.LU.64 R24, [R1+0xb88] ;  /* 0x000b880001187983 */ /* 0x000ee80000300a00 */
[----:B------:R0:W-:Y:S01]  /*26f940*/  @P5 STG.E.U8 desc[UR20][R26.64], R2 ;  /* 0x000000021a005986 */ /* 0x0001e2000c101114 */
[----:B------:R-:W-:-:S03]  /*26f950*/  ISETP.NE.AND P5, PT, R4, RZ, PT ;  /* 0x000000ff0400720c */ /* 0x000fc60003fa5270 */
[----:B0-----:R-:W3:Y:S01]  /*26f960*/  LDL.LU.64 R26, [R1+0xb60] ;  /* 0x000b6000011a7983 */ /* 0x001ee20000300a00 */
[----:B--2---:R-:W-:-:S09]  /*26f970*/  PRMT R2, R10, 0x7770, RZ ;  /* 0x000077700a027816 */ /* 0x004fd200000000ff */
[----:B------:R0:W-:Y:S01]  /*26f980*/  @P5 STG.E.U8 desc[UR20][R12.64], R2 ;  /* 0x000000020c005986 */ /* 0x0001e2000c101114 */
[----:B------:R-:W-:Y:S02]  /*26f990*/  ISETP.NE.AND P5, PT, R3, RZ, PT ;  /* 0x000000ff0300720c */ /* 0x000fe40003fa5270 */
[C---:B0-----:R-:W-:Y:S01]  /*26f9a0*/  PRMT R2, R10.reuse, 0x7771, RZ ;  /* 0x000077710a027816 */ /* 0x041fe200000000ff */
[----:B------:R-:W2:Y:S10]  /*26f9b0*/  LDL.LU.64 R12, [R1+0xb70] ;  /* 0x000b7000010c7983 */ /* 0x000eb40000300a00 */
[----:B----4-:R0:W-:Y:S02]  /*26f9c0*/  @P5 STG.E.U8 desc[UR20][R18.64], R2 ;  /* 0x0000000212005986 */ /* 0x0101e4000c101114 */
[----:B0-----:R-:W-:-:S02]  /*26f9d0*/  PRMT R2, R10, 0x7772, RZ ;  /* 0x000077720a027816 */ /* 0x001fc400000000ff */
[----:B------:R-:W4:Y:S04]  /*26f9e0*/  LDL.LU.64 R18, [R1+0xb58] ;  /* 0x000b580001127983 */ /* 0x000f280000300a00 */
[----:B------:R0:W-:Y:S01]  /*26f9f0*/  @P6 STG.E.U8 desc[UR20][R6.64], R2 ;  /* 0x0000000206006986 */ /* 0x0001e2000c101114 */
[----:B------:R-:W-:-:S03]  /*26fa00*/  ISETP.NE.AND P6, PT, R8, RZ, PT ;  /* 0x000000ff0800720c */ /* 0x000fc60003fc5270 */
[----:B0-----:R-:W3:Y:S04]  /*26fa10*/  LDL.LU.64 R6, [R1+0x73e8] ;  /* 0x0073e80001067983 */ /* 0x001ee80000300a00 */
[----:B------:R-:W2:Y:S01]  /*26fa20*/  LDL.LU.64 R8, [R1+0xbb0] ;  /* 0x000bb00001087983 */ /* 0x000ea20000300a00 */
[----:B------:R-:W-:Y:S02]  /*26fa30*/  PRMT R2, R10, 0x7773, RZ ;  /* 0x000077730a027816 */ /* 0x000fe400000000ff */
[C---:B------:R-:W-:Y:S01]  /*26fa40*/  LOP3.LUT P3, RZ, R0.reuse, 0x80000000, RZ, 0xc0, !PT ;  /* 0x8000000000ff7812 */ /* 0x040fe2000786c0ff */
[----:B------:R-:W4:Y:S01]  /*26fa50*/  LDL.LU R10, [R1+0x4f4] ;  /* 0x0004f400010a7983 */ /* 0x000f220000300800 */
[C---:B------:R-:W-:Y:S02]  /*26fa60*/  LOP3.LUT P2, RZ, R0.reuse, 0x40000000, RZ, 0xc0, !PT ;  /* 0x4000000000ff7812 */ /* 0x040fe4000784c0ff */
[----:B------:R-:W-:-:S02]  /*26fa70*/  LOP3.LUT P0, RZ, R0, 0x20000000, RZ, 0xc0, !PT ;  /* 0x2000000000ff7812 */ /* 0x000fc4000780c0ff */
[----:B------:R-:W-:Y:S01]  /*26fa80*/  LOP3.LUT P1, RZ, R0, 0x10000000, RZ, 0xc0, !PT ;  /* 0x1000000000ff7812 */ /* 0x000fe2000782c0ff */
[----:B--2---:R0:W-:Y:S01]  /*26fa90*/  @P6 STG.E.U8 desc[UR20][R8.64], R2 ;  /* 0x0000000208006986 */ /* 0x0041e2000c101114 */
[----:B---3--:R-:W-:Y:S02]  /*26faa0*/  ISETP.NE.AND P6, PT, R7, RZ, PT ;  /* 0x000000ff0700720c */ /* 0x008fe40003fc5270 */
[----:B0-----:R-:W-:-:S11]  /*26fab0*/  PRMT R2, R11, 0x7770, RZ ;  /* 0x000077700b027816 */ /* 0x001fd600000000ff */
[----:B------:R0:W-:Y:S01]  /*26fac0*/  @P6 STG.E.U8 desc[UR20][R14.64], R2 ;  /* 0x000000020e006986 */ /* 0x0001e2000c101114 */
[----:B------:R-:W-:Y:S02]  /*26fad0*/  ISETP.NE.AND P6, PT, R6, RZ, PT ;  /* 0x000000ff0600720c */ /* 0x000fe40003fc5270 */
[----:B0-----:R-:W-:Y:S01]  /*26fae0*/  PRMT R2, R11, 0x7771, RZ ;  /* 0x000077710b027816 */ /* 0x001fe200000000ff */
[----:B------:R-:W2:Y:S10]  /*26faf0*/  LDL.LU.64 R14, [R1+0xb50] ;  /* 0x000b5000010e7983 */ /* 0x000eb40000300a00 */
[----:B------:R0:W-:Y:S01]  /*26fb00*/  @P6 STG.E.U8 desc[UR20][R16.64], R2 ;  /* 0x0000000210006986 */ /* 0x0001e2000c101114 */
[----:B------:R-:W-:-:S02]  /*26fb10*/  ISETP.NE.AND P6, PT, R5, RZ, PT ;  /* 0x000000ff0500720c */ /* 0x000fc40003fc5270 */
        /* <DEDUP_REMOVED lines=11> */
[----:B------:R-:W3:Y:S01]  /*26fbd0*/  LDL.LU.64 R20, [R1+0xb80] ;  /* 0x000b800001147983 */ /* 0x000ee20000300a00 */
[----:B------:R-:W-:-:S05]  /*26fbe0*/  PRMT R2, R29, 0x7773, RZ ;  /* 0x000077731d027816 */ /* 0x000fca00000000ff */
[----:B----4-:R0:W-:Y:S04]  /*26fbf0*/  @P1 STG.E.U8 desc[UR20][R18.64], R2 ;  /* 0x0000000212001986 */ /* 0x0101e8000c101114 */
[----:B0-----:R-:W4:Y:S04]  /*26fc00*/  LDL.LU.64 R18, [R1+0xb78] ;  /* 0x000b780001127983 */ /* 0x001f280000300a00 */
[----:B------:R-:W4:Y:S04]  /*26fc10*/  LDL.LU R29, [R1+0x518] ;  /* 0x00051800011d7983 */ /* 0x000f280000300800 */
[----:B------:R-:W4:Y:S04]  /*26fc20*/  LDL.LU.64 R22, [R1+0xb48] ;  /* 0x000b480001167983 */ /* 0x000f280000300a00 */
[----:B------:R-:W4:Y:S01]  /*26fc30*/  LDL.LU.64 R16, [R1+0xb40] ;  /* 0x000b400001107983 */ /* 0x000f220000300a00 */
[----:B------:R-:W-:-:S03]  /*26fc40*/  LOP3.LUT P5, RZ, R0, 0x8000000, RZ, 0xc0, !PT ;  /* 0x0800000000ff7812 */ /* 0x000fc600078ac0ff */
[----:B------:R-:W4:Y:S01]  /*26fc50*/  LDL.LU.64 R24, [R1+0xb30] ;  /* 0x000b300001187983 */ /* 0x000f220000300a00 */
[----:B------:R-:W-:Y:S02]  /*26fc60*/  PRMT R4, R10, 0x7770, RZ ;  /* 0x000077700a047816 */ /* 0x000fe400000000ff */
[----:B------:R-:W-:Y:S02]  /*26fc70*/  LOP3.LUT P4, RZ, R0, 0x4000000, RZ, 0xc0, !PT ;  /* 0x0400000000ff7812 */ /* 0x000fe4000788c0ff */
[----:B------:R-:W-:Y:S02]  /*26fc80*/  PRMT R9, R10, 0x7771, RZ ;  /* 0x000077710a097816 */ /* 0x000fe400000000ff */
[C---:B------:R-:W-:Y:S02]  /*26fc90*/  LOP3.LUT P3, RZ, R0.reuse, 0x2000000, RZ, 0xc0, !PT ;  /* 0x0200000000ff7812 */ /* 0x040fe4000786c0ff */
[C---:B------:R-:W-:Y:S02]  /*26fca0*/  LOP3.LUT P2, RZ, R0.reuse, 0x1000000, RZ, 0xc0, !PT ;  /* 0x0100000000ff7812 */ /* 0x040fe4000784c0ff */
[----:B------:R-:W-:Y:S01]  /*26fcb0*/  LOP3.LUT P6, RZ, R0, 0x800000, RZ, 0xc0, !PT ;  /* 0x0080000000ff7812 */ /* 0x000fe200078cc0ff */
[----:B--2---:R0:W-:Y:S04]  /*26fcc0*/  @P5 STG.E.U8 desc[UR20][R14.64], R4 ;  /* 0x000000040e005986 */ /* 0x0041e8000c101114 */
[----:B0-----:R-:W2:Y:S04]  /*26fcd0*/  LDL.LU.64 R14, [R1+0xb38] ;  /* 0x000b3800010e7983 */ /* 0x001ea80000300a00 */
[----:B------:R-:W2:Y:S04]  /*26fce0*/  LDL.LU.64 R26, [R1+0xb28] ;  /* 0x000b2800011a7983 */ /* 0x000ea80000300a00 */
[----:B------:R-:W2:Y:S04]  /*26fcf0*/  LDL.LU R11, [R1+0x4f8] ;  /* 0x0004f800010b7983 */ /* 0x000ea80000300800 */
[----:B---3--:R0:W-:Y:S04]  /*26fd00*/  @P4 STG.E.U8 desc[UR20][R12.64], R9 ;  /* 0x000000090c004986 */ /* 0x0081e8000c101114 */
[----:B0-----:R-:W3:Y:S01]  /*26fd10*/  LDL.LU.64 R12, [R1+0xb18] ;  /* 0x000b1800010c7983 */ /* 0x001ee20000300a00 */
[----:B------:R-:W-:-:S05]  /*26fd20*/  PRMT R9, R10, 0x7772, RZ ;  /* 0x000077720a097816 */ /* 0x000fca00000000ff */
[----:B------:R0:W-:Y:S04]  /*26fd30*/  @P3 STG.E.U8 desc[UR20][R20.64], R9 ;  /* 0x0000000914003986 */ /* 0x0001e8000c101114 */
[----:B0-----:R-:W3:Y:S01]  /*26fd40*/  LDL.LU.64 R20, [R1+0xb20] ;  /* 0x000b200001147983 */ /* 0x001ee20000300a00 */
[----:B------:R-:W-:-:S05]  /*26fd50*/  PRMT R9, R10, 0x7773, RZ ;  /* 0x000077730a097816 */ /* 0x000fca00000000ff */
[----:B----4-:R0:W-:Y:S04]  /*26fd60*/  @P2 STG.E.U8 desc[UR20][R18.64], R9 ;  /* 0x0000000912002986 */ /* 0x0101e8000c101114 */
[----:B0-----:R-:W4:Y:S01]  /*26fd70*/  LDL.LU.64 R18, [R1+0xb10] ;  /* 0x000b100001127983 */ /* 0x001f220000300a00 */
[----:B------:R-:W-:-:S03]  /*26fd80*/  PRMT R9, R29, 0x7770, RZ ;  /* 0x000077701d097816 */ /* 0x000fc600000000ff */
[----:B------:R-:W4:Y:S04]  /*26fd90*/  LDL.LU R10, [R1+0x51c] ;  /* 0x00051c00010a7983 */ /* 0x000f280000300800 */
[----:B------:R0:W-:Y:S04]  /*26fda0*/  @P6 STG.E.U8 desc[UR20][R22.64], R9 ;  /* 0x0000000916006986 */ /* 0x0001e8000c101114 */
[----:B0-----:R-:W4:Y:S01]  /*26fdb0*/  LDL.LU.64 R22, [R1+0xb08] ;  /* 0x000b080001167983 */ /* 0x001f220000300a00 */
[----:B------:R-:W-:-:S04]  /*26fdc0*/  LOP3.LUT P0, RZ, R0, 0x100000, RZ, 0xc0, !PT ;  /* 0x0010000000ff7812 */ /* 0x000fc8000780c0ff */
[----:B------:R-:W-:Y:S02]  /*26fdd0*/  P2R R2, PR, RZ, 0x1 ;  /* 0x00000001ff027803 */ /* 0x000fe40000000000 */
[----:B------:R-:W-:-:S04]  /*26fde0*/  LOP3.LUT P0, RZ, R0, 0x200000, RZ, 0xc0, !PT ;  /* 0x0020000000ff7812 */ /* 0x000fc8000780c0ff */
[----:B------:R-:W-:Y:S02]  /*26fdf0*/  P2R R3, PR, RZ, 0x1 ;  /* 0x00000001ff037803 */ /* 0x000fe40000000000 */
[C---:B------:R-:W-:Y:S02]  /*26fe00*/  LOP3.LUT P0, RZ, R0.reuse, 0x400000, RZ, 0xc0, !PT ;  /* 0x0040000000ff7812 */ /* 0x040fe4000780c0ff */
[----:B------:R-:W-:Y:S02]  /*26fe10*/  PRMT R9, R29, 0x7771, RZ ;  /* 0x000077711d097816 */ /* 0x000fe400000000ff */
[----:B------:R-:W-:-:S04]  /*26fe20*/  LOP3.LUT P5, RZ, R0, 0x200, RZ, 0xc0, !PT ;  /* 0x0000020000ff7812 */ /* 0x000fc800078ac0ff */
[----:B------:R-:W-:Y:S02]  /*26fe30*/  P2R R4, PR, RZ, 0x20 ;  /* 0x00000020ff047803 */ /* 0x000fe40000000000 */
[----:B------:R-:W-:-:S03]  /*26fe40*/  LOP3.LUT P5, RZ, R0, 0x800, RZ, 0xc0, !PT ;  /* 0x0000080000ff7812 */ /* 0x000fc600078ac0ff */
[----:B------:R0:W-:Y:S01]  /*26fe50*/  @P0 STG.E.U8 desc[UR20][R16.64], R9 ;  /* 0x0000000910000986 */ /* 0x0001e2000c101114 */
[----:B------:R-:W-:Y:S02]  /*26fe60*/  ISETP.NE.AND P0, PT, R3, RZ, PT ;  /* 0x000000ff0300720c */ /* 0x000fe40003f05270 */
[----:B------:R-:W-:Y:S02]  /*26fe70*/  P2R R5, PR, RZ, 0x20 ;  /* 0x00000020ff057803 */ /* 0x000fe40000000000 */
[C---:B------:R-:W-:Y:S02]  /*26fe80*/  LOP3.LUT P5, RZ, R0.reuse, 0x2000, RZ, 0xc0, !PT ;  /* 0x0000200000ff7812 */ /* 0x040fe400078ac0ff */
[----:B------:R-:W-:Y:S02]  /*26fe90*/  PRMT R3, R29, 0x7772, RZ ;  /* 0x000077721d037816 */ /* 0x000fe400000000ff */
[----:B------:R-:W-:Y:S02]  /*26fea0*/  P2R R6, PR, RZ, 0x20 ;  /* 0x00000020ff067803 */ /* 0x000fe40000000000 */
[----:B------:R-:W-:-:S04]  /*26feb0*/  LOP3.LUT P5, RZ, R0, 0x8000, RZ, 0xc0, !PT ;  /* 0x0000800000ff7812 */ /* 0x000fc800078ac0ff */
[----:B------:R-:W-:Y:S01]  /*26fec0*/  P2R R7, PR, RZ, 0x20 ;  /* 0x00000020ff077803 */ /* 0x000fe20000000000 */
[----:B0-----:R-:W4:Y:S04]  /*26fed0*/  LDL.LU R17, [R1+0x73e0] ;  /* 0x0073e00001117983 */ /* 0x001f280000300800 */
[----:B------:R-:W-:Y:S01]  /*26fee0*/  @P0 STG.E.U8 desc[UR20][R24.64], R3 ;  /* 0x0000000318000986 */ /* 0x000fe2000c101114 */
[----:B------:R-:W-:Y:S02]  /*26fef0*/  ISETP.NE.AND P0, PT, R2, RZ, PT ;  /* 0x000000ff0200720c */ /* 0x000fe40003f05270 */
[----:B------:R-:W-:Y:S02]  /*26ff00*/  LOP3.LUT P5, RZ, R0, 0x10000, RZ, 0xc0, !PT ;  /* 0x0001000000ff7812 */ /* 0x000fe400078ac0ff */
[----:B------:R-:W-:-:S02]  /*26ff10*/  PRMT R2, R29, 0x7773, RZ ;  /* 0x000077731d027816 */ /* 0x000fc400000000ff */
[----:B------:R-:W4:Y:S01]  /*26ff20*/  LDL.LU.64 R28, [R1+0xb00] ;  /* 0x000b0000011c7983 */ /* 0x000f220000300a00 */
[----:B------:R-:W-:Y:S02]  /*26ff30*/  P2R R8, PR, RZ, 0x20 ;  /* 0x00000020ff087803 */ /* 0x000fe40000000000 */
[----:B------:R-:W-:-:S04]  /*26ff40*/  LOP3.LUT P5, RZ, R0, 0x40000, RZ, 0xc0, !PT ;  /* 0x0004000000ff7812 */ /* 0x000fc800078ac0ff */
[----:B--2---:R0:W-:Y:S02]  /*26ff50*/  @P0 STG.E.U8 desc[UR20][R14.64], R2 ;  /* 0x000000020e000986 */ /* 0x0041e4000c101114 */
[----:B0-----:R-:W-:Y:S02]  /*26ff60*/  PRMT R2, R11, 0x7770, RZ ;  /* 0x000077700b027816 */ /* 0x001fe400000000ff */
[----:B------:R-:W2:Y:S04]  /*26ff70*/  LDL.LU.64 R14, [R1+0xaf8] ;  /* 0x000af800010e7983 */ /* 0x000ea80000300a00 */
[----:B------:R-:W2:Y:S04]  /*26ff80*/  LDL.LU R16, [R1+0x4fc] ;  /* 0x0004fc0001107983 */ /* 0x000ea80000300800 */
[----:B------:R-:W2:Y:S04]  /*26ff90*/  LDL.LU R24, [R1+0x378c] ;  /* 0x00378c0001187983 */ /* 0x000ea80000300800 */
[----:B------:R0:W-:Y:S01]  /*26ffa0*/  @P5 STG.E.U8 desc[UR20][R26.64], R2 ;  /* 0x000000021a005986 */ /* 0x0001e2000c101114 */
[----:B------:R-:W-:-:S02]  /*26ffb0*/  ISETP.NE.AND P5, PT, R8, RZ, PT ;  /* 0x000000ff0800720c */ /* 0x000fc40003fa5270 */
[----:B0-----:R-:W-:-:S11]  /*26ffc0*/  PRMT R2, R11, 0x7771, RZ ;  /* 0x000077710b027816 */ /* 0x001fd600000000ff */
[----:B---3--:R0:W-:Y:S01]  /*26ffd0*/  @P5 STG.E.U8 desc[UR20][R12.64], R2 ;  /* 0x000000020c005986 */ /* 0x0081e2000c101114 */
[----:B------:R-:W-:Y:S02]  /*26ffe0*/  ISETP.NE.AND P5, PT, R7, RZ, PT ;  /* 0x000000ff0700720c */ /* 0x000fe40003fa5270 */
[----:B0-----:R-:W-:Y:S01]  /*26fff0*/  PRMT R2, R11, 0x7772, RZ ;  /* 0x000077720b027816 */ /* 0x001fe200000000ff */
[----:B------:R-:W3:Y:S04]  /*270000*/  LDL.LU.64 R12, [R1+0xad8] ;  /* 0x000ad800010c7983 */ /* 0x000ee80000300a00 */
[----:B------:R-:W3:Y:S06]  /*270010*/  LDL R26, [R1+0x3788] ;  /* 0x00378800011a7983 */ /* 0x000eec0000100800 */
[----:B------:R0:W-:Y:S01]  /*270020*/  @P5 STG.E.U8 desc[UR20][R20.64], R2 ;  /* 0x0000000214005986 */ /* 0x0001e2000c101114 */
[----:B------:R-:W-:-:S03]  /*270030*/  ISETP.NE.AND P5, PT, R6, RZ, PT ;  /* 0x000000ff0600720c */ /* 0x000fc60003fa5270 */
[----:B------:R-:W3:Y:S04]  /*270040*/  LDL.LU.64 R6, [R1+0xaf0] ;  /* 0x000af00001067983 */ /* 0x000ee80000300a00 */
[----:B------:R-:W3:Y:S01]  /*270050*/  LDL.LU.64 R8, [R1+0xae0] ;  /* 0x000ae00001087983 */ /* 0x000ee20000300a00 */
[----:B0-----:R-:W-:-:S05]  /*270060*/  PRMT R2, R11, 0x7773, RZ ;  /* 0x000077730b027816 */ /* 0x001fca00000000ff */
[----:B----4-:R0:W-:Y:S01]  /*270070*/  @P5 STG.E.U8 desc[UR20][R18.64], R2 ;  /* 0x0000000212005986 */ /* 0x0101e2000c101114 */
[----:B------:R-:W-:Y:S02]  /*270080*/  ISETP.NE.AND P5, PT, R5, RZ, PT ;  /* 0x000000ff0500720c */ /* 0x000fe40003fa5270 */
[----:B0-----:R-:W-:Y:S01]  /*270090*/  PRMT R2, R10, 0x7770, RZ ;  /* 0x000077700a027816 */ /* 0x001fe200000000ff */
[----:B------:R-:W4:Y:S04]  /*2700a0*/  LDL.LU R19, [R1+0x3780] ;  /* 0x0037800001137983 */ /* 0x000f280000300800 */
[----:B------:R-:W4:Y:S04]  /*2700b0*/  LDL.LU.64 R20, [R1+0xad0] ;  /* 0x000ad00001147983 */ /* 0x000f280000300a00 */
[----:B------:R-:W4:Y:S04]  /*2700c0*/  LDL.LU R11, [R1+0x4e0] ;  /* 0x0004e000010b7983 */ /* 0x000f280000300800 */
[----:B------:R0:W-:Y:S01]  /*2700d0*/  @P5 STG.E.U8 desc[UR20][R22.64], R2 ;  /* 0x0000000216005986 */ /* 0x0001e2000c101114 */
[----:B------:R-:W-:-:S03]  /*2700e0*/  ISETP.NE.AND P5, PT, R4, RZ, PT ;  /* 0x000000ff0400720c */ /* 0x000fc60003fa5270 */
[----:B0-----:R-:W4:Y:S04]  /*2700f0*/  LDL.LU R22, [R1+0x3784] ;  /* 0x0037840001167983 */ /* 0x001f280000300800 */
[----:B------:R-:W4:Y:S01]  /*270100*/  LDL.LU.64 R4, [R1+0xae8] ;  /* 0x000ae80001047983 */ /* 0x000f220000300a00 */
[----:B------:R-:W-:Y:S02]  /*270110*/  PRMT R2, R10, 0x7771, RZ ;  /* 0x000077710a027816 */ /* 0x000fe400000000ff */
[C---:B------:R-:W-:Y:S02]  /*270120*/  LOP3.LUT P4, RZ, R0.reuse, 0x100, RZ, 0xc0, !PT ;  /* 0x0000010000ff7812 */ /* 0x040fe4000788c0ff */
[C---:B------:R-:W-:Y:S02]  /*270130*/  LOP3.LUT P1, RZ, R0.reuse, 0x80, RZ, 0xc0, !PT ;  /* 0x0000008000ff7812 */ /* 0x040fe4000782c0ff */
[----:B------:R-:W-:-:S02]  /*270140*/  LOP3.LUT P3, RZ, R0, 0x20, RZ, 0xc0, !PT ;  /* 0x0000002000ff7812 */ /* 0x000fc4000786c0ff */
[----:B------:R-:W-:Y:S01]  /*270150*/  LOP3.LUT P2, RZ, R0, 0x8, RZ, 0xc0, !PT ;  /* 0x0000000800ff7812 */ /* 0x000fe2000784c0ff */
[----:B------:R0:W-:Y:S04]  /*270160*/  @P5 STG.E.U8 desc[UR20][R28.64], R2 ;  /* 0x000000021c005986 */ /* 0x0001e8000c101114 */
[----:B0-----:R-:W4:Y:S01]  /*270170*/  LDL.LU.64 R28, [R1+0xac8] ;  /* 0x000ac800011c7983 */ /* 0x001f220000300a00 */
[----:B------:R-:W-:-:S05]  /*270180*/  PRMT R2, R10, 0x7772, RZ ;  /* 0x000077720a027816 */ /* 0x000fca00000000ff */
[----:B--2---:R0:W-:Y:S04]  /*270190*/  @P4 STG.E.U8 desc[UR20][R14.64], R2 ;  /* 0x000000020e004986 */ /* 0x0041e8000c101114 */
[----:B0-----:R-:W2:Y:S01]  /*2701a0*/  LDL.LU.64 R14, [R1+0xac0] ;  /* 0x000ac000010e7983 */ /* 0x001ea20000300a00 */
[----:B------:R-:W-:-:S05]  /*2701b0*/  PRMT R2, R10, 0x7773, RZ ;  /* 0x000077730a027816 */ /* 0x000fca00000000ff */
[----:B---3--:R0:W-:Y:S02]  /*2701c0*/  @P1 STG.E.U8 desc[UR20][R6.64], R2 ;  /* 0x0000000206001986 */ /* 0x0081e4000c101114 */
[C---:B0-----:R-:W-:Y:S02]  /*2701d0*/  PRMT R2, R16.reuse, 0x7770, RZ ;  /* 0x0000777010027816 */ /* 0x041fe400000000ff */
[----:B------:R-:W3:Y:S04]  /*2701e0*/  LDL.LU.64 R6, [R1+0xab8] ;  /* 0x000ab80001067983 */ /* 0x000ee80000300a00 */
[----:B------:R-:W3:Y:S04]  /*2701f0*/  LDL.LU R10, [R1+0x90] ;  /* 0x00009000010a7983 */ /* 0x000ee80000300800 */
[----:B----4-:R0:W-:Y:S02]  /*270200*/  @P3 STG.E.U8 desc[UR20][R4.64], R2 ;  /* 0x0000000204003986 */ /* 0x0101e4000c101114 */
[----:B0-----:R-:W-:-:S05]  /*270210*/  PRMT R2, R16, 0x7771, RZ ;  /* 0x0000777110027816 */ /* 0x001fca00000000ff */
[----:B------:R0:W-:Y:S04]  /*270220*/  @P2 STG.E.U8 desc[UR20][R12.64], R2 ;  /* 0x000000020c002986 */ /* 0x0001e8000c101114 */
[----:B0-----:R-:W4:Y:S01]  /*270230*/  LDL.LU.64 R12, [R1+0xab0] ;  /* 0x000ab000010c7983 */ /* 0x001f220000300a00 */
[----:B------:R-:W-:-:S04]  /*270240*/  LOP3.LUT P6, RZ, R0, 0x4, RZ, 0xc0, !PT ;  /* 0x0000000400ff7812 */ /* 0x000fc800078cc0ff */
[----:B------:R-:W-:Y:S01]  /*270250*/  ISETP.LT.AND P2, PT, R24, UR4, !P6 ;  /* 0x0000000418007c0c */ /* 0x000fe2000f741270 */
[----:B------:R-:W-:Y:S02]  /*270260*/  ULDC UR4, c[0x0][0x228] ;  /* 0x00008a0000047ab9 */ /* 0x000fe40000000800 */
[----:B------:R-:W-:Y:S02]  /*270270*/  ISETP.LT.AND P6, PT, R26, UR4, !P6 ;  /* 0x000000041a007c0c */ /* 0x000fe4000f7c1270 */
[----:B------:R-:W-:Y:S02]  /*270280*/  PRMT R2, R16, 0x7772, RZ ;  /* 0x0000777210027816 */ /* 0x000fe400000000ff */
[----:B------:R-:W-:Y:S01]  /*270290*/  LOP3.LUT P0, RZ, R0, 0x2, RZ, 0xc0, !PT ;  /* 0x0000000200ff7812 */ /* 0x000fe2000780c0ff */
[----:B------:R-:W-:-:S05]  /*2702a0*/  ULDC UR4, c[0x0][0x228] ;  /* 0x00008a0000047ab9 */ /* 0x000fca0000000800 */
[----:B------:R0:W-:Y:S02]  /*2702b0*/  @P2 STG.E.U8 desc[UR20][R8.64], R2 ;  /* 0x0000000208002986 */ /* 0x0001e4000c101114 */
[----:B0-----:R-:W-:-:S05]  /*2702c0*/  PRMT R2, R16, 0x7773, RZ ;  /* 0x0000777310027816 */ /* 0x001fca00000000ff */
[----:B------:R0:W-:Y:S01]  /*2702d0*/  @P6 STG.E.U8 desc[UR20][R20.64], R2 ;  /* 0x0000000214006986 */ /* 0x0001e2000c101114 */
[----:B------:R-:W-:Y:S01]  /*2702e0*/  ISETP.LT.AND P6, PT, R19, UR4, !P0 ;  /* 0x0000000413007c0c */ /* 0x000fe2000c7c1270 */
[----:B------:R-:W-:Y:S01]  /*2702f0*/  ULDC UR4, c[0x0][0x228] ;  /* 0x00008a0000047ab9 */ /* 0x000fe20000000800 */
[----:B0-----:R-:W-:-:S11]  /*270300*/  PRMT R2, R11, 0x7770, RZ ;  /* 0x000077700b027816 */ /* 0x001fd600000000ff */
[----:B------:R0:W-:Y:S01]  /*270310*/  @P6 STG.E.U8 desc[UR20][R28.64], R2 ;  /* 0x000000021c006986 */ /* 0x0001e2000c101114 */
[----:B------:R-:W-:Y:S01]  /*270320*/  ISETP.LT.AND P6, PT, R22, UR4, !P0 ;  /* 0x0000000416007c0c */ /* 0x000fe2000c7c1270 */
[----:B------:R-:W-:Y:S01]  /*270330*/  ULDC UR4, c[0x0][0x228] ;  /* 0x00008a0000047ab9 */ /* 0x000fe20000000800 */
[----:B0-----:R-:W-:Y:S01]  /*270340*/  PRMT R2, R11, 0x7771, RZ ;  /* 0x000077710b027816 */ /* 0x001fe200000000ff */
[----:B------:R-:W-:Y:S04]  /*270350*/  STL [R1+0x73d8], R17 ;  /* 0x0073d81101007387 */ /* 0x000fe80000100800 */
[----:B------:R-:W4:Y:S04]  /*270360*/  LDL.LU.64 R8, [R1+0xaa8] ;  /* 0x000aa80001087983 */ /* 0x000f280000300a00 */
[----:B------:R-:W4:Y:S04]  /*270370*/  LDL.LU.64 R20, [R1+0xa98] ;  /* 0x000a980001147983 */ /* 0x000f280000300a00 */
[----:B------:R-:W4:Y:S01]  /*270380*/  LDL.LU.64 R28, [R1+0xa90] ;  /* 0x000a9000011c7983 */ /* 0x000f220000300a00 */
[----:B------:R-:W-:-:S02]  /*270390*/  LOP3.LUT P5, RZ, R17, 0x4000, RZ, 0xc0, !PT ;  /* 0x0000400011ff7812 */ /* 0x000fc400078ac0ff */
[C---:B------:R-:W-:Y:S02]  /*2703a0*/  LOP3.LUT P4, RZ, R17.reuse, 0x2000, RZ, 0xc0, !PT ;  /* 0x0000200011ff7812 */ /* 0x040fe4000788c0ff */
[C---:B------:R-:W-:Y:S02]  /*2703b0*/  LOP3.LUT P3, RZ, R17.reuse, 0x1000, RZ, 0xc0, !PT ;  /* 0x0000100011ff7812 */ /* 0x040fe4000786c0ff */
[----:B------:R-:W-:Y:S01]  /*2703c0*/  LOP3.LUT P2, RZ, R17, 0x800, RZ, 0xc0, !PT ;  /* 0x0000080011ff7812 */ /* 0x000fe2000784c0ff */
[----:B--2---:R0:W-:Y:S01]  /*2703d0*/  @P6 STG.E.U8 desc[UR20][R14.64], R2 ;  /* 0x000000020e006986 */ /* 0x0041e2000c101114 */
[----:B------:R-:W-:Y:S01]  /*2703e0*/  ISETP.LT.AND P6, PT, R24, UR4, !P0 ;  /* 0x0000000418007c0c */ /* 0x000fe2000c7c1270 */
[----:B------:R-:W-:Y:S02]  /*2703f0*/  ULDC UR4, c[0x0][0x228] ;  /* 0x00008a0000047ab9 */ /* 0x000fe40000000800 */
[----:B------:R-:W-:Y:S02]  /*270400*/  ISETP.LT.AND P0, PT, R26, UR4, !P0 ;  /* 0x000000041a007c0c */ /* 0x000fe4000c701270 */
[----:B------:R-:W-:Y:S01]  /*270410*/  LOP3.LUT P1, RZ, R0, 0x1, RZ, 0xc0, !PT ;  /* 0x0000000100ff7812 */ /* 0x000fe2000782c0ff */
[----:B------:R-:W-:Y:S01]  /*270420*/  ULDC UR4, c[0x0][0x228] ;  /* 0x00008a0000047ab9 */ /* 0x000fe20000000800 */
[C---:B0-----:R-:W-:Y:S01]  /*270430*/  PRMT R2, R11.reuse, 0x7772, RZ ;  /* 0x000077720b027816 */ /* 0x041fe200000000ff */
[----:B------:R-:W2:Y:S04]  /*270440*/  LDL.LU R14, [R1+0x4e4] ;  /* 0x0004e400010e7983 */ /* 0x000ea80000300800 */
[----:B------:R-:W2:Y:S04]  /*270450*/  LDL.LU.64 R16, [R1+0xa78] ;  /* 0x000a780001107983 */ /* 0x000ea80000300a00 */
[----:B---3--:R0:W-:Y:S04]  /*270460*/  @P6 STG.E.U8 desc[UR20][R6.64], R2 ;  /* 0x0000000206006986 */ /* 0x0081e8000c101114 */
[----:B------:R-:W1:Y:S01]  /*270470*/  LDS.128 R4, [R10] ;  /* 0x000000000a047984 */ /* 0x000e620000000c00 */
[----:B0-----:R-:W-:-:S05]  /*270480*/  PRMT R2, R11, 0x7773, RZ ;  /* 0x000077730b027816 */ /* 0x001fca00000000ff */
[----:B----4-:R0:W-:Y:S04]  /*270490*/  @P0 STG.E.U8 desc[UR20][R12.64], R2 ;  /* 0x000000020c000986 */ /* 0x0101e8000c101114 */
[----:B0-----:R-:W3:Y:S04]  /*2704a0*/  LDL.LU.64 R12, [R1+0xa58] ;  /* 0x000a5800010c7983 */ /* 0x001ee80000300a00 */
[----:B------:R0:W-:Y:S04]  /*2704b0*/  STL [R1+0x73dc], R10 ;  /* 0x0073dc0a01007387 */ /* 0x0001e80000100800 */
[----:B0-----:R-:W4:Y:S01]  /*2704c0*/  LDL.LU.64 R10, [R1+0xaa0] ;  /* 0x000aa000010a7983 */ /* 0x001f220000300a00 */
[----:B------:R-:W-:-:S02]  /*2704d0*/  ISETP.LT.AND P0, PT, R19, UR4, !P1 ;  /* 0x0000000413007c0c */ /* 0x000fc4000cf01270 */
[----:B-1----:R-:W-:Y:S01]  /*2704e0*/  PRMT R2, R4, 0x7770, RZ ;  /* 0x0000777004027816 */ /* 0x002fe200000000ff */
[----:B------:R-:W-:-:S10]  /*2704f0*/  ULDC UR4, c[0x0][0x228] ;  /* 0x00008a0000047ab9 */ /* 0x000fd40000000800 */
[----:B----4-:R0:W-:Y:S01]  /*270500*/  @P0 STG.E.U8 desc[UR20][R10.64], R2 ;  /* 0x000000020a000986 */ /* 0x0101e2000c101114 */
[----:B------:R-:W-:Y:S01]  /*270510*/  ISETP.LT.AND P0, PT, R22, UR4, !P1 ;  /* 0x0000000416007c0c */ /* 0x000fe2000cf01270 */
[----:B------:R-:W-:Y:S02]  /*270520*/  ULDC UR4, c[0x0][0x228] ;  /* 0x00008a0000047ab9 */ /* 0x000fe40000000800 */
[----:B0-----:R-:W4:Y:S01]  /*270530*/  LDL.LU.64 R10, [R1+0xa40] ;  /* 0x000a4000010a7983 */ /* 0x001f220000300a00 */
[----:B------:R-:W-:-:S09]  /*270540*/  PRMT R2, R4, 0x7771, RZ ;  /* 0x0000777104027816 */ /* 0x000fd200000000ff */
[----:B------:R0:W-:Y:S01]  /*270550*/  @P0 STG.E.U8 desc[UR20][R8.64], R2 ;  /* 0x0000000208000986 */ /* 0x0001e2000c101114 */
[----:B------:R-:W-:Y:S01]  /*270560*/  ISETP.LT.AND P0, PT, R24, UR4, !P1 ;  /* 0x0000000418007c0c */ /* 0x000fe2000cf01270 */
[----:B------:R-:W-:Y:S02]  /*270570*/  ULDC UR4, c[0x0][0x228] ;  /* 0x00008a0000047ab9 */ /* 0x000fe40000000800 */
[----:B0-----:R-:W4:Y:S01]  /*270580*/  LDL.LU.64 R8, [R1+0xa38] ;  /* 0x000a380001087983 */ /* 0x001f220000300a00 */
[----:B------:R-:W-:-:S09]  /*270590*/  PRMT R2, R4, 0x7772, RZ ;  /* 0x0000777204027816 */ /* 0x000fd200000000ff */
[----:B------:R0:W-:Y:S01]  /*2705a0*/  @P0 STG.E.U8 desc[UR20][R20.64], R2 ;  /* 0x0000000214000986 */ /* 0x0001e2000c101114 */
[----:B------:R-:W-:Y:S02]  /*2705b0*/  ISETP.LT.AND P0, PT, R26, UR4, !P1 ;  /* 0x000000041a007c0c */ /* 0x000fe4000cf01270 */
[----:B------:R-:W-:Y:S01]  /*2705c0*/  PRMT R4, R4, 0x7773, RZ ;  /* 0x0000777304047816 */ /* 0x000fe200000000ff */
[----:B------:R-:W-:Y:S01]  /*2705d0*/  ULDC UR4, c[0x0][0x228] ;  /* 0x00008a0000047ab9 */ /* 0x000fe20000000800 */
[----:B0-----:R-:W4:Y:S09]  /*2705e0*/  LDL.LU.64 R20, [R1+0x9f0] ;  /* 0x0009f00001147983 */ /* 0x001f320000300a00 */
[----:B------:R0:W-:Y:S01]  /*2705f0*/  @P0 STG.E.U8 desc[UR20][R28.64], R4 ;  /* 0x000000041c000986 */ /* 0x0001e2000c101114 */
[----:B------:R-:W-:-:S02]  /*270600*/  ISETP.LT.AND P0, PT, R19, UR4, !P5 ;  /* 0x0000000413007c0c */ /* 0x000fc4000ef01270 */
[----:B--2---:R-:W-:Y:S01]  /*270610*/  PRMT R2, R14, 0x7770, RZ ;  /* 0x000077700e027816 */ /* 0x004fe200000000ff */
[----:B------:R-:W-:Y:S01]  /*270620*/  ULDC UR4, c[0x0][0x228] ;  /* 0x00008a0000047ab9 */ /* 0x000fe20000000800 */
[----:B0-----:R-:W2:Y:S09]  /*270630*/  LDL.LU.64 R28, [R1+0x9d8] ;  /* 0x0009d800011c7983 */ /* 0x001eb20000300a00 */
[----:B------:R0:W-:Y:S01]  /*270640*/  @P0 STG.E.U8 desc[UR20][R16.64], R2 ;  /* 0x0000000210000986 */ /* 0x0001e2000c101114 */
[----:B------:R-:W-:Y:S01]  /*270650*/  ISETP.LT.AND P0, PT, R22, UR4, !P5 ;  /* 0x0000000416007c0c */ /* 0x000fe2000ef01270 */
[----:B------:R-:W-:-:S02]  /*270660*/  ULDC UR4, c[0x0][0x228] ;  /* 0x00008a0000047ab9 */ /* 0x000fc40000000800 */
[----:B0-----:R-:W2:Y:S01]  /*270670*/  LDL.LU.64 R16, [R1+0x9d0] ;  /* 0x0009d00001107983 */ /* 0x001ea20000300a00 */
[----:B------:R-:W-:-:S09]  /*270680*/  PRMT R2, R14, 0x7771, RZ ;  /* 0x000077710e027816 */ /* 0x000fd200000000ff */
[----:B---3--:R0:W-:Y:S04]  /*270690*/  @P0 STG.E.U8 desc[UR20][R12.64], R2 ;  /* 0x000000020c000986 */ /* 0x0081e8000c101114 */
[----:B0-----:R-:W3:Y:S01]  /*2706a0*/  LDL.LU.64 R12, [R1+0x9c0] ;  /* 0x0009c000010c7983 */ /* 0x001ee20000300a00 */
[----:B------:R-:W-:Y:S01]  /*2706b0*/  ISETP.LT.AND P0, PT, R24, UR4, !P5 ;  /* 0x0000000418007c0c */ /* 0x000fe2000ef01270 */
[----:B------:R-:W-:Y:S01]  /*2706c0*/  ULDC UR4, c[0x0][0x228] ;  /* 0x00008a0000047ab9 */ /* 0x000fe20000000800 */
[----:B------:R-:W-:Y:S02]  /*2706d0*/  PRMT R2, R14, 0x7772, RZ ;  /* 0x000077720e027816 */ /* 0x000fe400000000ff */
[----:B------:R-:W-:Y:S02]  /*2706e0*/  ISETP.LT.AND P5, PT, R26, UR4, !P5 ;  /* 0x000000041a007c0c */ /* 0x000fe4000efa1270 */
[----:B------:R-:W-:Y:S01]  /*2706f0*/  LOP3.LUT P6, RZ, R0, 0x10, RZ, 0xc0, !PT ;  /* 0x0000001000ff7812 */ /* 0x000fe200078cc0ff */
[----:B------:R-:W-:Y:S01]  /*270700*/  ULDC UR4, c[0x0][0x228] ;  /* 0x00008a0000047ab9 */ /* 0x000fe20000000800 */
[----:B------:R-:W3:Y:S05]  /*270710*/  LDL.LU R15, [R1+0x4e8] ;  /* 0x0004e800010f7983 */ /* 0x000eea0000300800 */
[----:B----4-:R0:W-:Y:S02]  /*270720*/  @P0 STG.E.U8 desc[UR20][R10.64], R2 ;  /* 0x000000020a000986 */ /* 0x0101e4000c101114 */
[----:B0-----:R-:W-:-:S05]  /*270730*/  PRMT R2, R14, 0x7773, RZ ;  /* 0x000077730e027816 */ /* 0x001fca00000000ff */
[----:B------:R0:W-:Y:S01]  /*270740*/  @P5 STG.E.U8 desc[UR20][R8.64], R2 ;  /* 0x0000000208005986 */ /* 0x0001e2000c101114 */
[----:B------:R-:W-:Y:S01]  /*270750*/  ISETP.LT.AND P5, PT, R19, UR4, !P6 ;  /* 0x0000000413007c0c */ /* 0x000fe2000f7a1270 */
[----:B------:R-:W-:Y:S01]  /*270760*/  ULDC UR4, c[0x0][0x228] ;  /* 0x00008a0000047ab9 */ /* 0x000fe20000000800 */
[C---:B0-----:R-:W-:Y:S01]  /*270770*/  PRMT R2, R5.reuse, 0x7770, RZ ;  /* 0x0000777005027816 */ /* 0x041fe200000000ff */
[----:B------:R-:W4:Y:S10]  /*270780*/  LDL.LU.64 R8, [R1+0x978] ;  /* 0x0009780001087983 */ /* 0x000f340000300a00 */
[----:B------:R0:W-:Y:S01]  /*270790*/  @P5 STG.E.U8 desc[UR20][R20.64], R2 ;  /* 0x0000000214005986 */ /* 0x0001e2000c101114 */
[----:B------:R-:W-:Y:S01]  /*2707a0*/  ISETP.LT.AND P5, PT, R22, UR4, !P6 ;  /* 0x0000000416007c0c */ /* 0x000fe2000f7a1270 */
[----:B------:R-:W-:Y:S01]  /*2707b0*/  ULDC UR4, c[0x0][0x228] ;  /* 0x00008a0000047ab9 */ /* 0x000fe20000000800 */
[C---:B0-----:R-:W-:Y:S01]  /*2707c0*/  PRMT R2, R5.reuse, 0x7771, RZ ;  /* 0x0000777105027816 */ /* 0x041fe200000000ff */
[----:B------:R-:W4:Y:S10]  /*2707d0*/  LDL.LU.64 R20, [R1+0x958] ;  /* 0x0009580001147983 */ /* 0x000f340000300a00 */
[----:B--2---:R0:W-:Y:S01]  /*2707e0*/  @P5 STG.E.U8 desc[UR20][R28.64], R2 ;  /* 0x000000021c005986 */ /* 0x0041e2000c101114 */
[----:B------:R-:W-:Y:S01]  /*2707f0*/  ISETP.LT.AND P5, PT, R24, UR4, !P6 ;  /* 0x0000000418007c0c */ /* 0x000fe2000f7a1270 */
[----:B------:R-:W-:Y:S01]  /*270800*/  ULDC UR4, c[0x0][0x228] ;  /* 0x00008a0000047ab9 */ /* 0x000fe20000000800 */
[C---:B0-----:R-:W-:Y:S01]  /*270810*/  PRMT R2, R5.reuse, 0x7772, RZ ;  /* 0x0000777205027816 */ /* 0x041fe200000000ff */
[----:B------:R-:W2:Y:S01]  /*270820*/  LDL.LU.64 R28, [R1+0x970] ;  /* 0x00097000011c7983 */ /* 0x000ea20000300a00 */
[----:B------:R-:W-:-:S03]  /*270830*/  PRMT R5, R5, 0x7773, RZ ;  /* 0x0000777305057816 */ /* 0x000fc600000000ff */
[----:B------:R-:W2:Y:S06]  /*270840*/  LDL.LU.64 R10, [R1+0x918] ;  /* 0x00091800010a7983 */ /* 0x000eac0000300a00 */
[----:B------:R-:W-:Y:S01]  /*270850*/  @P5 STG.E.U8 desc[UR20][R16.64], R2 ;  /* 0x0000000210005986 */ /* 0x000fe2000c101114 */
[----:B------:R-:W-:Y:S02]  /*270860*/  ISETP.LT.AND P5, PT, R26, UR4, !P6 ;  /* 0x000000041a007c0c */ /* 0x000fe4000f7a1270 */
[----:B------:R-:W-:Y:S01]  /*270870*/  LOP3.LUT P1, RZ, R0, 0x40, RZ, 0xc0, !PT ;  /* 0x0000004000ff7812 */ /* 0x000fe2000782c0ff */
[----:B------:R-:W-:-:S10]  /*270880*/  ULDC UR4, c[0x0][0x228] ;  /* 0x00008a0000047ab9 */ /* 0x000fd40000000800 */
[----:B---3--:R0:W-:Y:S04]  /*270890*/  @P5 STG.E.U8 desc[UR20][R12.64], R5 ;  /* 0x000000050c005986 */ /* 0x0081e8000c101114 */
[----:B0-----:R-:W3:Y:S04]  /*2708a0*/  LDL.LU.64 R4, [R1+0x990] ;  /* 0x0009900001047983 */ /* 0x001ee80000300a00 */
[----:B------:R-:W2:Y:S04]  /*2708b0*/  LDL.LU.64 R16, [R1+0x920] ;  /* 0x0009200001107983 */ /* 0x000ea80000300a00 */
[----:B------:R-:W2:Y:S01]  /*2708c0*/  LDL.LU.64 R12, [R1+0x930] ;  /* 0x00093000010c7983 */ /* 0x000ea20000300a00 */
[----:B------:R-:W-:-:S02]  /*2708d0*/  ISETP.LT.AND P5, PT, R19, UR4, !P1 ;  /* 0x0000000413007c0c */ /* 0x000fc4000cfa1270 */
[----:B------:R-:W-:Y:S01]  /*2708e0*/  PRMT R2, R15, 0x7770, RZ ;  /* 0x000077700f027816 */ /* 0x000fe200000000ff */
[----:B------:R-:W-:Y:S01]  /*2708f0*/  ULDC UR4, c[0x0][0x228] ;  /* 0x00008a0000047ab9 */ /* 0x000fe20000000800 */
[----:B------:R-:W-:-:S09]  /*270900*/  LOP3.LUT P0, RZ, R0, 0x400, RZ, 0xc0, !PT ;  /* 0x0000040000ff7812 */ /* 0x000fd2000780c0ff */
[----:B---3--:R0:W-:Y:S01]  /*270910*/  @P5 STG.E.U8 desc[UR20][R4.64], R2 ;  /* 0x0000000204005986 */ /* 0x0081e2000c101114 */
[----:B------:R-:W-:Y:S01]  /*270920*/  ISETP.LT.AND P5, PT, R22, UR4, !P1 ;  /* 0x0000000416007c0c */ /* 0x000fe2000cfa1270 */
[----:B------:R-:W-:Y:S02]  /*270930*/  ULDC UR4, c[0x0][0x228] ;  /* 0x00008a0000047ab9 */ /* 0x000fe40000000800 */
[----:B0-----:R-:W3:Y:S01]  /*270940*/  LDL.LU.64 R4, [R1+0x940] ;  /* 0x0009400001047983 */ /* 0x001ee20000300a00 */
[----:B------:R-:W-:-:S03]  /*270950*/  PRMT R2, R15, 0x7771, RZ ;  /* 0x000077710f027816 */ /* 0x000fc600000000ff */
[----:B------:R-:W3:Y:S06]  /*270960*/  LDL.LU R14, [R1+0x4ec] ;  /* 0x0004ec00010e7983 */ /* 0x000eec0000300800 */
        /* <DEDUP_REMOVED lines=10> */
[----:B--2---:R0:W-:Y:S04]  /*270a10*/  @P5 STG.E.U8 desc[UR20][R28.64], R2 ;  /* 0x000000021c005986 */ /* 0x0041e8000c101114 */
[----:B0-----:R-:W2:Y:S01]  /*270a20*/  LDL.LU.64 R28, [R1+0x950] ;  /* 0x00095000011c7983 */ /* 0x001ea20000300a00 */
[----:B------:R-:W-:Y:S02]  /*270a30*/  ISETP.LT.AND P5, PT, R19, UR4, !P0 ;  /* 0x0000000413007c0c */ /* 0x000fe4000c7a1270 */
[----:B------:R-:W-:Y:S01]  /*270a40*/  PRMT R2, R6, 0x7770, RZ ;  /* 0x0000777006027816 */ /* 0x000fe200000000ff */
[----:B------:R-:W-:-:S10]  /*270a50*/  ULDC UR4, c[0x0][0x228] ;  /* 0x00008a0000047ab9 */ /* 0x000fd40000000800 */
[----:B------:R0:W-:Y:S01]  /*270a60*/  @P5 STG.E.U8 desc[UR20][R10.64], R2 ;  /* 0x000000020a005986 */ /* 0x0001e2000c101114 */
[----:B------:R-:W-:Y:S01]  /*270a70*/  ISETP.LT.AND P5, PT, R22, UR4, !P0 ;  /* 0x0000000416007c0c */ /* 0x000fe2000c7a1270 */
[----:B------:R-:W-:Y:S01]  /*270a80*/  ULDC UR4, c[0x0][0x228] ;  /* 0x00008a0000047ab9 */ /* 0x000fe20000000800 */
[----:B0-----:R-:W-:Y:S02]  /*270a90*/  PRMT R2, R6, 0x7771, RZ ;  /* 0x0000777106027816 */ /* 0x001fe400000000ff */
[----:B------:R-:W-:Y:S01]  /*270aa0*/  LOP3.LUT P6, RZ, R0, 0x1000, RZ, 0xc0, !PT ;  /* 0x0000100000ff7812 */ /* 0x000fe200078cc0ff */
[----:B------:R-:W2:Y:S08]  /*270ab0*/  LDL.LU R10, [R1+0x73dc] ;  /* 0x0073dc00010a7983 */ /* 0x000eb00000300800 */
[----:B------:R0:W-:Y:S01]  /*270ac0*/  @P5 STG.E.U8 desc[UR20][R16.64], R2 ;  /* 0x0000000210005986 */ /* 0x0001e2000c101114 */
[----:B------:R-:W-:Y:S01]  /*270ad0*/  ISETP.LT.AND P5, PT, R24, UR4, !P0 ;  /* 0x0000000418007c0c */ /* 0x000fe2000c7a1270 */
[----:B------:R-:W-:Y:S01]  /*270ae0*/  ULDC UR4, c[0x0][0x228] ;  /* 0x00008a0000047ab9 */ /* 0x000fe20000000800 */
[----:B0-----:R-:W-:Y:S01]  /*270af0*/  PRMT R2, R6, 0x7772, RZ ;  /* 0x0000777206027816 */ /* 0x001fe200000000ff */
[----:B------:R-:W2:Y:S10]  /*270b00*/  LDL.LU R17, [R1+0x73d8] ;  /* 0x0073d80001117983 */ /* 0x000eb40000300800 */
[----:B------:R0:W-:Y:S01]  /*270b10*/  @P5 STG.E.U8 desc[UR20][R12.64], R2 ;  /* 0x000000020c005986 */ /* 0x0001e2000c101114 */
[----:B------:R-:W-:-:S02]  /*270b20*/  ISETP.LT.AND P5, PT, R26, UR4, !P0 ;  /* 0x000000041a007c0c */ /* 0x000fc4000c7a1270 */
[----:B------:R-:W-:Y:S01]  /*270b30*/  PRMT R6, R6, 0x7773, RZ ;  /* 0x0000777306067816 */ /* 0x000fe200000000ff */
[----:B------:R-:W-:Y:S01]  /*270b40*/  ULDC UR4, c[0x0][0x228] ;  /* 0x00008a0000047ab9 */ /* 0x000fe20000000800 */
[----:B0-----:R-:W2:Y:S09]  /*270b50*/  LDL.LU.64 R12, [R1+0x948] ;  /* 0x00094800010c7983 */ /* 0x001eb20000300a00 */
[----:B---3--:R0:W-:Y:S01]  /*270b60*/  @P5 STG.E.U8 desc[UR20][R4.64], R6 ;  /* 0x0000000604005986 */ /* 0x0081e2000c101114 */
[----:B------:R-:W-:-:S02]  /*270b70*/  ISETP.LT.AND P5, PT, R19, UR4, !P6 ;  /* 0x0000000413007c0c */ /* 0x000fc4000f7a1270 */
[----:B------:R-:W-:Y:S01]  /*270b80*/  PRMT R2, R14, 0x7770, RZ ;  /* 0x000077700e027816 */ /* 0x000fe200000000ff */
[----:B------:R-:W-:Y:S01]  /*270b90*/  ULDC UR4, c[0x0][0x228] ;  /* 0x00008a0000047ab9 */ /* 0x000fe20000000800 */
[----:B0-----:R-:W3:Y:S09]  /*270ba0*/  LDL.LU.64 R4, [R1+0x960] ;  /* 0x0009600001047983 */ /* 0x001ef20000300a00 */
[----:B----4-:R0:W-:Y:S01]  /*270bb0*/  @P5 STG.E.U8 desc[UR20][R8.64], R2 ;  /* 0x0000000208005986 */ /* 0x0101e2000c101114 */
[----:B------:R-:W-:Y:S01]  /*270bc0*/  ISETP.LT.AND P5, PT, R22, UR4, !P6 ;  /* 0x0000000416007c0c */ /* 0x000fe2000f7a1270 */
[----:B------:R-:W-:Y:S01]  /*270bd0*/  ULDC UR4, c[0x0][0x228] ;  /* 0x00008a0000047ab9 */ /* 0x000fe20000000800 */
[----:B0-----:R-:W-:Y:S01]  /*270be0*/  PRMT R2, R14, 0x7771, RZ ;  /* 0x000077710e027816 */ /* 0x001fe200000000ff */
[----:B------:R-:W4:Y:S10]  /*270bf0*/  LDL.LU.64 R8, [R1+0x988] ;  /* 0x0009880001087983 */ /* 0x000f340000300a00 */
[----:B------:R0:W-:Y:S01]  /*270c00*/  @P5 STG.E.U8 desc[UR20][R20.64], R2 ;  /* 0x0000000214005986 */ /* 0x0001e2000c101114 */
[----:B------:R-:W-:Y:S01]  /*270c10*/  ISETP.LT.AND P5, PT, R24, UR4, !P6 ;  /* 0x0000000418007c0c */ /* 0x000fe2000f7a1270 */
[----:B------:R-:W-:Y:S01]  /*270c20*/  ULDC UR4, c[0x0][0x228] ;  /* 0x00008a0000047ab9 */ /* 0x000fe20000000800 */
[----:B0-----:R-:W-:Y:S01]  /*270c30*/  PRMT R2, R14, 0x7772, RZ ;  /* 0x000077720e027816 */ /* 0x001fe200000000ff */
[----:B------:R-:W4:Y:S04]  /*270c40*/  LDL.LU.64 R20, [R1+0x9a0] ;  /* 0x0009a00001147983 */ /* 0x000f280000300a00 */
[----:B------:R-:W4:Y:S06]  /*270c50*/  LDL.LU R16, [R1+0x870] ;  /* 0x0008700001107983 */ /* 0x000f2c0000300800 */
[----:B--2---:R0:W-:Y:S04]  /*270c60*/  @P5 STG.E.U8 desc[UR20][R28.64], R2 ;  /* 0x000000021c005986 */ /* 0x0041e8000c101114 */
[----:B0-----:R-:W2:Y:S04]  /*270c70*/  LDL.LU.64 R2, [R1+0x968] ;  /* 0x0009680001027983 */ /* 0x001ea80000300a00 */
[----:B------:R-:W4:Y:S01]  /*270c80*/  LDL.LU.64 R28, [R1+0x980] ;  /* 0x00098000011c7983 */ /* 0x000f220000300a00 */
[----:B------:R-:W-:-:S02]  /*270c90*/  ISETP.LT.AND P5, PT, R26, UR4, !P6 ;  /* 0x000000041a007c0c */ /* 0x000fc4000f7a1270 */
[C---:B------:R-:W-:Y:S02]  /*270ca0*/  LOP3.LUT P1, RZ, R0.reuse, 0x4000, RZ, 0xc0, !PT ;  /* 0x0000400000ff7812 */ /* 0x040fe4000782c0ff */
[C---:B------:R-:W-:Y:S02]  /*270cb0*/  LOP3.LUT P0, RZ, R0.reuse, 0x20000, RZ, 0xc0, !PT ;  /* 0x0002000000ff7812 */ /* 0x040fe4000780c0ff */
[----:B------:R-:W-:Y:S02]  /*270cc0*/  LOP3.LUT P6, RZ, R0, 0x80000, RZ, 0xc0, !PT ;  /* 0x0008000000ff7812 */ /* 0x000fe400078cc0ff */
[----:B------:R-:W-:Y:S01]  /*270cd0*/  PRMT R0, R14, 0x7773, RZ ;  /* 0x000077730e007816 */ /* 0x000fe200000000ff */
[----:B------:R-:W-:Y:S01]  /*270ce0*/  ULDC UR4, c[0x0][0x228] ;  /* 0x00008a0000047ab9 */ /* 0x000fe20000000800 */
[----:B------:R-:W4:Y:S04]  /*270cf0*/  LDL.LU.64 R14, [R1+0x998] ;  /* 0x00099800010e7983 */ /* 0x000f280000300a00 */
[----:B--2---:R0:W-:Y:S01]  /*270d00*/  @P5 STG.E.U8 desc[UR20][R2.64], R0 ;  /* 0x0000000002005986 */ /* 0x0041e2000c101114 */
[----:B------:R-:W-:Y:S01]  /*270d10*/  ISETP.LT.AND P5, PT, R19, UR4, !P1 ;  /* 0x0000000413007c0c */ /* 0x000fe2000cfa1270 */
[----:B------:R-:W-:Y:S01]  /*270d20*/  ULDC UR4, c[0x0][0x228] ;  /* 0x00008a0000047ab9 */ /* 0x000fe20000000800 */
[----:B0-----:R-:W-:-:S11]  /*270d30*/  PRMT R0, R7, 0x7770, RZ ;  /* 0x0000777007007816 */ /* 0x001fd600000000ff */
[----:B------:R0:W-:Y:S01]  /*270d40*/  @P5 STG.E.U8 desc[UR20][R12.64], R0 ;  /* 0x000000000c005986 */ /* 0x0001e2000c101114 */
[----:B------:R-:W-:Y:S01]  /*270d50*/  ISETP.LT.AND P5, PT, R22, UR4, !P1 ;  /* 0x0000000416007c0c */ /* 0x000fe2000cfa1270 */
[----:B------:R-:W-:Y:S02]  /*270d60*/  ULDC UR4, c[0x0][0x228] ;  /* 0x00008a0000047ab9 */ /* 0x000fe40000000800 */
[----:B0-----:R-:W2:Y:S01]  /*270d70*/  LDL.LU.64 R12, [R1+0x9a8] ;  /* 0x0009a800010c7983 */ /* 0x001ea20000300a00 */
[----:B------:R-:W-:-:S09]  /*270d80*/  PRMT R0, R7, 0x7771, RZ ;  /* 0x0000777107007816 */ /* 0x000fd200000000ff */
[----:B---3--:R0:W-:Y:S04]  /*270d90*/  @P5 STG.E.U8 desc[UR20][R4.64], R0 ;  /* 0x0000000004005986 */ /* 0x0081e8000c101114 */
[----:B0-----:R-:W3:Y:S01]  /*270da0*/  LDL.LU.64 R4, [R1+0x9b0] ;  /* 0x0009b00001047983 */ /* 0x001ee20000300a00 */
[----:B------:R-:W-:Y:S02]  /*270db0*/  ISETP.LT.AND P5, PT, R24, UR4, !P1 ;  /* 0x0000000418007c0c */ /* 0x000fe4000cfa1270 */
[----:B------:R-:W-:Y:S01]  /*270dc0*/  PRMT R0, R7, 0x7772, RZ ;  /* 0x0000777207007816 */ /* 0x000fe200000000ff */
[----:B------:R-:W-:-:S10]  /*270dd0*/  ULDC UR4, c[0x0][0x228] ;  /* 0x00008a0000047ab9 */ /* 0x000fd40000000800 */
[----:B----4-:R0:W-:Y:S04]  /*270de0*/  @P5 STG.E.U8 desc[UR20][R8.64], R0 ;  /* 0x0000000008005986 */ /* 0x0101e8000c101114 */
[----:B0-----:R-:W4:Y:S01]  /*270df0*/  LDL.LU.64 R8, [R1+0x9b8] ;  /* 0x0009b80001087983 */ /* 0x001f220000300a00 */
[----:B------:R-:W-:Y:S02]  /*270e00*/  ISETP.LT.AND P5, PT, R26, UR4, !P1 ;  /* 0x000000041a007c0c */ /* 0x000fe4000cfa1270 */
[----:B------:R-:W-:Y:S01]  /*270e10*/  PRMT R7, R7, 0x7773, RZ ;  /* 0x0000777307077816 */ /* 0x000fe200000000ff */
[----:B------:R-:W-:Y:S01]  /*270e20*/  ULDC UR4, c[0x0][0x228] ;  /* 0x00008a0000047ab9 */ /* 0x000fe20000000800 */
[----:B------:R-:W-:-:S09]  /*270e30*/  PRMT R0, R16, 0x7770, RZ ;  /* 0x0000777010007816 */ /* 0x000fd200000000ff */
[----:B------:R0:W-:Y:S01]  /*270e40*/  @P5 STG.E.U8 desc[UR20][R20.64], R7 ;  /* 0x0000000714005986 */ /* 0x0001e2000c101114 */
[C---:B------:R-:W-:Y:S01]  /*270e50*/  ISETP.LT.AND P5, PT, R19.reuse, UR4, !P0 ;  /* 0x0000000413007c0c */ /* 0x040fe2000c7a1270 */
[----:B------:R-:W-:Y:S02]  /*270e60*/  ULDC UR4, c[0x0][0x228] ;  /* 0x00008a0000047ab9 */ /* 0x000fe40000000800 */
[----:B0-----:R-:W4:Y:S10]  /*270e70*/  LDL.LU.64 R20, [R1+0x9c8] ;  /* 0x0009c80001147983 */ /* 0x001f340000300a00 */
[----:B------:R0:W-:Y:S01]  /*270e80*/  @P5 STG.E.U8 desc[UR20][R28.64], R0 ;  /* 0x000000001c005986 */ /* 0x0001e2000c101114 */
        /* <DEDUP_REMOVED lines=10> */
[----:B--2---:R0:W-:Y:S01]  /*270f30*/  @P5 STG.E.U8 desc[UR20][R12.64], R0 ;  /* 0x000000000c005986 */ /* 0x0041e2000c101114 */
[----:B------:R-:W-:Y:S01]  /*270f40*/  ISETP.LT.AND P5, PT, R26, UR4, !P0 ;  /* 0x000000041a007c0c */ /* 0x000fe2000c7a1270 */
[----:B------:R-:W-:Y:S01]  /*270f50*/  ULDC UR4, c[0x0][0x228] ;  /* 0x00008a0000047ab9 */ /* 0x000fe20000000800 */
[----:B0-----:R-:W-:Y:S01]  /*270f60*/  PRMT R0, R16, 0x7773, RZ ;  /* 0x0000777310007816 */ /* 0x001fe200000000ff */
[----:B------:R-:W2:Y:S04]  /*270f70*/  LDL.LU.64 R12, [R1+0x9e0] ;  /* 0x0009e000010c7983 */ /* 0x000ea80000300a00 */
[----:B------:R-:W2:Y:S06]  /*270f80*/  LDL.LU.64 R2, [R1+0x9f8] ;  /* 0x0009f80001027983 */ /* 0x000eac0000300a00 */
[----:B---3--:R-:W-:Y:S04]  /*270f90*/  @P5 STG.E.U8 desc[UR20][R4.64], R0 ;  /* 0x0000000004005986 */ /* 0x008fe8000c101114 */
[----:B------:R-:W0:Y:S01]  /*270fa0*/  LDS.128 R4, [R10+0x400] ;  /* 0x000400000a047984 */ /* 0x000e220000000c00 */
[----:B------:R-:W-:Y:S01]  /*270fb0*/  ISETP.LT.AND P5, PT, R19, UR4, !P6 ;  /* 0x0000000413007c0c */ /* 0x000fe2000f7a1270 */
[----:B------:R-:W-:Y:S01]  /*270fc0*/  ULDC UR4, c[0x0][0x228] ;  /* 0x00008a0000047ab9 */ /* 0x000fe20000000800 */
[----:B0-----:R-:W-:Y:S01]  /*270fd0*/  PRMT R0, R4, 0x7770, RZ ;  /* 0x0000777004007816 */ /* 0x001fe200000000ff */
[----:B------:R-:W-:Y:S10]  /*270fe0*/  STL.64 [R1+0x73d0], R6 ;  /* 0x0073d00601007387 */ /* 0x000ff40000100a00 */
[----:B----4-:R0:W-:Y:S04]  /*270ff0*/  @P5 STG.E.U8 desc[UR20][R8.64], R0 ;  /* 0x0000000008005986 */ /* 0x0101e8000c101114 */
[----:B0-----:R-:W3:Y:S01]  /*271000*/  LDL.LU.64 R8, [R1+0xa10] ;  /* 0x000a100001087983 */ /* 0x001ee20000300a00 */
[----:B------:R-:W-:-:S02]  /*271010*/  ISETP.LT.AND P5, PT, R22, UR4, !P6 ;  /* 0x0000000416007c0c */ /* 0x000fc4000f7a1270 */
[----:B------:R-:W-:Y:S01]  /*271020*/  PRMT R0, R4, 0x7771, RZ ;  /* 0x0000777104007816 */ /* 0x000fe200000000ff */
[----:B------:R-:W-:-:S10]  /*271030*/  ULDC UR4, c[0x0][0x228] ;  /* 0x00008a0000047ab9 */ /* 0x000fd40000000800 */
[----:B------:R0:W-:Y:S01]  /*271040*/  @P5 STG.E.U8 desc[UR20][R20.64], R0 ;  /* 0x0000000014005986 */ /* 0x0001e2000c101114 */
[----:B------:R-:W-:Y:S01]  /*271050*/  ISETP.LT.AND P5, PT, R24, UR4, !P6 ;  /* 0x0000000418007c0c */ /* 0x000fe2000f7a1270 */
[----:B------:R-:W-:Y:S01]  /*271060*/  ULDC UR4, c[0x0][0x228] ;  /* 0x00008a0000047ab9 */ /* 0x000fe20000000800 */
[----:B0-----:R-:W-:Y:S01]  /*271070*/  PRMT R0, R4, 0x7772, RZ ;  /* 0x0000777204007816 */ /* 0x001fe200000000ff */
[----:B------:R-:W4:Y:S10]  /*271080*/  LDL.LU.64 R20, [R1+0xa30] ;  /* 0x000a300001147983 */ /* 0x000f340000300a00 */
[----:B------:R0:W-:Y:S01]  /*271090*/  @P5 STG.E.U8 desc[UR20][R28.64], R0 ;  /* 0x000000001c005986 */ /* 0x0001e2000c101114 */
[----:B------:R-:W-:-:S02]  /*2710a0*/  ISETP.LT.AND P5, PT, R26, UR4, !P6 ;  /* 0x000000041a007c0c */ /* 0x000fc4000f7a1270 */
[----:B------:R-:W-:Y:S01]  /*2710b0*/  PRMT R4, R4, 0x7773, RZ ;  /* 0x0000777304047816 */ /* 0x000fe200000000ff */
[----:B------:R-:W-:Y:S01]  /*2710c0*/  ULDC UR4, c[0x0][0x228] ;  /* 0x00008a0000047ab9 */ /* 0x000fe20000000800 */
[----:B0-----:R-:W-:Y:S01]  /*2710d0*/  PRMT R0, R11, 0x7770, RZ ;  /* 0x000077700b007816 */ /* 0x001fe200000000ff */
[----:B------:R-:W4:Y:S08]  /*2710e0*/  LDL.LU.64 R28, [R1+0xa08] ;  /* 0x000a0800011c7983 */ /* 0x000f300000300a00 */
[----:B------:R0:W-:Y:S01]  /*2710f0*/  @P5 STG.E.U8 desc[UR20][R14.64], R4 ;  /* 0x000000040e005986 */ /* 0x0001e2000c101114 */
[----:B------:R-:W-:Y:S01]  /*271100*/  ISETP.LT.AND P5, PT, R19, UR4, !P4 ;  /* 0x0000000413007c0c */ /* 0x000fe2000e7a1270 */
[----:B------:R-:W-:Y:S01]  /*271110*/  ULDC UR4, c[0x0][0x228] ;  /* 0x00008a0000047ab9 */ /* 0x000fe20000000800 */
[----:B------:R-:W-:-:S02]  /*271120*/  LOP3.LUT P1, RZ, R17, 0x400, RZ, 0xc0, !PT ;  /* 0x0000040011ff7812 */ /* 0x000fc4000782c0ff */
[C---:B------:R-:W-:Y:S02]  /*271130*/  LOP3.LUT P0, RZ, R17.reuse, 0x200, RZ, 0xc0, !PT ;  /* 0x0000020011ff7812 */ /* 0x040fe4000780c0ff */
[----:B------:R-:W-:Y:S02]  /*271140*/  LOP3.LUT P6, RZ, R17, 0x100, RZ, 0xc0, !PT ;  /* 0x0000010011ff7812 */ /* 0x000fe400078cc0ff */
[----:B------:R-:W4:Y:S04]  /*271150*/  LDL.LU.64 R16, [R1+0xa20] ;  /* 0x000a200001107983 */ /* 0x000f280000300a00 */
[----:B0-----:R-:W4:Y:S04]  /*271160*/  LDL.LU.64 R14, [R1+0xa50] ;  /* 0x000a5000010e7983 */ /* 0x001f280000300a00 */
[----:B--2---:R0:W-:Y:S01]  /*271170*/  @P5 STG.E.U8 desc[UR20][R12.64], R0 ;  /* 0x000000000c005986 */ /* 0x0041e2000c101114 */
[----:B------:R-:W-:Y:S01]  /*271180*/  ISETP.LT.AND P5, PT, R22, UR4, !P4 ;  /* 0x0000000416007c0c */ /* 0x000fe2000e7a1270 */
[----:B------:R-:W-:Y:S01]  /*271190*/  ULDC UR4, c[0x0][0x228] ;  /* 0x00008a0000047ab9 */ /* 0x000fe20000000800 */
[C---:B0-----:R-:W-:Y:S01]  /*2711a0*/  PRMT R0, R11.reuse, 0x7771, RZ ;  /* 0x000077710b007816 */ /* 0x041fe200000000ff */
[----:B------:R-:W2:Y:S04]  /*2711b0*/  LDL.LU.64 R12, [R1+0xa48] ;  /* 0x000a4800010c7983 */ /* 0x000ea80000300a00 */
[----:B------:R-:W2:Y:S06]  /*2711c0*/  LDL.LU R18, [R1+0x878] ;  /* 0x0008780001127983 */ /* 0x000eac0000300800 */
[----:B------:R0:W-:Y:S01]  /*2711d0*/  @P5 STG.E.U8 desc[UR20][R2.64], R0 ;  /* 0x0000000002005986 */ /* 0x0001e2000c101114 */
[----:B------:R-:W-:Y:S01]  /*2711e0*/  ISETP.LT.AND P5, PT, R24, UR4, !P4 ;  /* 0x0000000418007c0c */ /* 0x000fe2000e7a1270 */
[----:B------:R-:W-:Y:S01]  /*2711f0*/  ULDC UR4, c[0x0][0x228] ;  /* 0x00008a0000047ab9 */ /* 0x000fe20000000800 */
[----:B0-----:R-:W-:-:S11]  /*271200*/  PRMT R0, R11, 0x7772, RZ ;  /* 0x000077720b007816 */ /* 0x001fd600000000ff */
[----:B---3--:R0:W-:Y:S02]  /*271210*/  @P5 STG.E.U8 desc[UR20][R8.64], R0 ;  /* 0x0000000008005986 */ /* 0x0081e4000c101114 */
[----:B0-----:R-:W-:Y:S02]  /*271220*/  PRMT R0, R11, 0x7773, RZ ;  /* 0x000077730b007816 */ /* 0x001fe400000000ff */
[----:B------:R-:W3:Y:S04]  /*271230*/  LDL.LU.64 R10, [R1+0xa28] ;  /* 0x000a2800010a7983 */ /* 0x000ee80000300a00 */
[----:B------:R-:W3:Y:S01]  /*271240*/  LDL.LU.64 R6, [R1+0xa70] ;  /* 0x000a700001067983 */ /* 0x000ee20000300a00 */
[----:B------:R-:W-:Y:S01]  /*271250*/  ISETP.LT.AND P4, PT, R26, UR4, !P4 ;  /* 0x000000041a007c0c */ /* 0x000fe2000e781270 */
[----:B------:R-:W-:Y:S01]  /*271260*/  ULDC UR4, c[0x0][0x228] ;  /* 0x00008a0000047ab9 */ /* 0x000fe20000000800 */
[----:B------:R-:W-:-:S02]  /*271270*/  PRMT R2, R5, 0x7770, RZ ;  /* 0x0000777005027816 */ /* 0x000fc400000000ff */
[----:B------:R-:W-:Y:S01]  /*271280*/  ISETP.LT.AND P5, PT, R19, UR4, !P3 ;  /* 0x0000000413007c0c */ /* 0x000fe2000dfa1270 */
[----:B------:R-:W-:Y:S01]  /*271290*/  ULDC UR4, c[0x0][0x228] ;  /* 0x00008a0000047ab9 */ /* 0x000fe20000000800 */
[----:B------:R-:W3:Y:S07]  /*2712a0*/  LDL.LU.64 R8, [R1+0xa88] ;  /* 0x000a880001087983 */ /* 0x000eee0000300a00 */
[----:B----4-:R0:W-:Y:S01]  /*2712b0*/  @P4 STG.E.U8 desc[UR20][R20.64], R0 ;  /* 0x0000000014004986 */ /* 0x0101e2000c101114 */
[----:B------:R-:W-:Y:S01]  /*2712c0*/  ISETP.LT.AND P4, PT, R22, UR4, !P3 ;  /* 0x0000000416007c0c */ /* 0x000fe2000df81270 */
[----:B------:R-:W-:Y:S01]  /*2712d0*/  ULDC UR4, c[0x0][0x228] ;  /* 0x00008a0000047ab9 */ /* 0x000fe20000000800 */
[----:B0-----:R-:W-:Y:S01]  /*2712e0*/  PRMT R0, R5, 0x7771, RZ ;  /* 0x0000777105007816 */ /* 0x001fe200000000ff */
[----:B------:R-:W4:Y:S04]  /*2712f0*/  LDL.LU.64 R20, [R1+0xa60] ;  /* 0x000a600001147983 */ /* 0x000f280000300a00 */
[----:B------:R-:W-:Y:S01]  /*271300*/  @P5 STG.E.U8 desc[UR20][R28.64], R2 ;  /* 0x000000021c005986 */ /* 0x000fe2000c101114 */
[----:B------:R-:W-:-:S02]  /*271310*/  ISETP.LT.AND P5, PT, R24, UR4, !P3 ;  /* 0x0000000418007c0c */ /* 0x000fc4000dfa1270 */
[----:B------:R-:W-:Y:S01]  /*271320*/  ISETP.LT.AND P3, PT, R26, UR5, !P3 ;  /* 0x000000051a007c0c */ /* 0x000fe2000df61270 */
[----:B------:R-:W-:Y:S01]  /*271330*/  ULDC UR4, c[0x0][0x228] ;  /* 0x00008a0000047ab9 */ /* 0x000fe20000000800 */
[----:B------:R-:W-:Y:S01]  /*271340*/  ULDC UR5, c[0x0][0x228] ;  /* 0x00008a0000057ab9 */ /* 0x000fe20000000800 */
[----:B------:R0:W-:Y:S01]  /*271350*/  @P4 STG.E.U8 desc[UR20][R16.64], R0 ;  /* 0x0000000010004986 */ /* 0x0001e2000c101114 */
[----:B------:R-:W-:Y:S01]  /*271360*/  ISETP.LT.AND P4, PT, R19, UR4, !P2 ;  /* 0x0000000413007c0c */ /* 0x000fe2000d781270 */
[----:B------:R-:W-:Y:S01]  /*271370*/  ULDC UR4, c[0x0][0x228] ;  /* 0x00008a0000047ab9 */ /* 0x000fe20000000800 */
[C---:B0-----:R-:W-:Y:S02]  /*271380*/  PRMT R0, R5.reuse, 0x7772, RZ ;  /* 0x0000777205007816 */ /* 0x041fe400000000ff */
[----:B------:R-:W-:-:S03]  /*271390*/  PRMT R5, R5, 0x7773, RZ ;  /* 0x0000777305057816 */ /* 0x000fc600000000ff */
[----:B------:R0:W-:Y:S04]  /*2713a0*/  @P5 STG.E.U8 desc[UR20][R14.64], R0 ;  /* 0x000000000e005986 */ /* 0x0001e8000c101114 */
[----:B--2---:R1:W-:Y:S01]  /*2713b0*/  @P3 STG.E.U8 desc[UR20][R12.64], R5 ;  /* 0x000000050c003986 */ /* 0x0043e2000c101114 */
[----:B------:R-:W-:Y:S02]  /*2713c0*/  ISETP.LT.AND P3, PT, R22, UR4, !P2 ;  /* 0x0000000416007c0c */ /* 0x000fe4000d761270 */
[C---:B0-----:R-:W-:Y:S01]  /*2713d0*/  PRMT R0, R18.reuse, 0x7770, RZ ;  /* 0x0000777012007816 */ /* 0x041fe200000000ff */
[----:B------:R-:W-:Y:S01]  /*2713e0*/  ULDC UR4, c[0x0][0x228] ;  /* 0x00008a0000047ab9 */ /* 0x000fe20000000800 */
[----:B-1----:R-:W2:Y:S04]  /*2713f0*/  LDL.LU.64 R4, [R1+0xa68] ;  /* 0x000a680001047983 */ /* 0x002ea80000300a00 */
[----:B------:R-:W4:Y:S04]  /*271400*/  LDL.LU.64 R16, [R1+0xa80] ;  /* 0x000a800001107983 */ /* 0x000f280000300a00 */
[----:B------:R-:W4:Y:S04]  /*271410*/  LDL.LU.64 R14, [R1+0xa18] ;  /* 0x000a1800010e7983 */ /* 0x000f280000300a00 */
[----:B------:R-:W4:Y:S04]  /*271420*/  LDL.LU R29, [R1+0x87c] ;  /* 0x00087c00011d7983 */ /* 0x000f280000300800 */
[----:B------:R-:W4:Y:S04]  /*271430*/  LDL.LU.64 R12, [R1+0x910] ;  /* 0x00091000010c7983 */ /* 0x000f280000300a00 */
[----:B---3--:R0:W-:Y:S02]  /*271440*/  @P4 STG.E.U8 desc[UR20][R10.64], R0 ;  /* 0x000000000a004986 */ /* 0x0081e4000c101114 */
[----:B0-----:R-:W-:-:S02]  /*271450*/  PRMT R0, R18, 0x7771, RZ ;  /* 0x0000777112007816 */ /* 0x001fc400000000ff */
[----:B------:R-:W3:Y:S04]  /*271460*/  LDL.LU.64 R10, [R1+0x908] ;  /* 0x00090800010a7983 */ /* 0x000ee80000300a00 */
[----:B------:R0:W-:Y:S04]  /*271470*/  @P3 STG.E.U8 desc[UR20][R6.64], R0 ;  /* 0x0000000006003986 */ /* 0x0001e8000c101114 */
[----:B0-----:R-:W3:Y:S01]  /*271480*/  LDL.LU.64 R6, [R1+0x73d0] ;  /* 0x0073d00001067983 */ /* 0x001ee20000300a00 */
[----:B------:R-:W-:Y:S02]  /*271490*/  ISETP.LT.AND P5, PT, R24, UR5, !P2 ;  /* 0x0000000518007c0c */ /* 0x000fe4000d7a1270 */
[----:B------:R-:W-:Y:S01]  /*2714a0*/  ISETP.LT.AND P2, PT, R26, UR4, !P2 ;  /* 0x000000041a007c0c */ /* 0x000fe2000d741270 */
[----:B------:R-:W-:Y:S01]  /*2714b0*/  ULDC UR4, c[0x0][0x228] ;  /* 0x00008a0000047ab9 */ /* 0x000fe20000000800 */
[----:B------:R-:W-:-:S02]  /*2714c0*/  PRMT R2, R18, 0x7772, RZ ;  /* 0x0000777212027816 */ /* 0x000fc400000000ff */
[----:B------:R-:W-:Y:S02]  /*2714d0*/  PRMT R0, R18, 0x7773, RZ ;  /* 0x0000777312007816 */ /* 0x000fe400000000ff */
[----:B------:R-:W-:Y:S01]  /*2714e0*/  ISETP.LT.AND P4, PT, R19, UR4, !P1 ;  /* 0x0000000413007c0c */ /* 0x000fe2000cf81270 */
[----:B------:R-:W-:Y:S01]  /*2714f0*/  ULDC UR4, c[0x0][0x228] ;  /* 0x00008a0000047ab9 */ /* 0x000fe20000000800 */
[----:B------:R-:W-:Y:S01]  /*271500*/  ULDC UR5, c[0x0][0x228] ;  /* 0x00008a0000057ab9 */ /* 0x000fe20000000800 */
[----:B------:R-:W-:Y:S01]  /*271510*/  ISETP.LT.AND P3, PT, R22, UR4, !P1 ;  /* 0x0000000416007c0c */ /* 0x000fe2000cf61270 */
[----:B------:R-:W-:Y:S01]  /*271520*/  ULDC UR4, c[0x0][0x228] ;  /* 0x00008a0000047ab9 */ /* 0x000fe20000000800 */
[----:B--2---:R0:W-:Y:S04]  /*271530*/  @P5 STG.E.U8 desc[UR20][R4.64], R2 ;  /* 0x0000000204005986 */ /* 0x0041e8000c101114 */
[----:B------:R1:W-:Y:S01]  /*271540*/  @P2 STG.E.U8 desc[UR20][R8.64], R0 ;  /* 0x0000000008002986 */ /* 0x0003e2000c101114 */
[----:B------:R-:W-:Y:S01]  /*271550*/  ISETP.LT.AND P2, PT, R24, UR5, !P1 ;  /* 0x0000000518007c0c */ /* 0x000fe2000cf41270 */
[----:B------:R-:W-:Y:S01]  /*271560*/  ULDC UR5, c[0x0][0x228] ;  /* 0x00008a0000057ab9 */ /* 0x000fe20000000800 */
[----:B------:R-:W-:-:S02]  /*271570*/  ISETP.LT.AND P1, PT, R26, UR4, !P1 ;  /* 0x000000041a007c0c */ /* 0x000fc4000cf21270 */
[----:B------:R-:W-:Y:S02]  /*271580*/  ISETP.LT.AND P5, PT, R19, UR5, !P0 ;  /* 0x0000000513007c0c */ /* 0x000fe4000c7a1270 */
[C---:B----4-:R-:W-:Y:S01]  /*271590*/  PRMT R3, R29.reuse, 0x7770, RZ ;  /* 0x000077701d037816 */ /* 0x050fe200000000ff */
[----:B------:R-:W-:Y:S01]  /*2715a0*/  ULDC UR4, c[0x0][0x228] ;  /* 0x00008a0000047ab9 */ /* 0x000fe20000000800 */
[----:B------:R-:W-:Y:S01]  /*2715b0*/  ULDC UR5, c[0x0][0x228] ;  /* 0x00008a0000057ab9 */ /* 0x000fe20000000800 */
[----:B0-----:R-:W-:Y:S02]  /*2715c0*/  PRMT R4, R29, 0x7773, RZ ;  /* 0x000077731d047816 */ /* 0x001fe400000000ff */
[C---:B---3--:R-:W-:Y:S02]  /*2715d0*/  PRMT R2, R6.reuse, 0x7770, RZ ;  /* 0x0000777006027816 */ /* 0x048fe400000000ff */
[----:B-1----:R-:W-:-:S03]  /*2715e0*/  PRMT R0, R6, 0x7771, RZ ;  /* 0x0000777106007816 */ /* 0x002fc600000000ff */
[----:B------:R0:W-:Y:S04]  /*2715f0*/  @P4 STG.E.U8 desc[UR20][R20.64], R2 ;  /* 0x0000000214004986 */ /* 0x0001e8000c101114 */
[----:B------:R1:W-:Y:S01]  /*271600*/  @P3 STG.E.U8 desc[UR20][R16.64], R0 ;  /* 0x0000000010003986 */ /* 0x0003e2000c101114 */
[----:B------:R-:W-:Y:S02]  /*271610*/  ISETP.LT.AND P3, PT, R22, UR4, !P0 ;  /* 0x0000000416007c0c */ /* 0x000fe4000c761270 */
[----:B------:R-:W-:Y:S01]  /*271620*/  ISETP.LT.AND P4, PT, R19, UR6, !P6 ;  /* 0x0000000613007c0c */ /* 0x000fe2000f781270 */
[----:B------:R-:W-:Y:S01]  /*271630*/  ULDC UR4, c[0x0][0x228] ;  /* 0x00008a0000047ab9 */ /* 0x000fe20000000800 */
[----:B------:R-:W-:Y:S01]  /*271640*/  ULDC UR6, c[0x0][0x228] ;  /* 0x00008a0000067ab9 */ /* 0x000fe20000000800 */
[----:B0-----:R-:W-:-:S02]  /*271650*/  PRMT R2, R6, 0x7772, RZ ;  /* 0x0000777206027816 */ /* 0x001fc400000000ff */
[----:B------:R-:W-:-:S03]  /*271660*/  PRMT R6, R6, 0x7773, RZ ;  /* 0x0000777306067816 */ /* 0x000fc600000000ff */
[----:B------:R0:W-:Y:S01]  /*271670*/  @P2 STG.E.U8 desc[UR20][R14.64], R2 ;  /* 0x000000020e002986 */ /* 0x0001e2000c101114 */
[----:B------:R-:W-:-:S03]  /*271680*/  ISETP.LT.AND P2, PT, R22, UR5, !P6 ;  /* 0x0000000516007c0c */ /* 0x000fc6000f741270 */
[----:B------:R2:W-:Y:S04]  /*271690*/  @P1 STG.E.U8 desc[UR20][R12.64], R6 ;  /* 0x000000060c001986 */ /* 0x0005e8000c101114 */
[----:B------:R3:W-:Y:S01]  /*2716a0*/  @P5 STG.E.U8 desc[UR20][R10.64], R3 ;  /* 0x000000030a005986 */ /* 0x0007e2000c101114 */
[----:B------:R-:W-:Y:S01]  /*2716b0*/  ULDC UR5, c[0x0][0x228] ;  /* 0x00008a0000057ab9 */ /* 0x000fe20000000800 */
[C---:B------:R-:W-:Y:S02]  /*2716c0*/  ISETP.LT.AND P5, PT, R24.reuse, UR4, !P0 ;  /* 0x0000000418007c0c */ /* 0x040fe4000c7a1270 */
[----:B------:R-:W-:Y:S02]  /*2716d0*/  ISETP.LT.AND P1, PT, R24, UR6, !P6 ;  /* 0x0000000618007c0c */ /* 0x000fe4000f721270 */
[----:B------:R-:W-:-:S02]  /*2716e0*/  ISETP.LT.AND P0, PT, R26, UR5, !P0 ;  /* 0x000000051a007c0c */ /* 0x000fc4000c701270 */
[C---:B-1----:R-:W-:Y:S02]  /*2716f0*/  PRMT R0, R29.reuse, 0x7771, RZ ;  /* 0x000077711d007816 */ /* 0x042fe400000000ff */
[----:B0-----:R-:W-:Y:S02]  /*271700*/  PRMT R2, R29, 0x7772, RZ ;  /* 0x000077721d027816 */ /* 0x001fe400000000ff */
[----:B------:R-:W4:Y:S04]  /*271710*/  LDL.LU.64 R28, [R1+0x8f8] ;  /* 0x0008f800011c7983 */ /* 0x000f280000300a00 */
[----:B------:R-:W4:Y:S04]  /*271720*/  LDL.LU.64 R18, [R1+0x8e8] ;  /* 0x0008e80001127983 */ /* 0x000f280000300a00 */
[----:B------:R-:W4:Y:S04]  /*271730*/  LDL.LU.64 R16, [R1+0x8d0] ;  /* 0x0008d00001107983 */ /* 0x000f280000300a00 */
[----:B------:R-:W4:Y:S04]  /*271740*/  LDL.LU.64 R14, [R1+0x900] ;  /* 0x00090000010e7983 */ /* 0x000f280000300a00 */
[----:B--2---:R-:W2:Y:S04]  /*271750*/  LDL.LU.64 R12, [R1+0x8f0] ;  /* 0x0008f000010c7983 */ /* 0x004ea80000300a00 */
[----:B---3--:R-:W3:Y:S01]  /*271760*/  LDL.LU.64 R10, [R1+0x8e0] ;  /* 0x0008e000010a7983 */ /* 0x008ee20000300a00 */
[----:B------:R-:W-:-:S02]  /*271770*/  ISETP.LT.AND P6, PT, R26, UR6, !P6 ;  /* 0x000000061a007c0c */ /* 0x000fc4000f7c1270 */
[C---:B------:R-:W-:Y:S02]  /*271780*/  PRMT R3, R7.reuse, 0x7770, RZ ;  /* 0x0000777007037816 */ /* 0x040fe400000000ff */
[C---:B------:R-:W-:Y:S02]  /*271790*/  PRMT R5, R7.reuse, 0x7771, RZ ;  /* 0x0000777107057816 */ /* 0x040fe400000000ff */
[C---:B------:R-:W-:Y:S02]  /*2717a0*/  PRMT R6, R7.reuse, 0x7772, RZ ;  /* 0x0000777207067816 */ /* 0x040fe400000000ff */
[----:B------:R-:W-:Y:S01]  /*2717b0*/  PRMT R7, R7, 0x7773, RZ ;  /* 0x0000777307077816 */ /* 0x000fe200000000ff */
[----:B----4-:R0:W-:Y:S04]  /*2717c0*/  @P3 STG.E.U8 desc[UR20][R28.64], R0 ;  /* 0x000000001c003986 */ /* 0x0101e8000c101114 */
[----:B------:R0:W-:Y:S04]  /*2717d0*/  @P5 STG.E.U8 desc[UR20][R18.64], R2 ;  /* 0x0000000212005986 */ /* 0x0001e8000c101114 */
[----:B------:R0:W-:Y:S04]  /*2717e0*/  @P0 STG.E.U8 desc[UR20][R16.64], R4 ;  /* 0x0000000410000986 */ /* 0x0001e8000c101114 */
[----:B------:R0:W-:Y:S04]  /*2717f0*/  @P4 STG.E.U8 desc[UR20][R14.64], R3 ;  /* 0x000000030e004986 */ /* 0x0001e8000c101114 */
[----:B--2---:R0:W-:Y:S04]  /*271800*/  @P2 STG.E.U8 desc[UR20][R12.64], R5 ;  /* 0x000000050c002986 */ /* 0x0041e8000c101114 */
[----:B---3--:R0:W-:Y:S01]  /*271810*/  @P1 STG.E.U8 desc[UR20][R10.64], R6 ;  /* 0x000000060a001986 */ /* 0x0081e2000c101114 */
[----:B------:R-:W-:Y:S05]  /*271820*/  @!P6 EXIT ;  /* 0x000000000000e94d */ /* 0x000fea0003800000 */
[----:B0-----:R-:W2:Y:S04]  /*271830*/  LDL.LU.64 R10, [R1+0x8d8] ;  /* 0x0008d800010a7983 */ /* 0x001ea80000300a00 */
[----:B--2---:R-:W-:Y:S01]  /*271840*/  STG.E.U8 desc[UR20][R10.64], R7 ;  /* 0x000000070a007986 */ /* 0x004fe2000c101114 */
[----:B------:R-:W-:Y:S05]  /*271850*/  EXIT ;  /* 0x000000000000794d */ /* 0x000fea0003800000 */
.L_x_3:
[----:B------:R-:W-:-:S00]  /*271860*/  BRA `(.L_x_3) ;  /* 0xfffffffc00fc7947 */ /* 0x000fc0000383ffff */
[----:B------:R-:W-:-:S00]  /*271870*/  NOP ;  /* 0x0000000000007918 */ /* 0x000fc00000000000 */
        /* <DEDUP_REMOVED lines=8> */
.L_x_4:


//--------------------- .nv.shared.matmul_kernel  --------------------------
	.section	.nv.shared.matmul_kernel,"aw",@nobits
	.sectionflags	@""
	.align	16
	.zero		1024


//--------------------- .nv.shared.reserved.0     --------------------------
	.section	.nv.shared.reserved.0,"aw",@nobits
	.weak		__nv_reservedSMEM_offset_0_alias
	.size		__nv_reservedSMEM_offset_0_alias, 0, 0
	.other		__nv_reservedSMEM_offset_0_alias,@"STO_CUDA_RESERVED_SHARED STV_DEFAULT"
__nv_reservedSMEM_offset_0_alias:
	.zero		0


//--------------------- .nv.constant0.matmul_kernel --------------------------
	.section	.nv.constant0.matmul_kernel,"a",@progbits
	.sectionflags	@""
	.align	4
.nv.constant0.matmul_kernel:
	.zero		608


//--------------------- SYMBOLS --------------------------

	.type		.nv.reservedSmem.offset0,@object
	.size		.nv.reservedSmem.offset0,0x4
